	.target	sm_90a

	.elftype	@"ET_EXEC"


//--------------------- .note.nv.tkinfo           --------------------------
	.section	.note.nv.tkinfo,"",@"SHT_NOTE"
	.sectionflags	@"SHF_NOTE_NV_TKINFO"
	.tkinfo
        /*0018*/ 	.word	0x00000002
        /*0030*/ 	.string	""
        /*0030*/ 	.string	"ptxas"
        /*0030*/ 	.string	"Cuda compilation tools, release 13.0, V13.0.88"
        /*0030*/ 	.string	"Build cuda_13.0.r13.0/compiler.36424714_0"
        /*0030*/ 	.string	"-arch sm_90a -m 64 "



//--------------------- .note.nv.cuinfo           --------------------------
	.section	.note.nv.cuinfo,"",@"SHT_NOTE"
	.sectionflags	@"SHF_NOTE_NV_CUINFO"
        /*0018*/ 	.short	0x0002
        /*001a*/ 	.short	0x005a
        /*001c*/ 	.short	0x0082
	.zero		2


//--------------------- .nv.info                  --------------------------
	.section	.nv.info,"",@"SHT_CUDA_INFO"
	.align	4


	//----- nvinfo : EIATTR_REGCOUNT
	.align		4
        /*0000*/ 	.byte	0x04, 0x2f
        /*0002*/ 	.short	(.L_26 - .L_25)
	.align		4
.L_25:
        /*0004*/ 	.word	index@(_ZN7cutlass13device_kernelIN5flash11enable_sm90INS1_16FlashAttnFwdSm90INS1_25CollectiveMainloopFwdSm90ILi2EN4cute5tupleIJNS5_1CILi1EEES8_S8_EEENS6_IJNS7_ILi128EEENS7_ILi160EEENS7_ILi192EEEEEELi192ENS_12float_e4m3_tEfNS_4arch4Sm90ELb1ELb0ELb0ELb1ELb1ELb1ELb0ELb1ELb1ELb1ELb1ELb0EEENS1_21CollectiveEpilogueFwdINS6_IJSA_SC_SB_EEES9_NS_10bfloat16_tESG_Li256ELb1ELb1ELb1ELb1EEENS1_36VarlenDynamicPersistentTileSchedulerILi128ELi160ELi256ELi128ELb1ELb1ELb1ELb1ELb1ELb1EEEEEEEEEvNT_6ParamsE)
        /*0008*/ 	.word	0x000000a8


	//----- nvinfo : EIATTR_FRAME_SIZE
	.align		4
.L_26:
        /*000c*/ 	.byte	0x04, 0x11
        /*000e*/ 	.short	(.L_28 - .L_27)
	.align		4
.L_27:
        /*0010*/ 	.word	index@(_ZN7cutlass13device_kernelIN5flash11enable_sm90INS1_16FlashAttnFwdSm90INS1_25CollectiveMainloopFwdSm90ILi2EN4cute5tupleIJNS5_1CILi1EEES8_S8_EEENS6_IJNS7_ILi128EEENS7_ILi160EEENS7_ILi192EEEEEELi192ENS_12float_e4m3_tEfNS_4arch4Sm90ELb1ELb0ELb0ELb1ELb1ELb1ELb0ELb1ELb1ELb1ELb1ELb0EEENS1_21CollectiveEpilogueFwdINS6_IJSA_SC_SB_EEES9_NS_10bfloat16_tESG_Li256ELb1ELb1ELb1ELb1EEENS1_36VarlenDynamicPersistentTileSchedulerILi128ELi160ELi256ELi128ELb1ELb1ELb1ELb1ELb1ELb1EEEEEEEEEvNT_6ParamsE)
        /*0014*/ 	.word	0x00000148


	//----- nvinfo : EIATTR_REGCOUNT
	.align		4
.L_28:
        /*0018*/ 	.byte	0x04, 0x2f
        /*001a*/ 	.short	(.L_30 - .L_29)
	.align		4
.L_29:
        /*001c*/ 	.word	index@(_ZN7cutlass13device_kernelIN5flash11enable_sm90INS1_16FlashAttnFwdSm90INS1_25CollectiveMainloopFwdSm90ILi2EN4cute5tupleIJNS5_1CILi1EEES8_S8_EEENS6_IJNS7_ILi128EEENS7_ILi160EEENS7_ILi192EEEEEELi192ENS_12float_e4m3_tEfNS_4arch4Sm90ELb1ELb0ELb0ELb1ELb1ELb0ELb0ELb1ELb1ELb1ELb1ELb0EEENS1_21CollectiveEpilogueFwdINS6_IJSA_SC_SB_EEES9_NS_10bfloat16_tESG_Li256ELb1ELb1ELb1ELb1EEENS1_36VarlenDynamicPersistentTileSchedulerILi128ELi160ELi256ELi128ELb1ELb1ELb1ELb1ELb1ELb1EEEEEEEEEvNT_6ParamsE)
        /*0020*/ 	.word	0x000000a8


	//----- nvinfo : EIATTR_FRAME_SIZE
	.align		4
.L_30:
        /*0024*/ 	.byte	0x04, 0x11
        /*0026*/ 	.short	(.L_32 - .L_31)
	.align		4
.L_31:
        /*0028*/ 	.word	index@(_ZN7cutlass13device_kernelIN5flash11enable_sm90INS1_16FlashAttnFwdSm90INS1_25CollectiveMainloopFwdSm90ILi2EN4cute5tupleIJNS5_1CILi1EEES8_S8_EEENS6_IJNS7_ILi128EEENS7_ILi160EEENS7_ILi192EEEEEELi192ENS_12float_e4m3_tEfNS_4arch4Sm90ELb1ELb0ELb0ELb1ELb1ELb0ELb0ELb1ELb1ELb1ELb1ELb0EEENS1_21CollectiveEpilogueFwdINS6_IJSA_SC_SB_EEES9_NS_10bfloat16_tESG_Li256ELb1ELb1ELb1ELb1EEENS1_36VarlenDynamicPersistentTileSchedulerILi128ELi160ELi256ELi128ELb1ELb1ELb1ELb1ELb1ELb1EEEEEEEEEvNT_6ParamsE)
        /*002c*/ 	.word	0x00000030


	//----- nvinfo : EIATTR_REGCOUNT
	.align		4
.L_32:
        /*0030*/ 	.byte	0x04, 0x2f
        /*0032*/ 	.short	(.L_34 - .L_33)
	.align		4
.L_33:
        /*0034*/ 	.word	index@(_ZN7cutlass13device_kernelIN5flash11enable_sm90INS1_16FlashAttnFwdSm90INS1_25CollectiveMainloopFwdSm90ILi2EN4cute5tupleIJNS5_1CILi1EEES8_S8_EEENS6_IJNS7_ILi128EEENS7_ILi160EEENS7_ILi192EEEEEELi192ENS_12float_e4m3_tEfNS_4arch4Sm90ELb1ELb0ELb0ELb0ELb1ELb0ELb0ELb1ELb1ELb1ELb1ELb0EEENS1_21CollectiveEpilogueFwdINS6_IJSA_SC_SB_EEES9_NS_10bfloat16_tESG_Li256ELb0ELb1ELb1ELb1EEENS1_19SingleTileSchedulerILb0ELb1ELb1ELi128EEEEEEEEEvNT_6ParamsE)
        /*0038*/ 	.word	0x000000a8


	//----- nvinfo : EIATTR_FRAME_SIZE
	.align		4
.L_34:
        /*003c*/ 	.byte	0x04, 0x11
        /*003e*/ 	.short	(.L_36 - .L_35)
	.align		4
.L_35:
        /*0040*/ 	.word	index@(_ZN7cutlass13device_kernelIN5flash11enable_sm90INS1_16FlashAttnFwdSm90INS1_25CollectiveMainloopFwdSm90ILi2EN4cute5tupleIJNS5_1CILi1EEES8_S8_EEENS6_IJNS7_ILi128EEENS7_ILi160EEENS7_ILi192EEEEEELi192ENS_12float_e4m3_tEfNS_4arch4Sm90ELb1ELb0ELb0ELb0ELb1ELb0ELb0ELb1ELb1ELb1ELb1ELb0EEENS1_21CollectiveEpilogueFwdINS6_IJSA_SC_SB_EEES9_NS_10bfloat16_tESG_Li256ELb0ELb1ELb1ELb1EEENS1_19SingleTileSchedulerILb0ELb1ELb1ELi128EEEEEEEEEvNT_6ParamsE)
        /*0044*/ 	.word	0x00000018


	//----- nvinfo : EIATTR_REGCOUNT
	.align		4
.L_36:
        /*0048*/ 	.byte	0x04, 0x2f
        /*004a*/ 	.short	(.L_38 - .L_37)
	.align		4
.L_37:
        /*004c*/ 	.word	index@(_ZN7cutlass13device_kernelIN5flash11enable_sm90INS1_16FlashAttnFwdSm90INS1_25CollectiveMainloopFwdSm90ILi2EN4cute5tupleIJNS5_1CILi1EEES8_S8_EEENS6_IJNS7_ILi128EEESA_NS7_ILi192EEEEEELi192ENS_12float_e4m3_tEfNS_4arch4Sm90ELb0ELb1ELb0ELb1ELb1ELb1ELb0ELb1ELb1ELb1ELb1ELb0EEENS1_21CollectiveEpilogueFwdINS6_IJSA_SB_SA_EEES9_NS_10bfloat16_tESF_Li256ELb1ELb1ELb1ELb1EEENS1_36VarlenDynamicPersistentTileSchedulerILi128ELi128ELi256ELi128ELb1ELb1ELb1ELb1ELb0ELb1EEEEEEEEEvNT_6ParamsE)
        /*0050*/ 	.word	0x000000a8


	//----- nvinfo : EIATTR_FRAME_SIZE
	.align		4
.L_38:
        /*0054*/ 	.byte	0x04, 0x11
        /*0056*/ 	.short	(.L_40 - .L_39)
	.align		4
.L_39:
        /*0058*/ 	.word	index@(_ZN7cutlass13device_kernelIN5flash11enable_sm90INS1_16FlashAttnFwdSm90INS1_25CollectiveMainloopFwdSm90ILi2EN4cute5tupleIJNS5_1CILi1EEES8_S8_EEENS6_IJNS7_ILi128EEESA_NS7_ILi192EEEEEELi192ENS_12float_e4m3_tEfNS_4arch4Sm90ELb0ELb1ELb0ELb1ELb1ELb1ELb0ELb1ELb1ELb1ELb1ELb0EEENS1_21CollectiveEpilogueFwdINS6_IJSA_SB_SA_EEES9_NS_10bfloat16_tESF_Li256ELb1ELb1ELb1ELb1EEENS1_36VarlenDynamicPersistentTileSchedulerILi128ELi128ELi256ELi128ELb1ELb1ELb1ELb1ELb0ELb1EEEEEEEEEvNT_6ParamsE)
        /*005c*/ 	.word	0x00000040


	//----- nvinfo : EIATTR_REGCOUNT
	.align		4
.L_40:
        /*0060*/ 	.byte	0x04, 0x2f
        /*0062*/ 	.short	(.L_42 - .L_41)
	.align		4
.L_41:
        /*0064*/ 	.word	index@(_ZN7cutlass13device_kernelIN5flash11enable_sm90INS1_16FlashAttnFwdSm90INS1_25CollectiveMainloopFwdSm90ILi2EN4cute5tupleIJNS5_1CILi1EEES8_S8_EEENS6_IJNS7_ILi128EEESA_NS7_ILi192EEEEEELi192ENS_12float_e4m3_tEfNS_4arch4Sm90ELb0ELb1ELb0ELb1ELb1ELb0ELb0ELb1ELb1ELb1ELb1ELb0EEENS1_21CollectiveEpilogueFwdINS6_IJSA_SB_SA_EEES9_NS_10bfloat16_tESF_Li256ELb1ELb1ELb1ELb1EEENS1_36VarlenDynamicPersistentTileSchedulerILi128ELi128ELi256ELi128ELb1ELb1ELb1ELb1ELb0ELb1EEEEEEEEEvNT_6ParamsE)
        /*0068*/ 	.word	0x000000a8


	//----- nvinfo : EIATTR_FRAME_SIZE
	.align		4
.L_42:
        /*006c*/ 	.byte	0x04, 0x11
        /*006e*/ 	.short	(.L_44 - .L_43)
	.align		4
.L_43:
        /*0070*/ 	.word	index@(_ZN7cutlass13device_kernelIN5flash11enable_sm90INS1_16FlashAttnFwdSm90INS1_25CollectiveMainloopFwdSm90ILi2EN4cute5tupleIJNS5_1CILi1EEES8_S8_EEENS6_IJNS7_ILi128EEESA_NS7_ILi192EEEEEELi192ENS_12float_e4m3_tEfNS_4arch4Sm90ELb0ELb1ELb0ELb1ELb1ELb0ELb0ELb1ELb1ELb1ELb1ELb0EEENS1_21CollectiveEpilogueFwdINS6_IJSA_SB_SA_EEES9_NS_10bfloat16_tESF_Li256ELb1ELb1ELb1ELb1EEENS1_36VarlenDynamicPersistentTileSchedulerILi128ELi128ELi256ELi128ELb1ELb1ELb1ELb1ELb0ELb1EEEEEEEEEvNT_6ParamsE)
        /*0074*/ 	.word	0x00000010


	//----- nvinfo : EIATTR_REGCOUNT
	.align		4
.L_44:
        /*0078*/ 	.byte	0x04, 0x2f
        /*007a*/ 	.short	(.L_46 - .L_45)
	.align		4
.L_45:
        /*007c*/ 	.word	index@(_ZN7cutlass13device_kernelIN5flash11enable_sm90INS1_16FlashAttnFwdSm90INS1_25CollectiveMainloopFwdSm90ILi2EN4cute5tupleIJNS5_1CILi1EEES8_S8_EEENS6_IJNS7_ILi128EEESA_NS7_ILi192EEEEEELi192ENS_12float_e4m3_tEfNS_4arch4Sm90ELb0ELb1ELb0ELb0ELb1ELb0ELb0ELb1ELb1ELb1ELb1ELb0EEENS1_21CollectiveEpilogueFwdINS6_IJSA_SB_SA_EEES9_NS_10bfloat16_tESF_Li256ELb0ELb1ELb1ELb1EEENS1_19SingleTileSchedulerILb0ELb1ELb1ELi128EEEEEEEEEvNT_6ParamsE)
        /*0080*/ 	.word	0x000000a8


	//----- nvinfo : EIATTR_FRAME_SIZE
	.align		4
.L_46:
        /*0084*/ 	.byte	0x04, 0x11
        /*0086*/ 	.short	(.L_48 - .L_47)
	.align		4
.L_47:
        /*0088*/ 	.word	index@(_ZN7cutlass13device_kernelIN5flash11enable_sm90INS1_16FlashAttnFwdSm90INS1_25CollectiveMainloopFwdSm90ILi2EN4cute5tupleIJNS5_1CILi1EEES8_S8_EEENS6_IJNS7_ILi128EEESA_NS7_ILi192EEEEEELi192ENS_12float_e4m3_tEfNS_4arch4Sm90ELb0ELb1ELb0ELb0ELb1ELb0ELb0ELb1ELb1ELb1ELb1ELb0EEENS1_21CollectiveEpilogueFwdINS6_IJSA_SB_SA_EEES9_NS_10bfloat16_tESF_Li256ELb0ELb1ELb1ELb1EEENS1_19SingleTileSchedulerILb0ELb1ELb1ELi128EEEEEEEEEvNT_6ParamsE)
        /*008c*/ 	.word	0x00000000


	//----- nvinfo : EIATTR_REGCOUNT
	.align		4
.L_48:
        /*0090*/ 	.byte	0x04, 0x2f
        /*0092*/ 	.short	(.L_50 - .L_49)
	.align		4
.L_49:
        /*0094*/ 	.word	index@(_ZN7cutlass13device_kernelIN5flash11enable_sm90INS1_16FlashAttnFwdSm90INS1_25CollectiveMainloopFwdSm90ILi2EN4cute5tupleIJNS5_1CILi1EEES8_S8_EEENS6_IJNS7_ILi128EEENS7_ILi160EEENS7_ILi192EEEEEELi192ENS_12float_e4m3_tEfNS_4arch4Sm90ELb0ELb0ELb0ELb1ELb1ELb1ELb0ELb1ELb1ELb1ELb1ELb0EEENS1_21CollectiveEpilogueFwdINS6_IJSA_SC_SB_EEES9_NS_10bfloat16_tESG_Li256ELb1ELb1ELb1ELb1EEENS1_36VarlenDynamicPersistentTileSchedulerILi128ELi160ELi256ELi128ELb1ELb1ELb1ELb0ELb1ELb1EEEEEEEEEvNT_6ParamsE)
        /*0098*/ 	.word	0x000000a8


	//----- nvinfo : EIATTR_FRAME_SIZE
	.align		4
.L_50:
        /*009c*/ 	.byte	0x04, 0x11
        /*009e*/ 	.short	(.L_52 - .L_51)
	.align		4
.L_51:
        /*00a0*/ 	.word	index@(_ZN7cutlass13device_kernelIN5flash11enable_sm90INS1_16FlashAttnFwdSm90INS1_25CollectiveMainloopFwdSm90ILi2EN4cute5tupleIJNS5_1CILi1EEES8_S8_EEENS6_IJNS7_ILi128EEENS7_ILi160EEENS7_ILi192EEEEEELi192ENS_12float_e4m3_tEfNS_4arch4Sm90ELb0ELb0ELb0ELb1ELb1ELb1ELb0ELb1ELb1ELb1ELb1ELb0EEENS1_21CollectiveEpilogueFwdINS6_IJSA_SC_SB_EEES9_NS_10bfloat16_tESG_Li256ELb1ELb1ELb1ELb1EEENS1_36VarlenDynamicPersistentTileSchedulerILi128ELi160ELi256ELi128ELb1ELb1ELb1ELb0ELb1ELb1EEEEEEEEEvNT_6ParamsE)
        /*00a4*/ 	.word	0x00000140


	//----- nvinfo : EIATTR_REGCOUNT
	.align		4
.L_52:
        /*00a8*/ 	.byte	0x04, 0x2f
        /*00aa*/ 	.short	(.L_54 - .L_53)
	.align		4
.L_53:
        /*00ac*/ 	.word	index@(_ZN7cutlass13device_kernelIN5flash11enable_sm90INS1_16FlashAttnFwdSm90INS1_25CollectiveMainloopFwdSm90ILi2EN4cute5tupleIJNS5_1CILi1EEES8_S8_EEENS6_IJNS7_ILi128EEENS7_ILi160EEENS7_ILi192EEEEEELi192ENS_12float_e4m3_tEfNS_4arch4Sm90ELb0ELb0ELb0ELb1ELb1ELb0ELb0ELb1ELb1ELb1ELb1ELb0EEENS1_21CollectiveEpilogueFwdINS6_IJSA_SC_SB_EEES9_NS_10bfloat16_tESG_Li256ELb1ELb1ELb1ELb1EEENS1_36VarlenDynamicPersistentTileSchedulerILi128ELi160ELi256ELi128ELb1ELb1ELb1ELb0ELb1ELb1EEEEEEEEEvNT_6ParamsE)
        /*00b0*/ 	.word	0x000000a8


	//----- nvinfo : EIATTR_FRAME_SIZE
	.align		4
.L_54:
        /*00b4*/ 	.byte	0x04, 0x11
        /*00b6*/ 	.short	(.L_56 - .L_55)
	.align		4
.L_55:
        /*00b8*/ 	.word	index@(_ZN7cutlass13device_kernelIN5flash11enable_sm90INS1_16FlashAttnFwdSm90INS1_25CollectiveMainloopFwdSm90ILi2EN4cute5tupleIJNS5_1CILi1EEES8_S8_EEENS6_IJNS7_ILi128EEENS7_ILi160EEENS7_ILi192EEEEEELi192ENS_12float_e4m3_tEfNS_4arch4Sm90ELb0ELb0ELb0ELb1ELb1ELb0ELb0ELb1ELb1ELb1ELb1ELb0EEENS1_21CollectiveEpilogueFwdINS6_IJSA_SC_SB_EEES9_NS_10bfloat16_tESG_Li256ELb1ELb1ELb1ELb1EEENS1_36VarlenDynamicPersistentTileSchedulerILi128ELi160ELi256ELi128ELb1ELb1ELb1ELb0ELb1ELb1EEEEEEEEEvNT_6ParamsE)
        /*00bc*/ 	.word	0x00000030


	//----- nvinfo : EIATTR_REGCOUNT
	.align		4
.L_56:
        /*00c0*/ 	.byte	0x04, 0x2f
        /*00c2*/ 	.short	(.L_58 - .L_57)
	.align		4
.L_57:
        /*00c4*/ 	.word	index@(_ZN7cutlass13device_kernelIN5flash11enable_sm90INS1_16FlashAttnFwdSm90INS1_25CollectiveMainloopFwdSm90ILi2EN4cute5tupleIJNS5_1CILi1EEES8_S8_EEENS6_IJNS7_ILi128EEENS7_ILi160EEENS7_ILi192EEEEEELi192ENS_12float_e4m3_tEfNS_4arch4Sm90ELb0ELb0ELb0ELb0ELb1ELb0ELb0ELb1ELb1ELb1ELb1ELb0EEENS1_21CollectiveEpilogueFwdINS6_IJSA_SC_SB_EEES9_NS_10bfloat16_tESG_Li256ELb0ELb1ELb1ELb1EEENS1_19SingleTileSchedulerILb0ELb1ELb1ELi128EEEEEEEEEvNT_6ParamsE)
        /*00c8*/ 	.word	0x000000a8


	//----- nvinfo : EIATTR_FRAME_SIZE
	.align		4
.L_58:
        /*00cc*/ 	.byte	0x04, 0x11
        /*00ce*/ 	.short	(.L_60 - .L_59)
	.align		4
.L_59:
        /*00d0*/ 	.word	index@(_ZN7cutlass13device_kernelIN5flash11enable_sm90INS1_16FlashAttnFwdSm90INS1_25CollectiveMainloopFwdSm90ILi2EN4cute5tupleIJNS5_1CILi1EEES8_S8_EEENS6_IJNS7_ILi128EEENS7_ILi160EEENS7_ILi192EEEEEELi192ENS_12float_e4m3_tEfNS_4arch4Sm90ELb0ELb0ELb0ELb0ELb1ELb0ELb0ELb1ELb1ELb1ELb1ELb0EEENS1_21CollectiveEpilogueFwdINS6_IJSA_SC_SB_EEES9_NS_10bfloat16_tESG_Li256ELb0ELb1ELb1ELb1EEENS1_19SingleTileSchedulerILb0ELb1ELb1ELi128EEEEEEEEEvNT_6ParamsE)
        /*00d4*/ 	.word	0x00000010


	//----- nvinfo : EIATTR_MIN_STACK_SIZE
	.align		4
.L_60:
        /*00d8*/ 	.byte	0x04, 0x12
        /*00da*/ 	.short	(.L_62 - .L_61)
	.align		4
.L_61:
        /*00dc*/ 	.word	index@(_ZN7cutlass13device_kernelIN5flash11enable_sm90INS1_16FlashAttnFwdSm90INS1_25CollectiveMainloopFwdSm90ILi2EN4cute5tupleIJNS5_1CILi1EEES8_S8_EEENS6_IJNS7_ILi128EEENS7_ILi160EEENS7_ILi192EEEEEELi192ENS_12float_e4m3_tEfNS_4arch4Sm90ELb0ELb0ELb0ELb0ELb1ELb0ELb0ELb1ELb1ELb1ELb1ELb0EEENS1_21CollectiveEpilogueFwdINS6_IJSA_SC_SB_EEES9_NS_10bfloat16_tESG_Li256ELb0ELb1ELb1ELb1EEENS1_19SingleTileSchedulerILb0ELb1ELb1ELi128EEEEEEEEEvNT_6ParamsE)
        /*00e0*/ 	.word	0x00000010


	//----- nvinfo : EIATTR_MIN_STACK_SIZE
	.align		4
.L_62:
        /*00e4*/ 	.byte	0x04, 0x12
        /*00e6*/ 	.short	(.L_64 - .L_63)
	.align		4
.L_63:
        /*00e8*/ 	.word	index@(_ZN7cutlass13device_kernelIN5flash11enable_sm90INS1_16FlashAttnFwdSm90INS1_25CollectiveMainloopFwdSm90ILi2EN4cute5tupleIJNS5_1CILi1EEES8_S8_EEENS6_IJNS7_ILi128EEENS7_ILi160EEENS7_ILi192EEEEEELi192ENS_12float_e4m3_tEfNS_4arch4Sm90ELb0ELb0ELb0ELb1ELb1ELb0ELb0ELb1ELb1ELb1ELb1ELb0EEENS1_21CollectiveEpilogueFwdINS6_IJSA_SC_SB_EEES9_NS_10bfloat16_tESG_Li256ELb1ELb1ELb1ELb1EEENS1_36VarlenDynamicPersistentTileSchedulerILi128ELi160ELi256ELi128ELb1ELb1ELb1ELb0ELb1ELb1EEEEEEEEEvNT_6ParamsE)
        /*00ec*/ 	.word	0x00000030


	//----- nvinfo : EIATTR_MIN_STACK_SIZE
	.align		4
.L_64:
        /*00f0*/ 	.byte	0x04, 0x12
        /*00f2*/ 	.short	(.L_66 - .L_65)
	.align		4
.L_65:
        /*00f4*/ 	.word	index@(_ZN7cutlass13device_kernelIN5flash11enable_sm90INS1_16FlashAttnFwdSm90INS1_25CollectiveMainloopFwdSm90ILi2EN4cute5tupleIJNS5_1CILi1EEES8_S8_EEENS6_IJNS7_ILi128EEENS7_ILi160EEENS7_ILi192EEEEEELi192ENS_12float_e4m3_tEfNS_4arch4Sm90ELb0ELb0ELb0ELb1ELb1ELb1ELb0ELb1ELb1ELb1ELb1ELb0EEENS1_21CollectiveEpilogueFwdINS6_IJSA_SC_SB_EEES9_NS_10bfloat16_tESG_Li256ELb1ELb1ELb1ELb1EEENS1_36VarlenDynamicPersistentTileSchedulerILi128ELi160ELi256ELi128ELb1ELb1ELb1ELb0ELb1ELb1EEEEEEEEEvNT_6ParamsE)
        /*00f8*/ 	.word	0x00000140


	//----- nvinfo : EIATTR_MIN_STACK_SIZE
	.align		4
.L_66:
        /*00fc*/ 	.byte	0x04, 0x12
        /*00fe*/ 	.short	(.L_68 - .L_67)
	.align		4
.L_67:
        /*0100*/ 	.word	index@(_ZN7cutlass13device_kernelIN5flash11enable_sm90INS1_16FlashAttnFwdSm90INS1_25CollectiveMainloopFwdSm90ILi2EN4cute5tupleIJNS5_1CILi1EEES8_S8_EEENS6_IJNS7_ILi128EEESA_NS7_ILi192EEEEEELi192ENS_12float_e4m3_tEfNS_4arch4Sm90ELb0ELb1ELb0ELb0ELb1ELb0ELb0ELb1ELb1ELb1ELb1ELb0EEENS1_21CollectiveEpilogueFwdINS6_IJSA_SB_SA_EEES9_NS_10bfloat16_tESF_Li256ELb0ELb1ELb1ELb1EEENS1_19SingleTileSchedulerILb0ELb1ELb1ELi128EEEEEEEEEvNT_6ParamsE)
        /*0104*/ 	.word	0x00000000


	//----- nvinfo : EIATTR_MIN_STACK_SIZE
	.align		4
.L_68:
        /*0108*/ 	.byte	0x04, 0x12
        /*010a*/ 	.short	(.L_70 - .L_69)
	.align		4
.L_69:
        /*010c*/ 	.word	index@(_ZN7cutlass13device_kernelIN5flash11enable_sm90INS1_16FlashAttnFwdSm90INS1_25CollectiveMainloopFwdSm90ILi2EN4cute5tupleIJNS5_1CILi1EEES8_S8_EEENS6_IJNS7_ILi128EEESA_NS7_ILi192EEEEEELi192ENS_12float_e4m3_tEfNS_4arch4Sm90ELb0ELb1ELb0ELb1ELb1ELb0ELb0ELb1ELb1ELb1ELb1ELb0EEENS1_21CollectiveEpilogueFwdINS6_IJSA_SB_SA_EEES9_NS_10bfloat16_tESF_Li256ELb1ELb1ELb1ELb1EEENS1_36VarlenDynamicPersistentTileSchedulerILi128ELi128ELi256ELi128ELb1ELb1ELb1ELb1ELb0ELb1EEEEEEEEEvNT_6ParamsE)
        /*0110*/ 	.word	0x00000010


	//----- nvinfo : EIATTR_MIN_STACK_SIZE
	.align		4
.L_70:
        /*0114*/ 	.byte	0x04, 0x12
        /*0116*/ 	.short	(.L_72 - .L_71)
	.align		4
.L_71:
        /*0118*/ 	.word	index@(_ZN7cutlass13device_kernelIN5flash11enable_sm90INS1_16FlashAttnFwdSm90INS1_25CollectiveMainloopFwdSm90ILi2EN4cute5tupleIJNS5_1CILi1EEES8_S8_EEENS6_IJNS7_ILi128EEESA_NS7_ILi192EEEEEELi192ENS_12float_e4m3_tEfNS_4arch4Sm90ELb0ELb1ELb0ELb1ELb1ELb1ELb0ELb1ELb1ELb1ELb1ELb0EEENS1_21CollectiveEpilogueFwdINS6_IJSA_SB_SA_EEES9_NS_10bfloat16_tESF_Li256ELb1ELb1ELb1ELb1EEENS1_36VarlenDynamicPersistentTileSchedulerILi128ELi128ELi256ELi128ELb1ELb1ELb1ELb1ELb0ELb1EEEEEEEEEvNT_6ParamsE)
        /*011c*/ 	.word	0x00000040


	//----- nvinfo : EIATTR_MIN_STACK_SIZE
	.align		4
.L_72:
        /*0120*/ 	.byte	0x04, 0x12
        /*0122*/ 	.short	(.L_74 - .L_73)
	.align		4
.L_73:
        /*0124*/ 	.word	index@(_ZN7cutlass13device_kernelIN5flash11enable_sm90INS1_16FlashAttnFwdSm90INS1_25CollectiveMainloopFwdSm90ILi2EN4cute5tupleIJNS5_1CILi1EEES8_S8_EEENS6_IJNS7_ILi128EEENS7_ILi160EEENS7_ILi192EEEEEELi192ENS_12float_e4m3_tEfNS_4arch4Sm90ELb1ELb0ELb0ELb0ELb1ELb0ELb0ELb1ELb1ELb1ELb1ELb0EEENS1_21CollectiveEpilogueFwdINS6_IJSA_SC_SB_EEES9_NS_10bfloat16_tESG_Li256ELb0ELb1ELb1ELb1EEENS1_19SingleTileSchedulerILb0ELb1ELb1ELi128EEEEEEEEEvNT_6ParamsE)
        /*0128*/ 	.word	0x00000018


	//----- nvinfo : EIATTR_MIN_STACK_SIZE
	.align		4
.L_74:
        /*012c*/ 	.byte	0x04, 0x12
        /*012e*/ 	.short	(.L_76 - .L_75)
	.align		4
.L_75:
        /*0130*/ 	.word	index@(_ZN7cutlass13device_kernelIN5flash11enable_sm90INS1_16FlashAttnFwdSm90INS1_25CollectiveMainloopFwdSm90ILi2EN4cute5tupleIJNS5_1CILi1EEES8_S8_EEENS6_IJNS7_ILi128EEENS7_ILi160EEENS7_ILi192EEEEEELi192ENS_12float_e4m3_tEfNS_4arch4Sm90ELb1ELb0ELb0ELb1ELb1ELb0ELb0ELb1ELb1ELb1ELb1ELb0EEENS1_21CollectiveEpilogueFwdINS6_IJSA_SC_SB_EEES9_NS_10bfloat16_tESG_Li256ELb1ELb1ELb1ELb1EEENS1_36VarlenDynamicPersistentTileSchedulerILi128ELi160ELi256ELi128ELb1ELb1ELb1ELb1ELb1ELb1EEEEEEEEEvNT_6ParamsE)
        /*0134*/ 	.word	0x00000030


	//----- nvinfo : EIATTR_MIN_STACK_SIZE
	.align		4
.L_76:
        /*0138*/ 	.byte	0x04, 0x12
        /*013a*/ 	.short	(.L_78 - .L_77)
	.align		4
.L_77:
        /*013c*/ 	.word	index@(_ZN7cutlass13device_kernelIN5flash11enable_sm90INS1_16FlashAttnFwdSm90INS1_25CollectiveMainloopFwdSm90ILi2EN4cute5tupleIJNS5_1CILi1EEES8_S8_EEENS6_IJNS7_ILi128EEENS7_ILi160EEENS7_ILi192EEEEEELi192ENS_12float_e4m3_tEfNS_4arch4Sm90ELb1ELb0ELb0ELb1ELb1ELb1ELb0ELb1ELb1ELb1ELb1ELb0EEENS1_21CollectiveEpilogueFwdINS6_IJSA_SC_SB_EEES9_NS_10bfloat16_tESG_Li256ELb1ELb1ELb1ELb1EEENS1_36VarlenDynamicPersistentTileSchedulerILi128ELi160ELi256ELi128ELb1ELb1ELb1ELb1ELb1ELb1EEEEEEEEEvNT_6ParamsE)
        /*0140*/ 	.word	0x00000148
.L_78:


//--------------------- .nv.compat                --------------------------
	.section	.nv.compat,"",@"SHT_CUDA_COMPAT_INFO"
	.align	4
        /*0000*/ 	.byte	0x02, 0x09, 0x01, 0x00, 0x02, 0x02, 0x04, 0x00, 0x02, 0x05, 0x05, 0x00, 0x03, 0x07, 0x01, 0x01
        /*0010*/ 	.byte	0x02, 0x03, 0x01, 0x00, 0x02, 0x06, 0x01, 0x00, 0x04, 0x0b, 0x08, 0x00, 0x00, 0x00, 0x00, 0x00
        /*0020*/ 	.byte	0x00, 0x00, 0x00, 0x00


//--------------------- .nv.info._ZN7cutlass13device_kernelIN5flash11enable_sm90INS1_16FlashAttnFwdSm90INS1_25CollectiveMainloopFwdSm90ILi2EN4cute5tupleIJNS5_1CILi1EEES8_S8_EEENS6_IJNS7_ILi128EEENS7_ILi160EEENS7_ILi192EEEEEELi192ENS_12float_e4m3_tEfNS_4arch4Sm90ELb0ELb0ELb0ELb0ELb1ELb0ELb0ELb1ELb1ELb1ELb1ELb0EEENS1_21CollectiveEpilogueFwdINS6_IJSA_SC_SB_EEES9_NS_10bfloat16_tESG_Li256ELb0ELb1ELb1ELb1EEENS1_19SingleTileSchedulerILb0ELb1ELb1ELi128EEEEEEEEEvNT_6ParamsE --------------------------
	.section	.nv.info._ZN7cutlass13device_kernelIN5flash11enable_sm90INS1_16FlashAttnFwdSm90INS1_25CollectiveMainloopFwdSm90ILi2EN4cute5tupleIJNS5_1CILi1EEES8_S8_EEENS6_IJNS7_ILi128EEENS7_ILi160EEENS7_ILi192EEEEEELi192ENS_12float_e4m3_tEfNS_4arch4Sm90ELb0ELb0ELb0ELb0ELb1ELb0ELb0ELb1ELb1ELb1ELb1ELb0EEENS1_21CollectiveEpilogueFwdINS6_IJSA_SC_SB_EEES9_NS_10bfloat16_tESG_Li256ELb0ELb1ELb1ELb1EEENS1_19SingleTileSchedulerILb0ELb1ELb1ELi128EEEEEEEEEvNT_6ParamsE,"",@"SHT_CUDA_INFO"
	.sectionflags	@""
	.align	4


	//----- nvinfo : EIATTR_CUDA_API_VERSION
	.align		4
        /*0000*/ 	.byte	0x04, 0x37
        /*0002*/ 	.short	(.L_80 - .L_79)
.L_79:
        /*0004*/ 	.word	0x00000082


	//----- nvinfo : EIATTR_KPARAM_INFO
	.align		4
.L_80:
        /*0008*/ 	.byte	0x04, 0x17
        /*000a*/ 	.short	(.L_82 - .L_81)
.L_81:
        /*000c*/ 	.word	0x00000000
        /*0010*/ 	.short	0x0000
        /*0012*/ 	.short	0x0070
        /*0014*/ 	.byte	0x00, 0xf0, 0x01, 0x28


	//----- nvinfo : EIATTR_SPARSE_MMA_MASK
	.align		4
.L_82:
        /*0018*/ 	.byte	0x03, 0x50
        /*001a*/ 	.short	0x0000


	//----- nvinfo : EIATTR_MAXREG_COUNT
	.align		4
        /*001c*/ 	.byte	0x03, 0x1b
        /*001e*/ 	.short	0x00a8


	//----- nvinfo : EIATTR_NUM_BARRIERS
	.align		4
        /*0020*/ 	.byte	0x02, 0x4c
        /*0022*/ 	.byte	0x10
	.zero		1


	//----- nvinfo : EIATTR_EXTERNS
	.align		4
        /*0024*/ 	.byte	0x04, 0x0f
        /*0026*/ 	.short	(.L_84 - .L_83)


	//   ....[0]....
	.align		4
.L_83:
        /*0028*/ 	.word	index@(__assertfail)


	//----- nvinfo : EIATTR_ANNOTATIONS
	.align		4
.L_84:
        /*002c*/ 	.byte	0x04, 0x55
        /*002e*/ 	.short	(.L_86 - .L_85)


	//   ....[0]....
.L_85:
        /*0030*/ 	.word	0x00000001
        /*0034*/ 	.byte	0xa0, 0xc8, 0x00, 0x00, 0x01, 0x00, 0x00, 0x00, 0x30, 0xcc, 0x00, 0x00, 0x01, 0x00, 0x00, 0x00
        /*0044*/ 	.byte	0x10, 0xcd, 0x00, 0x00, 0x01, 0x00, 0x00, 0x00, 0xd0, 0xe5, 0x00, 0x00, 0x01, 0x00, 0x00, 0x00
        /*0054*/ 	.byte	0x90, 0xf5, 0x00, 0x00, 0x01, 0x00, 0x00, 0x00, 0xf0, 0xf5, 0x00, 0x00, 0x01, 0x00, 0x00, 0x00
        /*0064*/ 	.byte	0x70, 0xfe, 0x00, 0x00, 0x01, 0x00, 0x00, 0x00, 0xd0, 0xfe, 0x00, 0x00


	//----- nvinfo : EIATTR_MERCURY_ISA_VERSION
	.align		4
.L_86:
        /*0070*/ 	.byte	0x03, 0x5f
        /*0072*/ 	.short	0x0101


	//----- nvinfo : EIATTR_INT_WARP_WIDE_INSTR_OFFSETS
	.align		4
        /*0074*/ 	.byte	0x04, 0x31
        /*0076*/ 	.short	(.L_88 - .L_87)


	//   ....[0]....
.L_87:
        /*0078*/ 	.word	0x000000c0


	//   ....[1]....
        /*007c*/ 	.word	0x000000d0


	//   ....[2]....
        /*0080*/ 	.word	0x00000170


	//----- nvinfo : EIATTR_COOP_GROUP_MASK_REGIDS
	.align		4
.L_88:
        /*0084*/ 	.byte	0x04, 0x29
        /*0086*/ 	.short	(.L_90 - .L_89)


	//   ....[0]....
.L_89:
        /*0088*/ 	.word	0xffffffff


	//   ....[1]....
        /*008c*/ 	.word	0xffffffff


	//   ....[2]....
        /*0090*/ 	.word	0xffffffff


	//   ....[3]....
        /*0094*/ 	.word	0xffffffff


	//   ....[4]....
        /*0098*/ 	.word	0xffffffff


	//   ....[5]....
        /*009c*/ 	.word	0xffffffff


	//   ....[6]....
        /*00a0*/ 	.word	0xffffffff


	//   ....[7]....
        /*00a4*/ 	.word	0xffffffff


	//   ....[8]....
        /*00a8*/ 	.word	0xffffffff


	//   ....[9]....
        /*00ac*/ 	.word	0xffffffff


	//   ....[10]....
        /*00b0*/ 	.word	0xffffffff


	//   ....[11]....
        /*00b4*/ 	.word	0xffffffff


	//   ....[12]....
        /*00b8*/ 	.word	0xffffffff


	//   ....[13]....
        /*00bc*/ 	.word	0xffffffff


	//   ....[14]....
        /*00c0*/ 	.word	0xffffffff


	//   ....[15]....
        /*00c4*/ 	.word	0xffffffff


	//   ....[16]....
        /*00c8*/ 	.word	0xffffffff


	//   ....[17]....
        /*00cc*/ 	.word	0xffffffff


	//   ....[18]....
        /*00d0*/ 	.word	0xffffffff


	//   ....[19]....
        /*00d4*/ 	.word	0xffffffff


	//   ....[20]....
        /*00d8*/ 	.word	0xffffffff


	//   ....[21]....
        /*00dc*/ 	.word	0xffffffff


	//   ....[22]....
        /*00e0*/ 	.word	0xffffffff


	//   ....[23]....
        /*00e4*/ 	.word	0xffffffff


	//   ....[24]....
        /*00e8*/ 	.word	0xffffffff


	//   ....[25]....
        /*00ec*/ 	.word	0xffffffff


	//   ....[26]....
        /*00f0*/ 	.word	0xffffffff


	//   ....[27]....
        /*00f4*/ 	.word	0xffffffff


	//   ....[28]....
        /*00f8*/ 	.word	0xffffffff


	//   ....[29]....
        /*00fc*/ 	.word	0xffffffff


	//   ....[30]....
        /*0100*/ 	.word	0xffffffff


	//   ....[31]....
        /*0104*/ 	.word	0xffffffff


	//   ....[32]....
        /*0108*/ 	.word	0xffffffff


	//   ....[33]....
        /*010c*/ 	.word	0xffffffff


	//   ....[34]....
        /*0110*/ 	.word	0xffffffff


	//   ....[35]....
        /*0114*/ 	.word	0xffffffff


	//   ....[36]....
        /*0118*/ 	.word	0xffffffff


	//   ....[37]....
        /*011c*/ 	.word	0xffffffff


	//   ....[38]....
        /*0120*/ 	.word	0xffffffff


	//   ....[39]....
        /*0124*/ 	.word	0xffffffff


	//   ....[40]....
        /*0128*/ 	.word	0xffffffff


	//   ....[41]....
        /*012c*/ 	.word	0xffffffff


	//   ....[42]....
        /*0130*/ 	.word	0xffffffff


	//   ....[43]....
        /*0134*/ 	.word	0xffffffff


	//   ....[44]....
        /*0138*/ 	.word	0xffffffff


	//   ....[45]....
        /*013c*/ 	.word	0xffffffff


	//   ....[46]....
        /*0140*/ 	.word	0xffffffff


	//   ....[47]....
        /*0144*/ 	.word	0xffffffff


	//   ....[48]....
        /*0148*/ 	.word	0xffffffff


	//   ....[49]....
        /*014c*/ 	.word	0xffffffff


	//   ....[50]....
        /*0150*/ 	.word	0xffffffff


	//   ....[51]....
        /*0154*/ 	.word	0xffffffff


	//   ....[52]....
        /*0158*/ 	.word	0xffffffff


	//   ....[53]....
        /*015c*/ 	.word	0xffffffff


	//   ....[54]....
        /*0160*/ 	.word	0xffffffff


	//   ....[55]....
        /*0164*/ 	.word	0xffffffff


	//   ....[56]....
        /*0168*/ 	.word	0xffffffff


	//   ....[57]....
        /*016c*/ 	.word	0xffffffff


	//   ....[58]....
        /*0170*/ 	.word	0xffffffff


	//   ....[59]....
        /*0174*/ 	.word	0xffffffff


	//   ....[60]....
        /*0178*/ 	.word	0xffffffff


	//   ....[61]....
        /*017c*/ 	.word	0xffffffff


	//   ....[62]....
        /*0180*/ 	.word	0xffffffff


	//   ....[63]....
        /*0184*/ 	.word	0xffffffff


	//   ....[64]....
        /*0188*/ 	.word	0xffffffff


	//   ....[65]....
        /*018c*/ 	.word	0xffffffff


	//   ....[66]....
        /*0190*/ 	.word	0xffffffff


	//   ....[67]....
        /*0194*/ 	.word	0xffffffff


	//   ....[68]....
        /*0198*/ 	.word	0xffffffff


	//   ....[69]....
        /*019c*/ 	.word	0xffffffff


	//   ....[70]....
        /*01a0*/ 	.word	0xffffffff


	//   ....[71]....
        /*01a4*/ 	.word	0xffffffff


	//   ....[72]....
        /*01a8*/ 	.word	0xffffffff


	//   ....[73]....
        /*01ac*/ 	.word	0xffffffff


	//   ....[74]....
        /*01b0*/ 	.word	0xffffffff


	//   ....[75]....
        /*01b4*/ 	.word	0xffffffff


	//   ....[76]....
        /*01b8*/ 	.word	0xffffffff


	//   ....[77]....
        /*01bc*/ 	.word	0xffffffff


	//   ....[78]....
        /*01c0*/ 	.word	0xffffffff


	//   ....[79]....
        /*01c4*/ 	.word	0xffffffff


	//   ....[80]....
        /*01c8*/ 	.word	0xffffffff


	//   ....[81]....
        /*01cc*/ 	.word	0xffffffff


	//   ....[82]....
        /*01d0*/ 	.word	0xffffffff


	//   ....[83]....
        /*01d4*/ 	.word	0xffffffff


	//   ....[84]....
        /*01d8*/ 	.word	0xffffffff


	//   ....[85]....
        /*01dc*/ 	.word	0xffffffff


	//   ....[86]....
        /*01e0*/ 	.word	0xffffffff


	//   ....[87]....
        /*01e4*/ 	.word	0xffffffff


	//   ....[88]....
        /*01e8*/ 	.word	0xffffffff


	//   ....[89]....
        /*01ec*/ 	.word	0xffffffff


	//   ....[90]....
        /*01f0*/ 	.word	0xffffffff


	//   ....[91]....
        /*01f4*/ 	.word	0xffffffff


	//   ....[92]....
        /*01f8*/ 	.word	0xffffffff


	//   ....[93]....
        /*01fc*/ 	.word	0xffffffff


	//   ....[94]....
        /*0200*/ 	.word	0xffffffff


	//   ....[95]....
        /*0204*/ 	.word	0xffffffff


	//   ....[96]....
        /*0208*/ 	.word	0xffffffff


	//   ....[97]....
        /*020c*/ 	.word	0xffffffff


	//   ....[98]....
        /*0210*/ 	.word	0xffffffff


	//   ....[99]....
        /*0214*/ 	.word	0xffffffff


	//   ....[100]....
        /*0218*/ 	.word	0xffffffff


	//   ....[101]....
        /*021c*/ 	.word	0xffffffff


	//   ....[102]....
        /*0220*/ 	.word	0xffffffff


	//   ....[103]....
        /*0224*/ 	.word	0xffffffff


	//   ....[104]....
        /*0228*/ 	.word	0xffffffff


	//   ....[105]....
        /*022c*/ 	.word	0xffffffff


	//   ....[106]....
        /*0230*/ 	.word	0xffffffff


	//   ....[107]....
        /*0234*/ 	.word	0xffffffff


	//   ....[108]....
        /*0238*/ 	.word	0xffffffff


	//   ....[109]....
        /*023c*/ 	.word	0xffffffff


	//   ....[110]....
        /*0240*/ 	.word	0xffffffff


	//   ....[111]....
        /*0244*/ 	.word	0xffffffff


	//   ....[112]....
        /*0248*/ 	.word	0xffffffff


	//   ....[113]....
        /*024c*/ 	.word	0xffffffff


	//   ....[114]....
        /*0250*/ 	.word	0xffffffff


	//   ....[115]....
        /*0254*/ 	.word	0xffffffff


	//   ....[116]....
        /*0258*/ 	.word	0xffffffff


	//   ....[117]....
        /*025c*/ 	.word	0xffffffff


	//   ....[118]....
        /*0260*/ 	.word	0xffffffff


	//   ....[119]....
        /*0264*/ 	.word	0xffffffff


	//   ....[120]....
        /*0268*/ 	.word	0xffffffff


	//   ....[121]....
        /*026c*/ 	.word	0xffffffff


	//   ....[122]....
        /*0270*/ 	.word	0xffffffff


	//   ....[123]....
        /*0274*/ 	.word	0xffffffff


	//   ....[124]....
        /*0278*/ 	.word	0xffffffff


	//   ....[125]....
        /*027c*/ 	.word	0xffffffff


	//   ....[126]....
        /*0280*/ 	.word	0xffffffff


	//   ....[127]....
        /*0284*/ 	.word	0xffffffff


	//   ....[128]....
        /*0288*/ 	.word	0xffffffff


	//   ....[129]....
        /*028c*/ 	.word	0xffffffff


	//   ....[130]....
        /*0290*/ 	.word	0xffffffff


	//   ....[131]....
        /*0294*/ 	.word	0xffffffff


	//   ....[132]....
        /*0298*/ 	.word	0xffffffff


	//   ....[133]....
        /*029c*/ 	.word	0xffffffff


	//   ....[134]....
        /*02a0*/ 	.word	0xffffffff


	//   ....[135]....
        /*02a4*/ 	.word	0xffffffff


	//   ....[136]....
        /*02a8*/ 	.word	0xffffffff


	//   ....[137]....
        /*02ac*/ 	.word	0xffffffff


	//   ....[138]....
        /*02b0*/ 	.word	0xffffffff


	//   ....[139]....
        /*02b4*/ 	.word	0xffffffff


	//   ....[140]....
        /*02b8*/ 	.word	0xffffffff


	//   ....[141]....
        /*02bc*/ 	.word	0xffffffff


	//   ....[142]....
        /*02c0*/ 	.word	0xffffffff


	//   ....[143]....
        /*02c4*/ 	.word	0xffffffff


	//   ....[144]....
        /*02c8*/ 	.word	0xffffffff


	//   ....[145]....
        /*02cc*/ 	.word	0xffffffff


	//   ....[146]....
        /*02d0*/ 	.word	0xffffffff


	//   ....[147]....
        /*02d4*/ 	.word	0xffffffff


	//   ....[148]....
        /*02d8*/ 	.word	0xffffffff


	//   ....[149]....
        /*02dc*/ 	.word	0xffffffff


	//   ....[150]....
        /*02e0*/ 	.word	0xffffffff


	//   ....[151]....
        /*02e4*/ 	.word	0xffffffff


	//   ....[152]....
        /*02e8*/ 	.word	0xffffffff


	//   ....[153]....
        /*02ec*/ 	.word	0xffffffff


	//   ....[154]....
        /*02f0*/ 	.word	0xffffffff


	//   ....[155]....
        /*02f4*/ 	.word	0xffffffff


	//   ....[156]....
        /*02f8*/ 	.word	0xffffffff


	//   ....[157]....
        /*02fc*/ 	.word	0xffffffff


	//   ....[158]....
        /*0300*/ 	.word	0xffffffff


	//   ....[159]....
        /*0304*/ 	.word	0xffffffff


	//   ....[160]....
        /*0308*/ 	.word	0xffffffff


	//   ....[161]....
        /*030c*/ 	.word	0xffffffff


	//   ....[162]....
        /*0310*/ 	.word	0xffffffff


	//   ....[163]....
        /*0314*/ 	.word	0xffffffff


	//   ....[164]....
        /*0318*/ 	.word	0xffffffff


	//   ....[165]....
        /*031c*/ 	.word	0xffffffff


	//   ....[166]....
        /*0320*/ 	.word	0xffffffff


	//   ....[167]....
        /*0324*/ 	.word	0xffffffff


	//   ....[168]....
        /*0328*/ 	.word	0xffffffff


	//   ....[169]....
        /*032c*/ 	.word	0xffffffff


	//   ....[170]....
        /*0330*/ 	.word	0xffffffff


	//   ....[171]....
        /*0334*/ 	.word	0xffffffff


	//   ....[172]....
        /*0338*/ 	.word	0xffffffff


	//   ....[173]....
        /*033c*/ 	.word	0x0500000f


	//   ....[174]....
        /*0340*/ 	.word	0x0500000f


	//   ....[175]....
        /*0344*/ 	.word	0x0500000f


	//   ....[176]....
        /*0348*/ 	.word	0x0500000f


	//   ....[177]....
        /*034c*/ 	.word	0x0500000f


	//   ....[178]....
        /*0350*/ 	.word	0x0500000f


	//   ....[179]....
        /*0354*/ 	.word	0x0500000f


	//   ....[180]....
        /*0358*/ 	.word	0x0500000f


	//   ....[181]....
        /*035c*/ 	.word	0x0500000f


	//   ....[182]....
        /*0360*/ 	.word	0x0500000f


	//   ....[183]....
        /*0364*/ 	.word	0x0500000f


	//   ....[184]....
        /*0368*/ 	.word	0x0500000f


	//   ....[185]....
        /*036c*/ 	.word	0x0500000f


	//   ....[186]....
        /*0370*/ 	.word	0x0500000f


	//   ....[187]....
        /*0374*/ 	.word	0x0500000f


	//   ....[188]....
        /*0378*/ 	.word	0x0500000f


	//   ....[189]....
        /*037c*/ 	.word	0x0500000f


	//   ....[190]....
        /*0380*/ 	.word	0x0500000f


	//   ....[191]....
        /*0384*/ 	.word	0x0500000f


	//   ....[192]....
        /*0388*/ 	.word	0x0500000f


	//   ....[193]....
        /*038c*/ 	.word	0x0500000f


	//   ....[194]....
        /*0390*/ 	.word	0x0500000f


	//   ....[195]....
        /*0394*/ 	.word	0x0500000f


	//   ....[196]....
        /*0398*/ 	.word	0x0500000f


	//   ....[197]....
        /*039c*/ 	.word	0x0500000f


	//   ....[198]....
        /*03a0*/ 	.word	0x0500000f


	//   ....[199]....
        /*03a4*/ 	.word	0x0500000f


	//   ....[200]....
        /*03a8*/ 	.word	0x0500000f


	//   ....[201]....
        /*03ac*/ 	.word	0x0500000f


	//   ....[202]....
        /*03b0*/ 	.word	0x0500000f


	//   ....[203]....
        /*03b4*/ 	.word	0x0500000f


	//   ....[204]....
        /*03b8*/ 	.word	0x0500000f


	//   ....[205]....
        /*03bc*/ 	.word	0x0500000f


	//   ....[206]....
        /*03c0*/ 	.word	0x0500000f


	//   ....[207]....
        /*03c4*/ 	.word	0x0500000f


	//   ....[208]....
        /*03c8*/ 	.word	0x0500000f


	//   ....[209]....
        /*03cc*/ 	.word	0x0500000f


	//   ....[210]....
        /*03d0*/ 	.word	0x0500000f


	//   ....[211]....
        /*03d4*/ 	.word	0x0500000f


	//   ....[212]....
        /*03d8*/ 	.word	0x0500000f


	//   ....[213]....
        /*03dc*/ 	.word	0x0500000f


	//   ....[214]....
        /*03e0*/ 	.word	0x0500000f


	//   ....[215]....
        /*03e4*/ 	.word	0x0500000f


	//   ....[216]....
        /*03e8*/ 	.word	0x0500000f


	//   ....[217]....
        /*03ec*/ 	.word	0x0500000f


	//   ....[218]....
        /*03f0*/ 	.word	0x0500000f


	//   ....[219]....
        /*03f4*/ 	.word	0x0500000f


	//   ....[220]....
        /*03f8*/ 	.word	0x0500000f


	//   ....[221]....
        /*03fc*/ 	.word	0x0500000f


	//----- nvinfo : EIATTR_COOP_GROUP_INSTR_OFFSETS
	.align		4
.L_90:
        /*0400*/ 	.byte	0x04, 0x28
        /*0402*/ 	.short	(.L_92 - .L_91)


	//   ....[0]....
.L_91:
        /*0404*/ 	.word	0x00000080


	//   ....[1]....
        /*0408*/ 	.word	0x00000090


	//   ....[2]....
        /*040c*/ 	.word	0x000002d0


	//   ....[3]....
        /*0410*/ 	.word	0x00000430


	//   ....[4]....
        /*0414*/ 	.word	0x00000550


	//   ....[5]....
        /*0418*/ 	.word	0x000006b0


	//   ....[6]....
        /*041c*/ 	.word	0x000014d0


	//   ....[7]....
        /*0420*/ 	.word	0x000030c0


	//   ....[8]....
        /*0424*/ 	.word	0x00003190


	//   ....[9]....
        /*0428*/ 	.word	0x00003620


	//   ....[10]....
        /*042c*/ 	.word	0x00003750


	//   ....[11]....
        /*0430*/ 	.word	0x00006400


	//   ....[12]....
        /*0434*/ 	.word	0x00006410


	//   ....[13]....
        /*0438*/ 	.word	0x00006480


	//   ....[14]....
        /*043c*/ 	.word	0x00006490


	//   ....[15]....
        /*0440*/ 	.word	0x000081c0


	//   ....[16]....
        /*0444*/ 	.word	0x000081d0


	//   ....[17]....
        /*0448*/ 	.word	0x00008200


	//   ....[18]....
        /*044c*/ 	.word	0x00008210


	//   ....[19]....
        /*0450*/ 	.word	0x000094b0


	//   ....[20]....
        /*0454*/ 	.word	0x000094c0


	//   ....[21]....
        /*0458*/ 	.word	0x000094d0


	//   ....[22]....
        /*045c*/ 	.word	0x000094e0


	//   ....[23]....
        /*0460*/ 	.word	0x000094f0


	//   ....[24]....
        /*0464*/ 	.word	0x00009500


	//   ....[25]....
        /*0468*/ 	.word	0x00009510


	//   ....[26]....
        /*046c*/ 	.word	0x00009520


	//   ....[27]....
        /*0470*/ 	.word	0x00009530


	//   ....[28]....
        /*0474*/ 	.word	0x00009540


	//   ....[29]....
        /*0478*/ 	.word	0x00009550


	//   ....[30]....
        /*047c*/ 	.word	0x00009560


	//   ....[31]....
        /*0480*/ 	.word	0x00009570


	//   ....[32]....
        /*0484*/ 	.word	0x00009580


	//   ....[33]....
        /*0488*/ 	.word	0x00009590


	//   ....[34]....
        /*048c*/ 	.word	0x000095c0


	//   ....[35]....
        /*0490*/ 	.word	0x000095d0


	//   ....[36]....
        /*0494*/ 	.word	0x000095e0


	//   ....[37]....
        /*0498*/ 	.word	0x000095f0


	//   ....[38]....
        /*049c*/ 	.word	0x00009600


	//   ....[39]....
        /*04a0*/ 	.word	0x00009610


	//   ....[40]....
        /*04a4*/ 	.word	0x00009630


	//   ....[41]....
        /*04a8*/ 	.word	0x00009660


	//   ....[42]....
        /*04ac*/ 	.word	0x00009680


	//   ....[43]....
        /*04b0*/ 	.word	0x00009690


	//   ....[44]....
        /*04b4*/ 	.word	0x000096a0


	//   ....[45]....
        /*04b8*/ 	.word	0x000096b0


	//   ....[46]....
        /*04bc*/ 	.word	0x000096d0


	//   ....[47]....
        /*04c0*/ 	.word	0x000096e0


	//   ....[48]....
        /*04c4*/ 	.word	0x000096f0


	//   ....[49]....
        /*04c8*/ 	.word	0x00009700


	//   ....[50]....
        /*04cc*/ 	.word	0x00009720


	//   ....[51]....
        /*04d0*/ 	.word	0x00009730


	//   ....[52]....
        /*04d4*/ 	.word	0x00009740


	//   ....[53]....
        /*04d8*/ 	.word	0x00009750


	//   ....[54]....
        /*04dc*/ 	.word	0x00009760


	//   ....[55]....
        /*04e0*/ 	.word	0x00009770


	//   ....[56]....
        /*04e4*/ 	.word	0x00009790


	//   ....[57]....
        /*04e8*/ 	.word	0x000097a0


	//   ....[58]....
        /*04ec*/ 	.word	0x000097b0


	//   ....[59]....
        /*04f0*/ 	.word	0x000097c0


	//   ....[60]....
        /*04f4*/ 	.word	0x000097d0


	//   ....[61]....
        /*04f8*/ 	.word	0x000097e0


	//   ....[62]....
        /*04fc*/ 	.word	0x000097f0


	//   ....[63]....
        /*0500*/ 	.word	0x00009800


	//   ....[64]....
        /*0504*/ 	.word	0x00009810


	//   ....[65]....
        /*0508*/ 	.word	0x00009820


	//   ....[66]....
        /*050c*/ 	.word	0x00009830


	//   ....[67]....
        /*0510*/ 	.word	0x00009840


	//   ....[68]....
        /*0514*/ 	.word	0x00009850


	//   ....[69]....
        /*0518*/ 	.word	0x00009860


	//   ....[70]....
        /*051c*/ 	.word	0x00009870


	//   ....[71]....
        /*0520*/ 	.word	0x00009880


	//   ....[72]....
        /*0524*/ 	.word	0x00009890


	//   ....[73]....
        /*0528*/ 	.word	0x000098a0


	//   ....[74]....
        /*052c*/ 	.word	0x000098b0


	//   ....[75]....
        /*0530*/ 	.word	0x000098c0


	//   ....[76]....
        /*0534*/ 	.word	0x000098d0


	//   ....[77]....
        /*0538*/ 	.word	0x000098e0


	//   ....[78]....
        /*053c*/ 	.word	0x000098f0


	//   ....[79]....
        /*0540*/ 	.word	0x00009900


	//   ....[80]....
        /*0544*/ 	.word	0x00009910


	//   ....[81]....
        /*0548*/ 	.word	0x00009920


	//   ....[82]....
        /*054c*/ 	.word	0x00009940


	//   ....[83]....
        /*0550*/ 	.word	0x00009970


	//   ....[84]....
        /*0554*/ 	.word	0x000099a0


	//   ....[85]....
        /*0558*/ 	.word	0x000099d0


	//   ....[86]....
        /*055c*/ 	.word	0x00009a00


	//   ....[87]....
        /*0560*/ 	.word	0x00009a30


	//   ....[88]....
        /*0564*/ 	.word	0x00009a60


	//   ....[89]....
        /*0568*/ 	.word	0x00009a90


	//   ....[90]....
        /*056c*/ 	.word	0x00009ac0


	//   ....[91]....
        /*0570*/ 	.word	0x00009af0


	//   ....[92]....
        /*0574*/ 	.word	0x00009b30


	//   ....[93]....
        /*0578*/ 	.word	0x00009b60


	//   ....[94]....
        /*057c*/ 	.word	0x00009b80


	//   ....[95]....
        /*0580*/ 	.word	0x00009ba0


	//   ....[96]....
        /*0584*/ 	.word	0x00009bc0


	//   ....[97]....
        /*0588*/ 	.word	0x00009bf0


	//   ....[98]....
        /*058c*/ 	.word	0x00009c20


	//   ....[99]....
        /*0590*/ 	.word	0x00009c60


	//   ....[100]....
        /*0594*/ 	.word	0x00009ca0


	//   ....[101]....
        /*0598*/ 	.word	0x00009cd0


	//   ....[102]....
        /*059c*/ 	.word	0x00009d10


	//   ....[103]....
        /*05a0*/ 	.word	0x00009d50


	//   ....[104]....
        /*05a4*/ 	.word	0x00009d80


	//   ....[105]....
        /*05a8*/ 	.word	0x00009db0


	//   ....[106]....
        /*05ac*/ 	.word	0x00009dd0


	//   ....[107]....
        /*05b0*/ 	.word	0x00009e00


	//   ....[108]....
        /*05b4*/ 	.word	0x00009e20


	//   ....[109]....
        /*05b8*/ 	.word	0x00009e40


	//   ....[110]....
        /*05bc*/ 	.word	0x00009e50


	//   ....[111]....
        /*05c0*/ 	.word	0x00009e60


	//   ....[112]....
        /*05c4*/ 	.word	0x00009e70


	//   ....[113]....
        /*05c8*/ 	.word	0x00009ea0


	//   ....[114]....
        /*05cc*/ 	.word	0x00009ec0


	//   ....[115]....
        /*05d0*/ 	.word	0x0000a2b0


	//   ....[116]....
        /*05d4*/ 	.word	0x0000a310


	//   ....[117]....
        /*05d8*/ 	.word	0x0000a350


	//   ....[118]....
        /*05dc*/ 	.word	0x0000a390


	//   ....[119]....
        /*05e0*/ 	.word	0x0000a3d0


	//   ....[120]....
        /*05e4*/ 	.word	0x0000a400


	//   ....[121]....
        /*05e8*/ 	.word	0x0000ad90


	//   ....[122]....
        /*05ec*/ 	.word	0x0000adc0


	//   ....[123]....
        /*05f0*/ 	.word	0x0000bc10


	//   ....[124]....
        /*05f4*/ 	.word	0x0000d1a0


	//   ....[125]....
        /*05f8*/ 	.word	0x0000d1e0


	//   ....[126]....
        /*05fc*/ 	.word	0x0000d210


	//   ....[127]....
        /*0600*/ 	.word	0x0000d230


	//   ....[128]....
        /*0604*/ 	.word	0x0000d300


	//   ....[129]....
        /*0608*/ 	.word	0x0000d310


	//   ....[130]....
        /*060c*/ 	.word	0x0000d3a0


	//   ....[131]....
        /*0610*/ 	.word	0x0000d3b0


	//   ....[132]....
        /*0614*/ 	.word	0x0000d3c0


	//   ....[133]....
        /*0618*/ 	.word	0x0000d450


	//   ....[134]....
        /*061c*/ 	.word	0x0000d890


	//   ....[135]....
        /*0620*/ 	.word	0x0000d8c0


	//   ....[136]....
        /*0624*/ 	.word	0x0000d8e0


	//   ....[137]....
        /*0628*/ 	.word	0x0000d950


	//   ....[138]....
        /*062c*/ 	.word	0x0000d9a0


	//   ....[139]....
        /*0630*/ 	.word	0x0000d9d0


	//   ....[140]....
        /*0634*/ 	.word	0x0000d9f0


	//   ....[141]....
        /*0638*/ 	.word	0x0000da60


	//   ....[142]....
        /*063c*/ 	.word	0x0000da80


	//   ....[143]....
        /*0640*/ 	.word	0x0000db10


	//   ....[144]....
        /*0644*/ 	.word	0x0000e130


	//   ....[145]....
        /*0648*/ 	.word	0x0000e160


	//   ....[146]....
        /*064c*/ 	.word	0x0000e190


	//   ....[147]....
        /*0650*/ 	.word	0x0000e200


	//   ....[148]....
        /*0654*/ 	.word	0x0000e250


	//   ....[149]....
        /*0658*/ 	.word	0x0000e280


	//   ....[150]....
        /*065c*/ 	.word	0x0000e2b0


	//   ....[151]....
        /*0660*/ 	.word	0x0000e330


	//   ....[152]....
        /*0664*/ 	.word	0x0000ebc0


	//   ....[153]....
        /*0668*/ 	.word	0x0000ebe0


	//   ....[154]....
        /*066c*/ 	.word	0x0000ebf0


	//   ....[155]....
        /*0670*/ 	.word	0x0000ec00


	//   ....[156]....
        /*0674*/ 	.word	0x0000ec10


	//   ....[157]....
        /*0678*/ 	.word	0x0000ec70


	//   ....[158]....
        /*067c*/ 	.word	0x0000ec80


	//   ....[159]....
        /*0680*/ 	.word	0x0000ec90


	//   ....[160]....
        /*0684*/ 	.word	0x0000ecf0


	//   ....[161]....
        /*0688*/ 	.word	0x0000ed10


	//   ....[162]....
        /*068c*/ 	.word	0x0000f170


	//   ....[163]....
        /*0690*/ 	.word	0x0000f190


	//   ....[164]....
        /*0694*/ 	.word	0x0000f1b0


	//   ....[165]....
        /*0698*/ 	.word	0x0000f1d0


	//   ....[166]....
        /*069c*/ 	.word	0x0000f1f0


	//   ....[167]....
        /*06a0*/ 	.word	0x0000f240


	//   ....[168]....
        /*06a4*/ 	.word	0x0000f260


	//   ....[169]....
        /*06a8*/ 	.word	0x0000f270


	//   ....[170]....
        /*06ac*/ 	.word	0x0000f2c0


	//   ....[171]....
        /*06b0*/ 	.word	0x0000f320


	//   ....[172]....
        /*06b4*/ 	.word	0x000106d0


	//   ....[173]....
        /*06b8*/ 	.word	0x00010bd0


	//   ....[174]....
        /*06bc*/ 	.word	0x00010cc0


	//   ....[175]....
        /*06c0*/ 	.word	0x00010da0


	//   ....[176]....
        /*06c4*/ 	.word	0x00010e30


	//   ....[177]....
        /*06c8*/ 	.word	0x00010f30


	//   ....[178]....
        /*06cc*/ 	.word	0x00010f90


	//   ....[179]....
        /*06d0*/ 	.word	0x00011090


	//   ....[180]....
        /*06d4*/ 	.word	0x000110f0


	//   ....[181]....
        /*06d8*/ 	.word	0x000111c0


	//   ....[182]....
        /*06dc*/ 	.word	0x00011280


	//   ....[183]....
        /*06e0*/ 	.word	0x00011350


	//   ....[184]....
        /*06e4*/ 	.word	0x000114d0


	//   ....[185]....
        /*06e8*/ 	.word	0x00011570


	//   ....[186]....
        /*06ec*/ 	.word	0x00011690


	//   ....[187]....
        /*06f0*/ 	.word	0x000116e0


	//   ....[188]....
        /*06f4*/ 	.word	0x000117c0


	//   ....[189]....
        /*06f8*/ 	.word	0x00011870


	//   ....[190]....
        /*06fc*/ 	.word	0x000118e0


	//   ....[191]....
        /*0700*/ 	.word	0x000119b0


	//   ....[192]....
        /*0704*/ 	.word	0x00011a20


	//   ....[193]....
        /*0708*/ 	.word	0x00011af0


	//   ....[194]....
        /*070c*/ 	.word	0x00011b80


	//   ....[195]....
        /*0710*/ 	.word	0x00011be0


	//   ....[196]....
        /*0714*/ 	.word	0x00011ca0


	//   ....[197]....
        /*0718*/ 	.word	0x00011d50


	//   ....[198]....
        /*071c*/ 	.word	0x00011db0


	//   ....[199]....
        /*0720*/ 	.word	0x00011eb0


	//   ....[200]....
        /*0724*/ 	.word	0x00011f20


	//   ....[201]....
        /*0728*/ 	.word	0x00011ff0


	//   ....[202]....
        /*072c*/ 	.word	0x00012130


	//   ....[203]....
        /*0730*/ 	.word	0x000121d0


	//   ....[204]....
        /*0734*/ 	.word	0x00012230


	//   ....[205]....
        /*0738*/ 	.word	0x00012300


	//   ....[206]....
        /*073c*/ 	.word	0x00012360


	//   ....[207]....
        /*0740*/ 	.word	0x00012430


	//   ....[208]....
        /*0744*/ 	.word	0x00012490


	//   ....[209]....
        /*0748*/ 	.word	0x00012560


	//   ....[210]....
        /*074c*/ 	.word	0x000125c0


	//   ....[211]....
        /*0750*/ 	.word	0x00012690


	//   ....[212]....
        /*0754*/ 	.word	0x00012770


	//   ....[213]....
        /*0758*/ 	.word	0x00012810


	//   ....[214]....
        /*075c*/ 	.word	0x00012880


	//   ....[215]....
        /*0760*/ 	.word	0x00012940


	//   ....[216]....
        /*0764*/ 	.word	0x000129a0


	//   ....[217]....
        /*0768*/ 	.word	0x00012a60


	//   ....[218]....
        /*076c*/ 	.word	0x00012ac0


	//   ....[219]....
        /*0770*/ 	.word	0x00012b80


	//   ....[220]....
        /*0774*/ 	.word	0x00012be0


	//   ....[221]....
        /*0778*/ 	.word	0x00012ca0


	//----- nvinfo : EIATTR_REG_RECONFIG
	.align		4
.L_92:
        /*077c*/ 	.byte	0x01, 0x54
	.zero		2


	//----- nvinfo : EIATTR_SYSCALL_OFFSETS
	.align		4
        /*0780*/ 	.byte	0x04, 0x46
        /*0782*/ 	.short	(.L_94 - .L_93)


	//   ....[0]....
.L_93:
        /*0784*/ 	.word	0x00001690


	//   ....[1]....
        /*0788*/ 	.word	0x0000c360


	//   ....[2]....
        /*078c*/ 	.word	0x0000c4a0


	//   ....[3]....
        /*0790*/ 	.word	0x0000c5e0


	//   ....[4]....
        /*0794*/ 	.word	0x0000c700


	//   ....[5]....
        /*0798*/ 	.word	0x0000deb0


	//----- nvinfo : EIATTR_MBARRIER_INSTR_OFFSETS
	.align		4
.L_94:
        /*079c*/ 	.byte	0x04, 0x39
        /*079e*/ 	.short	(.L_96 - .L_95)


	//   ....[0]....
.L_95:
        /*07a0*/ 	.word	0x00000180
        /*07a4*/ 	.word	0x000000ff
        /*07a8*/ 	.word	0x00033400
        /*07ac*/ 	.short	0x0100
        /*07ae*/ 	.byte	0x08
	.zero		1


	//   ....[1]....
        /*07b0*/ 	.word	0x00000190
        /*07b4*/ 	.word	0x000000ff
        /*07b8*/ 	.word	0x00033420
        /*07bc*/ 	.short	0x0100
        /*07be*/ 	.byte	0x08
	.zero		1


	//   ....[2]....
        /*07c0*/ 	.word	0x00000280
        /*07c4*/ 	.word	0x000000ff
        /*07c8*/ 	.word	0x00033430
        /*07cc*/ 	.short	0x0100
        /*07ce*/ 	.byte	0x08
	.zero		1


	//   ....[3]....
        /*07d0*/ 	.word	0x00000290
        /*07d4*/ 	.word	0x000000ff
        /*07d8*/ 	.word	0x00033440
        /*07dc*/ 	.short	0x0100
        /*07de*/ 	.byte	0x08
	.zero		1


	//   ....[4]....
        /*07e0*/ 	.word	0x000002a0
        /*07e4*/ 	.word	0x000000ff
        /*07e8*/ 	.word	0x00033438
        /*07ec*/ 	.short	0x0100
        /*07ee*/ 	.byte	0x08
	.zero		1


	//   ....[5]....
        /*07f0*/ 	.word	0x000002b0
        /*07f4*/ 	.word	0x000000ff
        /*07f8*/ 	.word	0x00033448
        /*07fc*/ 	.short	0x0100
        /*07fe*/ 	.byte	0x08
	.zero		1


	//   ....[6]....
        /*0800*/ 	.word	0x000003e0
        /*0804*/ 	.word	0x000000ff
        /*0808*/ 	.word	0x00033450
        /*080c*/ 	.short	0x0100
        /*080e*/ 	.byte	0x08
	.zero		1


	//   ....[7]....
        /*0810*/ 	.word	0x000003f0
        /*0814*/ 	.word	0x000000ff
        /*0818*/ 	.word	0x00033460
        /*081c*/ 	.short	0x0100
        /*081e*/ 	.byte	0x08
	.zero		1


	//   ....[8]....
        /*0820*/ 	.word	0x00000400
        /*0824*/ 	.word	0x000000ff
        /*0828*/ 	.word	0x00033458
        /*082c*/ 	.short	0x0100
        /*082e*/ 	.byte	0x08
	.zero		1


	//   ....[9]....
        /*0830*/ 	.word	0x00000410
        /*0834*/ 	.word	0x000000ff
        /*0838*/ 	.word	0x00033468
        /*083c*/ 	.short	0x0100
        /*083e*/ 	.byte	0x08
	.zero		1


	//   ....[10]....
        /*0840*/ 	.word	0x00000500
        /*0844*/ 	.word	0x000000ff
        /*0848*/ 	.word	0x00033470
        /*084c*/ 	.short	0x0100
        /*084e*/ 	.byte	0x06
	.zero		1


	//   ....[11]....
        /*0850*/ 	.word	0x00000510
        /*0854*/ 	.word	0x000000ff
        /*0858*/ 	.word	0x00033480
        /*085c*/ 	.short	0x0100
        /*085e*/ 	.byte	0x06
	.zero		1


	//   ....[12]....
        /*0860*/ 	.word	0x00000520
        /*0864*/ 	.word	0x000000ff
        /*0868*/ 	.word	0x00033478
        /*086c*/ 	.short	0x0100
        /*086e*/ 	.byte	0x06
	.zero		1


	//   ....[13]....
        /*0870*/ 	.word	0x00000530
        /*0874*/ 	.word	0x000000ff
        /*0878*/ 	.word	0x00033488
        /*087c*/ 	.short	0x0100
        /*087e*/ 	.byte	0x06
	.zero		1


	//   ....[14]....
        /*0880*/ 	.word	0x00000660
        /*0884*/ 	.word	0x000000ff
        /*0888*/ 	.word	0x00033490
        /*088c*/ 	.short	0x0100
        /*088e*/ 	.byte	0x08
	.zero		1


	//   ....[15]....
        /*0890*/ 	.word	0x00000670
        /*0894*/ 	.word	0x000000ff
        /*0898*/ 	.word	0x000334a0
        /*089c*/ 	.short	0x0100
        /*089e*/ 	.byte	0x08
	.zero		1


	//   ....[16]....
        /*08a0*/ 	.word	0x00000680
        /*08a4*/ 	.word	0x000000ff
        /*08a8*/ 	.word	0x00033498
        /*08ac*/ 	.short	0x0100
        /*08ae*/ 	.byte	0x08
	.zero		1


	//   ....[17]....
        /*08b0*/ 	.word	0x00000690
        /*08b4*/ 	.word	0x000000ff
        /*08b8*/ 	.word	0x000334a8
        /*08bc*/ 	.short	0x0100
        /*08be*/ 	.byte	0x08
	.zero		1


	//   ....[18]....
        /*08c0*/ 	.word	0x000007d0
        /*08c4*/ 	.word	0x000000ff
        /*08c8*/ 	.word	0x000334b0
        /*08cc*/ 	.short	0x0100
        /*08ce*/ 	.byte	0x08
	.zero		1


	//   ....[19]....
        /*08d0*/ 	.word	0x000007e0
        /*08d4*/ 	.word	0x000000ff
        /*08d8*/ 	.word	0x000334c0
        /*08dc*/ 	.short	0x0100
        /*08de*/ 	.byte	0x08
	.zero		1


	//   ....[20]....
        /*08e0*/ 	.word	0x000007f0
        /*08e4*/ 	.word	0x000000ff
        /*08e8*/ 	.word	0x000334b8
        /*08ec*/ 	.short	0x0100
        /*08ee*/ 	.byte	0x08
	.zero		1


	//   ....[21]....
        /*08f0*/ 	.word	0x00000800
        /*08f4*/ 	.word	0x000000ff
        /*08f8*/ 	.word	0x000334c8
        /*08fc*/ 	.short	0x0100
        /*08fe*/ 	.byte	0x08
	.zero		1


	//   ....[22]....
        /*0900*/ 	.word	0x000016b0
        /*0904*/ 	.word	0x000000ff
        /*0908*/ 	.word	0x00033400
        /*090c*/ 	.short	0x010a
        /*090e*/ 	.byte	0x24
	.zero		1


	//   ....[23]....
        /*0910*/ 	.word	0x00001720
        /*0914*/ 	.word	0x000000ff
        /*0918*/ 	.word	0x00033430
        /*091c*/ 	.short	0x010a
        /*091e*/ 	.byte	0x24
	.zero		1


	//   ....[24]....
        /*0920*/ 	.word	0x00001780
        /*0924*/ 	.word	0x000000ff
        /*0928*/ 	.word	0x00033430
        /*092c*/ 	.short	0x010a
        /*092e*/ 	.byte	0x24
	.zero		1


	//   ....[25]....
        /*0930*/ 	.word	0x00002580
        /*0934*/ 	.word	0x000000ff
        /*0938*/ 	.word	0x00000000
        /*093c*/ 	.short	0x0101
        /*093e*/ 	.byte	0x04
	.zero		1


	//   ....[26]....
        /*0940*/ 	.word	0x00004f50
        /*0944*/ 	.word	0x000000ff
        /*0948*/ 	.word	0x00033430
        /*094c*/ 	.short	0x010a
        /*094e*/ 	.byte	0x04
	.zero		1


	//   ....[27]....
        /*0950*/ 	.word	0x00004f90
        /*0954*/ 	.word	0x000000ff
        /*0958*/ 	.word	0x00033430
        /*095c*/ 	.short	0x010a
        /*095e*/ 	.byte	0x04
	.zero		1


	//   ....[28]....
        /*0960*/ 	.word	0x00005c60
        /*0964*/ 	.word	0x000000ff
        /*0968*/ 	.word	0x00033450
        /*096c*/ 	.short	0x010a
        /*096e*/ 	.byte	0x04
	.zero		1


	//   ....[29]....
        /*0970*/ 	.word	0x00005ca0
        /*0974*/ 	.word	0x000000ff
        /*0978*/ 	.word	0x00033450
        /*097c*/ 	.short	0x010a
        /*097e*/ 	.byte	0x04
	.zero		1


	//   ....[30]....
        /*0980*/ 	.word	0x00006470
        /*0984*/ 	.word	0x000000ff
        /*0988*/ 	.word	0x00000000
        /*098c*/ 	.short	0x0101
        /*098e*/ 	.byte	0x04
	.zero		1


	//   ....[31]....
        /*0990*/ 	.word	0x000075b0
        /*0994*/ 	.word	0x000000ff
        /*0998*/ 	.word	0x00000000
        /*099c*/ 	.short	0x0101
        /*099e*/ 	.byte	0x04
	.zero		1


	//   ....[32]....
        /*09a0*/ 	.word	0x00007e20
        /*09a4*/ 	.word	0x000000ff
        /*09a8*/ 	.word	0x00033450
        /*09ac*/ 	.short	0x010a
        /*09ae*/ 	.byte	0x09
	.zero		1


	//   ....[33]....
        /*09b0*/ 	.word	0x00007e60
        /*09b4*/ 	.word	0x000000ff
        /*09b8*/ 	.word	0x00033450
        /*09bc*/ 	.short	0x010a
        /*09be*/ 	.byte	0x09
	.zero		1


	//   ....[34]....
        /*09c0*/ 	.word	0x000084f0
        /*09c4*/ 	.word	0x000000ff
        /*09c8*/ 	.word	0x00000000
        /*09cc*/ 	.short	0x0101
        /*09ce*/ 	.byte	0x04
	.zero		1


	//   ....[35]....
        /*09d0*/ 	.word	0x0000a420
        /*09d4*/ 	.word	0x000000ff
        /*09d8*/ 	.word	0x00000000
        /*09dc*/ 	.short	0x0101
        /*09de*/ 	.byte	0x04
	.zero		1


	//   ....[36]....
        /*09e0*/ 	.word	0x0000cea0
        /*09e4*/ 	.word	0x000000ff
        /*09e8*/ 	.word	0x00033480
        /*09ec*/ 	.short	0x010a
        /*09ee*/ 	.byte	0x29
	.zero		1


	//   ....[37]....
        /*09f0*/ 	.word	0x0000d5a0
        /*09f4*/ 	.word	0x000000ff
        /*09f8*/ 	.word	0x00033470
        /*09fc*/ 	.short	0x0107
        /*09fe*/ 	.byte	0x29
	.zero		1


	//   ....[38]....
        /*0a00*/ 	.word	0x0000d630
        /*0a04*/ 	.word	0x000000ff
        /*0a08*/ 	.word	0x00033470
        /*0a0c*/ 	.short	0x0101
        /*0a0e*/ 	.byte	0x29
	.zero		1


	//   ....[39]....
        /*0a10*/ 	.word	0x0000d660
        /*0a14*/ 	.word	0x000000ff
        /*0a18*/ 	.word	0x00033440
        /*0a1c*/ 	.short	0x010a
        /*0a1e*/ 	.byte	0x29
	.zero		1


	//   ....[40]....
        /*0a20*/ 	.word	0x0000dc50
        /*0a24*/ 	.word	0x000000ff
        /*0a28*/ 	.word	0x00033430
        /*0a2c*/ 	.short	0x0107
        /*0a2e*/ 	.byte	0x29
	.zero		1


	//   ....[41]....
        /*0a30*/ 	.word	0x0000dce0
        /*0a34*/ 	.word	0x000000ff
        /*0a38*/ 	.word	0x00033430
        /*0a3c*/ 	.short	0x0101
        /*0a3e*/ 	.byte	0x29
	.zero		1


	//   ....[42]....
        /*0a40*/ 	.word	0x0000e440
        /*0a44*/ 	.word	0x000000ff
        /*0a48*/ 	.word	0x00033400
        /*0a4c*/ 	.short	0x0107
        /*0a4e*/ 	.byte	0x29
	.zero		1


	//   ....[43]....
        /*0a50*/ 	.word	0x0000e4a0
        /*0a54*/ 	.word	0x000000ff
        /*0a58*/ 	.word	0x00033400
        /*0a5c*/ 	.short	0x0101
        /*0a5e*/ 	.byte	0x29
	.zero		1


	//   ....[44]....
        /*0a60*/ 	.word	0x0000e4b0
        /*0a64*/ 	.word	0x000000ff
        /*0a68*/ 	.word	0x00033420
        /*0a6c*/ 	.short	0x010a
        /*0a6e*/ 	.byte	0x29
	.zero		1


	//   ....[45]....
        /*0a70*/ 	.word	0x0000e8d0
        /*0a74*/ 	.word	0x00000005
        /*0a78*/ 	.word	0x00033480
        /*0a7c*/ 	.short	0x010a
        /*0a7e*/ 	.byte	0x3f
	.zero		1


	//   ....[46]....
        /*0a80*/ 	.word	0x0000ee40
        /*0a84*/ 	.word	0x00000005
        /*0a88*/ 	.word	0x00033470
        /*0a8c*/ 	.short	0x0107
        /*0a8e*/ 	.byte	0x3f
	.zero		1


	//   ....[47]....
        /*0a90*/ 	.word	0x0000eed0
        /*0a94*/ 	.word	0x00000005
        /*0a98*/ 	.word	0x00033470
        /*0a9c*/ 	.short	0x0101
        /*0a9e*/ 	.byte	0x3f
	.zero		1


	//   ....[48]....
        /*0aa0*/ 	.word	0x0000ef00
        /*0aa4*/ 	.word	0x00000005
        /*0aa8*/ 	.word	0x00033440
        /*0aac*/ 	.short	0x010a
        /*0aae*/ 	.byte	0x3f
	.zero		1


	//   ....[49]....
        /*0ab0*/ 	.word	0x0000f400
        /*0ab4*/ 	.word	0x00000005
        /*0ab8*/ 	.word	0x00033430
        /*0abc*/ 	.short	0x0107
        /*0abe*/ 	.byte	0x3f
	.zero		1


	//   ....[50]....
        /*0ac0*/ 	.word	0x0000f4a0
        /*0ac4*/ 	.word	0x00000005
        /*0ac8*/ 	.word	0x00033430
        /*0acc*/ 	.short	0x0101
        /*0ace*/ 	.byte	0x3f
	.zero		1


	//   ....[51]....
        /*0ad0*/ 	.word	0x0000f520
        /*0ad4*/ 	.word	0x00000005
        /*0ad8*/ 	.word	0x00033470
        /*0adc*/ 	.short	0x010a
        /*0ade*/ 	.byte	0x3f
	.zero		1


	//   ....[52]....
        /*0ae0*/ 	.word	0x0000f5c0
        /*0ae4*/ 	.word	0x00000005
        /*0ae8*/ 	.word	0x00033460
        /*0aec*/ 	.short	0x010a
        /*0aee*/ 	.byte	0x3f
	.zero		1


	//   ....[53]....
        /*0af0*/ 	.word	0x0000fc80
        /*0af4*/ 	.word	0x00000005
        /*0af8*/ 	.word	0x00033450
        /*0afc*/ 	.short	0x0101
        /*0afe*/ 	.byte	0x3f
	.zero		1


	//   ....[54]....
        /*0b00*/ 	.word	0x0000fd20
        /*0b04*/ 	.word	0x00000005
        /*0b08*/ 	.word	0x00000000
        /*0b0c*/ 	.short	0x0101
        /*0b0e*/ 	.byte	0x3f
	.zero		1


	//   ....[55]....
        /*0b10*/ 	.word	0x0000fdf0
        /*0b14*/ 	.word	0x00000000
        /*0b18*/ 	.word	0x00033470
        /*0b1c*/ 	.short	0x010a
        /*0b1e*/ 	.byte	0x3f
	.zero		1


	//   ....[56]....
        /*0b20*/ 	.word	0x0000fea0
        /*0b24*/ 	.word	0x00000000
        /*0b28*/ 	.word	0x00033460
        /*0b2c*/ 	.short	0x010a
        /*0b2e*/ 	.byte	0x3f
	.zero		1


	//   ....[57]....
        /*0b30*/ 	.word	0x00010560
        /*0b34*/ 	.word	0x00000000
        /*0b38*/ 	.word	0x00033450
        /*0b3c*/ 	.short	0x0101
        /*0b3e*/ 	.byte	0x3f
	.zero		1


	//   ....[58]....
        /*0b40*/ 	.word	0x000105e0
        /*0b44*/ 	.word	0x00000000
        /*0b48*/ 	.word	0x00000000
        /*0b4c*/ 	.short	0x0101
        /*0b4e*/ 	.byte	0x3f
	.zero		1


	//   ....[59]....
        /*0b50*/ 	.word	0x00010680
        /*0b54*/ 	.word	0x00000005
        /*0b58*/ 	.word	0x00033420
        /*0b5c*/ 	.short	0x010a
        /*0b5e*/ 	.byte	0x3f
	.zero		1


	//   ....[60]....
        /*0b60*/ 	.word	0x000107a0
        /*0b64*/ 	.word	0x00000004
        /*0b68*/ 	.word	0x00033440
        /*0b6c*/ 	.short	0x010a
        /*0b6e*/ 	.byte	0x3f
	.zero		1


	//   ....[61]....
        /*0b70*/ 	.word	0x00010840
        /*0b74*/ 	.word	0x00000005
        /*0b78*/ 	.word	0x00033440
        /*0b7c*/ 	.short	0x010a
        /*0b7e*/ 	.byte	0x3f
	.zero		1


	//   ....[62]....
        /*0b80*/ 	.word	0x00010880
        /*0b84*/ 	.word	0x00000004
        /*0b88*/ 	.word	0x00033460
        /*0b8c*/ 	.short	0x010a
        /*0b8e*/ 	.byte	0x3f
	.zero		1


	//   ....[63]....
        /*0b90*/ 	.word	0x000108c0
        /*0b94*/ 	.word	0x00000005
        /*0b98*/ 	.word	0x00033460
        /*0b9c*/ 	.short	0x010a
        /*0b9e*/ 	.byte	0x3f
	.zero		1


	//   ....[64]....
        /*0ba0*/ 	.word	0x00010900
        /*0ba4*/ 	.word	0x00000004
        /*0ba8*/ 	.word	0x00033480
        /*0bac*/ 	.short	0x010a
        /*0bae*/ 	.byte	0x3f
	.zero		1


	//   ....[65]....
        /*0bb0*/ 	.word	0x00010940
        /*0bb4*/ 	.word	0x00000005
        /*0bb8*/ 	.word	0x00033480
        /*0bbc*/ 	.short	0x010a
        /*0bbe*/ 	.byte	0x3f
	.zero		1


	//   ....[66]....
        /*0bc0*/ 	.word	0x000109b0
        /*0bc4*/ 	.word	0x00000003
        /*0bc8*/ 	.word	0x00033400
        /*0bcc*/ 	.short	0x010a
        /*0bce*/ 	.byte	0x3f
	.zero		1


	//   ....[67]....
        /*0bd0*/ 	.word	0x00010a10
        /*0bd4*/ 	.word	0x00000003
        /*0bd8*/ 	.word	0x00033430
        /*0bdc*/ 	.short	0x010a
        /*0bde*/ 	.byte	0x3f
	.zero		1


	//   ....[68]....
        /*0be0*/ 	.word	0x00010a70
        /*0be4*/ 	.word	0x00000007
        /*0be8*/ 	.word	0x00033430
        /*0bec*/ 	.short	0x010a
        /*0bee*/ 	.byte	0x3f
	.zero		1


	//   ....[69]....
        /*0bf0*/ 	.word	0x00010ad0
        /*0bf4*/ 	.word	0x00000007
        /*0bf8*/ 	.word	0x00033450
        /*0bfc*/ 	.short	0x010a
        /*0bfe*/ 	.byte	0x3f
	.zero		1


	//   ....[70]....
        /*0c00*/ 	.word	0x00010b30
        /*0c04*/ 	.word	0x00000003
        /*0c08*/ 	.word	0x00033450
        /*0c0c*/ 	.short	0x010a
        /*0c0e*/ 	.byte	0x3f
	.zero		1


	//   ....[71]....
        /*0c10*/ 	.word	0x00010c10
        /*0c14*/ 	.word	0x00000003
        /*0c18*/ 	.word	0x00033480
        /*0c1c*/ 	.short	0x010a
        /*0c1e*/ 	.byte	0x3f
	.zero		1


	//   ....[72]....
        /*0c20*/ 	.word	0x00011420
        /*0c24*/ 	.word	0x00000003
        /*0c28*/ 	.word	0x00033440
        /*0c2c*/ 	.short	0x010a
        /*0c2e*/ 	.byte	0x3f
	.zero		1


	//   ....[73]....
        /*0c30*/ 	.word	0x00012030
        /*0c34*/ 	.word	0x00000003
        /*0c38*/ 	.word	0x00033420
        /*0c3c*/ 	.short	0x010a
        /*0c3e*/ 	.byte	0x3f
	.zero		1


	//   ....[74]....
        /*0c40*/ 	.word	0x00012080
        /*0c44*/ 	.word	0x00000005
        /*0c48*/ 	.word	0x00033480
        /*0c4c*/ 	.short	0x010a
        /*0c4e*/ 	.byte	0x3f
	.zero		1


	//   ....[75]....
        /*0c50*/ 	.word	0x000126c0
        /*0c54*/ 	.word	0x00000005
        /*0c58*/ 	.word	0x00033440
        /*0c5c*/ 	.short	0x010a
        /*0c5e*/ 	.byte	0x3f
	.zero		1


	//   ....[76]....
        /*0c60*/ 	.word	0x00012cd0
        /*0c64*/ 	.word	0x00000005
        /*0c68*/ 	.word	0x00033470
        /*0c6c*/ 	.short	0x010a
        /*0c6e*/ 	.byte	0x3f
	.zero		1


	//   ....[77]....
        /*0c70*/ 	.word	0x00012d20
        /*0c74*/ 	.word	0x00000005
        /*0c78*/ 	.word	0x00033460
        /*0c7c*/ 	.short	0x010a
        /*0c7e*/ 	.byte	0x3f
	.zero		1


	//   ....[78]....
        /*0c80*/ 	.word	0x00012d70
        /*0c84*/ 	.word	0x00000000
        /*0c88*/ 	.word	0x00033470
        /*0c8c*/ 	.short	0x010a
        /*0c8e*/ 	.byte	0x3f
	.zero		1


	//   ....[79]....
        /*0c90*/ 	.word	0x00012dc0
        /*0c94*/ 	.word	0x00000000
        /*0c98*/ 	.word	0x00033460
        /*0c9c*/ 	.short	0x010a
        /*0c9e*/ 	.byte	0x3f
	.zero		1


	//   ....[80]....
        /*0ca0*/ 	.word	0x00012e10
        /*0ca4*/ 	.word	0x00000005
        /*0ca8*/ 	.word	0x00033420
        /*0cac*/ 	.short	0x010a
        /*0cae*/ 	.byte	0x3f
	.zero		1


	//   ....[81]....
        /*0cb0*/ 	.word	0x00012e60
        /*0cb4*/ 	.word	0x00000004
        /*0cb8*/ 	.word	0x00033440
        /*0cbc*/ 	.short	0x010a
        /*0cbe*/ 	.byte	0x3f
	.zero		1


	//   ....[82]....
        /*0cc0*/ 	.word	0x00012eb0
        /*0cc4*/ 	.word	0x00000005
        /*0cc8*/ 	.word	0x00033440
        /*0ccc*/ 	.short	0x010a
        /*0cce*/ 	.byte	0x3f
	.zero		1


	//   ....[83]....
        /*0cd0*/ 	.word	0x00012f00
        /*0cd4*/ 	.word	0x00000004
        /*0cd8*/ 	.word	0x00033460
        /*0cdc*/ 	.short	0x010a
        /*0cde*/ 	.byte	0x3f
	.zero		1


	//   ....[84]....
        /*0ce0*/ 	.word	0x00012f50
        /*0ce4*/ 	.word	0x00000005
        /*0ce8*/ 	.word	0x00033460
        /*0cec*/ 	.short	0x010a
        /*0cee*/ 	.byte	0x3f
	.zero		1


	//   ....[85]....
        /*0cf0*/ 	.word	0x00012fa0
        /*0cf4*/ 	.word	0x00000004
        /*0cf8*/ 	.word	0x00033480
        /*0cfc*/ 	.short	0x010a
        /*0cfe*/ 	.byte	0x3f
	.zero		1


	//----- nvinfo : EIATTR_NUM_MBARRIERS
	.align		4
.L_96:
        /*0d00*/ 	.byte	0x03, 0x38
        /*0d02*/ 	.short	0x0016


	//----- nvinfo : EIATTR_EXIT_INSTR_OFFSETS
	.align		4
        /*0d04*/ 	.byte	0x04, 0x1c
        /*0d06*/ 	.short	(.L_98 - .L_97)


	//   ....[0]....
.L_97:
        /*0d08*/ 	.word	0x00010990


	//----- nvinfo : EIATTR_MAX_THREADS
	.align		4
.L_98:
        /*0d0c*/ 	.byte	0x04, 0x05
        /*0d0e*/ 	.short	(.L_100 - .L_99)
.L_99:
        /*0d10*/ 	.word	0x00000180
        /*0d14*/ 	.word	0x00000001
        /*0d18*/ 	.word	0x00000001


	//----- nvinfo : EIATTR_CRS_STACK_SIZE
	.align		4
.L_100:
        /*0d1c*/ 	.byte	0x04, 0x1e
        /*0d1e*/ 	.short	(.L_102 - .L_101)
.L_101:
        /*0d20*/ 	.word	0x00000000


	//----- nvinfo : EIATTR_CBANK_PARAM_SIZE
	.align		4
.L_102:
        /*0d24*/ 	.byte	0x03, 0x19
        /*0d26*/ 	.short	0x0a70


	//----- nvinfo : EIATTR_PARAM_CBANK
	.align		4
        /*0d28*/ 	.byte	0x04, 0x0a
        /*0d2a*/ 	.short	(.L_104 - .L_103)
	.align		4
.L_103:
        /*0d2c*/ 	.word	index@(.nv.constant0._ZN7cutlass13device_kernelIN5flash11enable_sm90INS1_16FlashAttnFwdSm90INS1_25CollectiveMainloopFwdSm90ILi2EN4cute5tupleIJNS5_1CILi1EEES8_S8_EEENS6_IJNS7_ILi128EEENS7_ILi160EEENS7_ILi192EEEEEELi192ENS_12float_e4m3_tEfNS_4arch4Sm90ELb0ELb0ELb0ELb0ELb1ELb0ELb0ELb1ELb1ELb1ELb1ELb0EEENS1_21CollectiveEpilogueFwdINS6_IJSA_SC_SB_EEES9_NS_10bfloat16_tESG_Li256ELb0ELb1ELb1ELb1EEENS1_19SingleTileSchedulerILb0ELb1ELb1ELi128EEEEEEEEEvNT_6ParamsE)
        /*0d30*/ 	.short	0x0210
        /*0d32*/ 	.short	0x0a70


	//----- nvinfo : EIATTR_SW_WAR
	.align		4
.L_104:
        /*0d34*/ 	.byte	0x04, 0x36
        /*0d36*/ 	.short	(.L_106 - .L_105)
.L_105:
        /*0d38*/ 	.word	0x00000008
.L_106:


//--------------------- .nv.info._ZN7cutlass13device_kernelIN5flash11enable_sm90INS1_16FlashAttnFwdSm90INS1_25CollectiveMainloopFwdSm90ILi2EN4cute5tupleIJNS5_1CILi1EEES8_S8_EEENS6_IJNS7_ILi128EEENS7_ILi160EEENS7_ILi192EEEEEELi192ENS_12float_e4m3_tEfNS_4arch4Sm90ELb0ELb0ELb0ELb1ELb1ELb0ELb0ELb1ELb1ELb1ELb1ELb0EEENS1_21CollectiveEpilogueFwdINS6_IJSA_SC_SB_EEES9_NS_10bfloat16_tESG_Li256ELb1ELb1ELb1ELb1EEENS1_36VarlenDynamicPersistentTileSchedulerILi128ELi160ELi256ELi128ELb1ELb1ELb1ELb0ELb1ELb1EEEEEEEEEvNT_6ParamsE --------------------------
	.section	.nv.info._ZN7cutlass13device_kernelIN5flash11enable_sm90INS1_16FlashAttnFwdSm90INS1_25CollectiveMainloopFwdSm90ILi2EN4cute5tupleIJNS5_1CILi1EEES8_S8_EEENS6_IJNS7_ILi128EEENS7_ILi160EEENS7_ILi192EEEEEELi192ENS_12float_e4m3_tEfNS_4arch4Sm90ELb0ELb0ELb0ELb1ELb1ELb0ELb0ELb1ELb1ELb1ELb1ELb0EEENS1_21CollectiveEpilogueFwdINS6_IJSA_SC_SB_EEES9_NS_10bfloat16_tESG_Li256ELb1ELb1ELb1ELb1EEENS1_36VarlenDynamicPersistentTileSchedulerILi128ELi160ELi256ELi128ELb1ELb1ELb1ELb0ELb1ELb1EEEEEEEEEvNT_6ParamsE,"",@"SHT_CUDA_INFO"
	.sectionflags	@""
	.align	4


	//----- nvinfo : EIATTR_CUDA_API_VERSION
	.align		4
        /*0000*/ 	.byte	0x04, 0x37
        /*0002*/ 	.short	(.L_108 - .L_107)
.L_107:
        /*0004*/ 	.word	0x00000082


	//----- nvinfo : EIATTR_KPARAM_INFO
	.align		4
.L_108:
        /*0008*/ 	.byte	0x04, 0x17
        /*000a*/ 	.short	(.L_110 - .L_109)
.L_109:
        /*000c*/ 	.word	0x00000000
        /*0010*/ 	.short	0x0000
        /*0012*/ 	.short	0x0070
        /*0014*/ 	.byte	0x00, 0xf0, 0x01, 0x2a


	//----- nvinfo : EIATTR_SPARSE_MMA_MASK
	.align		4
.L_110:
        /*0018*/ 	.byte	0x03, 0x50
        /*001a*/ 	.short	0x0000


	//----- nvinfo : EIATTR_MAXREG_COUNT
	.align		4
        /*001c*/ 	.byte	0x03, 0x1b
        /*001e*/ 	.short	0x00a8


	//----- nvinfo : EIATTR_NUM_BARRIERS
	.align		4
        /*0020*/ 	.byte	0x02, 0x4c
        /*0022*/ 	.byte	0x10
	.zero		1


	//----- nvinfo : EIATTR_EXTERNS
	.align		4
        /*0024*/ 	.byte	0x04, 0x0f
        /*0026*/ 	.short	(.L_112 - .L_111)


	//   ....[0]....
	.align		4
.L_111:
        /*0028*/ 	.word	index@(__assertfail)


	//----- nvinfo : EIATTR_ANNOTATIONS
	.align		4
.L_112:
        /*002c*/ 	.byte	0x04, 0x55
        /*002e*/ 	.short	(.L_114 - .L_113)


	//   ....[0]....
.L_113:
        /*0030*/ 	.word	0x00000001
        /*0034*/ 	.byte	0x20, 0x0c, 0x00, 0x00, 0x01, 0x00, 0x00, 0x00, 0x10, 0x0d, 0x00, 0x00, 0x01, 0x00, 0x00, 0x00
        /* <DEDUP_REMOVED lines=23> */
        /*01b4*/ 	.byte	0xf0, 0x4e, 0x01, 0x00


	//----- nvinfo : EIATTR_MERCURY_ISA_VERSION
	.align		4
.L_114:
        /*01b8*/ 	.byte	0x03, 0x5f
        /*01ba*/ 	.short	0x0101


	//----- nvinfo : EIATTR_UNUSED_LOAD_BYTE_OFFSET
	.align		4
        /*01bc*/ 	.byte	0x04, 0x44
        /*01be*/ 	.short	(.L_116 - .L_115)


	//   ....[0]....
.L_115:
        /*01c0*/ 	.word	0x00000980
        /*01c4*/ 	.word	0x0000fff0


	//   ....[1]....
        /*01c8*/ 	.word	0x000091f0
        /*01cc*/ 	.word	0x0000fff0


	//----- nvinfo : EIATTR_INT_WARP_WIDE_INSTR_OFFSETS
	.align		4
.L_116:
        /*01d0*/ 	.byte	0x04, 0x31
        /*01d2*/ 	.short	(.L_118 - .L_117)


	//   ....[0]....
.L_117:
        /*01d4*/ 	.word	0x000000c0


	//   ....[1]....
        /*01d8*/ 	.word	0x000000d0


	//   ....[2]....
        /*01dc*/ 	.word	0x00000170


	//   ....[3]....
        /*01e0*/ 	.word	0x0000f9d0


	//   ....[4]....
        /*01e4*/ 	.word	0x0000fa60


	//   ....[5]....
        /*01e8*/ 	.word	0x00013920


	//   ....[6]....
        /*01ec*/ 	.word	0x000139b0


	//----- nvinfo : EIATTR_COOP_GROUP_MASK_REGIDS
	.align		4
.L_118:
        /*01f0*/ 	.byte	0x04, 0x29
        /*01f2*/ 	.short	(.L_120 - .L_119)


	//   ....[0]....
.L_119:
        /*01f4*/ 	.word	0xffffffff


	//   ....[1]....
        /*01f8*/ 	.word	0xffffffff


	//   ....[2]....
        /*01fc*/ 	.word	0xffffffff


	//   ....[3]....
        /*0200*/ 	.word	0xffffffff


	//   ....[4]....
        /*0204*/ 	.word	0xffffffff


	//   ....[5]....
        /*0208*/ 	.word	0xffffffff


	//   ....[6]....
        /*020c*/ 	.word	0xffffffff


	//   ....[7]....
        /*0210*/ 	.word	0xffffffff


	//   ....[8]....
        /*0214*/ 	.word	0xffffffff


	//   ....[9]....
        /*0218*/ 	.word	0xffffffff


	//   ....[10]....
        /*021c*/ 	.word	0xffffffff


	//   ....[11]....
        /*0220*/ 	.word	0xffffffff


	//   ....[12]....
        /*0224*/ 	.word	0xffffffff


	//   ....[13]....
        /*0228*/ 	.word	0xffffffff


	//   ....[14]....
        /*022c*/ 	.word	0xffffffff


	//   ....[15]....
        /*0230*/ 	.word	0xffffffff


	//   ....[16]....
        /*0234*/ 	.word	0xffffffff


	//   ....[17]....
        /*0238*/ 	.word	0xffffffff


	//   ....[18]....
        /*023c*/ 	.word	0xffffffff


	//   ....[19]....
        /*0240*/ 	.word	0xffffffff


	//   ....[20]....
        /*0244*/ 	.word	0xffffffff


	//   ....[21]....
        /*0248*/ 	.word	0xffffffff


	//   ....[22]....
        /*024c*/ 	.word	0xffffffff


	//   ....[23]....
        /*0250*/ 	.word	0xffffffff


	//   ....[24]....
        /*0254*/ 	.word	0xffffffff


	//   ....[25]....
        /*0258*/ 	.word	0xffffffff


	//   ....[26]....
        /*025c*/ 	.word	0xffffffff


	//   ....[27]....
        /*0260*/ 	.word	0xffffffff


	//   ....[28]....
        /*0264*/ 	.word	0xffffffff


	//   ....[29]....
        /*0268*/ 	.word	0xffffffff


	//   ....[30]....
        /*026c*/ 	.word	0xffffffff


	//   ....[31]....
        /*0270*/ 	.word	0xffffffff


	//   ....[32]....
        /*0274*/ 	.word	0xffffffff


	//   ....[33]....
        /*0278*/ 	.word	0xffffffff


	//   ....[34]....
        /*027c*/ 	.word	0xffffffff


	//   ....[35]....
        /*0280*/ 	.word	0xffffffff


	//   ....[36]....
        /*0284*/ 	.word	0xffffffff


	//   ....[37]....
        /*0288*/ 	.word	0xffffffff


	//   ....[38]....
        /*028c*/ 	.word	0xffffffff


	//   ....[39]....
        /*0290*/ 	.word	0xffffffff


	//   ....[40]....
        /*0294*/ 	.word	0xffffffff


	//   ....[41]....
        /*0298*/ 	.word	0xffffffff


	//   ....[42]....
        /*029c*/ 	.word	0xffffffff


	//   ....[43]....
        /*02a0*/ 	.word	0xffffffff


	//   ....[44]....
        /*02a4*/ 	.word	0xffffffff


	//   ....[45]....
        /*02a8*/ 	.word	0xffffffff


	//   ....[46]....
        /*02ac*/ 	.word	0xffffffff


	//   ....[47]....
        /*02b0*/ 	.word	0xffffffff


	//   ....[48]....
        /*02b4*/ 	.word	0xffffffff


	//   ....[49]....
        /*02b8*/ 	.word	0xffffffff


	//   ....[50]....
        /*02bc*/ 	.word	0xffffffff


	//   ....[51]....
        /*02c0*/ 	.word	0xffffffff


	//   ....[52]....
        /*02c4*/ 	.word	0xffffffff


	//   ....[53]....
        /*02c8*/ 	.word	0xffffffff


	//   ....[54]....
        /*02cc*/ 	.word	0xffffffff


	//   ....[55]....
        /*02d0*/ 	.word	0xffffffff


	//   ....[56]....
        /*02d4*/ 	.word	0xffffffff


	//   ....[57]....
        /*02d8*/ 	.word	0xffffffff


	//   ....[58]....
        /*02dc*/ 	.word	0xffffffff


	//   ....[59]....
        /*02e0*/ 	.word	0xffffffff


	//   ....[60]....
        /*02e4*/ 	.word	0xffffffff


	//   ....[61]....
        /*02e8*/ 	.word	0xffffffff


	//   ....[62]....
        /*02ec*/ 	.word	0xffffffff


	//   ....[63]....
        /*02f0*/ 	.word	0xffffffff


	//   ....[64]....
        /*02f4*/ 	.word	0xffffffff


	//   ....[65]....
        /*02f8*/ 	.word	0xffffffff


	//   ....[66]....
        /*02fc*/ 	.word	0xffffffff


	//   ....[67]....
        /*0300*/ 	.word	0xffffffff


	//   ....[68]....
        /*0304*/ 	.word	0xffffffff


	//   ....[69]....
        /*0308*/ 	.word	0xffffffff


	//   ....[70]....
        /*030c*/ 	.word	0xffffffff


	//   ....[71]....
        /*0310*/ 	.word	0xffffffff


	//   ....[72]....
        /*0314*/ 	.word	0xffffffff


	//   ....[73]....
        /*0318*/ 	.word	0xffffffff


	//   ....[74]....
        /*031c*/ 	.word	0xffffffff


	//   ....[75]....
        /*0320*/ 	.word	0xffffffff


	//   ....[76]....
        /*0324*/ 	.word	0xffffffff


	//   ....[77]....
        /*0328*/ 	.word	0xffffffff


	//   ....[78]....
        /*032c*/ 	.word	0xffffffff


	//   ....[79]....
        /*0330*/ 	.word	0xffffffff


	//   ....[80]....
        /*0334*/ 	.word	0xffffffff


	//   ....[81]....
        /*0338*/ 	.word	0xffffffff


	//   ....[82]....
        /*033c*/ 	.word	0xffffffff


	//   ....[83]....
        /*0340*/ 	.word	0xffffffff


	//   ....[84]....
        /*0344*/ 	.word	0xffffffff


	//   ....[85]....
        /*0348*/ 	.word	0xffffffff


	//   ....[86]....
        /*034c*/ 	.word	0xffffffff


	//   ....[87]....
        /*0350*/ 	.word	0xffffffff


	//   ....[88]....
        /*0354*/ 	.word	0xffffffff


	//   ....[89]....
        /*0358*/ 	.word	0xffffffff


	//   ....[90]....
        /*035c*/ 	.word	0xffffffff


	//   ....[91]....
        /*0360*/ 	.word	0xffffffff


	//   ....[92]....
        /*0364*/ 	.word	0xffffffff


	//   ....[93]....
        /*0368*/ 	.word	0xffffffff


	//   ....[94]....
        /*036c*/ 	.word	0xffffffff


	//   ....[95]....
        /*0370*/ 	.word	0xffffffff


	//   ....[96]....
        /*0374*/ 	.word	0xffffffff


	//   ....[97]....
        /*0378*/ 	.word	0xffffffff


	//   ....[98]....
        /*037c*/ 	.word	0xffffffff


	//   ....[99]....
        /*0380*/ 	.word	0xffffffff


	//   ....[100]....
        /*0384*/ 	.word	0xffffffff


	//   ....[101]....
        /*0388*/ 	.word	0xffffffff


	//   ....[102]....
        /*038c*/ 	.word	0xffffffff


	//   ....[103]....
        /*0390*/ 	.word	0xffffffff


	//   ....[104]....
        /*0394*/ 	.word	0xffffffff


	//   ....[105]....
        /*0398*/ 	.word	0xffffffff


	//   ....[106]....
        /*039c*/ 	.word	0xffffffff


	//   ....[107]....
        /*03a0*/ 	.word	0xffffffff


	//   ....[108]....
        /*03a4*/ 	.word	0xffffffff


	//   ....[109]....
        /*03a8*/ 	.word	0xffffffff


	//   ....[110]....
        /*03ac*/ 	.word	0xffffffff


	//   ....[111]....
        /*03b0*/ 	.word	0xffffffff


	//   ....[112]....
        /*03b4*/ 	.word	0xffffffff


	//   ....[113]....
        /*03b8*/ 	.word	0xffffffff


	//   ....[114]....
        /*03bc*/ 	.word	0xffffffff


	//   ....[115]....
        /*03c0*/ 	.word	0xffffffff


	//   ....[116]....
        /*03c4*/ 	.word	0xffffffff


	//   ....[117]....
        /*03c8*/ 	.word	0xffffffff


	//   ....[118]....
        /*03cc*/ 	.word	0xffffffff


	//   ....[119]....
        /*03d0*/ 	.word	0xffffffff


	//   ....[120]....
        /*03d4*/ 	.word	0xffffffff


	//   ....[121]....
        /*03d8*/ 	.word	0xffffffff


	//   ....[122]....
        /*03dc*/ 	.word	0xffffffff


	//   ....[123]....
        /*03e0*/ 	.word	0xffffffff


	//   ....[124]....
        /*03e4*/ 	.word	0xffffffff


	//   ....[125]....
        /*03e8*/ 	.word	0xffffffff


	//   ....[126]....
        /*03ec*/ 	.word	0xffffffff


	//   ....[127]....
        /*03f0*/ 	.word	0xffffffff


	//   ....[128]....
        /*03f4*/ 	.word	0xffffffff


	//   ....[129]....
        /*03f8*/ 	.word	0xffffffff


	//   ....[130]....
        /*03fc*/ 	.word	0xffffffff


	//   ....[131]....
        /*0400*/ 	.word	0xffffffff


	//   ....[132]....
        /*0404*/ 	.word	0xffffffff


	//   ....[133]....
        /*0408*/ 	.word	0xffffffff


	//   ....[134]....
        /*040c*/ 	.word	0xffffffff


	//   ....[135]....
        /*0410*/ 	.word	0xffffffff


	//   ....[136]....
        /*0414*/ 	.word	0xffffffff


	//   ....[137]....
        /*0418*/ 	.word	0xffffffff


	//   ....[138]....
        /*041c*/ 	.word	0xffffffff


	//   ....[139]....
        /*0420*/ 	.word	0xffffffff


	//   ....[140]....
        /*0424*/ 	.word	0xffffffff


	//   ....[141]....
        /*0428*/ 	.word	0xffffffff


	//   ....[142]....
        /*042c*/ 	.word	0xffffffff


	//   ....[143]....
        /*0430*/ 	.word	0xffffffff


	//   ....[144]....
        /*0434*/ 	.word	0xffffffff


	//   ....[145]....
        /*0438*/ 	.word	0xffffffff


	//   ....[146]....
        /*043c*/ 	.word	0xffffffff


	//   ....[147]....
        /*0440*/ 	.word	0xffffffff


	//   ....[148]....
        /*0444*/ 	.word	0xffffffff


	//   ....[149]....
        /*0448*/ 	.word	0xffffffff


	//   ....[150]....
        /*044c*/ 	.word	0xffffffff


	//   ....[151]....
        /*0450*/ 	.word	0xffffffff


	//   ....[152]....
        /*0454*/ 	.word	0xffffffff


	//   ....[153]....
        /*0458*/ 	.word	0xffffffff


	//   ....[154]....
        /*045c*/ 	.word	0xffffffff


	//   ....[155]....
        /*0460*/ 	.word	0xffffffff


	//   ....[156]....
        /*0464*/ 	.word	0xffffffff


	//   ....[157]....
        /*0468*/ 	.word	0xffffffff


	//   ....[158]....
        /*046c*/ 	.word	0xffffffff


	//   ....[159]....
        /*0470*/ 	.word	0xffffffff


	//   ....[160]....
        /*0474*/ 	.word	0xffffffff


	//   ....[161]....
        /*0478*/ 	.word	0xffffffff


	//   ....[162]....
        /*047c*/ 	.word	0xffffffff


	//   ....[163]....
        /*0480*/ 	.word	0xffffffff


	//   ....[164]....
        /*0484*/ 	.word	0xffffffff


	//   ....[165]....
        /*0488*/ 	.word	0xffffffff


	//   ....[166]....
        /*048c*/ 	.word	0xffffffff


	//   ....[167]....
        /*0490*/ 	.word	0xffffffff


	//   ....[168]....
        /*0494*/ 	.word	0xffffffff


	//   ....[169]....
        /*0498*/ 	.word	0xffffffff


	//   ....[170]....
        /*049c*/ 	.word	0xffffffff


	//   ....[171]....
        /*04a0*/ 	.word	0xffffffff


	//   ....[172]....
        /*04a4*/ 	.word	0xffffffff


	//   ....[173]....
        /*04a8*/ 	.word	0xffffffff


	//   ....[174]....
        /*04ac*/ 	.word	0xffffffff


	//   ....[175]....
        /*04b0*/ 	.word	0xffffffff


	//   ....[176]....
        /*04b4*/ 	.word	0xffffffff


	//   ....[177]....
        /*04b8*/ 	.word	0xffffffff


	//   ....[178]....
        /*04bc*/ 	.word	0xffffffff


	//   ....[179]....
        /*04c0*/ 	.word	0xffffffff


	//   ....[180]....
        /*04c4*/ 	.word	0xffffffff


	//   ....[181]....
        /*04c8*/ 	.word	0xffffffff


	//   ....[182]....
        /*04cc*/ 	.word	0xffffffff


	//   ....[183]....
        /*04d0*/ 	.word	0xffffffff


	//   ....[184]....
        /*04d4*/ 	.word	0xffffffff


	//   ....[185]....
        /*04d8*/ 	.word	0xffffffff


	//   ....[186]....
        /*04dc*/ 	.word	0xffffffff


	//   ....[187]....
        /*04e0*/ 	.word	0xffffffff


	//   ....[188]....
        /*04e4*/ 	.word	0xffffffff


	//   ....[189]....
        /*04e8*/ 	.word	0xffffffff


	//   ....[190]....
        /*04ec*/ 	.word	0xffffffff


	//   ....[191]....
        /*04f0*/ 	.word	0xffffffff


	//   ....[192]....
        /*04f4*/ 	.word	0xffffffff


	//   ....[193]....
        /*04f8*/ 	.word	0xffffffff


	//   ....[194]....
        /*04fc*/ 	.word	0xffffffff


	//   ....[195]....
        /*0500*/ 	.word	0xffffffff


	//   ....[196]....
        /*0504*/ 	.word	0xffffffff


	//   ....[197]....
        /*0508*/ 	.word	0xffffffff


	//   ....[198]....
        /*050c*/ 	.word	0xffffffff


	//   ....[199]....
        /*0510*/ 	.word	0xffffffff


	//   ....[200]....
        /*0514*/ 	.word	0xffffffff


	//   ....[201]....
        /*0518*/ 	.word	0xffffffff


	//   ....[202]....
        /*051c*/ 	.word	0xffffffff


	//   ....[203]....
        /*0520*/ 	.word	0xffffffff


	//   ....[204]....
        /*0524*/ 	.word	0xffffffff


	//   ....[205]....
        /*0528*/ 	.word	0xffffffff


	//   ....[206]....
        /*052c*/ 	.word	0xffffffff


	//   ....[207]....
        /*0530*/ 	.word	0xffffffff


	//   ....[208]....
        /*0534*/ 	.word	0xffffffff


	//   ....[209]....
        /*0538*/ 	.word	0xffffffff


	//   ....[210]....
        /*053c*/ 	.word	0xffffffff


	//   ....[211]....
        /*0540*/ 	.word	0xffffffff


	//   ....[212]....
        /*0544*/ 	.word	0xffffffff


	//   ....[213]....
        /*0548*/ 	.word	0xffffffff


	//   ....[214]....
        /*054c*/ 	.word	0xffffffff


	//   ....[215]....
        /*0550*/ 	.word	0xffffffff


	//   ....[216]....
        /*0554*/ 	.word	0xffffffff


	//   ....[217]....
        /*0558*/ 	.word	0xffffffff


	//   ....[218]....
        /*055c*/ 	.word	0xffffffff


	//   ....[219]....
        /*0560*/ 	.word	0xffffffff


	//   ....[220]....
        /*0564*/ 	.word	0xffffffff


	//   ....[221]....
        /*0568*/ 	.word	0xffffffff


	//   ....[222]....
        /*056c*/ 	.word	0xffffffff


	//   ....[223]....
        /*0570*/ 	.word	0x0500000f


	//   ....[224]....
        /*0574*/ 	.word	0x0500000f


	//   ....[225]....
        /*0578*/ 	.word	0x0500000f


	//   ....[226]....
        /*057c*/ 	.word	0x0500000f


	//   ....[227]....
        /*0580*/ 	.word	0x0500000f


	//   ....[228]....
        /*0584*/ 	.word	0x0500000f


	//   ....[229]....
        /*0588*/ 	.word	0x0500000f


	//   ....[230]....
        /*058c*/ 	.word	0x0500000f


	//   ....[231]....
        /*0590*/ 	.word	0x0500000f


	//   ....[232]....
        /*0594*/ 	.word	0x0500000f


	//   ....[233]....
        /*0598*/ 	.word	0x0500000f


	//   ....[234]....
        /*059c*/ 	.word	0x0500000f


	//   ....[235]....
        /*05a0*/ 	.word	0x0500000f


	//   ....[236]....
        /*05a4*/ 	.word	0x0500000f


	//   ....[237]....
        /*05a8*/ 	.word	0x0500000f


	//   ....[238]....
        /*05ac*/ 	.word	0x0500000f


	//   ....[239]....
        /*05b0*/ 	.word	0x0500000f


	//   ....[240]....
        /*05b4*/ 	.word	0x0500000f


	//   ....[241]....
        /*05b8*/ 	.word	0x0500000f


	//   ....[242]....
        /*05bc*/ 	.word	0x0500000f


	//   ....[243]....
        /*05c0*/ 	.word	0x0500000f


	//   ....[244]....
        /*05c4*/ 	.word	0x0500000f


	//   ....[245]....
        /*05c8*/ 	.word	0x0500000f


	//   ....[246]....
        /*05cc*/ 	.word	0x0500000f


	//   ....[247]....
        /*05d0*/ 	.word	0x0500000f


	//   ....[248]....
        /*05d4*/ 	.word	0x0500000f


	//   ....[249]....
        /*05d8*/ 	.word	0x0500000f


	//   ....[250]....
        /*05dc*/ 	.word	0x0500000f


	//   ....[251]....
        /*05e0*/ 	.word	0x0500000f


	//   ....[252]....
        /*05e4*/ 	.word	0x0500000f


	//   ....[253]....
        /*05e8*/ 	.word	0x0500000f


	//   ....[254]....
        /*05ec*/ 	.word	0x0500000f


	//   ....[255]....
        /*05f0*/ 	.word	0x0500000f


	//   ....[0]....
        /*05f4*/ 	.word	0x0500000f


	//   ....[1]....
        /*05f8*/ 	.word	0x0500000f


	//   ....[2]....
        /*05fc*/ 	.word	0x0500000f


	//   ....[3]....
        /*0600*/ 	.word	0x0500000f


	//   ....[4]....
        /*0604*/ 	.word	0x0500000f


	//   ....[5]....
        /*0608*/ 	.word	0x0500000f


	//   ....[6]....
        /*060c*/ 	.word	0x0500000f


	//   ....[7]....
        /*0610*/ 	.word	0x0500000f


	//   ....[8]....
        /*0614*/ 	.word	0x0500000f


	//   ....[9]....
        /*0618*/ 	.word	0x0500000f


	//   ....[10]....
        /*061c*/ 	.word	0x0500000f


	//   ....[11]....
        /*0620*/ 	.word	0x0500000f


	//   ....[12]....
        /*0624*/ 	.word	0x0500000f


	//   ....[13]....
        /*0628*/ 	.word	0x0500000f


	//   ....[14]....
        /*062c*/ 	.word	0x0500000f


	//   ....[15]....
        /*0630*/ 	.word	0x0500000f


	//   ....[16]....
        /*0634*/ 	.word	0x0500000f


	//----- nvinfo : EIATTR_COOP_GROUP_INSTR_OFFSETS
	.align		4
.L_120:
        /*0638*/ 	.byte	0x04, 0x28
        /*063a*/ 	.short	(.L_122 - .L_121)


	//   ....[0]....
.L_121:
        /*063c*/ 	.word	0x00000080


	//   ....[1]....
        /*0640*/ 	.word	0x00000090


	//   ....[2]....
        /*0644*/ 	.word	0x000002d0


	//   ....[3]....
        /*0648*/ 	.word	0x00000430


	//   ....[4]....
        /*064c*/ 	.word	0x00000550


	//   ....[5]....
        /*0650*/ 	.word	0x000006b0


	//   ....[6]....
        /*0654*/ 	.word	0x00001c70


	//   ....[7]....
        /*0658*/ 	.word	0x00003720


	//   ....[8]....
        /*065c*/ 	.word	0x00003820


	//   ....[9]....
        /*0660*/ 	.word	0x00003eb0


	//   ....[10]....
        /*0664*/ 	.word	0x00003f20


	//   ....[11]....
        /*0668*/ 	.word	0x00006b70


	//   ....[12]....
        /*066c*/ 	.word	0x00006b80


	//   ....[13]....
        /*0670*/ 	.word	0x00006bc0


	//   ....[14]....
        /*0674*/ 	.word	0x00006bd0


	//   ....[15]....
        /*0678*/ 	.word	0x00008880


	//   ....[16]....
        /*067c*/ 	.word	0x00008890


	//   ....[17]....
        /*0680*/ 	.word	0x000088c0


	//   ....[18]....
        /*0684*/ 	.word	0x000088d0


	//   ....[19]....
        /*0688*/ 	.word	0x00009d70


	//   ....[20]....
        /*068c*/ 	.word	0x00009d90


	//   ....[21]....
        /*0690*/ 	.word	0x00009dc0


	//   ....[22]....
        /*0694*/ 	.word	0x00009de0


	//   ....[23]....
        /*0698*/ 	.word	0x00009e00


	//   ....[24]....
        /*069c*/ 	.word	0x00009e20


	//   ....[25]....
        /*06a0*/ 	.word	0x00009e50


	//   ....[26]....
        /*06a4*/ 	.word	0x00009e60


	//   ....[27]....
        /*06a8*/ 	.word	0x00009e70


	//   ....[28]....
        /*06ac*/ 	.word	0x00009e80


	//   ....[29]....
        /*06b0*/ 	.word	0x00009e90


	//   ....[30]....
        /*06b4*/ 	.word	0x00009ea0


	//   ....[31]....
        /*06b8*/ 	.word	0x00009eb0


	//   ....[32]....
        /*06bc*/ 	.word	0x00009ec0


	//   ....[33]....
        /*06c0*/ 	.word	0x00009ed0


	//   ....[34]....
        /*06c4*/ 	.word	0x00009ee0


	//   ....[35]....
        /*06c8*/ 	.word	0x00009ef0


	//   ....[36]....
        /*06cc*/ 	.word	0x00009f00


	//   ....[37]....
        /*06d0*/ 	.word	0x00009f10


	//   ....[38]....
        /*06d4*/ 	.word	0x00009f20


	//   ....[39]....
        /*06d8*/ 	.word	0x00009f30


	//   ....[40]....
        /*06dc*/ 	.word	0x00009f40


	//   ....[41]....
        /*06e0*/ 	.word	0x00009f50


	//   ....[42]....
        /*06e4*/ 	.word	0x00009f60


	//   ....[43]....
        /*06e8*/ 	.word	0x00009f70


	//   ....[44]....
        /*06ec*/ 	.word	0x00009f80


	//   ....[45]....
        /*06f0*/ 	.word	0x00009f90


	//   ....[46]....
        /*06f4*/ 	.word	0x00009fa0


	//   ....[47]....
        /*06f8*/ 	.word	0x00009fb0


	//   ....[48]....
        /*06fc*/ 	.word	0x00009fc0


	//   ....[49]....
        /*0700*/ 	.word	0x00009fd0


	//   ....[50]....
        /*0704*/ 	.word	0x00009fe0


	//   ....[51]....
        /*0708*/ 	.word	0x00009ff0


	//   ....[52]....
        /*070c*/ 	.word	0x0000a000


	//   ....[53]....
        /*0710*/ 	.word	0x0000a010


	//   ....[54]....
        /*0714*/ 	.word	0x0000a020


	//   ....[55]....
        /*0718*/ 	.word	0x0000a030


	//   ....[56]....
        /*071c*/ 	.word	0x0000a040


	//   ....[57]....
        /*0720*/ 	.word	0x0000a050


	//   ....[58]....
        /*0724*/ 	.word	0x0000a060


	//   ....[59]....
        /*0728*/ 	.word	0x0000a070


	//   ....[60]....
        /*072c*/ 	.word	0x0000a080


	//   ....[61]....
        /*0730*/ 	.word	0x0000a090


	//   ....[62]....
        /*0734*/ 	.word	0x0000a0a0


	//   ....[63]....
        /*0738*/ 	.word	0x0000a0b0


	//   ....[64]....
        /*073c*/ 	.word	0x0000a0c0


	//   ....[65]....
        /*0740*/ 	.word	0x0000a0d0


	//   ....[66]....
        /*0744*/ 	.word	0x0000a0e0


	//   ....[67]....
        /*0748*/ 	.word	0x0000a0f0


	//   ....[68]....
        /*074c*/ 	.word	0x0000a100


	//   ....[69]....
        /*0750*/ 	.word	0x0000a110


	//   ....[70]....
        /*0754*/ 	.word	0x0000a120


	//   ....[71]....
        /*0758*/ 	.word	0x0000a130


	//   ....[72]....
        /*075c*/ 	.word	0x0000a140


	//   ....[73]....
        /*0760*/ 	.word	0x0000a150


	//   ....[74]....
        /*0764*/ 	.word	0x0000a160


	//   ....[75]....
        /*0768*/ 	.word	0x0000a170


	//   ....[76]....
        /*076c*/ 	.word	0x0000a180


	//   ....[77]....
        /*0770*/ 	.word	0x0000a190


	//   ....[78]....
        /*0774*/ 	.word	0x0000a1a0


	//   ....[79]....
        /*0778*/ 	.word	0x0000a1b0


	//   ....[80]....
        /*077c*/ 	.word	0x0000a1c0


	//   ....[81]....
        /*0780*/ 	.word	0x0000a1d0


	//   ....[82]....
        /*0784*/ 	.word	0x0000a1e0


	//   ....[83]....
        /*0788*/ 	.word	0x0000a1f0


	//   ....[84]....
        /*078c*/ 	.word	0x0000a200


	//   ....[85]....
        /*0790*/ 	.word	0x0000a210


	//   ....[86]....
        /*0794*/ 	.word	0x0000a220


	//   ....[87]....
        /*0798*/ 	.word	0x0000a230


	//   ....[88]....
        /*079c*/ 	.word	0x0000a240


	//   ....[89]....
        /*07a0*/ 	.word	0x0000a250


	//   ....[90]....
        /*07a4*/ 	.word	0x0000a260


	//   ....[91]....
        /*07a8*/ 	.word	0x0000a270


	//   ....[92]....
        /*07ac*/ 	.word	0x0000a280


	//   ....[93]....
        /*07b0*/ 	.word	0x0000a290


	//   ....[94]....
        /*07b4*/ 	.word	0x0000a2a0


	//   ....[95]....
        /*07b8*/ 	.word	0x0000a2b0


	//   ....[96]....
        /*07bc*/ 	.word	0x0000a2c0


	//   ....[97]....
        /*07c0*/ 	.word	0x0000a2d0


	//   ....[98]....
        /*07c4*/ 	.word	0x0000a2e0


	//   ....[99]....
        /*07c8*/ 	.word	0x0000a2f0


	//   ....[100]....
        /*07cc*/ 	.word	0x0000a300


	//   ....[101]....
        /*07d0*/ 	.word	0x0000a310


	//   ....[102]....
        /*07d4*/ 	.word	0x0000a320


	//   ....[103]....
        /*07d8*/ 	.word	0x0000a330


	//   ....[104]....
        /*07dc*/ 	.word	0x0000a340


	//   ....[105]....
        /*07e0*/ 	.word	0x0000a350


	//   ....[106]....
        /*07e4*/ 	.word	0x0000a360


	//   ....[107]....
        /*07e8*/ 	.word	0x0000a370


	//   ....[108]....
        /*07ec*/ 	.word	0x0000a380


	//   ....[109]....
        /*07f0*/ 	.word	0x0000a390


	//   ....[110]....
        /*07f4*/ 	.word	0x0000a3a0


	//   ....[111]....
        /*07f8*/ 	.word	0x0000a3b0


	//   ....[112]....
        /*07fc*/ 	.word	0x0000a3c0


	//   ....[113]....
        /*0800*/ 	.word	0x0000a3d0


	//   ....[114]....
        /*0804*/ 	.word	0x0000a3e0


	//   ....[115]....
        /*0808*/ 	.word	0x0000b2d0


	//   ....[116]....
        /*080c*/ 	.word	0x0000b2f0


	//   ....[117]....
        /*0810*/ 	.word	0x0000b300


	//   ....[118]....
        /*0814*/ 	.word	0x0000b310


	//   ....[119]....
        /*0818*/ 	.word	0x0000bc10


	//   ....[120]....
        /*081c*/ 	.word	0x0000bc30


	//   ....[121]....
        /*0820*/ 	.word	0x0000bd70


	//   ....[122]....
        /*0824*/ 	.word	0x0000bd90


	//   ....[123]....
        /*0828*/ 	.word	0x0000be90


	//   ....[124]....
        /*082c*/ 	.word	0x0000beb0


	//   ....[125]....
        /*0830*/ 	.word	0x0000bfc0


	//   ....[126]....
        /*0834*/ 	.word	0x0000bfe0


	//   ....[127]....
        /*0838*/ 	.word	0x0000c460


	//   ....[128]....
        /*083c*/ 	.word	0x0000c470


	//   ....[129]....
        /*0840*/ 	.word	0x0000cc30


	//   ....[130]....
        /*0844*/ 	.word	0x0000cc40


	//   ....[131]....
        /*0848*/ 	.word	0x0000dd40


	//   ....[132]....
        /*084c*/ 	.word	0x0000dd70


	//   ....[133]....
        /*0850*/ 	.word	0x0000de90


	//   ....[134]....
        /*0854*/ 	.word	0x0000deb0


	//   ....[135]....
        /*0858*/ 	.word	0x0000dfb0


	//   ....[136]....
        /*085c*/ 	.word	0x0000dfd0


	//   ....[137]....
        /*0860*/ 	.word	0x0000e0e0


	//   ....[138]....
        /*0864*/ 	.word	0x0000e100


	//   ....[139]....
        /*0868*/ 	.word	0x0000e290


	//   ....[140]....
        /*086c*/ 	.word	0x0000e4b0


	//   ....[141]....
        /*0870*/ 	.word	0x0000e4e0


	//   ....[142]....
        /*0874*/ 	.word	0x0000e510


	//   ....[143]....
        /*0878*/ 	.word	0x0000e540


	//   ....[144]....
        /*087c*/ 	.word	0x0000e570


	//   ....[145]....
        /*0880*/ 	.word	0x0000e5b0


	//   ....[146]....
        /*0884*/ 	.word	0x0000e730


	//   ....[147]....
        /*0888*/ 	.word	0x0000e760


	//   ....[148]....
        /*088c*/ 	.word	0x0000e790


	//   ....[149]....
        /*0890*/ 	.word	0x0000e7c0


	//   ....[150]....
        /*0894*/ 	.word	0x0000e7f0


	//   ....[151]....
        /*0898*/ 	.word	0x0000e820


	//   ....[152]....
        /*089c*/ 	.word	0x0000e8b0


	//   ....[153]....
        /*08a0*/ 	.word	0x0000e900


	//   ....[154]....
        /*08a4*/ 	.word	0x0000e910


	//   ....[155]....
        /*08a8*/ 	.word	0x0000e9b0


	//   ....[156]....
        /*08ac*/ 	.word	0x00010920


	//   ....[157]....
        /*08b0*/ 	.word	0x00010950


	//   ....[158]....
        /*08b4*/ 	.word	0x00010980


	//   ....[159]....
        /*08b8*/ 	.word	0x00010a90


	//   ....[160]....
        /*08bc*/ 	.word	0x00010aa0


	//   ....[161]....
        /*08c0*/ 	.word	0x00010b30


	//   ....[162]....
        /*08c4*/ 	.word	0x00010b40


	//   ....[163]....
        /*08c8*/ 	.word	0x00010b50


	//   ....[164]....
        /*08cc*/ 	.word	0x00010be0


	//   ....[165]....
        /*08d0*/ 	.word	0x00010c80


	//   ....[166]....
        /*08d4*/ 	.word	0x00011060


	//   ....[167]....
        /*08d8*/ 	.word	0x000110a0


	//   ....[168]....
        /*08dc*/ 	.word	0x000110d0


	//   ....[169]....
        /*08e0*/ 	.word	0x000110f0


	//   ....[170]....
        /*08e4*/ 	.word	0x000111c0


	//   ....[171]....
        /*08e8*/ 	.word	0x000111d0


	//   ....[172]....
        /*08ec*/ 	.word	0x00011260


	//   ....[173]....
        /*08f0*/ 	.word	0x00011270


	//   ....[174]....
        /*08f4*/ 	.word	0x00011280


	//   ....[175]....
        /*08f8*/ 	.word	0x00011350


	//   ....[176]....
        /*08fc*/ 	.word	0x00011b20


	//   ....[177]....
        /*0900*/ 	.word	0x00011b50


	//   ....[178]....
        /*0904*/ 	.word	0x00011bb0


	//   ....[179]....
        /*0908*/ 	.word	0x00011c00


	//   ....[180]....
        /*090c*/ 	.word	0x00011c50


	//   ....[181]....
        /*0910*/ 	.word	0x00011cb0


	//   ....[182]....
        /*0914*/ 	.word	0x00011cd0


	//   ....[183]....
        /*0918*/ 	.word	0x00011d10


	//   ....[184]....
        /*091c*/ 	.word	0x000126e0


	//   ....[185]....
        /*0920*/ 	.word	0x000126f0


	//   ....[186]....
        /*0924*/ 	.word	0x00012700


	//   ....[187]....
        /*0928*/ 	.word	0x00012740


	//   ....[188]....
        /*092c*/ 	.word	0x00012780


	//   ....[189]....
        /*0930*/ 	.word	0x00012790


	//   ....[190]....
        /*0934*/ 	.word	0x000127f0


	//   ....[191]....
        /*0938*/ 	.word	0x00012820


	//   ....[192]....
        /*093c*/ 	.word	0x00012860


	//   ....[193]....
        /*0940*/ 	.word	0x000128c0


	//   ....[194]....
        /*0944*/ 	.word	0x00012ce0


	//   ....[195]....
        /*0948*/ 	.word	0x00012cf0


	//   ....[196]....
        /*094c*/ 	.word	0x00012d00


	//   ....[197]....
        /*0950*/ 	.word	0x00012d10


	//   ....[198]....
        /*0954*/ 	.word	0x00012d20


	//   ....[199]....
        /*0958*/ 	.word	0x00012d80


	//   ....[200]....
        /*095c*/ 	.word	0x00012d90


	//   ....[201]....
        /*0960*/ 	.word	0x00012df0


	//   ....[202]....
        /*0964*/ 	.word	0x00012e20


	//   ....[203]....
        /*0968*/ 	.word	0x00012e60


	//   ....[204]....
        /*096c*/ 	.word	0x00014490


	//   ....[205]....
        /*0970*/ 	.word	0x000144e0


	//   ....[206]....
        /*0974*/ 	.word	0x00014510


	//   ....[207]....
        /*0978*/ 	.word	0x00014540


	//   ....[208]....
        /*097c*/ 	.word	0x00014570


	//   ....[209]....
        /*0980*/ 	.word	0x00014580


	//   ....[210]....
        /*0984*/ 	.word	0x000145b0


	//   ....[211]....
        /*0988*/ 	.word	0x00014600


	//   ....[212]....
        /*098c*/ 	.word	0x00014760


	//   ....[213]....
        /*0990*/ 	.word	0x00014790


	//   ....[214]....
        /*0994*/ 	.word	0x000147c0


	//   ....[215]....
        /*0998*/ 	.word	0x000147f0


	//   ....[216]....
        /*099c*/ 	.word	0x00014820


	//   ....[217]....
        /*09a0*/ 	.word	0x00014860


	//   ....[218]....
        /*09a4*/ 	.word	0x000148e0


	//   ....[219]....
        /*09a8*/ 	.word	0x00014930


	//   ....[220]....
        /*09ac*/ 	.word	0x00014940


	//   ....[221]....
        /*09b0*/ 	.word	0x000149d0


	//   ....[222]....
        /*09b4*/ 	.word	0x00015010


	//   ....[223]....
        /*09b8*/ 	.word	0x00015560


	//   ....[224]....
        /*09bc*/ 	.word	0x00015640


	//   ....[225]....
        /*09c0*/ 	.word	0x00015710


	//   ....[226]....
        /*09c4*/ 	.word	0x00015890


	//   ....[227]....
        /*09c8*/ 	.word	0x00015920


	//   ....[228]....
        /*09cc*/ 	.word	0x00015980


	//   ....[229]....
        /*09d0*/ 	.word	0x00015a80


	//   ....[230]....
        /*09d4*/ 	.word	0x00015ae0


	//   ....[231]....
        /*09d8*/ 	.word	0x00015bb0


	//   ....[232]....
        /*09dc*/ 	.word	0x00015c70


	//   ....[233]....
        /*09e0*/ 	.word	0x00015d40


	//   ....[234]....
        /*09e4*/ 	.word	0x00015ec0


	//   ....[235]....
        /*09e8*/ 	.word	0x00015f80


	//   ....[236]....
        /*09ec*/ 	.word	0x000160d0


	//   ....[237]....
        /*09f0*/ 	.word	0x00016120


	//   ....[238]....
        /*09f4*/ 	.word	0x00016220


	//   ....[239]....
        /*09f8*/ 	.word	0x000162d0


	//   ....[240]....
        /*09fc*/ 	.word	0x00016330


	//   ....[241]....
        /*0a00*/ 	.word	0x000163d0


	//   ....[242]....
        /*0a04*/ 	.word	0x000164a0


	//   ....[243]....
        /*0a08*/ 	.word	0x00016570


	//   ....[244]....
        /*0a0c*/ 	.word	0x00016610


	//   ....[245]....
        /*0a10*/ 	.word	0x00016680


	//   ....[246]....
        /*0a14*/ 	.word	0x00016700


	//   ....[247]....
        /*0a18*/ 	.word	0x000167c0


	//   ....[248]....
        /*0a1c*/ 	.word	0x00016840


	//   ....[249]....
        /*0a20*/ 	.word	0x00016920


	//   ....[250]....
        /*0a24*/ 	.word	0x000169a0


	//   ....[251]....
        /*0a28*/ 	.word	0x00016a60


	//   ....[252]....
        /*0a2c*/ 	.word	0x00016b90


	//   ....[253]....
        /*0a30*/ 	.word	0x00016c20


	//   ....[254]....
        /*0a34*/ 	.word	0x00016c80


	//   ....[255]....
        /*0a38*/ 	.word	0x00016d60


	//   ....[0]....
        /*0a3c*/ 	.word	0x00016dc0


	//   ....[1]....
        /*0a40*/ 	.word	0x00016e90


	//   ....[2]....
        /*0a44*/ 	.word	0x00016ef0


	//   ....[3]....
        /*0a48*/ 	.word	0x00016fc0


	//   ....[4]....
        /*0a4c*/ 	.word	0x00017020


	//   ....[5]....
        /*0a50*/ 	.word	0x000170f0


	//   ....[6]....
        /*0a54*/ 	.word	0x000171e0


	//   ....[7]....
        /*0a58*/ 	.word	0x00017270


	//   ....[8]....
        /*0a5c*/ 	.word	0x000172d0


	//   ....[9]....
        /*0a60*/ 	.word	0x000173a0


	//   ....[10]....
        /*0a64*/ 	.word	0x00017400


	//   ....[11]....
        /*0a68*/ 	.word	0x000174d0


	//   ....[12]....
        /*0a6c*/ 	.word	0x00017530


	//   ....[13]....
        /*0a70*/ 	.word	0x00017600


	//   ....[14]....
        /*0a74*/ 	.word	0x00017660


	//   ....[15]....
        /*0a78*/ 	.word	0x00017730


	//   ....[16]....
        /*0a7c*/ 	.word	0x00017980


	//----- nvinfo : EIATTR_REG_RECONFIG
	.align		4
.L_122:
        /*0a80*/ 	.byte	0x01, 0x54
	.zero		2


	//----- nvinfo : EIATTR_SYSCALL_OFFSETS
	.align		4
        /*0a84*/ 	.byte	0x04, 0x46
        /*0a86*/ 	.short	(.L_124 - .L_123)


	//   ....[0]....
.L_123:
        /*0a88*/ 	.word	0x00001df0


	//   ....[1]....
        /*0a8c*/ 	.word	0x0000fbd0


	//   ....[2]....
        /*0a90*/ 	.word	0x0000fd40


	//   ....[3]....
        /*0a94*/ 	.word	0x0000fe90


	//   ....[4]....
        /*0a98*/ 	.word	0x0000ffd0


	//   ....[5]....
        /*0a9c*/ 	.word	0x00011770


	//----- nvinfo : EIATTR_MBARRIER_INSTR_OFFSETS
	.align		4
.L_124:
        /*0aa0*/ 	.byte	0x04, 0x39
        /*0aa2*/ 	.short	(.L_126 - .L_125)


	//   ....[0]....
.L_125:
        /*0aa4*/ 	.word	0x00000180
        /*0aa8*/ 	.word	0x000000ff
        /*0aac*/ 	.word	0x00033400
        /*0ab0*/ 	.short	0x0100
        /*0ab2*/ 	.byte	0x08
	.zero		1


	//   ....[1]....
        /*0ab4*/ 	.word	0x00000190
        /*0ab8*/ 	.word	0x000000ff
        /*0abc*/ 	.word	0x00033420
        /*0ac0*/ 	.short	0x0100
        /*0ac2*/ 	.byte	0x08
	.zero		1


	//   ....[2]....
        /*0ac4*/ 	.word	0x00000280
        /*0ac8*/ 	.word	0x000000ff
        /*0acc*/ 	.word	0x00033430
        /*0ad0*/ 	.short	0x0100
        /*0ad2*/ 	.byte	0x08
	.zero		1


	//   ....[3]....
        /*0ad4*/ 	.word	0x00000290
        /*0ad8*/ 	.word	0x000000ff
        /*0adc*/ 	.word	0x00033440
        /*0ae0*/ 	.short	0x0100
        /*0ae2*/ 	.byte	0x08
	.zero		1


	//   ....[4]....
        /*0ae4*/ 	.word	0x000002a0
        /*0ae8*/ 	.word	0x000000ff
        /*0aec*/ 	.word	0x00033438
        /*0af0*/ 	.short	0x0100
        /*0af2*/ 	.byte	0x08
	.zero		1


	//   ....[5]....
        /*0af4*/ 	.word	0x000002b0
        /*0af8*/ 	.word	0x000000ff
        /*0afc*/ 	.word	0x00033448
        /*0b00*/ 	.short	0x0100
        /*0b02*/ 	.byte	0x08
	.zero		1


	//   ....[6]....
        /*0b04*/ 	.word	0x000003e0
        /*0b08*/ 	.word	0x000000ff
        /*0b0c*/ 	.word	0x00033450
        /*0b10*/ 	.short	0x0100
        /*0b12*/ 	.byte	0x08
	.zero		1


	//   ....[7]....
        /*0b14*/ 	.word	0x000003f0
        /*0b18*/ 	.word	0x000000ff
        /*0b1c*/ 	.word	0x00033460
        /*0b20*/ 	.short	0x0100
        /*0b22*/ 	.byte	0x08
	.zero		1


	//   ....[8]....
        /*0b24*/ 	.word	0x00000400
        /*0b28*/ 	.word	0x000000ff
        /*0b2c*/ 	.word	0x00033458
        /*0b30*/ 	.short	0x0100
        /*0b32*/ 	.byte	0x08
	.zero		1


	//   ....[9]....
        /*0b34*/ 	.word	0x00000410
        /*0b38*/ 	.word	0x000000ff
        /*0b3c*/ 	.word	0x00033468
        /*0b40*/ 	.short	0x0100
        /*0b42*/ 	.byte	0x08
	.zero		1


	//   ....[10]....
        /*0b44*/ 	.word	0x00000500
        /*0b48*/ 	.word	0x000000ff
        /*0b4c*/ 	.word	0x00033470
        /*0b50*/ 	.short	0x0100
        /*0b52*/ 	.byte	0x06
	.zero		1


	//   ....[11]....
        /*0b54*/ 	.word	0x00000510
        /*0b58*/ 	.word	0x000000ff
        /*0b5c*/ 	.word	0x00033480
        /*0b60*/ 	.short	0x0100
        /*0b62*/ 	.byte	0x06
	.zero		1


	//   ....[12]....
        /*0b64*/ 	.word	0x00000520
        /*0b68*/ 	.word	0x000000ff
        /*0b6c*/ 	.word	0x00033478
        /*0b70*/ 	.short	0x0100
        /*0b72*/ 	.byte	0x06
	.zero		1


	//   ....[13]....
        /*0b74*/ 	.word	0x00000530
        /*0b78*/ 	.word	0x000000ff
        /*0b7c*/ 	.word	0x00033488
        /*0b80*/ 	.short	0x0100
        /*0b82*/ 	.byte	0x06
	.zero		1


	//   ....[14]....
        /*0b84*/ 	.word	0x00000660
        /*0b88*/ 	.word	0x000000ff
        /*0b8c*/ 	.word	0x00033490
        /*0b90*/ 	.short	0x0100
        /*0b92*/ 	.byte	0x08
	.zero		1


	//   ....[15]....
        /*0b94*/ 	.word	0x00000670
        /*0b98*/ 	.word	0x000000ff
        /*0b9c*/ 	.word	0x000334a0
        /*0ba0*/ 	.short	0x0100
        /*0ba2*/ 	.byte	0x08
	.zero		1


	//   ....[16]....
        /*0ba4*/ 	.word	0x00000680
        /*0ba8*/ 	.word	0x000000ff
        /*0bac*/ 	.word	0x00033498
        /*0bb0*/ 	.short	0x0100
        /*0bb2*/ 	.byte	0x08
	.zero		1


	//   ....[17]....
        /*0bb4*/ 	.word	0x00000690
        /*0bb8*/ 	.word	0x000000ff
        /*0bbc*/ 	.word	0x000334a8
        /*0bc0*/ 	.short	0x0100
        /*0bc2*/ 	.byte	0x08
	.zero		1


	//   ....[18]....
        /*0bc4*/ 	.word	0x000007e0
        /*0bc8*/ 	.word	0x000000ff
        /*0bcc*/ 	.word	0x000334b0
        /*0bd0*/ 	.short	0x0100
        /*0bd2*/ 	.byte	0x08
	.zero		1


	//   ....[19]....
        /*0bd4*/ 	.word	0x000007f0
        /*0bd8*/ 	.word	0x000000ff
        /*0bdc*/ 	.word	0x000334c0
        /*0be0*/ 	.short	0x0100
        /*0be2*/ 	.byte	0x08
	.zero		1


	//   ....[20]....
        /*0be4*/ 	.word	0x00000800
        /*0be8*/ 	.word	0x000000ff
        /*0bec*/ 	.word	0x000334b8
        /*0bf0*/ 	.short	0x0100
        /*0bf2*/ 	.byte	0x08
	.zero		1


	//   ....[21]....
        /*0bf4*/ 	.word	0x00000810
        /*0bf8*/ 	.word	0x000000ff
        /*0bfc*/ 	.word	0x000334c8
        /*0c00*/ 	.short	0x0100
        /*0c02*/ 	.byte	0x08
	.zero		1


	//   ....[22]....
        /*0c04*/ 	.word	0x00001e70
        /*0c08*/ 	.word	0x000000ff
        /*0c0c*/ 	.word	0x00033400
        /*0c10*/ 	.short	0x010a
        /*0c12*/ 	.byte	0x32
	.zero		1


	//   ....[23]....
        /*0c14*/ 	.word	0x00001ef0
        /*0c18*/ 	.word	0x00000004
        /*0c1c*/ 	.word	0x00033430
        /*0c20*/ 	.short	0x010a
        /*0c22*/ 	.byte	0x3f
	.zero		1


	//   ....[24]....
        /*0c24*/ 	.word	0x00001f40
        /*0c28*/ 	.word	0x00000004
        /*0c2c*/ 	.word	0x00033430
        /*0c30*/ 	.short	0x010a
        /*0c32*/ 	.byte	0x3f
	.zero		1


	//   ....[25]....
        /*0c34*/ 	.word	0x00002de0
        /*0c38*/ 	.word	0x000000ff
        /*0c3c*/ 	.word	0x00000000
        /*0c40*/ 	.short	0x0101
        /*0c42*/ 	.byte	0x06
	.zero		1


	//   ....[26]....
        /*0c44*/ 	.word	0x000056a0
        /*0c48*/ 	.word	0x000000ff
        /*0c4c*/ 	.word	0x00033430
        /*0c50*/ 	.short	0x010a
        /*0c52*/ 	.byte	0x06
	.zero		1


	//   ....[27]....
        /*0c54*/ 	.word	0x000056e0
        /*0c58*/ 	.word	0x000000ff
        /*0c5c*/ 	.word	0x00033430
        /*0c60*/ 	.short	0x010a
        /*0c62*/ 	.byte	0x06
	.zero		1


	//   ....[28]....
        /*0c64*/ 	.word	0x00006360
        /*0c68*/ 	.word	0x000000ff
        /*0c6c*/ 	.word	0x00033450
        /*0c70*/ 	.short	0x010a
        /*0c72*/ 	.byte	0x06
	.zero		1


	//   ....[29]....
        /*0c74*/ 	.word	0x000063a0
        /*0c78*/ 	.word	0x000000ff
        /*0c7c*/ 	.word	0x00033450
        /*0c80*/ 	.short	0x010a
        /*0c82*/ 	.byte	0x06
	.zero		1


	//   ....[30]....
        /*0c84*/ 	.word	0x000066e0
        /*0c88*/ 	.word	0x000000ff
        /*0c8c*/ 	.word	0x00000000
        /*0c90*/ 	.short	0x0101
        /*0c92*/ 	.byte	0x06
	.zero		1


	//   ....[31]....
        /*0c94*/ 	.word	0x00007cf0
        /*0c98*/ 	.word	0x000000ff
        /*0c9c*/ 	.word	0x00000000
        /*0ca0*/ 	.short	0x0101
        /*0ca2*/ 	.byte	0x06
	.zero		1


	//   ....[32]....
        /*0ca4*/ 	.word	0x00008580
        /*0ca8*/ 	.word	0x000000ff
        /*0cac*/ 	.word	0x00033450
        /*0cb0*/ 	.short	0x010a
        /*0cb2*/ 	.byte	0x05
	.zero		1


	//   ....[33]....
        /*0cb4*/ 	.word	0x000085c0
        /*0cb8*/ 	.word	0x000000ff
        /*0cbc*/ 	.word	0x00033450
        /*0cc0*/ 	.short	0x010a
        /*0cc2*/ 	.byte	0x05
	.zero		1


	//   ....[34]....
        /*0cc4*/ 	.word	0x00008eb0
        /*0cc8*/ 	.word	0x000000ff
        /*0ccc*/ 	.word	0x00000000
        /*0cd0*/ 	.short	0x0101
        /*0cd2*/ 	.byte	0x04
	.zero		1


	//   ....[35]....
        /*0cd4*/ 	.word	0x0000bbf0
        /*0cd8*/ 	.word	0x000000ff
        /*0cdc*/ 	.word	0x00000000
        /*0ce0*/ 	.short	0x0101
        /*0ce2*/ 	.byte	0x08
	.zero		1


	//   ....[36]....
        /*0ce4*/ 	.word	0x0000c280
        /*0ce8*/ 	.word	0x000000ff
        /*0cec*/ 	.word	0x00000000
        /*0cf0*/ 	.short	0x0101
        /*0cf2*/ 	.byte	0x08
	.zero		1


	//   ....[37]....
        /*0cf4*/ 	.word	0x00010640
        /*0cf8*/ 	.word	0x00000004
        /*0cfc*/ 	.word	0x00033480
        /*0d00*/ 	.short	0x010a
        /*0d02*/ 	.byte	0x3f
	.zero		1


	//   ....[38]....
        /*0d04*/ 	.word	0x00010d50
        /*0d08*/ 	.word	0x00000004
        /*0d0c*/ 	.word	0x00033470
        /*0d10*/ 	.short	0x0107
        /*0d12*/ 	.byte	0x3f
	.zero		1


	//   ....[39]....
        /*0d14*/ 	.word	0x00010e10
        /*0d18*/ 	.word	0x00000004
        /*0d1c*/ 	.word	0x00033470
        /*0d20*/ 	.short	0x0101
        /*0d22*/ 	.byte	0x3f
	.zero		1


	//   ....[40]....
        /*0d24*/ 	.word	0x00010e40
        /*0d28*/ 	.word	0x00000004
        /*0d2c*/ 	.word	0x00033440
        /*0d30*/ 	.short	0x010a
        /*0d32*/ 	.byte	0x3f
	.zero		1


	//   ....[41]....
        /*0d34*/ 	.word	0x000114b0
        /*0d38*/ 	.word	0x00000004
        /*0d3c*/ 	.word	0x00033430
        /*0d40*/ 	.short	0x0107
        /*0d42*/ 	.byte	0x3f
	.zero		1


	//   ....[42]....
        /*0d44*/ 	.word	0x00011580
        /*0d48*/ 	.word	0x00000004
        /*0d4c*/ 	.word	0x00033430
        /*0d50*/ 	.short	0x0101
        /*0d52*/ 	.byte	0x3f
	.zero		1


	//   ....[43]....
        /*0d54*/ 	.word	0x00011e20
        /*0d58*/ 	.word	0x00000010
        /*0d5c*/ 	.word	0x00033400
        /*0d60*/ 	.short	0x0107
        /*0d62*/ 	.byte	0x3f
	.zero		1


	//   ....[44]....
        /*0d64*/ 	.word	0x00011f20
        /*0d68*/ 	.word	0x00000010
        /*0d6c*/ 	.word	0x00033400
        /*0d70*/ 	.short	0x0101
        /*0d72*/ 	.byte	0x3f
	.zero		1


	//   ....[45]....
        /*0d74*/ 	.word	0x00011f40
        /*0d78*/ 	.word	0x00000010
        /*0d7c*/ 	.word	0x00033420
        /*0d80*/ 	.short	0x010a
        /*0d82*/ 	.byte	0x3f
	.zero		1


	//   ....[46]....
        /*0d84*/ 	.word	0x00012430
        /*0d88*/ 	.word	0x00000004
        /*0d8c*/ 	.word	0x00033480
        /*0d90*/ 	.short	0x010a
        /*0d92*/ 	.byte	0x3f
	.zero		1


	//   ....[47]....
        /*0d94*/ 	.word	0x00012960
        /*0d98*/ 	.word	0x00000004
        /*0d9c*/ 	.word	0x00033470
        /*0da0*/ 	.short	0x0107
        /*0da2*/ 	.byte	0x3f
	.zero		1


	//   ....[48]....
        /*0da4*/ 	.word	0x00012a20
        /*0da8*/ 	.word	0x00000004
        /*0dac*/ 	.word	0x00033470
        /*0db0*/ 	.short	0x0101
        /*0db2*/ 	.byte	0x3f
	.zero		1


	//   ....[49]....
        /*0db4*/ 	.word	0x00012a50
        /*0db8*/ 	.word	0x00000004
        /*0dbc*/ 	.word	0x00033440
        /*0dc0*/ 	.short	0x010a
        /*0dc2*/ 	.byte	0x3f
	.zero		1


	//   ....[50]....
        /*0dc4*/ 	.word	0x00012f50
        /*0dc8*/ 	.word	0x00000004
        /*0dcc*/ 	.word	0x00033430
        /*0dd0*/ 	.short	0x0107
        /*0dd2*/ 	.byte	0x3f
	.zero		1


	//   ....[51]....
        /*0dd4*/ 	.word	0x00013020
        /*0dd8*/ 	.word	0x00000004
        /*0ddc*/ 	.word	0x00033430
        /*0de0*/ 	.short	0x0101
        /*0de2*/ 	.byte	0x3f
	.zero		1


	//   ....[52]....
        /*0de4*/ 	.word	0x000130a0
        /*0de8*/ 	.word	0x00000000
        /*0dec*/ 	.word	0x00033470
        /*0df0*/ 	.short	0x010a
        /*0df2*/ 	.byte	0x3f
	.zero		1


	//   ....[53]....
        /*0df4*/ 	.word	0x00013130
        /*0df8*/ 	.word	0x00000000
        /*0dfc*/ 	.word	0x00033460
        /*0e00*/ 	.short	0x010a
        /*0e02*/ 	.byte	0x3f
	.zero		1


	//   ....[54]....
        /*0e04*/ 	.word	0x00013800
        /*0e08*/ 	.word	0x00000000
        /*0e0c*/ 	.word	0x00033450
        /*0e10*/ 	.short	0x0101
        /*0e12*/ 	.byte	0x3f
	.zero		1


	//   ....[55]....
        /*0e14*/ 	.word	0x00013880
        /*0e18*/ 	.word	0x00000000
        /*0e1c*/ 	.word	0x00000000
        /*0e20*/ 	.short	0x0101
        /*0e22*/ 	.byte	0x3f
	.zero		1


	//   ....[56]....
        /*0e24*/ 	.word	0x00013a50
        /*0e28*/ 	.word	0x00000003
        /*0e2c*/ 	.word	0x00033470
        /*0e30*/ 	.short	0x010a
        /*0e32*/ 	.byte	0x3f
	.zero		1


	//   ....[57]....
        /*0e34*/ 	.word	0x00013ad0
        /*0e38*/ 	.word	0x00000003
        /*0e3c*/ 	.word	0x00033460
        /*0e40*/ 	.short	0x010a
        /*0e42*/ 	.byte	0x3f
	.zero		1


	//   ....[58]....
        /*0e44*/ 	.word	0x000141b0
        /*0e48*/ 	.word	0x00000003
        /*0e4c*/ 	.word	0x00033450
        /*0e50*/ 	.short	0x0101
        /*0e52*/ 	.byte	0x3f
	.zero		1


	//   ....[59]....
        /*0e54*/ 	.word	0x00014230
        /*0e58*/ 	.word	0x00000000
        /*0e5c*/ 	.word	0x00000000
        /*0e60*/ 	.short	0x0101
        /*0e62*/ 	.byte	0x3f
	.zero		1


	//   ....[60]....
        /*0e64*/ 	.word	0x00014f90
        /*0e68*/ 	.word	0x00000004
        /*0e6c*/ 	.word	0x00033420
        /*0e70*/ 	.short	0x010a
        /*0e72*/ 	.byte	0x3f
	.zero		1


	//   ....[61]....
        /*0e74*/ 	.word	0x00015110
        /*0e78*/ 	.word	0x00000005
        /*0e7c*/ 	.word	0x00033440
        /*0e80*/ 	.short	0x010a
        /*0e82*/ 	.byte	0x3f
	.zero		1


	//   ....[62]....
        /*0e84*/ 	.word	0x000151b0
        /*0e88*/ 	.word	0x0000001b
        /*0e8c*/ 	.word	0x00033440
        /*0e90*/ 	.short	0x010a
        /*0e92*/ 	.byte	0x3f
	.zero		1


	//   ....[63]....
        /*0e94*/ 	.word	0x000151f0
        /*0e98*/ 	.word	0x00000005
        /*0e9c*/ 	.word	0x00033460
        /*0ea0*/ 	.short	0x010a
        /*0ea2*/ 	.byte	0x3f
	.zero		1


	//   ....[64]....
        /*0ea4*/ 	.word	0x00015230
        /*0ea8*/ 	.word	0x0000001b
        /*0eac*/ 	.word	0x00033460
        /*0eb0*/ 	.short	0x010a
        /*0eb2*/ 	.byte	0x3f
	.zero		1


	//   ....[65]....
        /*0eb4*/ 	.word	0x00015270
        /*0eb8*/ 	.word	0x00000005
        /*0ebc*/ 	.word	0x00033480
        /*0ec0*/ 	.short	0x010a
        /*0ec2*/ 	.byte	0x3f
	.zero		1


	//   ....[66]....
        /*0ec4*/ 	.word	0x000152b0
        /*0ec8*/ 	.word	0x0000001b
        /*0ecc*/ 	.word	0x00033480
        /*0ed0*/ 	.short	0x010a
        /*0ed2*/ 	.byte	0x3f
	.zero		1


	//   ....[67]....
        /*0ed4*/ 	.word	0x00015320
        /*0ed8*/ 	.word	0x00000003
        /*0edc*/ 	.word	0x00033400
        /*0ee0*/ 	.short	0x010a
        /*0ee2*/ 	.byte	0x3f
	.zero		1


	//   ....[68]....
        /*0ee4*/ 	.word	0x00015370
        /*0ee8*/ 	.word	0x00000004
        /*0eec*/ 	.word	0x00033430
        /*0ef0*/ 	.short	0x010a
        /*0ef2*/ 	.byte	0x3f
	.zero		1


	//   ....[69]....
        /*0ef4*/ 	.word	0x000153d0
        /*0ef8*/ 	.word	0x00000003
        /*0efc*/ 	.word	0x00033430
        /*0f00*/ 	.short	0x010a
        /*0f02*/ 	.byte	0x3f
	.zero		1


	//   ....[70]....
        /*0f04*/ 	.word	0x00015430
        /*0f08*/ 	.word	0x00000003
        /*0f0c*/ 	.word	0x00033450
        /*0f10*/ 	.short	0x010a
        /*0f12*/ 	.byte	0x3f
	.zero		1


	//   ....[71]....
        /*0f14*/ 	.word	0x00015490
        /*0f18*/ 	.word	0x00000007
        /*0f1c*/ 	.word	0x00033450
        /*0f20*/ 	.short	0x010a
        /*0f22*/ 	.byte	0x3f
	.zero		1


	//   ....[72]....
        /*0f24*/ 	.word	0x00015590
        /*0f28*/ 	.word	0x00000004
        /*0f2c*/ 	.word	0x00033480
        /*0f30*/ 	.short	0x010a
        /*0f32*/ 	.byte	0x3f
	.zero		1


	//   ....[73]....
        /*0f34*/ 	.word	0x00015e10
        /*0f38*/ 	.word	0x00000004
        /*0f3c*/ 	.word	0x00033440
        /*0f40*/ 	.short	0x010a
        /*0f42*/ 	.byte	0x3f
	.zero		1


	//   ....[74]....
        /*0f44*/ 	.word	0x00016a90
        /*0f48*/ 	.word	0x00000010
        /*0f4c*/ 	.word	0x00033420
        /*0f50*/ 	.short	0x010a
        /*0f52*/ 	.byte	0x3f
	.zero		1


	//   ....[75]....
        /*0f54*/ 	.word	0x00016ae0
        /*0f58*/ 	.word	0x00000004
        /*0f5c*/ 	.word	0x00033480
        /*0f60*/ 	.short	0x010a
        /*0f62*/ 	.byte	0x3f
	.zero		1


	//   ....[76]....
        /*0f64*/ 	.word	0x00017130
        /*0f68*/ 	.word	0x00000004
        /*0f6c*/ 	.word	0x00033440
        /*0f70*/ 	.short	0x010a
        /*0f72*/ 	.byte	0x3f
	.zero		1


	//   ....[77]....
        /*0f74*/ 	.word	0x00017760
        /*0f78*/ 	.word	0x00000000
        /*0f7c*/ 	.word	0x00033470
        /*0f80*/ 	.short	0x010a
        /*0f82*/ 	.byte	0x3f
	.zero		1


	//   ....[78]....
        /*0f84*/ 	.word	0x000177b0
        /*0f88*/ 	.word	0x00000000
        /*0f8c*/ 	.word	0x00033460
        /*0f90*/ 	.short	0x010a
        /*0f92*/ 	.byte	0x3f
	.zero		1


	//   ....[79]....
        /*0f94*/ 	.word	0x00017800
        /*0f98*/ 	.word	0x00000003
        /*0f9c*/ 	.word	0x00033470
        /*0fa0*/ 	.short	0x010a
        /*0fa2*/ 	.byte	0x3f
	.zero		1


	//   ....[80]....
        /*0fa4*/ 	.word	0x00017850
        /*0fa8*/ 	.word	0x00000003
        /*0fac*/ 	.word	0x00033460
        /*0fb0*/ 	.short	0x010a
        /*0fb2*/ 	.byte	0x3f
	.zero		1


	//   ....[81]....
        /*0fb4*/ 	.word	0x000178a0
        /*0fb8*/ 	.word	0x00000004
        /*0fbc*/ 	.word	0x00033420
        /*0fc0*/ 	.short	0x010a
        /*0fc2*/ 	.byte	0x3f
	.zero		1


	//   ....[82]....
        /*0fc4*/ 	.word	0x00017a40
        /*0fc8*/ 	.word	0x00000005
        /*0fcc*/ 	.word	0x00033440
        /*0fd0*/ 	.short	0x010a
        /*0fd2*/ 	.byte	0x3f
	.zero		1


	//   ....[83]....
        /*0fd4*/ 	.word	0x00017a90
        /*0fd8*/ 	.word	0x0000001b
        /*0fdc*/ 	.word	0x00033440
        /*0fe0*/ 	.short	0x010a
        /*0fe2*/ 	.byte	0x3f
	.zero		1


	//   ....[84]....
        /*0fe4*/ 	.word	0x00017ae0
        /*0fe8*/ 	.word	0x00000005
        /*0fec*/ 	.word	0x00033460
        /*0ff0*/ 	.short	0x010a
        /*0ff2*/ 	.byte	0x3f
	.zero		1


	//   ....[85]....
        /*0ff4*/ 	.word	0x00017b30
        /*0ff8*/ 	.word	0x0000001b
        /*0ffc*/ 	.word	0x00033460
        /*1000*/ 	.short	0x010a
        /*1002*/ 	.byte	0x3f
	.zero		1


	//   ....[86]....
        /*1004*/ 	.word	0x00017b80
        /*1008*/ 	.word	0x00000005
        /*100c*/ 	.word	0x00033480
        /*1010*/ 	.short	0x010a
        /*1012*/ 	.byte	0x3f
	.zero		1


	//----- nvinfo : EIATTR_NUM_MBARRIERS
	.align		4
.L_126:
        /*1014*/ 	.byte	0x03, 0x38
        /*1016*/ 	.short	0x0016


	//----- nvinfo : EIATTR_EXIT_INSTR_OFFSETS
	.align		4
        /*1018*/ 	.byte	0x04, 0x1c
        /*101a*/ 	.short	(.L_128 - .L_127)


	//   ....[0]....
.L_127:
        /*101c*/ 	.word	0x000009c0


	//   ....[1]....
        /*1020*/ 	.word	0x0000e240


	//   ....[2]....
        /*1024*/ 	.word	0x00015300


	//----- nvinfo : EIATTR_MAX_THREADS
	.align		4
.L_128:
        /*1028*/ 	.byte	0x04, 0x05
        /*102a*/ 	.short	(.L_130 - .L_129)
.L_129:
        /*102c*/ 	.word	0x00000180
        /*1030*/ 	.word	0x00000001
        /*1034*/ 	.word	0x00000001


	//----- nvinfo : EIATTR_CRS_STACK_SIZE
	.align		4
.L_130:
        /*1038*/ 	.byte	0x04, 0x1e
        /*103a*/ 	.short	(.L_132 - .L_131)
.L_131:
        /*103c*/ 	.word	0x00000000


	//----- nvinfo : EIATTR_CBANK_PARAM_SIZE
	.align		4
.L_132:
        /*1040*/ 	.byte	0x03, 0x19
        /*1042*/ 	.short	0x0af0


	//----- nvinfo : EIATTR_PARAM_CBANK
	.align		4
        /*1044*/ 	.byte	0x04, 0x0a
        /*1046*/ 	.short	(.L_134 - .L_133)
	.align		4
.L_133:
        /*1048*/ 	.word	index@(.nv.constant0._ZN7cutlass13device_kernelIN5flash11enable_sm90INS1_16FlashAttnFwdSm90INS1_25CollectiveMainloopFwdSm90ILi2EN4cute5tupleIJNS5_1CILi1EEES8_S8_EEENS6_IJNS7_ILi128EEENS7_ILi160EEENS7_ILi192EEEEEELi192ENS_12float_e4m3_tEfNS_4arch4Sm90ELb0ELb0ELb0ELb1ELb1ELb0ELb0ELb1ELb1ELb1ELb1ELb0EEENS1_21CollectiveEpilogueFwdINS6_IJSA_SC_SB_EEES9_NS_10bfloat16_tESG_Li256ELb1ELb1ELb1ELb1EEENS1_36VarlenDynamicPersistentTileSchedulerILi128ELi160ELi256ELi128ELb1ELb1ELb1ELb0ELb1ELb1EEEEEEEEEvNT_6ParamsE)
        /*104c*/ 	.short	0x0210
        /*104e*/ 	.short	0x0af0


	//----- nvinfo : EIATTR_SW_WAR
	.align		4
.L_134:
        /*1050*/ 	.byte	0x04, 0x36
        /*1052*/ 	.short	(.L_136 - .L_135)
.L_135:
        /*1054*/ 	.word	0x00000008
.L_136:


//--------------------- .nv.info._ZN7cutlass13device_kernelIN5flash11enable_sm90INS1_16FlashAttnFwdSm90INS1_25CollectiveMainloopFwdSm90ILi2EN4cute5tupleIJNS5_1CILi1EEES8_S8_EEENS6_IJNS7_ILi128EEENS7_ILi160EEENS7_ILi192EEEEEELi192ENS_12float_e4m3_tEfNS_4arch4Sm90ELb0ELb0ELb0ELb1ELb1ELb1ELb0ELb1ELb1ELb1ELb1ELb0EEENS1_21CollectiveEpilogueFwdINS6_IJSA_SC_SB_EEES9_NS_10bfloat16_tESG_Li256ELb1ELb1ELb1ELb1EEENS1_36VarlenDynamicPersistentTileSchedulerILi128ELi160ELi256ELi128ELb1ELb1ELb1ELb0ELb1ELb1EEEEEEEEEvNT_6ParamsE --------------------------
	.section	.nv.info._ZN7cutlass13device_kernelIN5flash11enable_sm90INS1_16FlashAttnFwdSm90INS1_25CollectiveMainloopFwdSm90ILi2EN4cute5tupleIJNS5_1CILi1EEES8_S8_EEENS6_IJNS7_ILi128EEENS7_ILi160EEENS7_ILi192EEEEEELi192ENS_12float_e4m3_tEfNS_4arch4Sm90ELb0ELb0ELb0ELb1ELb1ELb1ELb0ELb1ELb1ELb1ELb1ELb0EEENS1_21CollectiveEpilogueFwdINS6_IJSA_SC_SB_EEES9_NS_10bfloat16_tESG_Li256ELb1ELb1ELb1ELb1EEENS1_36VarlenDynamicPersistentTileSchedulerILi128ELi160ELi256ELi128ELb1ELb1ELb1ELb0ELb1ELb1EEEEEEEEEvNT_6ParamsE,"",@"SHT_CUDA_INFO"
	.sectionflags	@""
	.align	4


	//----- nvinfo : EIATTR_CUDA_API_VERSION
	.align		4
        /*0000*/ 	.byte	0x04, 0x37
        /*0002*/ 	.short	(.L_138 - .L_137)
.L_137:
        /*0004*/ 	.word	0x00000082


	//----- nvinfo : EIATTR_KPARAM_INFO
	.align		4
.L_138:
        /*0008*/ 	.byte	0x04, 0x17
        /*000a*/ 	.short	(.L_140 - .L_139)
.L_139:
        /*000c*/ 	.word	0x00000000
        /*0010*/ 	.short	0x0000
        /*0012*/ 	.short	0x0070
        /*0014*/ 	.byte	0x00, 0xf0, 0x01, 0x2a


	//----- nvinfo : EIATTR_SPARSE_MMA_MASK
	.align		4
.L_140:
        /*0018*/ 	.byte	0x03, 0x50
        /*001a*/ 	.short	0x0000


	//----- nvinfo : EIATTR_MAXREG_COUNT
	.align		4
        /*001c*/ 	.byte	0x03, 0x1b
        /*001e*/ 	.short	0x00a8


	//----- nvinfo : EIATTR_NUM_BARRIERS
	.align		4
        /*0020*/ 	.byte	0x02, 0x4c
        /*0022*/ 	.byte	0x10
	.zero		1


	//----- nvinfo : EIATTR_EXTERNS
	.align		4
        /*0024*/ 	.byte	0x04, 0x0f
        /*0026*/ 	.short	(.L_142 - .L_141)


	//   ....[0]....
	.align		4
.L_141:
        /*0028*/ 	.word	index@(__assertfail)


	//----- nvinfo : EIATTR_ANNOTATIONS
	.align		4
.L_142:
        /*002c*/ 	.byte	0x04, 0x55
        /*002e*/ 	.short	(.L_144 - .L_143)


	//   ....[0]....
.L_143:
        /* <DEDUP_REMOVED lines=172> */
        /*0ae4*/ 	.byte	0x80, 0x3c, 0x03, 0x00, 0x01, 0x00, 0x00, 0x00, 0xa0, 0x3c, 0x03, 0x00


	//----- nvinfo : EIATTR_MERCURY_ISA_VERSION
	.align		4
.L_144:
        /*0af0*/ 	.byte	0x03, 0x5f
        /*0af2*/ 	.short	0x0101


	//----- nvinfo : EIATTR_UNUSED_LOAD_BYTE_OFFSET
	.align		4
        /*0af4*/ 	.byte	0x04, 0x44
        /*0af6*/ 	.short	(.L_146 - .L_145)


	//   ....[0]....
.L_145:
        /*0af8*/ 	.word	0x00000a90
        /*0afc*/ 	.word	0x0000fff0


	//   ....[1]....
        /*0b00*/ 	.word	0x000207a0
        /*0b04*/ 	.word	0x0000fff0


	//----- nvinfo : EIATTR_INT_WARP_WIDE_INSTR_OFFSETS
	.align		4
.L_146:
        /*0b08*/ 	.byte	0x04, 0x31
        /*0b0a*/ 	.short	(.L_148 - .L_147)


	//   ....[0]....
.L_147:
        /*0b0c*/ 	.word	0x00000130


	//   ....[1]....
        /*0b10*/ 	.word	0x00000170


	//   ....[2]....
        /*0b14*/ 	.word	0x000001e0


	//   ....[3]....
        /*0b18*/ 	.word	0x000291a0


	//   ....[4]....
        /*0b1c*/ 	.word	0x00029230


	//   ....[5]....
        /*0b20*/ 	.word	0x0002d110


	//   ....[6]....
        /*0b24*/ 	.word	0x0002d1a0


	//----- nvinfo : EIATTR_COOP_GROUP_MASK_REGIDS
	.align		4
.L_148:
        /*0b28*/ 	.byte	0x04, 0x29
        /*0b2a*/ 	.short	(.L_150 - .L_149)


	//   ....[0]....
.L_149:
        /*0b2c*/ 	.word	0xffffffff


	//   ....[1]....
        /*0b30*/ 	.word	0xffffffff


	//   ....[2]....
        /*0b34*/ 	.word	0xffffffff


	//   ....[3]....
        /*0b38*/ 	.word	0xffffffff


	//   ....[4]....
        /*0b3c*/ 	.word	0xffffffff


	//   ....[5]....
        /*0b40*/ 	.word	0xffffffff


	//   ....[6]....
        /*0b44*/ 	.word	0xffffffff


	//   ....[7]....
        /*0b48*/ 	.word	0xffffffff


	//   ....[8]....
        /*0b4c*/ 	.word	0xffffffff


	//   ....[9]....
        /*0b50*/ 	.word	0xffffffff


	//   ....[10]....
        /*0b54*/ 	.word	0xffffffff


	//   ....[11]....
        /*0b58*/ 	.word	0xffffffff


	//   ....[12]....
        /*0b5c*/ 	.word	0xffffffff


	//   ....[13]....
        /*0b60*/ 	.word	0xffffffff


	//   ....[14]....
        /*0b64*/ 	.word	0xffffffff


	//   ....[15]....
        /*0b68*/ 	.word	0xffffffff


	//   ....[16]....
        /*0b6c*/ 	.word	0xffffffff


	//   ....[17]....
        /*0b70*/ 	.word	0xffffffff


	//   ....[18]....
        /*0b74*/ 	.word	0xffffffff


	//   ....[19]....
        /*0b78*/ 	.word	0xffffffff


	//   ....[20]....
        /*0b7c*/ 	.word	0xffffffff


	//   ....[21]....
        /*0b80*/ 	.word	0xffffffff


	//   ....[22]....
        /*0b84*/ 	.word	0xffffffff


	//   ....[23]....
        /*0b88*/ 	.word	0xffffffff


	//   ....[24]....
        /*0b8c*/ 	.word	0xffffffff


	//   ....[25]....
        /*0b90*/ 	.word	0xffffffff


	//   ....[26]....
        /*0b94*/ 	.word	0xffffffff


	//   ....[27]....
        /*0b98*/ 	.word	0xffffffff


	//   ....[28]....
        /*0b9c*/ 	.word	0xffffffff


	//   ....[29]....
        /*0ba0*/ 	.word	0xffffffff


	//   ....[30]....
        /*0ba4*/ 	.word	0xffffffff


	//   ....[31]....
        /*0ba8*/ 	.word	0xffffffff


	//   ....[32]....
        /*0bac*/ 	.word	0xffffffff


	//   ....[33]....
        /*0bb0*/ 	.word	0xffffffff


	//   ....[34]....
        /*0bb4*/ 	.word	0xffffffff


	//   ....[35]....
        /*0bb8*/ 	.word	0xffffffff


	//   ....[36]....
        /*0bbc*/ 	.word	0xffffffff


	//   ....[37]....
        /*0bc0*/ 	.word	0xffffffff


	//   ....[38]....
        /*0bc4*/ 	.word	0xffffffff


	//   ....[39]....
        /*0bc8*/ 	.word	0xffffffff


	//   ....[40]....
        /*0bcc*/ 	.word	0xffffffff


	//   ....[41]....
        /*0bd0*/ 	.word	0xffffffff


	//   ....[42]....
        /*0bd4*/ 	.word	0xffffffff


	//   ....[43]....
        /*0bd8*/ 	.word	0xffffffff


	//   ....[44]....
        /*0bdc*/ 	.word	0xffffffff


	//   ....[45]....
        /*0be0*/ 	.word	0xffffffff


	//   ....[46]....
        /*0be4*/ 	.word	0xffffffff


	//   ....[47]....
        /*0be8*/ 	.word	0xffffffff


	//   ....[48]....
        /*0bec*/ 	.word	0xffffffff


	//   ....[49]....
        /*0bf0*/ 	.word	0xffffffff


	//   ....[50]....
        /*0bf4*/ 	.word	0xffffffff


	//   ....[51]....
        /*0bf8*/ 	.word	0xffffffff


	//   ....[52]....
        /*0bfc*/ 	.word	0xffffffff


	//   ....[53]....
        /*0c00*/ 	.word	0xffffffff


	//   ....[54]....
        /*0c04*/ 	.word	0xffffffff


	//   ....[55]....
        /*0c08*/ 	.word	0xffffffff


	//   ....[56]....
        /*0c0c*/ 	.word	0xffffffff


	//   ....[57]....
        /*0c10*/ 	.word	0xffffffff


	//   ....[58]....
        /*0c14*/ 	.word	0xffffffff


	//   ....[59]....
        /*0c18*/ 	.word	0xffffffff


	//   ....[60]....
        /*0c1c*/ 	.word	0xffffffff


	//   ....[61]....
        /*0c20*/ 	.word	0xffffffff


	//   ....[62]....
        /*0c24*/ 	.word	0xffffffff


	//   ....[63]....
        /*0c28*/ 	.word	0xffffffff


	//   ....[64]....
        /*0c2c*/ 	.word	0xffffffff


	//   ....[65]....
        /*0c30*/ 	.word	0xffffffff


	//   ....[66]....
        /*0c34*/ 	.word	0xffffffff


	//   ....[67]....
        /*0c38*/ 	.word	0xffffffff


	//   ....[68]....
        /*0c3c*/ 	.word	0xffffffff


	//   ....[69]....
        /*0c40*/ 	.word	0xffffffff


	//   ....[70]....
        /*0c44*/ 	.word	0xffffffff


	//   ....[71]....
        /*0c48*/ 	.word	0xffffffff


	//   ....[72]....
        /*0c4c*/ 	.word	0xffffffff


	//   ....[73]....
        /*0c50*/ 	.word	0xffffffff


	//   ....[74]....
        /*0c54*/ 	.word	0xffffffff


	//   ....[75]....
        /*0c58*/ 	.word	0xffffffff


	//   ....[76]....
        /*0c5c*/ 	.word	0xffffffff


	//   ....[77]....
        /*0c60*/ 	.word	0xffffffff


	//   ....[78]....
        /*0c64*/ 	.word	0xffffffff


	//   ....[79]....
        /*0c68*/ 	.word	0xffffffff


	//   ....[80]....
        /*0c6c*/ 	.word	0xffffffff


	//   ....[81]....
        /*0c70*/ 	.word	0xffffffff


	//   ....[82]....
        /*0c74*/ 	.word	0xffffffff


	//   ....[83]....
        /*0c78*/ 	.word	0xffffffff


	//   ....[84]....
        /*0c7c*/ 	.word	0xffffffff


	//   ....[85]....
        /*0c80*/ 	.word	0xffffffff


	//   ....[86]....
        /*0c84*/ 	.word	0xffffffff


	//   ....[87]....
        /*0c88*/ 	.word	0xffffffff


	//   ....[88]....
        /*0c8c*/ 	.word	0xffffffff


	//   ....[89]....
        /*0c90*/ 	.word	0xffffffff


	//   ....[90]....
        /*0c94*/ 	.word	0xffffffff


	//   ....[91]....
        /*0c98*/ 	.word	0xffffffff


	//   ....[92]....
        /*0c9c*/ 	.word	0xffffffff


	//   ....[93]....
        /*0ca0*/ 	.word	0xffffffff


	//   ....[94]....
        /*0ca4*/ 	.word	0xffffffff


	//   ....[95]....
        /*0ca8*/ 	.word	0xffffffff


	//   ....[96]....
        /*0cac*/ 	.word	0xffffffff


	//   ....[97]....
        /*0cb0*/ 	.word	0xffffffff


	//   ....[98]....
        /*0cb4*/ 	.word	0xffffffff


	//   ....[99]....
        /*0cb8*/ 	.word	0xffffffff


	//   ....[100]....
        /*0cbc*/ 	.word	0xffffffff


	//   ....[101]....
        /*0cc0*/ 	.word	0xffffffff


	//   ....[102]....
        /*0cc4*/ 	.word	0xffffffff


	//   ....[103]....
        /*0cc8*/ 	.word	0xffffffff


	//   ....[104]....
        /*0ccc*/ 	.word	0xffffffff


	//   ....[105]....
        /*0cd0*/ 	.word	0xffffffff


	//   ....[106]....
        /*0cd4*/ 	.word	0xffffffff


	//   ....[107]....
        /*0cd8*/ 	.word	0xffffffff


	//   ....[108]....
        /*0cdc*/ 	.word	0xffffffff


	//   ....[109]....
        /*0ce0*/ 	.word	0xffffffff


	//   ....[110]....
        /*0ce4*/ 	.word	0xffffffff


	//   ....[111]....
        /*0ce8*/ 	.word	0xffffffff


	//   ....[112]....
        /*0cec*/ 	.word	0xffffffff


	//   ....[113]....
        /*0cf0*/ 	.word	0xffffffff


	//   ....[114]....
        /*0cf4*/ 	.word	0xffffffff


	//   ....[115]....
        /*0cf8*/ 	.word	0xffffffff


	//   ....[116]....
        /*0cfc*/ 	.word	0xffffffff


	//   ....[117]....
        /*0d00*/ 	.word	0xffffffff


	//   ....[118]....
        /*0d04*/ 	.word	0xffffffff


	//   ....[119]....
        /*0d08*/ 	.word	0xffffffff


	//   ....[120]....
        /*0d0c*/ 	.word	0xffffffff


	//   ....[121]....
        /*0d10*/ 	.word	0xffffffff


	//   ....[122]....
        /*0d14*/ 	.word	0xffffffff


	//   ....[123]....
        /*0d18*/ 	.word	0xffffffff


	//   ....[124]....
        /*0d1c*/ 	.word	0xffffffff


	//   ....[125]....
        /*0d20*/ 	.word	0xffffffff


	//   ....[126]....
        /*0d24*/ 	.word	0xffffffff


	//   ....[127]....
        /*0d28*/ 	.word	0xffffffff


	//   ....[128]....
        /*0d2c*/ 	.word	0xffffffff


	//   ....[129]....
        /*0d30*/ 	.word	0xffffffff


	//   ....[130]....
        /*0d34*/ 	.word	0xffffffff


	//   ....[131]....
        /*0d38*/ 	.word	0xffffffff


	//   ....[132]....
        /*0d3c*/ 	.word	0xffffffff


	//   ....[133]....
        /*0d40*/ 	.word	0xffffffff


	//   ....[134]....
        /*0d44*/ 	.word	0xffffffff


	//   ....[135]....
        /*0d48*/ 	.word	0xffffffff


	//   ....[136]....
        /*0d4c*/ 	.word	0xffffffff


	//   ....[137]....
        /*0d50*/ 	.word	0xffffffff


	//   ....[138]....
        /*0d54*/ 	.word	0xffffffff


	//   ....[139]....
        /*0d58*/ 	.word	0xffffffff


	//   ....[140]....
        /*0d5c*/ 	.word	0xffffffff


	//   ....[141]....
        /*0d60*/ 	.word	0xffffffff


	//   ....[142]....
        /*0d64*/ 	.word	0xffffffff


	//   ....[143]....
        /*0d68*/ 	.word	0xffffffff


	//   ....[144]....
        /*0d6c*/ 	.word	0xffffffff


	//   ....[145]....
        /*0d70*/ 	.word	0xffffffff


	//   ....[146]....
        /*0d74*/ 	.word	0xffffffff


	//   ....[147]....
        /*0d78*/ 	.word	0xffffffff


	//   ....[148]....
        /*0d7c*/ 	.word	0xffffffff


	//   ....[149]....
        /*0d80*/ 	.word	0xffffffff


	//   ....[150]....
        /*0d84*/ 	.word	0xffffffff


	//   ....[151]....
        /*0d88*/ 	.word	0xffffffff


	//   ....[152]....
        /*0d8c*/ 	.word	0xffffffff


	//   ....[153]....
        /*0d90*/ 	.word	0xffffffff


	//   ....[154]....
        /*0d94*/ 	.word	0xffffffff


	//   ....[155]....
        /*0d98*/ 	.word	0xffffffff


	//   ....[156]....
        /*0d9c*/ 	.word	0xffffffff


	//   ....[157]....
        /*0da0*/ 	.word	0xffffffff


	//   ....[158]....
        /*0da4*/ 	.word	0xffffffff


	//   ....[159]....
        /*0da8*/ 	.word	0xffffffff


	//   ....[160]....
        /*0dac*/ 	.word	0xffffffff


	//   ....[161]....
        /*0db0*/ 	.word	0xffffffff


	//   ....[162]....
        /*0db4*/ 	.word	0xffffffff


	//   ....[163]....
        /*0db8*/ 	.word	0xffffffff


	//   ....[164]....
        /*0dbc*/ 	.word	0xffffffff


	//   ....[165]....
        /*0dc0*/ 	.word	0xffffffff


	//   ....[166]....
        /*0dc4*/ 	.word	0xffffffff


	//   ....[167]....
        /*0dc8*/ 	.word	0xffffffff


	//   ....[168]....
        /*0dcc*/ 	.word	0xffffffff


	//   ....[169]....
        /*0dd0*/ 	.word	0xffffffff


	//   ....[170]....
        /*0dd4*/ 	.word	0xffffffff


	//   ....[171]....
        /*0dd8*/ 	.word	0xffffffff


	//   ....[172]....
        /*0ddc*/ 	.word	0xffffffff


	//   ....[173]....
        /*0de0*/ 	.word	0xffffffff


	//   ....[174]....
        /*0de4*/ 	.word	0xffffffff


	//   ....[175]....
        /*0de8*/ 	.word	0xffffffff


	//   ....[176]....
        /*0dec*/ 	.word	0xffffffff


	//   ....[177]....
        /*0df0*/ 	.word	0xffffffff


	//   ....[178]....
        /*0df4*/ 	.word	0xffffffff


	//   ....[179]....
        /*0df8*/ 	.word	0xffffffff


	//   ....[180]....
        /*0dfc*/ 	.word	0xffffffff


	//   ....[181]....
        /*0e00*/ 	.word	0xffffffff


	//   ....[182]....
        /*0e04*/ 	.word	0xffffffff


	//   ....[183]....
        /*0e08*/ 	.word	0xffffffff


	//   ....[184]....
        /*0e0c*/ 	.word	0xffffffff


	//   ....[185]....
        /*0e10*/ 	.word	0xffffffff


	//   ....[186]....
        /*0e14*/ 	.word	0xffffffff


	//   ....[187]....
        /*0e18*/ 	.word	0xffffffff


	//   ....[188]....
        /*0e1c*/ 	.word	0xffffffff


	//   ....[189]....
        /*0e20*/ 	.word	0xffffffff


	//   ....[190]....
        /*0e24*/ 	.word	0xffffffff


	//   ....[191]....
        /*0e28*/ 	.word	0xffffffff


	//   ....[192]....
        /*0e2c*/ 	.word	0xffffffff


	//   ....[193]....
        /*0e30*/ 	.word	0xffffffff


	//   ....[194]....
        /*0e34*/ 	.word	0xffffffff


	//   ....[195]....
        /*0e38*/ 	.word	0xffffffff


	//   ....[196]....
        /*0e3c*/ 	.word	0xffffffff


	//   ....[197]....
        /*0e40*/ 	.word	0xffffffff


	//   ....[198]....
        /*0e44*/ 	.word	0xffffffff


	//   ....[199]....
        /*0e48*/ 	.word	0xffffffff


	//   ....[200]....
        /*0e4c*/ 	.word	0xffffffff


	//   ....[201]....
        /*0e50*/ 	.word	0xffffffff


	//   ....[202]....
        /*0e54*/ 	.word	0xffffffff


	//   ....[203]....
        /*0e58*/ 	.word	0xffffffff


	//   ....[204]....
        /*0e5c*/ 	.word	0xffffffff


	//   ....[205]....
        /*0e60*/ 	.word	0xffffffff


	//   ....[206]....
        /*0e64*/ 	.word	0xffffffff


	//   ....[207]....
        /*0e68*/ 	.word	0xffffffff


	//   ....[208]....
        /*0e6c*/ 	.word	0xffffffff


	//   ....[209]....
        /*0e70*/ 	.word	0xffffffff


	//   ....[210]....
        /*0e74*/ 	.word	0xffffffff


	//   ....[211]....
        /*0e78*/ 	.word	0xffffffff


	//   ....[212]....
        /*0e7c*/ 	.word	0xffffffff


	//   ....[213]....
        /*0e80*/ 	.word	0xffffffff


	//   ....[214]....
        /*0e84*/ 	.word	0xffffffff


	//   ....[215]....
        /*0e88*/ 	.word	0xffffffff


	//   ....[216]....
        /*0e8c*/ 	.word	0xffffffff


	//   ....[217]....
        /*0e90*/ 	.word	0xffffffff


	//   ....[218]....
        /*0e94*/ 	.word	0xffffffff


	//   ....[219]....
        /*0e98*/ 	.word	0xffffffff


	//   ....[220]....
        /*0e9c*/ 	.word	0xffffffff


	//   ....[221]....
        /*0ea0*/ 	.word	0xffffffff


	//   ....[222]....
        /*0ea4*/ 	.word	0xffffffff


	//   ....[223]....
        /*0ea8*/ 	.word	0xffffffff


	//   ....[224]....
        /*0eac*/ 	.word	0xffffffff


	//   ....[225]....
        /*0eb0*/ 	.word	0xffffffff


	//   ....[226]....
        /*0eb4*/ 	.word	0xffffffff


	//   ....[227]....
        /*0eb8*/ 	.word	0xffffffff


	//   ....[228]....
        /*0ebc*/ 	.word	0xffffffff


	//   ....[229]....
        /*0ec0*/ 	.word	0xffffffff


	//   ....[230]....
        /*0ec4*/ 	.word	0xffffffff


	//   ....[231]....
        /*0ec8*/ 	.word	0xffffffff


	//   ....[232]....
        /*0ecc*/ 	.word	0xffffffff


	//   ....[233]....
        /*0ed0*/ 	.word	0xffffffff


	//   ....[234]....
        /*0ed4*/ 	.word	0xffffffff


	//   ....[235]....
        /*0ed8*/ 	.word	0xffffffff


	//   ....[236]....
        /*0edc*/ 	.word	0xffffffff


	//   ....[237]....
        /*0ee0*/ 	.word	0xffffffff


	//   ....[238]....
        /*0ee4*/ 	.word	0xffffffff


	//   ....[239]....
        /*0ee8*/ 	.word	0xffffffff


	//   ....[240]....
        /*0eec*/ 	.word	0xffffffff


	//   ....[241]....
        /*0ef0*/ 	.word	0xffffffff


	//   ....[242]....
        /*0ef4*/ 	.word	0xffffffff


	//   ....[243]....
        /*0ef8*/ 	.word	0xffffffff


	//   ....[244]....
        /*0efc*/ 	.word	0xffffffff


	//   ....[245]....
        /*0f00*/ 	.word	0xffffffff


	//   ....[246]....
        /*0f04*/ 	.word	0xffffffff


	//   ....[247]....
        /*0f08*/ 	.word	0xffffffff


	//   ....[248]....
        /*0f0c*/ 	.word	0xffffffff


	//   ....[249]....
        /*0f10*/ 	.word	0x0500000f


	//   ....[250]....
        /*0f14*/ 	.word	0x0500000f


	//   ....[251]....
        /*0f18*/ 	.word	0x0500000f


	//   ....[252]....
        /*0f1c*/ 	.word	0x0500000f


	//   ....[253]....
        /*0f20*/ 	.word	0x0500000f


	//   ....[254]....
        /*0f24*/ 	.word	0x0500000f


	//   ....[255]....
        /*0f28*/ 	.word	0x0500000f


	//   ....[0]....
        /*0f2c*/ 	.word	0x0500000f


	//   ....[1]....
        /*0f30*/ 	.word	0x0500000f


	//   ....[2]....
        /*0f34*/ 	.word	0x0500000f


	//   ....[3]....
        /*0f38*/ 	.word	0x0500000f


	//   ....[4]....
        /*0f3c*/ 	.word	0x0500000f


	//   ....[5]....
        /*0f40*/ 	.word	0x0500000f


	//   ....[6]....
        /*0f44*/ 	.word	0x0500000f


	//   ....[7]....
        /*0f48*/ 	.word	0x0500000f


	//   ....[8]....
        /*0f4c*/ 	.word	0x0500000f


	//   ....[9]....
        /*0f50*/ 	.word	0x0500000f


	//   ....[10]....
        /*0f54*/ 	.word	0x0500000f


	//   ....[11]....
        /*0f58*/ 	.word	0x0500000f


	//   ....[12]....
        /*0f5c*/ 	.word	0x0500000f


	//   ....[13]....
        /*0f60*/ 	.word	0x0500000f


	//   ....[14]....
        /*0f64*/ 	.word	0x0500000f


	//   ....[15]....
        /*0f68*/ 	.word	0x0500000f


	//   ....[16]....
        /*0f6c*/ 	.word	0x0500000f


	//   ....[17]....
        /*0f70*/ 	.word	0x0500000f


	//   ....[18]....
        /*0f74*/ 	.word	0x0500000f


	//   ....[19]....
        /*0f78*/ 	.word	0x0500000f


	//   ....[20]....
        /*0f7c*/ 	.word	0x0500000f


	//   ....[21]....
        /*0f80*/ 	.word	0x0500000f


	//   ....[22]....
        /*0f84*/ 	.word	0x0500000f


	//   ....[23]....
        /*0f88*/ 	.word	0x0500000f


	//   ....[24]....
        /*0f8c*/ 	.word	0x0500000f


	//   ....[25]....
        /*0f90*/ 	.word	0x0500000f


	//   ....[26]....
        /*0f94*/ 	.word	0x0500000f


	//   ....[27]....
        /*0f98*/ 	.word	0x0500000f


	//   ....[28]....
        /*0f9c*/ 	.word	0x0500000f


	//   ....[29]....
        /*0fa0*/ 	.word	0x0500000f


	//   ....[30]....
        /*0fa4*/ 	.word	0x0500000f


	//   ....[31]....
        /*0fa8*/ 	.word	0x0500000f


	//   ....[32]....
        /*0fac*/ 	.word	0x0500000f


	//   ....[33]....
        /*0fb0*/ 	.word	0x0500000f


	//   ....[34]....
        /*0fb4*/ 	.word	0x0500000f


	//   ....[35]....
        /*0fb8*/ 	.word	0x0500000f


	//   ....[36]....
        /*0fbc*/ 	.word	0x0500000f


	//   ....[37]....
        /*0fc0*/ 	.word	0x0500000f


	//   ....[38]....
        /*0fc4*/ 	.word	0x0500000f


	//   ....[39]....
        /*0fc8*/ 	.word	0x0500000f


	//   ....[40]....
        /*0fcc*/ 	.word	0x0500000f


	//   ....[41]....
        /*0fd0*/ 	.word	0x0500000f


	//   ....[42]....
        /*0fd4*/ 	.word	0x0500000f


	//   ....[43]....
        /*0fd8*/ 	.word	0x0500000f


	//   ....[44]....
        /*0fdc*/ 	.word	0x0500000f


	//   ....[45]....
        /*0fe0*/ 	.word	0x0500000f


	//   ....[46]....
        /*0fe4*/ 	.word	0x0500000f


	//   ....[47]....
        /*0fe8*/ 	.word	0x0500000f


	//   ....[48]....
        /*0fec*/ 	.word	0x0500000f


	//   ....[49]....
        /*0ff0*/ 	.word	0x0500000f


	//   ....[50]....
        /*0ff4*/ 	.word	0x0500000f


	//   ....[51]....
        /*0ff8*/ 	.word	0x0500000f


	//   ....[52]....
        /*0ffc*/ 	.word	0x0500000f


	//   ....[53]....
        /*1000*/ 	.word	0x0500000f


	//   ....[54]....
        /*1004*/ 	.word	0x0500000f


	//   ....[55]....
        /*1008*/ 	.word	0x0500000f


	//   ....[56]....
        /*100c*/ 	.word	0x0500000f


	//   ....[57]....
        /*1010*/ 	.word	0x0500000f


	//   ....[58]....
        /*1014*/ 	.word	0x0500000f


	//   ....[59]....
        /*1018*/ 	.word	0x0500000f


	//   ....[60]....
        /*101c*/ 	.word	0x0500000f


	//   ....[61]....
        /*1020*/ 	.word	0x0500000f


	//   ....[62]....
        /*1024*/ 	.word	0x0500000f


	//   ....[63]....
        /*1028*/ 	.word	0x0500000f


	//   ....[64]....
        /*102c*/ 	.word	0x0500000f


	//   ....[65]....
        /*1030*/ 	.word	0x0500000f


	//   ....[66]....
        /*1034*/ 	.word	0x0500000f


	//   ....[67]....
        /*1038*/ 	.word	0x0500000f


	//   ....[68]....
        /*103c*/ 	.word	0x0500000f


	//   ....[69]....
        /*1040*/ 	.word	0x0500000f


	//   ....[70]....
        /*1044*/ 	.word	0x0500000f


	//   ....[71]....
        /*1048*/ 	.word	0x0500000f


	//   ....[72]....
        /*104c*/ 	.word	0x0500000f


	//   ....[73]....
        /*1050*/ 	.word	0x0500000f


	//   ....[74]....
        /*1054*/ 	.word	0x0500000f


	//   ....[75]....
        /*1058*/ 	.word	0x0500000f


	//   ....[76]....
        /*105c*/ 	.word	0x0500000f


	//   ....[77]....
        /*1060*/ 	.word	0x0500000f


	//   ....[78]....
        /*1064*/ 	.word	0x0500000f


	//   ....[79]....
        /*1068*/ 	.word	0x0500000f


	//   ....[80]....
        /*106c*/ 	.word	0x0500000f


	//   ....[81]....
        /*1070*/ 	.word	0x0500000f


	//   ....[82]....
        /*1074*/ 	.word	0x0500000f


	//   ....[83]....
        /*1078*/ 	.word	0x0500000f


	//   ....[84]....
        /*107c*/ 	.word	0x0500000f


	//   ....[85]....
        /*1080*/ 	.word	0x0500000f


	//   ....[86]....
        /*1084*/ 	.word	0x0500000f


	//   ....[87]....
        /*1088*/ 	.word	0x0500000f


	//   ....[88]....
        /*108c*/ 	.word	0x0500000f


	//   ....[89]....
        /*1090*/ 	.word	0x0500000f


	//   ....[90]....
        /*1094*/ 	.word	0x0500000f


	//   ....[91]....
        /*1098*/ 	.word	0x0500000f


	//   ....[92]....
        /*109c*/ 	.word	0x0500000f


	//   ....[93]....
        /*10a0*/ 	.word	0x0500000f


	//   ....[94]....
        /*10a4*/ 	.word	0x0500000f


	//   ....[95]....
        /*10a8*/ 	.word	0x0500000f


	//   ....[96]....
        /*10ac*/ 	.word	0x0500000f


	//   ....[97]....
        /*10b0*/ 	.word	0x0500000f


	//   ....[98]....
        /*10b4*/ 	.word	0x0500000f


	//   ....[99]....
        /*10b8*/ 	.word	0x0500000f


	//   ....[100]....
        /*10bc*/ 	.word	0x0500000f


	//   ....[101]....
        /*10c0*/ 	.word	0x0500000f


	//   ....[102]....
        /*10c4*/ 	.word	0x0500000f


	//   ....[103]....
        /*10c8*/ 	.word	0x0500000f


	//   ....[104]....
        /*10cc*/ 	.word	0x0500000f


	//   ....[105]....
        /*10d0*/ 	.word	0x0500000f


	//   ....[106]....
        /*10d4*/ 	.word	0x0500000f


	//   ....[107]....
        /*10d8*/ 	.word	0x0500000f


	//   ....[108]....
        /*10dc*/ 	.word	0x0500000f


	//   ....[109]....
        /*10e0*/ 	.word	0x0500000f


	//   ....[110]....
        /*10e4*/ 	.word	0x0500000f


	//   ....[111]....
        /*10e8*/ 	.word	0x0500000f


	//   ....[112]....
        /*10ec*/ 	.word	0x0500000f


	//   ....[113]....
        /*10f0*/ 	.word	0x0500000f


	//   ....[114]....
        /*10f4*/ 	.word	0x0500000f


	//   ....[115]....
        /*10f8*/ 	.word	0x0500000f


	//   ....[116]....
        /*10fc*/ 	.word	0x0500000f


	//   ....[117]....
        /*1100*/ 	.word	0x0500000f


	//   ....[118]....
        /*1104*/ 	.word	0x0500000f


	//   ....[119]....
        /*1108*/ 	.word	0x0500000f


	//   ....[120]....
        /*110c*/ 	.word	0x0500000f


	//   ....[121]....
        /*1110*/ 	.word	0x0500000f


	//   ....[122]....
        /*1114*/ 	.word	0x0500000f


	//   ....[123]....
        /*1118*/ 	.word	0x0500000f


	//   ....[124]....
        /*111c*/ 	.word	0x0500000f


	//   ....[125]....
        /*1120*/ 	.word	0x0500000f


	//   ....[126]....
        /*1124*/ 	.word	0x0500000f


	//   ....[127]....
        /*1128*/ 	.word	0x0500000f


	//   ....[128]....
        /*112c*/ 	.word	0x0500000f


	//   ....[129]....
        /*1130*/ 	.word	0x0500000f


	//   ....[130]....
        /*1134*/ 	.word	0x0500000f


	//   ....[131]....
        /*1138*/ 	.word	0x0500000f


	//   ....[132]....
        /*113c*/ 	.word	0x0500000f


	//   ....[133]....
        /*1140*/ 	.word	0x0500000f


	//   ....[134]....
        /*1144*/ 	.word	0x0500000f


	//   ....[135]....
        /*1148*/ 	.word	0x0500000f


	//   ....[136]....
        /*114c*/ 	.word	0x0500000f


	//   ....[137]....
        /*1150*/ 	.word	0x0500000f


	//   ....[138]....
        /*1154*/ 	.word	0x0500000f


	//   ....[139]....
        /*1158*/ 	.word	0x0500000f


	//   ....[140]....
        /*115c*/ 	.word	0x0500000f


	//   ....[141]....
        /*1160*/ 	.word	0x0500000f


	//   ....[142]....
        /*1164*/ 	.word	0x0500000f


	//   ....[143]....
        /*1168*/ 	.word	0x0500000f


	//   ....[144]....
        /*116c*/ 	.word	0x0500000f


	//   ....[145]....
        /*1170*/ 	.word	0x0500000f


	//   ....[146]....
        /*1174*/ 	.word	0x0500000f


	//   ....[147]....
        /*1178*/ 	.word	0x0500000f


	//   ....[148]....
        /*117c*/ 	.word	0x0500000f


	//   ....[149]....
        /*1180*/ 	.word	0x0500000f


	//   ....[150]....
        /*1184*/ 	.word	0x0500000f


	//   ....[151]....
        /*1188*/ 	.word	0x0500000f


	//   ....[152]....
        /*118c*/ 	.word	0x0500000f


	//   ....[153]....
        /*1190*/ 	.word	0x0500000f


	//   ....[154]....
        /*1194*/ 	.word	0x0500000f


	//   ....[155]....
        /*1198*/ 	.word	0x0500000f


	//   ....[156]....
        /*119c*/ 	.word	0x0500000f


	//   ....[157]....
        /*11a0*/ 	.word	0x0500000f


	//   ....[158]....
        /*11a4*/ 	.word	0x0500000f


	//   ....[159]....
        /*11a8*/ 	.word	0x0500000f


	//   ....[160]....
        /*11ac*/ 	.word	0x0500000f


	//   ....[161]....
        /*11b0*/ 	.word	0x0500000f


	//   ....[162]....
        /*11b4*/ 	.word	0x0500000f


	//   ....[163]....
        /*11b8*/ 	.word	0x0500000f


	//   ....[164]....
        /*11bc*/ 	.word	0x0500000f


	//   ....[165]....
        /*11c0*/ 	.word	0x0500000f


	//   ....[166]....
        /*11c4*/ 	.word	0x0500000f


	//   ....[167]....
        /*11c8*/ 	.word	0x0500000f


	//   ....[168]....
        /*11cc*/ 	.word	0x0500000f


	//   ....[169]....
        /*11d0*/ 	.word	0x0500000f


	//   ....[170]....
        /*11d4*/ 	.word	0x0500000f


	//   ....[171]....
        /*11d8*/ 	.word	0x0500000f


	//   ....[172]....
        /*11dc*/ 	.word	0x0500000f


	//   ....[173]....
        /*11e0*/ 	.word	0x0500000f


	//   ....[174]....
        /*11e4*/ 	.word	0x0500000f


	//   ....[175]....
        /*11e8*/ 	.word	0x0500000f


	//   ....[176]....
        /*11ec*/ 	.word	0x0500000f


	//   ....[177]....
        /*11f0*/ 	.word	0x0500000f


	//   ....[178]....
        /*11f4*/ 	.word	0x0500000f


	//   ....[179]....
        /*11f8*/ 	.word	0x0500000f


	//   ....[180]....
        /*11fc*/ 	.word	0x0500000f


	//   ....[181]....
        /*1200*/ 	.word	0x0500000f


	//   ....[182]....
        /*1204*/ 	.word	0x0500000f


	//   ....[183]....
        /*1208*/ 	.word	0x0500000f


	//   ....[184]....
        /*120c*/ 	.word	0x0500000f


	//   ....[185]....
        /*1210*/ 	.word	0x0500000f


	//   ....[186]....
        /*1214*/ 	.word	0x0500000f


	//   ....[187]....
        /*1218*/ 	.word	0x0500000f


	//   ....[188]....
        /*121c*/ 	.word	0x0500000f


	//   ....[189]....
        /*1220*/ 	.word	0x0500000f


	//   ....[190]....
        /*1224*/ 	.word	0x0500000f


	//   ....[191]....
        /*1228*/ 	.word	0x0500000f


	//   ....[192]....
        /*122c*/ 	.word	0x0500000f


	//   ....[193]....
        /*1230*/ 	.word	0x0500000f


	//   ....[194]....
        /*1234*/ 	.word	0x0500000f


	//   ....[195]....
        /*1238*/ 	.word	0x0500000f


	//   ....[196]....
        /*123c*/ 	.word	0x0500000f


	//   ....[197]....
        /*1240*/ 	.word	0x0500000f


	//   ....[198]....
        /*1244*/ 	.word	0x0500000f


	//----- nvinfo : EIATTR_COOP_GROUP_INSTR_OFFSETS
	.align		4
.L_150:
        /*1248*/ 	.byte	0x04, 0x28
        /*124a*/ 	.short	(.L_152 - .L_151)


	//   ....[0]....
.L_151:
        /*124c*/ 	.word	0x00000070


	//   ....[1]....
        /*1250*/ 	.word	0x00000140


	//   ....[2]....
        /*1254*/ 	.word	0x00000190


	//   ....[3]....
        /*1258*/ 	.word	0x000003c0


	//   ....[4]....
        /*125c*/ 	.word	0x00000520


	//   ....[5]....
        /*1260*/ 	.word	0x00000640


	//   ....[6]....
        /*1264*/ 	.word	0x000007a0


	//   ....[7]....
        /*1268*/ 	.word	0x00003ec0


	//   ....[8]....
        /*126c*/ 	.word	0x00003ed0


	//   ....[9]....
        /*1270*/ 	.word	0x00006bb0


	//   ....[10]....
        /*1274*/ 	.word	0x00006bc0


	//   ....[11]....
        /*1278*/ 	.word	0x0000a090


	//   ....[12]....
        /*127c*/ 	.word	0x0000a0a0


	//   ....[13]....
        /*1280*/ 	.word	0x0000d000


	//   ....[14]....
        /*1284*/ 	.word	0x0000d010


	//   ....[15]....
        /*1288*/ 	.word	0x000100d0


	//   ....[16]....
        /*128c*/ 	.word	0x000100e0


	//   ....[17]....
        /*1290*/ 	.word	0x00010360


	//   ....[18]....
        /*1294*/ 	.word	0x00010370


	//   ....[19]....
        /*1298*/ 	.word	0x00010870


	//   ....[20]....
        /*129c*/ 	.word	0x000108b0


	//   ....[21]....
        /*12a0*/ 	.word	0x00010b10


	//   ....[22]....
        /*12a4*/ 	.word	0x00010b30


	//   ....[23]....
        /*12a8*/ 	.word	0x000117d0


	//   ....[24]....
        /*12ac*/ 	.word	0x00011d80


	//   ....[25]....
        /*12b0*/ 	.word	0x00011d90


	//   ....[26]....
        /*12b4*/ 	.word	0x00011da0


	//   ....[27]....
        /*12b8*/ 	.word	0x00011db0


	//   ....[28]....
        /*12bc*/ 	.word	0x00015370


	//   ....[29]....
        /*12c0*/ 	.word	0x00015380


	//   ....[30]....
        /*12c4*/ 	.word	0x00015390


	//   ....[31]....
        /*12c8*/ 	.word	0x000153a0


	//   ....[32]....
        /*12cc*/ 	.word	0x0001a4b0


	//   ....[33]....
        /*12d0*/ 	.word	0x0001a4d0


	//   ....[34]....
        /*12d4*/ 	.word	0x0001a940


	//   ....[35]....
        /*12d8*/ 	.word	0x0001a960


	//   ....[36]....
        /*12dc*/ 	.word	0x0001dc90


	//   ....[37]....
        /*12e0*/ 	.word	0x0001dcb0


	//   ....[38]....
        /*12e4*/ 	.word	0x0001df80


	//   ....[39]....
        /*12e8*/ 	.word	0x0001dfa0


	//   ....[40]....
        /*12ec*/ 	.word	0x0001fdb0


	//   ....[41]....
        /*12f0*/ 	.word	0x0001fe10


	//   ....[42]....
        /*12f4*/ 	.word	0x0001fe30


	//   ....[43]....
        /*12f8*/ 	.word	0x0001fe50


	//   ....[44]....
        /*12fc*/ 	.word	0x00020e00


	//   ....[45]....
        /*1300*/ 	.word	0x00020e40


	//   ....[46]....
        /*1304*/ 	.word	0x00020e70


	//   ....[47]....
        /*1308*/ 	.word	0x00020ea0


	//   ....[48]....
        /*130c*/ 	.word	0x00020ed0


	//   ....[49]....
        /*1310*/ 	.word	0x00020f00


	//   ....[50]....
        /*1314*/ 	.word	0x00020f30


	//   ....[51]....
        /*1318*/ 	.word	0x00020f60


	//   ....[52]....
        /*131c*/ 	.word	0x00020f90


	//   ....[53]....
        /*1320*/ 	.word	0x00020fc0


	//   ....[54]....
        /*1324*/ 	.word	0x00020ff0


	//   ....[55]....
        /*1328*/ 	.word	0x00021020


	//   ....[56]....
        /*132c*/ 	.word	0x00021050


	//   ....[57]....
        /*1330*/ 	.word	0x00021080


	//   ....[58]....
        /*1334*/ 	.word	0x000210c0


	//   ....[59]....
        /*1338*/ 	.word	0x000210f0


	//   ....[60]....
        /*133c*/ 	.word	0x00021120


	//   ....[61]....
        /*1340*/ 	.word	0x00021150


	//   ....[62]....
        /*1344*/ 	.word	0x00021180


	//   ....[63]....
        /*1348*/ 	.word	0x000211b0


	//   ....[64]....
        /*134c*/ 	.word	0x000211e0


	//   ....[65]....
        /*1350*/ 	.word	0x00021210


	//   ....[66]....
        /*1354*/ 	.word	0x00021240


	//   ....[67]....
        /*1358*/ 	.word	0x00021270


	//   ....[68]....
        /*135c*/ 	.word	0x000212a0


	//   ....[69]....
        /*1360*/ 	.word	0x000212d0


	//   ....[70]....
        /*1364*/ 	.word	0x00021300


	//   ....[71]....
        /*1368*/ 	.word	0x00021330


	//   ....[72]....
        /*136c*/ 	.word	0x00021360


	//   ....[73]....
        /*1370*/ 	.word	0x00021390


	//   ....[74]....
        /*1374*/ 	.word	0x000213c0


	//   ....[75]....
        /*1378*/ 	.word	0x000213f0


	//   ....[76]....
        /*137c*/ 	.word	0x00021420


	//   ....[77]....
        /*1380*/ 	.word	0x00021450


	//   ....[78]....
        /*1384*/ 	.word	0x00021480


	//   ....[79]....
        /*1388*/ 	.word	0x000214b0


	//   ....[80]....
        /*138c*/ 	.word	0x000214e0


	//   ....[81]....
        /*1390*/ 	.word	0x00021510


	//   ....[82]....
        /*1394*/ 	.word	0x00021540


	//   ....[83]....
        /*1398*/ 	.word	0x00021570


	//   ....[84]....
        /*139c*/ 	.word	0x000215a0


	//   ....[85]....
        /*13a0*/ 	.word	0x000215d0


	//   ....[86]....
        /*13a4*/ 	.word	0x00021600


	//   ....[87]....
        /*13a8*/ 	.word	0x00021630


	//   ....[88]....
        /*13ac*/ 	.word	0x00021660


	//   ....[89]....
        /*13b0*/ 	.word	0x00021690


	//   ....[90]....
        /*13b4*/ 	.word	0x000216c0


	//   ....[91]....
        /*13b8*/ 	.word	0x000216f0


	//   ....[92]....
        /*13bc*/ 	.word	0x00021720


	//   ....[93]....
        /*13c0*/ 	.word	0x00021750


	//   ....[94]....
        /*13c4*/ 	.word	0x00021780


	//   ....[95]....
        /*13c8*/ 	.word	0x000217b0


	//   ....[96]....
        /*13cc*/ 	.word	0x000217e0


	//   ....[97]....
        /*13d0*/ 	.word	0x00021810


	//   ....[98]....
        /*13d4*/ 	.word	0x00021840


	//   ....[99]....
        /*13d8*/ 	.word	0x00021870


	//   ....[100]....
        /*13dc*/ 	.word	0x000218a0


	//   ....[101]....
        /*13e0*/ 	.word	0x000218d0


	//   ....[102]....
        /*13e4*/ 	.word	0x00021900


	//   ....[103]....
        /*13e8*/ 	.word	0x00021930


	//   ....[104]....
        /*13ec*/ 	.word	0x00021960


	//   ....[105]....
        /*13f0*/ 	.word	0x00021990


	//   ....[106]....
        /*13f4*/ 	.word	0x000219c0


	//   ....[107]....
        /*13f8*/ 	.word	0x000219f0


	//   ....[108]....
        /*13fc*/ 	.word	0x00021a20


	//   ....[109]....
        /*1400*/ 	.word	0x00021a50


	//   ....[110]....
        /*1404*/ 	.word	0x00021a80


	//   ....[111]....
        /*1408*/ 	.word	0x00021ab0


	//   ....[112]....
        /*140c*/ 	.word	0x00021ae0


	//   ....[113]....
        /*1410*/ 	.word	0x00021b10


	//   ....[114]....
        /*1414*/ 	.word	0x00021b40


	//   ....[115]....
        /*1418*/ 	.word	0x00021b50


	//   ....[116]....
        /*141c*/ 	.word	0x00021b60


	//   ....[117]....
        /*1420*/ 	.word	0x00021b70


	//   ....[118]....
        /*1424*/ 	.word	0x00021b80


	//   ....[119]....
        /*1428*/ 	.word	0x00021b90


	//   ....[120]....
        /*142c*/ 	.word	0x00021ba0


	//   ....[121]....
        /*1430*/ 	.word	0x00021bb0


	//   ....[122]....
        /*1434*/ 	.word	0x00021bc0


	//   ....[123]....
        /*1438*/ 	.word	0x00021bd0


	//   ....[124]....
        /*143c*/ 	.word	0x00021be0


	//   ....[125]....
        /*1440*/ 	.word	0x00021bf0


	//   ....[126]....
        /*1444*/ 	.word	0x00021c00


	//   ....[127]....
        /*1448*/ 	.word	0x00021c30


	//   ....[128]....
        /*144c*/ 	.word	0x00021c60


	//   ....[129]....
        /*1450*/ 	.word	0x00021c70


	//   ....[130]....
        /*1454*/ 	.word	0x00021ca0


	//   ....[131]....
        /*1458*/ 	.word	0x00021cd0


	//   ....[132]....
        /*145c*/ 	.word	0x00021ce0


	//   ....[133]....
        /*1460*/ 	.word	0x00021d10


	//   ....[134]....
        /*1464*/ 	.word	0x00021d40


	//   ....[135]....
        /*1468*/ 	.word	0x00021d70


	//   ....[136]....
        /*146c*/ 	.word	0x00021da0


	//   ....[137]....
        /*1470*/ 	.word	0x00021dd0


	//   ....[138]....
        /*1474*/ 	.word	0x00021e00


	//   ....[139]....
        /*1478*/ 	.word	0x00021e30


	//   ....[140]....
        /*147c*/ 	.word	0x00022830


	//   ....[141]....
        /*1480*/ 	.word	0x00022850


	//   ....[142]....
        /*1484*/ 	.word	0x00022860


	//   ....[143]....
        /*1488*/ 	.word	0x00022870


	//   ....[144]....
        /*148c*/ 	.word	0x00023120


	//   ....[145]....
        /*1490*/ 	.word	0x00023130


	//   ....[146]....
        /*1494*/ 	.word	0x000232e0


	//   ....[147]....
        /*1498*/ 	.word	0x000232f0


	//   ....[148]....
        /*149c*/ 	.word	0x00023440


	//   ....[149]....
        /*14a0*/ 	.word	0x00023450


	//   ....[150]....
        /*14a4*/ 	.word	0x000235a0


	//   ....[151]....
        /*14a8*/ 	.word	0x000235b0


	//   ....[152]....
        /*14ac*/ 	.word	0x000239a0


	//   ....[153]....
        /*14b0*/ 	.word	0x000239b0


	//   ....[154]....
        /*14b4*/ 	.word	0x00024600


	//   ....[155]....
        /*14b8*/ 	.word	0x00024610


	//   ....[156]....
        /*14bc*/ 	.word	0x00025d90


	//   ....[157]....
        /*14c0*/ 	.word	0x00025da0


	//   ....[158]....
        /*14c4*/ 	.word	0x00025f00


	//   ....[159]....
        /*14c8*/ 	.word	0x00025f10


	//   ....[160]....
        /*14cc*/ 	.word	0x00026060


	//   ....[161]....
        /*14d0*/ 	.word	0x00026070


	//   ....[162]....
        /*14d4*/ 	.word	0x000261c0


	//   ....[163]....
        /*14d8*/ 	.word	0x000261d0


	//   ....[164]....
        /*14dc*/ 	.word	0x00026370


	//   ....[165]....
        /*14e0*/ 	.word	0x00026580


	//   ....[166]....
        /*14e4*/ 	.word	0x000265b0


	//   ....[167]....
        /*14e8*/ 	.word	0x000265e0


	//   ....[168]....
        /*14ec*/ 	.word	0x00026610


	//   ....[169]....
        /*14f0*/ 	.word	0x00026640


	//   ....[170]....
        /*14f4*/ 	.word	0x00026670


	//   ....[171]....
        /*14f8*/ 	.word	0x00026800


	//   ....[172]....
        /*14fc*/ 	.word	0x00026830


	//   ....[173]....
        /*1500*/ 	.word	0x00026860


	//   ....[174]....
        /*1504*/ 	.word	0x00026890


	//   ....[175]....
        /*1508*/ 	.word	0x000268c0


	//   ....[176]....
        /*150c*/ 	.word	0x000268f0


	//   ....[177]....
        /*1510*/ 	.word	0x00026980


	//   ....[178]....
        /*1514*/ 	.word	0x000269b0


	//   ....[179]....
        /*1518*/ 	.word	0x000269c0


	//   ....[180]....
        /*151c*/ 	.word	0x00026a50


	//   ....[181]....
        /*1520*/ 	.word	0x00027b30


	//   ....[182]....
        /*1524*/ 	.word	0x0002a0f0


	//   ....[183]....
        /*1528*/ 	.word	0x0002a130


	//   ....[184]....
        /*152c*/ 	.word	0x0002a250


	//   ....[185]....
        /*1530*/ 	.word	0x0002a260


	//   ....[186]....
        /*1534*/ 	.word	0x0002a2f0


	//   ....[187]....
        /*1538*/ 	.word	0x0002a300


	//   ....[188]....
        /*153c*/ 	.word	0x0002a310


	//   ....[189]....
        /*1540*/ 	.word	0x0002a3a0


	//   ....[190]....
        /*1544*/ 	.word	0x0002a440


	//   ....[191]....
        /*1548*/ 	.word	0x0002a450


	//   ....[192]....
        /*154c*/ 	.word	0x0002a880


	//   ....[193]....
        /*1550*/ 	.word	0x0002a8c0


	//   ....[194]....
        /*1554*/ 	.word	0x0002a8f0


	//   ....[195]....
        /*1558*/ 	.word	0x0002a9e0


	//   ....[196]....
        /*155c*/ 	.word	0x0002a9f0


	//   ....[197]....
        /*1560*/ 	.word	0x0002aa80


	//   ....[198]....
        /*1564*/ 	.word	0x0002aa90


	//   ....[199]....
        /*1568*/ 	.word	0x0002aaa0


	//   ....[200]....
        /*156c*/ 	.word	0x0002aab0


	//   ....[201]....
        /*1570*/ 	.word	0x0002ab90


	//   ....[202]....
        /*1574*/ 	.word	0x0002b320


	//   ....[203]....
        /*1578*/ 	.word	0x0002b350


	//   ....[204]....
        /*157c*/ 	.word	0x0002b370


	//   ....[205]....
        /*1580*/ 	.word	0x0002b400


	//   ....[206]....
        /*1584*/ 	.word	0x0002b420


	//   ....[207]....
        /*1588*/ 	.word	0x0002b4b0


	//   ....[208]....
        /*158c*/ 	.word	0x0002b4d0


	//   ....[209]....
        /*1590*/ 	.word	0x0002b4e0


	//   ....[210]....
        /*1594*/ 	.word	0x0002bed0


	//   ....[211]....
        /*1598*/ 	.word	0x0002bee0


	//   ....[212]....
        /*159c*/ 	.word	0x0002bef0


	//   ....[213]....
        /*15a0*/ 	.word	0x0002bf30


	//   ....[214]....
        /*15a4*/ 	.word	0x0002bf70


	//   ....[215]....
        /*15a8*/ 	.word	0x0002bf80


	//   ....[216]....
        /*15ac*/ 	.word	0x0002bfe0


	//   ....[217]....
        /*15b0*/ 	.word	0x0002c010


	//   ....[218]....
        /*15b4*/ 	.word	0x0002c050


	//   ....[219]....
        /*15b8*/ 	.word	0x0002c0b0


	//   ....[220]....
        /*15bc*/ 	.word	0x0002c4c0


	//   ....[221]....
        /*15c0*/ 	.word	0x0002c4d0


	//   ....[222]....
        /*15c4*/ 	.word	0x0002c4e0


	//   ....[223]....
        /*15c8*/ 	.word	0x0002c4f0


	//   ....[224]....
        /*15cc*/ 	.word	0x0002c500


	//   ....[225]....
        /*15d0*/ 	.word	0x0002c560


	//   ....[226]....
        /*15d4*/ 	.word	0x0002c570


	//   ....[227]....
        /*15d8*/ 	.word	0x0002c5d0


	//   ....[228]....
        /*15dc*/ 	.word	0x0002c600


	//   ....[229]....
        /*15e0*/ 	.word	0x0002c640


	//   ....[230]....
        /*15e4*/ 	.word	0x0002dc50


	//   ....[231]....
        /*15e8*/ 	.word	0x0002dc80


	//   ....[232]....
        /*15ec*/ 	.word	0x0002dce0


	//   ....[233]....
        /*15f0*/ 	.word	0x0002dd10


	//   ....[234]....
        /*15f4*/ 	.word	0x0002dd40


	//   ....[235]....
        /*15f8*/ 	.word	0x0002dd70


	//   ....[236]....
        /*15fc*/ 	.word	0x0002dda0


	//   ....[237]....
        /*1600*/ 	.word	0x0002ddd0


	//   ....[238]....
        /*1604*/ 	.word	0x0002df70


	//   ....[239]....
        /*1608*/ 	.word	0x0002dfa0


	//   ....[240]....
        /*160c*/ 	.word	0x0002dfd0


	//   ....[241]....
        /*1610*/ 	.word	0x0002e000


	//   ....[242]....
        /*1614*/ 	.word	0x0002e030


	//   ....[243]....
        /*1618*/ 	.word	0x0002e060


	//   ....[244]....
        /*161c*/ 	.word	0x0002e120


	//   ....[245]....
        /*1620*/ 	.word	0x0002e140


	//   ....[246]....
        /*1624*/ 	.word	0x0002e150


	//   ....[247]....
        /*1628*/ 	.word	0x0002e1b0


	//   ....[248]....
        /*162c*/ 	.word	0x0002e7f0


	//   ....[249]....
        /*1630*/ 	.word	0x0002eb90


	//   ....[250]....
        /*1634*/ 	.word	0x0002ec20


	//   ....[251]....
        /*1638*/ 	.word	0x0002ecc0


	//   ....[252]....
        /*163c*/ 	.word	0x0002ed50


	//   ....[253]....
        /*1640*/ 	.word	0x0002ee40


	//   ....[254]....
        /*1644*/ 	.word	0x0002eed0


	//   ....[255]....
        /*1648*/ 	.word	0x0002ef70


	//   ....[0]....
        /*164c*/ 	.word	0x0002f000


	//   ....[1]....
        /*1650*/ 	.word	0x0002f0f0


	//   ....[2]....
        /*1654*/ 	.word	0x0002f180


	//   ....[3]....
        /*1658*/ 	.word	0x0002f220


	//   ....[4]....
        /*165c*/ 	.word	0x0002f2b0


	//   ....[5]....
        /*1660*/ 	.word	0x0002f390


	//   ....[6]....
        /*1664*/ 	.word	0x0002f440


	//   ....[7]....
        /*1668*/ 	.word	0x0002f4d0


	//   ....[8]....
        /*166c*/ 	.word	0x0002f520


	//   ....[9]....
        /*1670*/ 	.word	0x0002f570


	//   ....[10]....
        /*1674*/ 	.word	0x0002f660


	//   ....[11]....
        /*1678*/ 	.word	0x0002f6f0


	//   ....[12]....
        /*167c*/ 	.word	0x0002f740


	//   ....[13]....
        /*1680*/ 	.word	0x0002f790


	//   ....[14]....
        /*1684*/ 	.word	0x0002fad0


	//   ....[15]....
        /*1688*/ 	.word	0x0002fbe0


	//   ....[16]....
        /*168c*/ 	.word	0x0002fd10


	//   ....[17]....
        /*1690*/ 	.word	0x0002fe20


	//   ....[18]....
        /*1694*/ 	.word	0x0002ff50


	//   ....[19]....
        /*1698*/ 	.word	0x00030070


	//   ....[20]....
        /*169c*/ 	.word	0x00030190


	//   ....[21]....
        /*16a0*/ 	.word	0x000301e0


	//   ....[22]....
        /*16a4*/ 	.word	0x00030260


	//   ....[23]....
        /*16a8*/ 	.word	0x000302d0


	//   ....[24]....
        /*16ac*/ 	.word	0x00030330


	//   ....[25]....
        /*16b0*/ 	.word	0x00030380


	//   ....[26]....
        /*16b4*/ 	.word	0x000303e0


	//   ....[27]....
        /*16b8*/ 	.word	0x00030450


	//   ....[28]....
        /*16bc*/ 	.word	0x000304b0


	//   ....[29]....
        /*16c0*/ 	.word	0x00030500


	//   ....[30]....
        /*16c4*/ 	.word	0x00030580


	//   ....[31]....
        /*16c8*/ 	.word	0x000305f0


	//   ....[32]....
        /*16cc*/ 	.word	0x00030650


	//   ....[33]....
        /*16d0*/ 	.word	0x000306a0


	//   ....[34]....
        /*16d4*/ 	.word	0x00030700


	//   ....[35]....
        /*16d8*/ 	.word	0x00030790


	//   ....[36]....
        /*16dc*/ 	.word	0x000307f0


	//   ....[37]....
        /*16e0*/ 	.word	0x00030840


	//   ....[38]....
        /*16e4*/ 	.word	0x000308a0


	//   ....[39]....
        /*16e8*/ 	.word	0x00030930


	//   ....[40]....
        /*16ec*/ 	.word	0x00030990


	//   ....[41]....
        /*16f0*/ 	.word	0x000309e0


	//   ....[42]....
        /*16f4*/ 	.word	0x00030a40


	//   ....[43]....
        /*16f8*/ 	.word	0x00030ad0


	//   ....[44]....
        /*16fc*/ 	.word	0x00030b30


	//   ....[45]....
        /*1700*/ 	.word	0x00030b80


	//   ....[46]....
        /*1704*/ 	.word	0x00030be0


	//   ....[47]....
        /*1708*/ 	.word	0x00030c70


	//   ....[48]....
        /*170c*/ 	.word	0x00030cd0


	//   ....[49]....
        /*1710*/ 	.word	0x00030d20


	//   ....[50]....
        /*1714*/ 	.word	0x00030d80


	//   ....[51]....
        /*1718*/ 	.word	0x00030e10


	//   ....[52]....
        /*171c*/ 	.word	0x00030e70


	//   ....[53]....
        /*1720*/ 	.word	0x00030ec0


	//   ....[54]....
        /*1724*/ 	.word	0x00030f20


	//   ....[55]....
        /*1728*/ 	.word	0x00030fb0


	//   ....[56]....
        /*172c*/ 	.word	0x00031010


	//   ....[57]....
        /*1730*/ 	.word	0x00031060


	//   ....[58]....
        /*1734*/ 	.word	0x000310c0


	//   ....[59]....
        /*1738*/ 	.word	0x00031150


	//   ....[60]....
        /*173c*/ 	.word	0x000311b0


	//   ....[61]....
        /*1740*/ 	.word	0x00031200


	//   ....[62]....
        /*1744*/ 	.word	0x00031260


	//   ....[63]....
        /*1748*/ 	.word	0x000312f0


	//   ....[64]....
        /*174c*/ 	.word	0x00031350


	//   ....[65]....
        /*1750*/ 	.word	0x000313a0


	//   ....[66]....
        /*1754*/ 	.word	0x00031400


	//   ....[67]....
        /*1758*/ 	.word	0x00031490


	//   ....[68]....
        /*175c*/ 	.word	0x000314f0


	//   ....[69]....
        /*1760*/ 	.word	0x00031540


	//   ....[70]....
        /*1764*/ 	.word	0x000315a0


	//   ....[71]....
        /*1768*/ 	.word	0x00031630


	//   ....[72]....
        /*176c*/ 	.word	0x00031690


	//   ....[73]....
        /*1770*/ 	.word	0x000316e0


	//   ....[74]....
        /*1774*/ 	.word	0x00031740


	//   ....[75]....
        /*1778*/ 	.word	0x000317d0


	//   ....[76]....
        /*177c*/ 	.word	0x00031830


	//   ....[77]....
        /*1780*/ 	.word	0x00031880


	//   ....[78]....
        /*1784*/ 	.word	0x000318e0


	//   ....[79]....
        /*1788*/ 	.word	0x00031970


	//   ....[80]....
        /*178c*/ 	.word	0x000319d0


	//   ....[81]....
        /*1790*/ 	.word	0x00031a20


	//   ....[82]....
        /*1794*/ 	.word	0x00031aa0


	//   ....[83]....
        /*1798*/ 	.word	0x00031af0


	//   ....[84]....
        /*179c*/ 	.word	0x00031b50


	//   ....[85]....
        /*17a0*/ 	.word	0x00031ba0


	//   ....[86]....
        /*17a4*/ 	.word	0x00031c00


	//   ....[87]....
        /*17a8*/ 	.word	0x00031c70


	//   ....[88]....
        /*17ac*/ 	.word	0x00031cd0


	//   ....[89]....
        /*17b0*/ 	.word	0x00031d20


	//   ....[90]....
        /*17b4*/ 	.word	0x00031da0


	//   ....[91]....
        /*17b8*/ 	.word	0x00031e10


	//   ....[92]....
        /*17bc*/ 	.word	0x00031e70


	//   ....[93]....
        /*17c0*/ 	.word	0x00031ec0


	//   ....[94]....
        /*17c4*/ 	.word	0x00031f40


	//   ....[95]....
        /*17c8*/ 	.word	0x00031fb0


	//   ....[96]....
        /*17cc*/ 	.word	0x00032010


	//   ....[97]....
        /*17d0*/ 	.word	0x00032060


	//   ....[98]....
        /*17d4*/ 	.word	0x000320e0


	//   ....[99]....
        /*17d8*/ 	.word	0x00032150


	//   ....[100]....
        /*17dc*/ 	.word	0x000321b0


	//   ....[101]....
        /*17e0*/ 	.word	0x00032200


	//   ....[102]....
        /*17e4*/ 	.word	0x00032280


	//   ....[103]....
        /*17e8*/ 	.word	0x000322f0


	//   ....[104]....
        /*17ec*/ 	.word	0x00032350


	//   ....[105]....
        /*17f0*/ 	.word	0x000323a0


	//   ....[106]....
        /*17f4*/ 	.word	0x00032470


	//   ....[107]....
        /*17f8*/ 	.word	0x000324f0


	//   ....[108]....
        /*17fc*/ 	.word	0x00032590


	//   ....[109]....
        /*1800*/ 	.word	0x000325e0


	//   ....[110]....
        /*1804*/ 	.word	0x00032670


	//   ....[111]....
        /*1808*/ 	.word	0x000326c0


	//   ....[112]....
        /*180c*/ 	.word	0x00032750


	//   ....[113]....
        /*1810*/ 	.word	0x000327e0


	//   ....[114]....
        /*1814*/ 	.word	0x00032870


	//   ....[115]....
        /*1818*/ 	.word	0x00032900


	//   ....[116]....
        /*181c*/ 	.word	0x00032990


	//   ....[117]....
        /*1820*/ 	.word	0x00032a20


	//   ....[118]....
        /*1824*/ 	.word	0x00032aa0


	//   ....[119]....
        /*1828*/ 	.word	0x00032af0


	//   ....[120]....
        /*182c*/ 	.word	0x00032b90


	//   ....[121]....
        /*1830*/ 	.word	0x00032c20


	//   ....[122]....
        /*1834*/ 	.word	0x00032ca0


	//   ....[123]....
        /*1838*/ 	.word	0x00032cf0


	//   ....[124]....
        /*183c*/ 	.word	0x00032d80


	//   ....[125]....
        /*1840*/ 	.word	0x00032e10


	//   ....[126]....
        /*1844*/ 	.word	0x00032ea0


	//   ....[127]....
        /*1848*/ 	.word	0x00032f30


	//   ....[128]....
        /*184c*/ 	.word	0x00032fc0


	//   ....[129]....
        /*1850*/ 	.word	0x00033050


	//   ....[130]....
        /*1854*/ 	.word	0x00033110


	//   ....[131]....
        /*1858*/ 	.word	0x000333e0


	//   ....[132]....
        /*185c*/ 	.word	0x000334e0


	//   ....[133]....
        /*1860*/ 	.word	0x00033580


	//   ....[134]....
        /*1864*/ 	.word	0x00033700


	//   ....[135]....
        /*1868*/ 	.word	0x00033790


	//   ....[136]....
        /*186c*/ 	.word	0x000337f0


	//   ....[137]....
        /*1870*/ 	.word	0x000338f0


	//   ....[138]....
        /*1874*/ 	.word	0x00033950


	//   ....[139]....
        /*1878*/ 	.word	0x00033a30


	//   ....[140]....
        /*187c*/ 	.word	0x00033b20


	//   ....[141]....
        /*1880*/ 	.word	0x00033bf0


	//   ....[142]....
        /*1884*/ 	.word	0x00033d60


	//   ....[143]....
        /*1888*/ 	.word	0x00033e20


	//   ....[144]....
        /*188c*/ 	.word	0x00033f70


	//   ....[145]....
        /*1890*/ 	.word	0x00033fc0


	//   ....[146]....
        /*1894*/ 	.word	0x000340c0


	//   ....[147]....
        /*1898*/ 	.word	0x00034170


	//   ....[148]....
        /*189c*/ 	.word	0x000341d0


	//   ....[149]....
        /*18a0*/ 	.word	0x00034270


	//   ....[150]....
        /*18a4*/ 	.word	0x00034330


	//   ....[151]....
        /*18a8*/ 	.word	0x00034400


	//   ....[152]....
        /*18ac*/ 	.word	0x000344b0


	//   ....[153]....
        /*18b0*/ 	.word	0x00034510


	//   ....[154]....
        /*18b4*/ 	.word	0x00034570


	//   ....[155]....
        /*18b8*/ 	.word	0x00034670


	//   ....[156]....
        /*18bc*/ 	.word	0x000346d0


	//   ....[157]....
        /*18c0*/ 	.word	0x000347d0


	//   ....[158]....
        /*18c4*/ 	.word	0x00034830


	//   ....[159]....
        /*18c8*/ 	.word	0x00034910


	//   ....[160]....
        /*18cc*/ 	.word	0x00034a40


	//   ....[161]....
        /*18d0*/ 	.word	0x00034ad0


	//   ....[162]....
        /*18d4*/ 	.word	0x00034b30


	//   ....[163]....
        /*18d8*/ 	.word	0x00034c10


	//   ....[164]....
        /*18dc*/ 	.word	0x00034c70


	//   ....[165]....
        /*18e0*/ 	.word	0x00034d40


	//   ....[166]....
        /*18e4*/ 	.word	0x00034da0


	//   ....[167]....
        /*18e8*/ 	.word	0x00034e70


	//   ....[168]....
        /*18ec*/ 	.word	0x00034ed0


	//   ....[169]....
        /*18f0*/ 	.word	0x00034fa0


	//   ....[170]....
        /*18f4*/ 	.word	0x00035090


	//   ....[171]....
        /*18f8*/ 	.word	0x00035120


	//   ....[172]....
        /*18fc*/ 	.word	0x00035180


	//   ....[173]....
        /*1900*/ 	.word	0x00035250


	//   ....[174]....
        /*1904*/ 	.word	0x000352b0


	//   ....[175]....
        /*1908*/ 	.word	0x00035380


	//   ....[176]....
        /*190c*/ 	.word	0x000353e0


	//   ....[177]....
        /*1910*/ 	.word	0x000354b0


	//   ....[178]....
        /*1914*/ 	.word	0x00035510


	//   ....[179]....
        /*1918*/ 	.word	0x000355e0


	//   ....[180]....
        /*191c*/ 	.word	0x000357b0


	//   ....[181]....
        /*1920*/ 	.word	0x00035850


	//   ....[182]....
        /*1924*/ 	.word	0x000359d0


	//   ....[183]....
        /*1928*/ 	.word	0x00035a40


	//   ....[184]....
        /*192c*/ 	.word	0x00035ab0


	//   ....[185]....
        /*1930*/ 	.word	0x00035b20


	//   ....[186]....
        /*1934*/ 	.word	0x00035b90


	//   ....[187]....
        /*1938*/ 	.word	0x00035c10


	//   ....[188]....
        /*193c*/ 	.word	0x00035c90


	//   ....[189]....
        /*1940*/ 	.word	0x00035d20


	//   ....[190]....
        /*1944*/ 	.word	0x00035d90


	//   ....[191]....
        /*1948*/ 	.word	0x00035e00


	//   ....[192]....
        /*194c*/ 	.word	0x00035e70


	//   ....[193]....
        /*1950*/ 	.word	0x00035ef0


	//   ....[194]....
        /*1954*/ 	.word	0x00035f60


	//   ....[195]....
        /*1958*/ 	.word	0x00036000


	//   ....[196]....
        /*195c*/ 	.word	0x00036050


	//   ....[197]....
        /*1960*/ 	.word	0x000360e0


	//   ....[198]....
        /*1964*/ 	.word	0x00036210


	//----- nvinfo : EIATTR_REG_RECONFIG
	.align		4
.L_152:
        /*1968*/ 	.byte	0x01, 0x54
	.zero		2


	//----- nvinfo : EIATTR_SYSCALL_OFFSETS
	.align		4
        /*196c*/ 	.byte	0x04, 0x46
        /*196e*/ 	.short	(.L_154 - .L_153)


	//   ....[0]....
.L_153:
        /*1970*/ 	.word	0x00002440


	//   ....[1]....
        /*1974*/ 	.word	0x00002590


	//   ....[2]....
        /*1978*/ 	.word	0x00011980


	//   ....[3]....
        /*197c*/ 	.word	0x00011cb0


	//   ....[4]....
        /*1980*/ 	.word	0x00029390


	//   ....[5]....
        /*1984*/ 	.word	0x00029520


	//   ....[6]....
        /*1988*/ 	.word	0x00029670


	//   ....[7]....
        /*198c*/ 	.word	0x000297b0


	//   ....[8]....
        /*1990*/ 	.word	0x0002afb0


	//----- nvinfo : EIATTR_MBARRIER_INSTR_OFFSETS
	.align		4
.L_154:
        /*1994*/ 	.byte	0x04, 0x39
        /*1996*/ 	.short	(.L_156 - .L_155)


	//   ....[0]....
.L_155:
        /*1998*/ 	.word	0x00000270
        /*199c*/ 	.word	0x000000ff
        /*19a0*/ 	.word	0x00033400
        /*19a4*/ 	.short	0x0100
        /*19a6*/ 	.byte	0x08
	.zero		1


	//   ....[1]....
        /*19a8*/ 	.word	0x00000280
        /*19ac*/ 	.word	0x000000ff
        /*19b0*/ 	.word	0x00033420
        /*19b4*/ 	.short	0x0100
        /*19b6*/ 	.byte	0x08
	.zero		1


	//   ....[2]....
        /*19b8*/ 	.word	0x00000370
        /*19bc*/ 	.word	0x000000ff
        /*19c0*/ 	.word	0x00033430
        /*19c4*/ 	.short	0x0100
        /*19c6*/ 	.byte	0x08
	.zero		1


	//   ....[3]....
        /*19c8*/ 	.word	0x00000380
        /*19cc*/ 	.word	0x000000ff
        /*19d0*/ 	.word	0x00033440
        /*19d4*/ 	.short	0x0100
        /*19d6*/ 	.byte	0x08
	.zero		1


	//   ....[4]....
        /*19d8*/ 	.word	0x00000390
        /*19dc*/ 	.word	0x000000ff
        /*19e0*/ 	.word	0x00033438
        /*19e4*/ 	.short	0x0100
        /*19e6*/ 	.byte	0x08
	.zero		1


	//   ....[5]....
        /*19e8*/ 	.word	0x000003a0
        /*19ec*/ 	.word	0x000000ff
        /*19f0*/ 	.word	0x00033448
        /*19f4*/ 	.short	0x0100
        /*19f6*/ 	.byte	0x08
	.zero		1


	//   ....[6]....
        /*19f8*/ 	.word	0x000004d0
        /*19fc*/ 	.word	0x000000ff
        /*1a00*/ 	.word	0x00033450
        /*1a04*/ 	.short	0x0100
        /*1a06*/ 	.byte	0x08
	.zero		1


	//   ....[7]....
        /*1a08*/ 	.word	0x000004e0
        /*1a0c*/ 	.word	0x000000ff
        /*1a10*/ 	.word	0x00033460
        /*1a14*/ 	.short	0x0100
        /*1a16*/ 	.byte	0x08
	.zero		1


	//   ....[8]....
        /*1a18*/ 	.word	0x000004f0
        /*1a1c*/ 	.word	0x000000ff
        /*1a20*/ 	.word	0x00033458
        /*1a24*/ 	.short	0x0100
        /*1a26*/ 	.byte	0x08
	.zero		1


	//   ....[9]....
        /*1a28*/ 	.word	0x00000500
        /*1a2c*/ 	.word	0x000000ff
        /*1a30*/ 	.word	0x00033468
        /*1a34*/ 	.short	0x0100
        /*1a36*/ 	.byte	0x08
	.zero		1


	//   ....[10]....
        /*1a38*/ 	.word	0x000005f0
        /*1a3c*/ 	.word	0x000000ff
        /*1a40*/ 	.word	0x00033470
        /*1a44*/ 	.short	0x0100
        /*1a46*/ 	.byte	0x06
	.zero		1


	//   ....[11]....
        /*1a48*/ 	.word	0x00000600
        /*1a4c*/ 	.word	0x000000ff
        /*1a50*/ 	.word	0x00033480
        /*1a54*/ 	.short	0x0100
        /*1a56*/ 	.byte	0x06
	.zero		1


	//   ....[12]....
        /*1a58*/ 	.word	0x00000610
        /*1a5c*/ 	.word	0x000000ff
        /*1a60*/ 	.word	0x00033478
        /*1a64*/ 	.short	0x0100
        /*1a66*/ 	.byte	0x06
	.zero		1


	//   ....[13]....
        /*1a68*/ 	.word	0x00000620
        /*1a6c*/ 	.word	0x000000ff
        /*1a70*/ 	.word	0x00033488
        /*1a74*/ 	.short	0x0100
        /*1a76*/ 	.byte	0x06
	.zero		1


	//   ....[14]....
        /*1a78*/ 	.word	0x00000750
        /*1a7c*/ 	.word	0x000000ff
        /*1a80*/ 	.word	0x00033490
        /*1a84*/ 	.short	0x0100
        /*1a86*/ 	.byte	0x08
	.zero		1


	//   ....[15]....
        /*1a88*/ 	.word	0x00000760
        /*1a8c*/ 	.word	0x000000ff
        /*1a90*/ 	.word	0x000334a0
        /*1a94*/ 	.short	0x0100
        /*1a96*/ 	.byte	0x08
	.zero		1


	//   ....[16]....
        /*1a98*/ 	.word	0x00000770
        /*1a9c*/ 	.word	0x000000ff
        /*1aa0*/ 	.word	0x00033498
        /*1aa4*/ 	.short	0x0100
        /*1aa6*/ 	.byte	0x08
	.zero		1


	//   ....[17]....
        /*1aa8*/ 	.word	0x00000780
        /*1aac*/ 	.word	0x000000ff
        /*1ab0*/ 	.word	0x000334a8
        /*1ab4*/ 	.short	0x0100
        /*1ab6*/ 	.byte	0x08
	.zero		1


	//   ....[18]....
        /*1ab8*/ 	.word	0x000008c0
        /*1abc*/ 	.word	0x000000ff
        /*1ac0*/ 	.word	0x000334b0
        /*1ac4*/ 	.short	0x0100
        /*1ac6*/ 	.byte	0x08
	.zero		1


	//   ....[19]....
        /*1ac8*/ 	.word	0x000008d0
        /*1acc*/ 	.word	0x000000ff
        /*1ad0*/ 	.word	0x000334c0
        /*1ad4*/ 	.short	0x0100
        /*1ad6*/ 	.byte	0x08
	.zero		1


	//   ....[20]....
        /*1ad8*/ 	.word	0x000008e0
        /*1adc*/ 	.word	0x000000ff
        /*1ae0*/ 	.word	0x000334b8
        /*1ae4*/ 	.short	0x0100
        /*1ae6*/ 	.byte	0x08
	.zero		1


	//   ....[21]....
        /*1ae8*/ 	.word	0x000008f0
        /*1aec*/ 	.word	0x000000ff
        /*1af0*/ 	.word	0x000334c8
        /*1af4*/ 	.short	0x0100
        /*1af6*/ 	.byte	0x08
	.zero		1


	//   ....[22]....
        /*1af8*/ 	.word	0x00003e70
        /*1afc*/ 	.word	0x0000005d
        /*1b00*/ 	.word	0x00033490
        /*1b04*/ 	.short	0x010a
        /*1b06*/ 	.byte	0x3f
	.zero		1


	//   ....[23]....
        /*1b08*/ 	.word	0x0000a020
        /*1b0c*/ 	.word	0x0000005d
        /*1b10*/ 	.word	0x00033490
        /*1b14*/ 	.short	0x010a
        /*1b16*/ 	.byte	0x3f
	.zero		1


	//   ....[24]....
        /*1b18*/ 	.word	0x0000fee0
        /*1b1c*/ 	.word	0x0000005d
        /*1b20*/ 	.word	0x00033490
        /*1b24*/ 	.short	0x010a
        /*1b26*/ 	.byte	0x3f
	.zero		1


	//   ....[25]....
        /*1b28*/ 	.word	0x000106a0
        /*1b2c*/ 	.word	0x0000000b
        /*1b30*/ 	.word	0x00000000
        /*1b34*/ 	.short	0x0101
        /*1b36*/ 	.byte	0x3f
	.zero		1


	//   ....[26]....
        /*1b38*/ 	.word	0x000106e0
        /*1b3c*/ 	.word	0x0000005d
        /*1b40*/ 	.word	0x000334b0
        /*1b44*/ 	.short	0x010a
        /*1b46*/ 	.byte	0x3f
	.zero		1


	//   ....[27]....
        /*1b48*/ 	.word	0x00010e40
        /*1b4c*/ 	.word	0x0000005d
        /*1b50*/ 	.word	0x00000000
        /*1b54*/ 	.short	0x0101
        /*1b56*/ 	.byte	0x3f
	.zero		1


	//   ....[28]....
        /*1b58*/ 	.word	0x00011a10
        /*1b5c*/ 	.word	0x00000012
        /*1b60*/ 	.word	0x00033400
        /*1b64*/ 	.short	0x010a
        /*1b66*/ 	.byte	0x3f
	.zero		1


	//   ....[29]....
        /*1b68*/ 	.word	0x00011a60
        /*1b6c*/ 	.word	0x00000012
        /*1b70*/ 	.word	0x00033400
        /*1b74*/ 	.short	0x010a
        /*1b76*/ 	.byte	0x3f
	.zero		1


	//   ....[30]....
        /*1b78*/ 	.word	0x00012390
        /*1b7c*/ 	.word	0x00000012
        /*1b80*/ 	.word	0x00033400
        /*1b84*/ 	.short	0x010a
        /*1b86*/ 	.byte	0x3f
	.zero		1


	//   ....[31]....
        /*1b88*/ 	.word	0x000157c0
        /*1b8c*/ 	.word	0x00000012
        /*1b90*/ 	.word	0x00033400
        /*1b94*/ 	.short	0x010a
        /*1b96*/ 	.byte	0x3f
	.zero		1


	//   ....[32]....
        /*1b98*/ 	.word	0x00018940
        /*1b9c*/ 	.word	0x00000000
        /*1ba0*/ 	.word	0x00033430
        /*1ba4*/ 	.short	0x010a
        /*1ba6*/ 	.byte	0x3f
	.zero		1


	//   ....[33]....
        /*1ba8*/ 	.word	0x00018990
        /*1bac*/ 	.word	0x00000000
        /*1bb0*/ 	.word	0x00033430
        /*1bb4*/ 	.short	0x010a
        /*1bb6*/ 	.byte	0x3f
	.zero		1


	//   ....[34]....
        /*1bb8*/ 	.word	0x0001ae50
        /*1bbc*/ 	.word	0x00000000
        /*1bc0*/ 	.word	0x00000000
        /*1bc4*/ 	.short	0x0101
        /*1bc6*/ 	.byte	0x3f
	.zero		1


	//   ....[35]....
        /*1bc8*/ 	.word	0x0001c510
        /*1bcc*/ 	.word	0x00000005
        /*1bd0*/ 	.word	0x00033430
        /*1bd4*/ 	.short	0x010a
        /*1bd6*/ 	.byte	0x3f
	.zero		1


	//   ....[36]....
        /*1bd8*/ 	.word	0x0001c560
        /*1bdc*/ 	.word	0x00000005
        /*1be0*/ 	.word	0x00033430
        /*1be4*/ 	.short	0x010a
        /*1be6*/ 	.byte	0x3f
	.zero		1


	//   ....[37]....
        /*1be8*/ 	.word	0x0001d670
        /*1bec*/ 	.word	0x00000004
        /*1bf0*/ 	.word	0x00033450
        /*1bf4*/ 	.short	0x010a
        /*1bf6*/ 	.byte	0x3f
	.zero		1


	//   ....[38]....
        /*1bf8*/ 	.word	0x0001d6b0
        /*1bfc*/ 	.word	0x00000004
        /*1c00*/ 	.word	0x00033450
        /*1c04*/ 	.short	0x010a
        /*1c06*/ 	.byte	0x3f
	.zero		1


	//   ....[39]....
        /*1c08*/ 	.word	0x0001da00
        /*1c0c*/ 	.word	0x00000003
        /*1c10*/ 	.word	0x00000000
        /*1c14*/ 	.short	0x0101
        /*1c16*/ 	.byte	0x3f
	.zero		1


	//   ....[40]....
        /*1c18*/ 	.word	0x0001f270
        /*1c1c*/ 	.word	0x00000000
        /*1c20*/ 	.word	0x00000000
        /*1c24*/ 	.short	0x0101
        /*1c26*/ 	.byte	0x3f
	.zero		1


	//   ....[41]....
        /*1c28*/ 	.word	0x0001fa40
        /*1c2c*/ 	.word	0x00000003
        /*1c30*/ 	.word	0x00033450
        /*1c34*/ 	.short	0x010a
        /*1c36*/ 	.byte	0x3f
	.zero		1


	//   ....[42]....
        /*1c38*/ 	.word	0x0001fac0
        /*1c3c*/ 	.word	0x00000003
        /*1c40*/ 	.word	0x00033450
        /*1c44*/ 	.short	0x010a
        /*1c46*/ 	.byte	0x3f
	.zero		1


	//   ....[43]....
        /*1c48*/ 	.word	0x00020390
        /*1c4c*/ 	.word	0x00000003
        /*1c50*/ 	.word	0x00000000
        /*1c54*/ 	.short	0x0101
        /*1c56*/ 	.byte	0x3f
	.zero		1


	//   ....[44]....
        /*1c58*/ 	.word	0x00023050
        /*1c5c*/ 	.word	0x00000000
        /*1c60*/ 	.word	0x00000000
        /*1c64*/ 	.short	0x0101
        /*1c66*/ 	.byte	0x3f
	.zero		1


	//   ....[45]....
        /*1c68*/ 	.word	0x000238a0
        /*1c6c*/ 	.word	0x00000024
        /*1c70*/ 	.word	0x00000000
        /*1c74*/ 	.short	0x0101
        /*1c76*/ 	.byte	0x3f
	.zero		1


	//   ....[46]....
        /*1c78*/ 	.word	0x00027c10
        /*1c7c*/ 	.word	0x00000016
        /*1c80*/ 	.word	0x00033420
        /*1c84*/ 	.short	0x010a
        /*1c86*/ 	.byte	0x3f
	.zero		1


	//   ....[47]....
        /*1c88*/ 	.word	0x00027ca0
        /*1c8c*/ 	.word	0x0000000b
        /*1c90*/ 	.word	0x000334a0
        /*1c94*/ 	.short	0x010a
        /*1c96*/ 	.byte	0x3f
	.zero		1


	//   ....[48]....
        /*1c98*/ 	.word	0x000280f0
        /*1c9c*/ 	.word	0x0000000b
        /*1ca0*/ 	.word	0x000334c0
        /*1ca4*/ 	.short	0x010a
        /*1ca6*/ 	.byte	0x3f
	.zero		1


	//   ....[49]....
        /*1ca8*/ 	.word	0x00028600
        /*1cac*/ 	.word	0x0000000a
        /*1cb0*/ 	.word	0x000334a0
        /*1cb4*/ 	.short	0x010a
        /*1cb6*/ 	.byte	0x3f
	.zero		1


	//   ....[50]....
        /*1cb8*/ 	.word	0x00028a40
        /*1cbc*/ 	.word	0x0000000a
        /*1cc0*/ 	.word	0x000334c0
        /*1cc4*/ 	.short	0x010a
        /*1cc6*/ 	.byte	0x3f
	.zero		1


	//   ....[51]....
        /*1cc8*/ 	.word	0x00029de0
        /*1ccc*/ 	.word	0x00000000
        /*1cd0*/ 	.word	0x00033480
        /*1cd4*/ 	.short	0x010a
        /*1cd6*/ 	.byte	0x3f
	.zero		1


	//   ....[52]....
        /*1cd8*/ 	.word	0x0002a550
        /*1cdc*/ 	.word	0x00000000
        /*1ce0*/ 	.word	0x00033470
        /*1ce4*/ 	.short	0x0107
        /*1ce6*/ 	.byte	0x3f
	.zero		1


	//   ....[53]....
        /*1ce8*/ 	.word	0x0002a610
        /*1cec*/ 	.word	0x00000000
        /*1cf0*/ 	.word	0x00033470
        /*1cf4*/ 	.short	0x0101
        /*1cf6*/ 	.byte	0x3f
	.zero		1


	//   ....[54]....
        /*1cf8*/ 	.word	0x0002a660
        /*1cfc*/ 	.word	0x00000000
        /*1d00*/ 	.word	0x00033440
        /*1d04*/ 	.short	0x010a
        /*1d06*/ 	.byte	0x3f
	.zero		1


	//   ....[55]....
        /*1d08*/ 	.word	0x0002acc0
        /*1d0c*/ 	.word	0x00000000
        /*1d10*/ 	.word	0x00033430
        /*1d14*/ 	.short	0x0107
        /*1d16*/ 	.byte	0x3f
	.zero		1


	//   ....[56]....
        /*1d18*/ 	.word	0x0002ada0
        /*1d1c*/ 	.word	0x00000000
        /*1d20*/ 	.word	0x00033430
        /*1d24*/ 	.short	0x0101
        /*1d26*/ 	.byte	0x3f
	.zero		1


	//   ....[57]....
        /*1d28*/ 	.word	0x0002b620
        /*1d2c*/ 	.word	0x00000016
        /*1d30*/ 	.word	0x00033400
        /*1d34*/ 	.short	0x0107
        /*1d36*/ 	.byte	0x3f
	.zero		1


	//   ....[58]....
        /*1d38*/ 	.word	0x0002b720
        /*1d3c*/ 	.word	0x00000016
        /*1d40*/ 	.word	0x00033400
        /*1d44*/ 	.short	0x0101
        /*1d46*/ 	.byte	0x3f
	.zero		1


	//   ....[59]....
        /*1d48*/ 	.word	0x0002b750
        /*1d4c*/ 	.word	0x00000016
        /*1d50*/ 	.word	0x00033420
        /*1d54*/ 	.short	0x010a
        /*1d56*/ 	.byte	0x3f
	.zero		1


	//   ....[60]....
        /*1d58*/ 	.word	0x0002bc20
        /*1d5c*/ 	.word	0x00000004
        /*1d60*/ 	.word	0x00033480
        /*1d64*/ 	.short	0x010a
        /*1d66*/ 	.byte	0x3f
	.zero		1


	//   ....[61]....
        /*1d68*/ 	.word	0x0002c150
        /*1d6c*/ 	.word	0x00000004
        /*1d70*/ 	.word	0x00033470
        /*1d74*/ 	.short	0x0107
        /*1d76*/ 	.byte	0x3f
	.zero		1


	//   ....[62]....
        /*1d78*/ 	.word	0x0002c210
        /*1d7c*/ 	.word	0x00000004
        /*1d80*/ 	.word	0x00033470
        /*1d84*/ 	.short	0x0101
        /*1d86*/ 	.byte	0x3f
	.zero		1


	//   ....[63]....
        /*1d88*/ 	.word	0x0002c240
        /*1d8c*/ 	.word	0x00000004
        /*1d90*/ 	.word	0x00033440
        /*1d94*/ 	.short	0x010a
        /*1d96*/ 	.byte	0x3f
	.zero		1


	//   ....[64]....
        /*1d98*/ 	.word	0x0002c730
        /*1d9c*/ 	.word	0x00000004
        /*1da0*/ 	.word	0x00033430
        /*1da4*/ 	.short	0x0107
        /*1da6*/ 	.byte	0x3f
	.zero		1


	//   ....[65]....
        /*1da8*/ 	.word	0x0002c800
        /*1dac*/ 	.word	0x00000004
        /*1db0*/ 	.word	0x00033430
        /*1db4*/ 	.short	0x0101
        /*1db6*/ 	.byte	0x3f
	.zero		1


	//   ....[66]....
        /*1db8*/ 	.word	0x0002c880
        /*1dbc*/ 	.word	0x00000000
        /*1dc0*/ 	.word	0x00033470
        /*1dc4*/ 	.short	0x010a
        /*1dc6*/ 	.byte	0x3f
	.zero		1


	//   ....[67]....
        /*1dc8*/ 	.word	0x0002c910
        /*1dcc*/ 	.word	0x00000000
        /*1dd0*/ 	.word	0x00033460
        /*1dd4*/ 	.short	0x010a
        /*1dd6*/ 	.byte	0x3f
	.zero		1


	//   ....[68]....
        /*1dd8*/ 	.word	0x0002cfe0
        /*1ddc*/ 	.word	0x00000000
        /*1de0*/ 	.word	0x00033450
        /*1de4*/ 	.short	0x0101
        /*1de6*/ 	.byte	0x3f
	.zero		1


	//   ....[69]....
        /*1de8*/ 	.word	0x0002d070
        /*1dec*/ 	.word	0x00000000
        /*1df0*/ 	.word	0x00000000
        /*1df4*/ 	.short	0x0101
        /*1df6*/ 	.byte	0x3f
	.zero		1


	//   ....[70]....
        /*1df8*/ 	.word	0x0002d230
        /*1dfc*/ 	.word	0x00000003
        /*1e00*/ 	.word	0x00033470
        /*1e04*/ 	.short	0x010a
        /*1e06*/ 	.byte	0x3f
	.zero		1


	//   ....[71]....
        /*1e08*/ 	.word	0x0002d2b0
        /*1e0c*/ 	.word	0x00000003
        /*1e10*/ 	.word	0x00033460
        /*1e14*/ 	.short	0x010a
        /*1e16*/ 	.byte	0x3f
	.zero		1


	//   ....[72]....
        /*1e18*/ 	.word	0x0002d990
        /*1e1c*/ 	.word	0x00000003
        /*1e20*/ 	.word	0x00033450
        /*1e24*/ 	.short	0x0101
        /*1e26*/ 	.byte	0x3f
	.zero		1


	//   ....[73]....
        /*1e28*/ 	.word	0x0002da40
        /*1e2c*/ 	.word	0x00000003
        /*1e30*/ 	.word	0x00000000
        /*1e34*/ 	.short	0x0101
        /*1e36*/ 	.byte	0x3f
	.zero		1


	//   ....[74]....
        /*1e38*/ 	.word	0x0002e770
        /*1e3c*/ 	.word	0x00000005
        /*1e40*/ 	.word	0x00033420
        /*1e44*/ 	.short	0x010a
        /*1e46*/ 	.byte	0x3f
	.zero		1


	//   ....[75]....
        /*1e48*/ 	.word	0x0002e8e0
        /*1e4c*/ 	.word	0x00000003
        /*1e50*/ 	.word	0x00033440
        /*1e54*/ 	.short	0x010a
        /*1e56*/ 	.byte	0x3f
	.zero		1


	//   ....[76]....
        /*1e58*/ 	.word	0x0002e980
        /*1e5c*/ 	.word	0x0000001d
        /*1e60*/ 	.word	0x00033440
        /*1e64*/ 	.short	0x010a
        /*1e66*/ 	.byte	0x3f
	.zero		1


	//   ....[77]....
        /*1e68*/ 	.word	0x0002e9c0
        /*1e6c*/ 	.word	0x00000003
        /*1e70*/ 	.word	0x00033460
        /*1e74*/ 	.short	0x010a
        /*1e76*/ 	.byte	0x3f
	.zero		1


	//   ....[78]....
        /*1e78*/ 	.word	0x0002ea00
        /*1e7c*/ 	.word	0x0000001d
        /*1e80*/ 	.word	0x00033460
        /*1e84*/ 	.short	0x010a
        /*1e86*/ 	.byte	0x3f
	.zero		1


	//   ....[79]....
        /*1e88*/ 	.word	0x0002ea40
        /*1e8c*/ 	.word	0x00000003
        /*1e90*/ 	.word	0x00033480
        /*1e94*/ 	.short	0x010a
        /*1e96*/ 	.byte	0x3f
	.zero		1


	//   ....[80]....
        /*1e98*/ 	.word	0x0002ea80
        /*1e9c*/ 	.word	0x0000001d
        /*1ea0*/ 	.word	0x00033480
        /*1ea4*/ 	.short	0x010a
        /*1ea6*/ 	.byte	0x3f
	.zero		1


	//   ....[81]....
        /*1ea8*/ 	.word	0x0002eae0
        /*1eac*/ 	.word	0x0000005d
        /*1eb0*/ 	.word	0x00033490
        /*1eb4*/ 	.short	0x010a
        /*1eb6*/ 	.byte	0x3f
	.zero		1


	//   ....[82]....
        /*1eb8*/ 	.word	0x0002ed90
        /*1ebc*/ 	.word	0x0000005d
        /*1ec0*/ 	.word	0x00033490
        /*1ec4*/ 	.short	0x010a
        /*1ec6*/ 	.byte	0x3f
	.zero		1


	//   ....[83]....
        /*1ec8*/ 	.word	0x0002f040
        /*1ecc*/ 	.word	0x0000005d
        /*1ed0*/ 	.word	0x00033490
        /*1ed4*/ 	.short	0x010a
        /*1ed6*/ 	.byte	0x3f
	.zero		1


	//   ....[84]....
        /*1ed8*/ 	.word	0x0002f2f0
        /*1edc*/ 	.word	0x0000005d
        /*1ee0*/ 	.word	0x000334b0
        /*1ee4*/ 	.short	0x010a
        /*1ee6*/ 	.byte	0x3f
	.zero		1


	//   ....[85]....
        /*1ee8*/ 	.word	0x0002f5b0
        /*1eec*/ 	.word	0x00000012
        /*1ef0*/ 	.word	0x00033400
        /*1ef4*/ 	.short	0x010a
        /*1ef6*/ 	.byte	0x3f
	.zero		1


	//   ....[86]....
        /*1ef8*/ 	.word	0x0002f7d0
        /*1efc*/ 	.word	0x00000012
        /*1f00*/ 	.word	0x00033400
        /*1f04*/ 	.short	0x010a
        /*1f06*/ 	.byte	0x3f
	.zero		1


	//   ....[87]....
        /*1f08*/ 	.word	0x0002f820
        /*1f0c*/ 	.word	0x00000000
        /*1f10*/ 	.word	0x00033430
        /*1f14*/ 	.short	0x010a
        /*1f16*/ 	.byte	0x3f
	.zero		1


	//   ....[88]....
        /*1f18*/ 	.word	0x0002f870
        /*1f1c*/ 	.word	0x00000005
        /*1f20*/ 	.word	0x00033430
        /*1f24*/ 	.short	0x010a
        /*1f26*/ 	.byte	0x3f
	.zero		1


	//   ....[89]....
        /*1f28*/ 	.word	0x0002f8c0
        /*1f2c*/ 	.word	0x00000004
        /*1f30*/ 	.word	0x00033450
        /*1f34*/ 	.short	0x010a
        /*1f36*/ 	.byte	0x3f
	.zero		1


	//   ....[90]....
        /*1f38*/ 	.word	0x0002f910
        /*1f3c*/ 	.word	0x00000003
        /*1f40*/ 	.word	0x00033450
        /*1f44*/ 	.short	0x010a
        /*1f46*/ 	.byte	0x3f
	.zero		1


	//   ....[91]....
        /*1f48*/ 	.word	0x000331d0
        /*1f4c*/ 	.word	0x00000016
        /*1f50*/ 	.word	0x00033420
        /*1f54*/ 	.short	0x010a
        /*1f56*/ 	.byte	0x3f
	.zero		1


	//   ....[92]....
        /*1f58*/ 	.word	0x00033220
        /*1f5c*/ 	.word	0x0000000b
        /*1f60*/ 	.word	0x000334a0
        /*1f64*/ 	.short	0x010a
        /*1f66*/ 	.byte	0x3f
	.zero		1


	//   ....[93]....
        /*1f68*/ 	.word	0x00033270
        /*1f6c*/ 	.word	0x0000000b
        /*1f70*/ 	.word	0x000334c0
        /*1f74*/ 	.short	0x010a
        /*1f76*/ 	.byte	0x3f
	.zero		1


	//   ....[94]....
        /*1f78*/ 	.word	0x000332c0
        /*1f7c*/ 	.word	0x0000000a
        /*1f80*/ 	.word	0x000334a0
        /*1f84*/ 	.short	0x010a
        /*1f86*/ 	.byte	0x3f
	.zero		1


	//   ....[95]....
        /*1f88*/ 	.word	0x00033310
        /*1f8c*/ 	.word	0x0000000a
        /*1f90*/ 	.word	0x000334c0
        /*1f94*/ 	.short	0x010a
        /*1f96*/ 	.byte	0x3f
	.zero		1


	//   ....[96]....
        /*1f98*/ 	.word	0x00033430
        /*1f9c*/ 	.word	0x00000000
        /*1fa0*/ 	.word	0x00033480
        /*1fa4*/ 	.short	0x010a
        /*1fa6*/ 	.byte	0x3f
	.zero		1


	//   ....[97]....
        /*1fa8*/ 	.word	0x00033cb0
        /*1fac*/ 	.word	0x00000000
        /*1fb0*/ 	.word	0x00033440
        /*1fb4*/ 	.short	0x010a
        /*1fb6*/ 	.byte	0x3f
	.zero		1


	//   ....[98]....
        /*1fb8*/ 	.word	0x00034940
        /*1fbc*/ 	.word	0x00000016
        /*1fc0*/ 	.word	0x00033420
        /*1fc4*/ 	.short	0x010a
        /*1fc6*/ 	.byte	0x3f
	.zero		1


	//   ....[99]....
        /*1fc8*/ 	.word	0x00034990
        /*1fcc*/ 	.word	0x00000004
        /*1fd0*/ 	.word	0x00033480
        /*1fd4*/ 	.short	0x010a
        /*1fd6*/ 	.byte	0x3f
	.zero		1


	//   ....[100]....
        /*1fd8*/ 	.word	0x00034fe0
        /*1fdc*/ 	.word	0x00000004
        /*1fe0*/ 	.word	0x00033440
        /*1fe4*/ 	.short	0x010a
        /*1fe6*/ 	.byte	0x3f
	.zero		1


	//   ....[101]....
        /*1fe8*/ 	.word	0x00035610
        /*1fec*/ 	.word	0x00000000
        /*1ff0*/ 	.word	0x00033470
        /*1ff4*/ 	.short	0x010a
        /*1ff6*/ 	.byte	0x3f
	.zero		1


	//   ....[102]....
        /*1ff8*/ 	.word	0x00035660
        /*1ffc*/ 	.word	0x00000000
        /*2000*/ 	.word	0x00033460
        /*2004*/ 	.short	0x010a
        /*2006*/ 	.byte	0x3f
	.zero		1


	//   ....[103]....
        /*2008*/ 	.word	0x000356b0
        /*200c*/ 	.word	0x00000003
        /*2010*/ 	.word	0x00033470
        /*2014*/ 	.short	0x010a
        /*2016*/ 	.byte	0x3f
	.zero		1


	//   ....[104]....
        /*2018*/ 	.word	0x00035700
        /*201c*/ 	.word	0x00000003
        /*2020*/ 	.word	0x00033460
        /*2024*/ 	.short	0x010a
        /*2026*/ 	.byte	0x3f
	.zero		1


	//   ....[105]....
        /*2028*/ 	.word	0x00036130
        /*202c*/ 	.word	0x00000005
        /*2030*/ 	.word	0x00033420
        /*2034*/ 	.short	0x010a
        /*2036*/ 	.byte	0x3f
	.zero		1


	//   ....[106]....
        /*2038*/ 	.word	0x000362d0
        /*203c*/ 	.word	0x00000003
        /*2040*/ 	.word	0x00033440
        /*2044*/ 	.short	0x010a
        /*2046*/ 	.byte	0x3f
	.zero		1


	//   ....[107]....
        /*2048*/ 	.word	0x00036320
        /*204c*/ 	.word	0x0000001d
        /*2050*/ 	.word	0x00033440
        /*2054*/ 	.short	0x010a
        /*2056*/ 	.byte	0x3f
	.zero		1


	//   ....[108]....
        /*2058*/ 	.word	0x00036370
        /*205c*/ 	.word	0x00000003
        /*2060*/ 	.word	0x00033460
        /*2064*/ 	.short	0x010a
        /*2066*/ 	.byte	0x3f
	.zero		1


	//   ....[109]....
        /*2068*/ 	.word	0x000363c0
        /*206c*/ 	.word	0x0000001d
        /*2070*/ 	.word	0x00033460
        /*2074*/ 	.short	0x010a
        /*2076*/ 	.byte	0x3f
	.zero		1


	//   ....[110]....
        /*2078*/ 	.word	0x00036410
        /*207c*/ 	.word	0x00000003
        /*2080*/ 	.word	0x00033480
        /*2084*/ 	.short	0x010a
        /*2086*/ 	.byte	0x3f
	.zero		1


	//----- nvinfo : EIATTR_NUM_MBARRIERS
	.align		4
.L_156:
        /*2088*/ 	.byte	0x03, 0x38
        /*208a*/ 	.short	0x0016


	//----- nvinfo : EIATTR_EXIT_INSTR_OFFSETS
	.align		4
        /*208c*/ 	.byte	0x04, 0x1c
        /*208e*/ 	.short	(.L_158 - .L_157)


	//   ....[0]....
.L_157:
        /*2090*/ 	.word	0x0002ead0


	//----- nvinfo : EIATTR_MAX_THREADS
	.align		4
.L_158:
        /*2094*/ 	.byte	0x04, 0x05
        /*2096*/ 	.short	(.L_160 - .L_159)
.L_159:
        /*2098*/ 	.word	0x00000180
        /*209c*/ 	.word	0x00000001
        /*20a0*/ 	.word	0x00000001


	//----- nvinfo : EIATTR_CRS_STACK_SIZE
	.align		4
.L_160:
        /*20a4*/ 	.byte	0x04, 0x1e
        /*20a6*/ 	.short	(.L_162 - .L_161)
.L_161:
        /*20a8*/ 	.word	0x00000000


	//----- nvinfo : EIATTR_CBANK_PARAM_SIZE
	.align		4
.L_162:
        /*20ac*/ 	.byte	0x03, 0x19
        /*20ae*/ 	.short	0x0af0


	//----- nvinfo : EIATTR_PARAM_CBANK
	.align		4
        /*20b0*/ 	.byte	0x04, 0x0a
        /*20b2*/ 	.short	(.L_164 - .L_163)
	.align		4
.L_163:
        /*20b4*/ 	.word	index@(.nv.constant0._ZN7cutlass13device_kernelIN5flash11enable_sm90INS1_16FlashAttnFwdSm90INS1_25CollectiveMainloopFwdSm90ILi2EN4cute5tupleIJNS5_1CILi1EEES8_S8_EEENS6_IJNS7_ILi128EEENS7_ILi160EEENS7_ILi192EEEEEELi192ENS_12float_e4m3_tEfNS_4arch4Sm90ELb0ELb0ELb0ELb1ELb1ELb1ELb0ELb1ELb1ELb1ELb1ELb0EEENS1_21CollectiveEpilogueFwdINS6_IJSA_SC_SB_EEES9_NS_10bfloat16_tESG_Li256ELb1ELb1ELb1ELb1EEENS1_36VarlenDynamicPersistentTileSchedulerILi128ELi160ELi256ELi128ELb1ELb1ELb1ELb0ELb1ELb1EEEEEEEEEvNT_6ParamsE)
        /*20b8*/ 	.short	0x0210
        /*20ba*/ 	.short	0x0af0


	//----- nvinfo : EIATTR_SW_WAR
	.align		4
.L_164:
        /*20bc*/ 	.byte	0x04, 0x36
        /*20be*/ 	.short	(.L_166 - .L_165)
.L_165:
        /*20c0*/ 	.word	0x00000008
.L_166:


//--------------------- .nv.info._ZN7cutlass13device_kernelIN5flash11enable_sm90INS1_16FlashAttnFwdSm90INS1_25CollectiveMainloopFwdSm90ILi2EN4cute5tupleIJNS5_1CILi1EEES8_S8_EEENS6_IJNS7_ILi128EEESA_NS7_ILi192EEEEEELi192ENS_12float_e4m3_tEfNS_4arch4Sm90ELb0ELb1ELb0ELb0ELb1ELb0ELb0ELb1ELb1ELb1ELb1ELb0EEENS1_21CollectiveEpilogueFwdINS6_IJSA_SB_SA_EEES9_NS_10bfloat16_tESF_Li256ELb0ELb1ELb1ELb1EEENS1_19SingleTileSchedulerILb0ELb1ELb1ELi128EEEEEEEEEvNT_6ParamsE --------------------------
	.section	.nv.info._ZN7cutlass13device_kernelIN5flash11enable_sm90INS1_16FlashAttnFwdSm90INS1_25CollectiveMainloopFwdSm90ILi2EN4cute5tupleIJNS5_1CILi1EEES8_S8_EEENS6_IJNS7_ILi128EEESA_NS7_ILi192EEEEEELi192ENS_12float_e4m3_tEfNS_4arch4Sm90ELb0ELb1ELb0ELb0ELb1ELb0ELb0ELb1ELb1ELb1ELb1ELb0EEENS1_21CollectiveEpilogueFwdINS6_IJSA_SB_SA_EEES9_NS_10bfloat16_tESF_Li256ELb0ELb1ELb1ELb1EEENS1_19SingleTileSchedulerILb0ELb1ELb1ELi128EEEEEEEEEvNT_6ParamsE,"",@"SHT_CUDA_INFO"
	.sectionflags	@""
	.align	4


	//----- nvinfo : EIATTR_CUDA_API_VERSION
	.align		4
        /*0000*/ 	.byte	0x04, 0x37
        /*0002*/ 	.short	(.L_168 - .L_167)
.L_167:
        /*0004*/ 	.word	0x00000082


	//----- nvinfo : EIATTR_KPARAM_INFO
	.align		4
.L_168:
        /*0008*/ 	.byte	0x04, 0x17
        /*000a*/ 	.short	(.L_170 - .L_169)
.L_169:
        /*000c*/ 	.word	0x00000000
        /*0010*/ 	.short	0x0000
        /*0012*/ 	.short	0x0070
        /*0014*/ 	.byte	0x00, 0xf0, 0x01, 0x28


	//----- nvinfo : EIATTR_SPARSE_MMA_MASK
	.align		4
.L_170:
        /*0018*/ 	.byte	0x03, 0x50
        /*001a*/ 	.short	0x0000


	//----- nvinfo : EIATTR_MAXREG_COUNT
	.align		4
        /*001c*/ 	.byte	0x03, 0x1b
        /*001e*/ 	.short	0x00a8


	//----- nvinfo : EIATTR_NUM_BARRIERS
	.align		4
        /*0020*/ 	.byte	0x02, 0x4c
        /*0022*/ 	.byte	0x10
	.zero		1


	//----- nvinfo : EIATTR_EXTERNS
	.align		4
        /*0024*/ 	.byte	0x04, 0x0f
        /*0026*/ 	.short	(.L_172 - .L_171)


	//   ....[0]....
	.align		4
.L_171:
        /*0028*/ 	.word	index@(__assertfail)


	//----- nvinfo : EIATTR_MERCURY_ISA_VERSION
	.align		4
.L_172:
        /*002c*/ 	.byte	0x03, 0x5f
        /*002e*/ 	.short	0x0101


	//----- nvinfo : EIATTR_INT_WARP_WIDE_INSTR_OFFSETS
	.align		4
        /*0030*/ 	.byte	0x04, 0x31
        /*0032*/ 	.short	(.L_174 - .L_173)


	//   ....[0]....
.L_173:
        /*0034*/ 	.word	0x000000b0


	//   ....[1]....
        /*0038*/ 	.word	0x000000c0


	//   ....[2]....
        /*003c*/ 	.word	0x00000160


	//----- nvinfo : EIATTR_COOP_GROUP_MASK_REGIDS
	.align		4
.L_174:
        /*0040*/ 	.byte	0x04, 0x29
        /*0042*/ 	.short	(.L_176 - .L_175)


	//   ....[0]....
.L_175:
        /*0044*/ 	.word	0xffffffff


	//   ....[1]....
        /*0048*/ 	.word	0xffffffff


	//   ....[2]....
        /*004c*/ 	.word	0xffffffff


	//   ....[3]....
        /*0050*/ 	.word	0xffffffff


	//   ....[4]....
        /*0054*/ 	.word	0xffffffff


	//   ....[5]....
        /*0058*/ 	.word	0xffffffff


	//   ....[6]....
        /*005c*/ 	.word	0xffffffff


	//   ....[7]....
        /*0060*/ 	.word	0xffffffff


	//   ....[8]....
        /*0064*/ 	.word	0xffffffff


	//   ....[9]....
        /*0068*/ 	.word	0xffffffff


	//   ....[10]....
        /*006c*/ 	.word	0xffffffff


	//   ....[11]....
        /*0070*/ 	.word	0xffffffff


	//   ....[12]....
        /*0074*/ 	.word	0xffffffff


	//   ....[13]....
        /*0078*/ 	.word	0xffffffff


	//   ....[14]....
        /*007c*/ 	.word	0xffffffff


	//   ....[15]....
        /*0080*/ 	.word	0xffffffff


	//   ....[16]....
        /*0084*/ 	.word	0xffffffff


	//   ....[17]....
        /*0088*/ 	.word	0xffffffff


	//   ....[18]....
        /*008c*/ 	.word	0xffffffff


	//   ....[19]....
        /*0090*/ 	.word	0xffffffff


	//   ....[20]....
        /*0094*/ 	.word	0xffffffff


	//   ....[21]....
        /*0098*/ 	.word	0xffffffff


	//   ....[22]....
        /*009c*/ 	.word	0xffffffff


	//   ....[23]....
        /*00a0*/ 	.word	0xffffffff


	//   ....[24]....
        /*00a4*/ 	.word	0xffffffff


	//   ....[25]....
        /*00a8*/ 	.word	0xffffffff


	//   ....[26]....
        /*00ac*/ 	.word	0xffffffff


	//   ....[27]....
        /*00b0*/ 	.word	0xffffffff


	//   ....[28]....
        /*00b4*/ 	.word	0xffffffff


	//   ....[29]....
        /*00b8*/ 	.word	0xffffffff


	//   ....[30]....
        /*00bc*/ 	.word	0xffffffff


	//   ....[31]....
        /*00c0*/ 	.word	0xffffffff


	//   ....[32]....
        /*00c4*/ 	.word	0xffffffff


	//   ....[33]....
        /*00c8*/ 	.word	0xffffffff


	//   ....[34]....
        /*00cc*/ 	.word	0xffffffff


	//   ....[35]....
        /*00d0*/ 	.word	0xffffffff


	//   ....[36]....
        /*00d4*/ 	.word	0xffffffff


	//   ....[37]....
        /*00d8*/ 	.word	0xffffffff


	//   ....[38]....
        /*00dc*/ 	.word	0xffffffff


	//   ....[39]....
        /*00e0*/ 	.word	0xffffffff


	//   ....[40]....
        /*00e4*/ 	.word	0xffffffff


	//   ....[41]....
        /*00e8*/ 	.word	0xffffffff


	//   ....[42]....
        /*00ec*/ 	.word	0xffffffff


	//   ....[43]....
        /*00f0*/ 	.word	0xffffffff


	//   ....[44]....
        /*00f4*/ 	.word	0xffffffff


	//   ....[45]....
        /*00f8*/ 	.word	0xffffffff


	//   ....[46]....
        /*00fc*/ 	.word	0xffffffff


	//   ....[47]....
        /*0100*/ 	.word	0xffffffff


	//   ....[48]....
        /*0104*/ 	.word	0xffffffff


	//   ....[49]....
        /*0108*/ 	.word	0xffffffff


	//   ....[50]....
        /*010c*/ 	.word	0xffffffff


	//   ....[51]....
        /*0110*/ 	.word	0xffffffff


	//   ....[52]....
        /*0114*/ 	.word	0xffffffff


	//   ....[53]....
        /*0118*/ 	.word	0xffffffff


	//   ....[54]....
        /*011c*/ 	.word	0xffffffff


	//   ....[55]....
        /*0120*/ 	.word	0xffffffff


	//   ....[56]....
        /*0124*/ 	.word	0xffffffff


	//   ....[57]....
        /*0128*/ 	.word	0xffffffff


	//   ....[58]....
        /*012c*/ 	.word	0xffffffff


	//   ....[59]....
        /*0130*/ 	.word	0xffffffff


	//   ....[60]....
        /*0134*/ 	.word	0xffffffff


	//   ....[61]....
        /*0138*/ 	.word	0xffffffff


	//   ....[62]....
        /*013c*/ 	.word	0xffffffff


	//   ....[63]....
        /*0140*/ 	.word	0xffffffff


	//   ....[64]....
        /*0144*/ 	.word	0xffffffff


	//   ....[65]....
        /*0148*/ 	.word	0xffffffff


	//   ....[66]....
        /*014c*/ 	.word	0xffffffff


	//   ....[67]....
        /*0150*/ 	.word	0xffffffff


	//   ....[68]....
        /*0154*/ 	.word	0xffffffff


	//   ....[69]....
        /*0158*/ 	.word	0xffffffff


	//   ....[70]....
        /*015c*/ 	.word	0xffffffff


	//   ....[71]....
        /*0160*/ 	.word	0xffffffff


	//   ....[72]....
        /*0164*/ 	.word	0xffffffff


	//   ....[73]....
        /*0168*/ 	.word	0xffffffff


	//   ....[74]....
        /*016c*/ 	.word	0xffffffff


	//   ....[75]....
        /*0170*/ 	.word	0xffffffff


	//   ....[76]....
        /*0174*/ 	.word	0xffffffff


	//   ....[77]....
        /*0178*/ 	.word	0xffffffff


	//   ....[78]....
        /*017c*/ 	.word	0xffffffff


	//   ....[79]....
        /*0180*/ 	.word	0xffffffff


	//   ....[80]....
        /*0184*/ 	.word	0xffffffff


	//   ....[81]....
        /*0188*/ 	.word	0xffffffff


	//   ....[82]....
        /*018c*/ 	.word	0xffffffff


	//   ....[83]....
        /*0190*/ 	.word	0xffffffff


	//   ....[84]....
        /*0194*/ 	.word	0xffffffff


	//   ....[85]....
        /*0198*/ 	.word	0xffffffff


	//   ....[86]....
        /*019c*/ 	.word	0xffffffff


	//   ....[87]....
        /*01a0*/ 	.word	0xffffffff


	//   ....[88]....
        /*01a4*/ 	.word	0xffffffff


	//   ....[89]....
        /*01a8*/ 	.word	0xffffffff


	//   ....[90]....
        /*01ac*/ 	.word	0xffffffff


	//   ....[91]....
        /*01b0*/ 	.word	0xffffffff


	//   ....[92]....
        /*01b4*/ 	.word	0xffffffff


	//   ....[93]....
        /*01b8*/ 	.word	0xffffffff


	//   ....[94]....
        /*01bc*/ 	.word	0xffffffff


	//   ....[95]....
        /*01c0*/ 	.word	0xffffffff


	//   ....[96]....
        /*01c4*/ 	.word	0xffffffff


	//   ....[97]....
        /*01c8*/ 	.word	0xffffffff


	//   ....[98]....
        /*01cc*/ 	.word	0xffffffff


	//   ....[99]....
        /*01d0*/ 	.word	0xffffffff


	//   ....[100]....
        /*01d4*/ 	.word	0xffffffff


	//   ....[101]....
        /*01d8*/ 	.word	0xffffffff


	//   ....[102]....
        /*01dc*/ 	.word	0xffffffff


	//   ....[103]....
        /*01e0*/ 	.word	0xffffffff


	//   ....[104]....
        /*01e4*/ 	.word	0xffffffff


	//   ....[105]....
        /*01e8*/ 	.word	0xffffffff


	//   ....[106]....
        /*01ec*/ 	.word	0xffffffff


	//   ....[107]....
        /*01f0*/ 	.word	0xffffffff


	//   ....[108]....
        /*01f4*/ 	.word	0xffffffff


	//   ....[109]....
        /*01f8*/ 	.word	0xffffffff


	//   ....[110]....
        /*01fc*/ 	.word	0xffffffff


	//   ....[111]....
        /*0200*/ 	.word	0xffffffff


	//   ....[112]....
        /*0204*/ 	.word	0xffffffff


	//   ....[113]....
        /*0208*/ 	.word	0xffffffff


	//   ....[114]....
        /*020c*/ 	.word	0xffffffff


	//   ....[115]....
        /*0210*/ 	.word	0xffffffff


	//   ....[116]....
        /*0214*/ 	.word	0xffffffff


	//   ....[117]....
        /*0218*/ 	.word	0xffffffff


	//   ....[118]....
        /*021c*/ 	.word	0xffffffff


	//   ....[119]....
        /*0220*/ 	.word	0xffffffff


	//   ....[120]....
        /*0224*/ 	.word	0xffffffff


	//   ....[121]....
        /*0228*/ 	.word	0xffffffff


	//   ....[122]....
        /*022c*/ 	.word	0xffffffff


	//   ....[123]....
        /*0230*/ 	.word	0xffffffff


	//   ....[124]....
        /*0234*/ 	.word	0xffffffff


	//   ....[125]....
        /*0238*/ 	.word	0xffffffff


	//   ....[126]....
        /*023c*/ 	.word	0xffffffff


	//   ....[127]....
        /*0240*/ 	.word	0xffffffff


	//   ....[128]....
        /*0244*/ 	.word	0xffffffff


	//   ....[129]....
        /*0248*/ 	.word	0xffffffff


	//   ....[130]....
        /*024c*/ 	.word	0xffffffff


	//   ....[131]....
        /*0250*/ 	.word	0xffffffff


	//   ....[132]....
        /*0254*/ 	.word	0xffffffff


	//   ....[133]....
        /*0258*/ 	.word	0xffffffff


	//   ....[134]....
        /*025c*/ 	.word	0xffffffff


	//   ....[135]....
        /*0260*/ 	.word	0xffffffff


	//   ....[136]....
        /*0264*/ 	.word	0xffffffff


	//   ....[137]....
        /*0268*/ 	.word	0xffffffff


	//   ....[138]....
        /*026c*/ 	.word	0xffffffff


	//   ....[139]....
        /*0270*/ 	.word	0xffffffff


	//   ....[140]....
        /*0274*/ 	.word	0xffffffff


	//   ....[141]....
        /*0278*/ 	.word	0xffffffff


	//   ....[142]....
        /*027c*/ 	.word	0xffffffff


	//   ....[143]....
        /*0280*/ 	.word	0xffffffff


	//   ....[144]....
        /*0284*/ 	.word	0xffffffff


	//   ....[145]....
        /*0288*/ 	.word	0xffffffff


	//   ....[146]....
        /*028c*/ 	.word	0xffffffff


	//   ....[147]....
        /*0290*/ 	.word	0xffffffff


	//   ....[148]....
        /*0294*/ 	.word	0xffffffff


	//   ....[149]....
        /*0298*/ 	.word	0xffffffff


	//   ....[150]....
        /*029c*/ 	.word	0xffffffff


	//   ....[151]....
        /*02a0*/ 	.word	0xffffffff


	//   ....[152]....
        /*02a4*/ 	.word	0xffffffff


	//   ....[153]....
        /*02a8*/ 	.word	0xffffffff


	//   ....[154]....
        /*02ac*/ 	.word	0xffffffff


	//   ....[155]....
        /*02b0*/ 	.word	0xffffffff


	//   ....[156]....
        /*02b4*/ 	.word	0xffffffff


	//   ....[157]....
        /*02b8*/ 	.word	0xffffffff


	//   ....[158]....
        /*02bc*/ 	.word	0xffffffff


	//   ....[159]....
        /*02c0*/ 	.word	0xffffffff


	//   ....[160]....
        /*02c4*/ 	.word	0xffffffff


	//   ....[161]....
        /*02c8*/ 	.word	0xffffffff


	//   ....[162]....
        /*02cc*/ 	.word	0xffffffff


	//   ....[163]....
        /*02d0*/ 	.word	0xffffffff


	//   ....[164]....
        /*02d4*/ 	.word	0xffffffff


	//   ....[165]....
        /*02d8*/ 	.word	0xffffffff


	//   ....[166]....
        /*02dc*/ 	.word	0xffffffff


	//   ....[167]....
        /*02e0*/ 	.word	0xffffffff


	//   ....[168]....
        /*02e4*/ 	.word	0xffffffff


	//   ....[169]....
        /*02e8*/ 	.word	0xffffffff


	//   ....[170]....
        /*02ec*/ 	.word	0xffffffff


	//   ....[171]....
        /*02f0*/ 	.word	0xffffffff


	//   ....[172]....
        /*02f4*/ 	.word	0xffffffff


	//   ....[173]....
        /*02f8*/ 	.word	0xffffffff


	//   ....[174]....
        /*02fc*/ 	.word	0xffffffff


	//   ....[175]....
        /*0300*/ 	.word	0xffffffff


	//   ....[176]....
        /*0304*/ 	.word	0xffffffff


	//   ....[177]....
        /*0308*/ 	.word	0xffffffff


	//   ....[178]....
        /*030c*/ 	.word	0xffffffff


	//   ....[179]....
        /*0310*/ 	.word	0x0500000f


	//   ....[180]....
        /*0314*/ 	.word	0x0500000f


	//   ....[181]....
        /*0318*/ 	.word	0x0500000f


	//   ....[182]....
        /*031c*/ 	.word	0x0500000f


	//   ....[183]....
        /*0320*/ 	.word	0x0500000f


	//   ....[184]....
        /*0324*/ 	.word	0x0500000f


	//   ....[185]....
        /*0328*/ 	.word	0x0500000f


	//   ....[186]....
        /*032c*/ 	.word	0x0500000f


	//   ....[187]....
        /*0330*/ 	.word	0x0500000f


	//   ....[188]....
        /*0334*/ 	.word	0x0500000f


	//   ....[189]....
        /*0338*/ 	.word	0x0500000f


	//   ....[190]....
        /*033c*/ 	.word	0x0500000f


	//   ....[191]....
        /*0340*/ 	.word	0x0500000f


	//   ....[192]....
        /*0344*/ 	.word	0x0500000f


	//   ....[193]....
        /*0348*/ 	.word	0x0500000f


	//   ....[194]....
        /*034c*/ 	.word	0x0500000f


	//   ....[195]....
        /*0350*/ 	.word	0x0500000f


	//   ....[196]....
        /*0354*/ 	.word	0x0500000f


	//   ....[197]....
        /*0358*/ 	.word	0x0500000f


	//   ....[198]....
        /*035c*/ 	.word	0x0500000f


	//   ....[199]....
        /*0360*/ 	.word	0x0500000f


	//   ....[200]....
        /*0364*/ 	.word	0x0500000f


	//   ....[201]....
        /*0368*/ 	.word	0x0500000f


	//   ....[202]....
        /*036c*/ 	.word	0x0500000f


	//   ....[203]....
        /*0370*/ 	.word	0x0500000f


	//   ....[204]....
        /*0374*/ 	.word	0x0500000f


	//   ....[205]....
        /*0378*/ 	.word	0x0500000f


	//   ....[206]....
        /*037c*/ 	.word	0x0500000f


	//   ....[207]....
        /*0380*/ 	.word	0x0500000f


	//   ....[208]....
        /*0384*/ 	.word	0x0500000f


	//   ....[209]....
        /*0388*/ 	.word	0x0500000f


	//   ....[210]....
        /*038c*/ 	.word	0x0500000f


	//   ....[211]....
        /*0390*/ 	.word	0x0500000f


	//   ....[212]....
        /*0394*/ 	.word	0x0500000f


	//   ....[213]....
        /*0398*/ 	.word	0x0500000f


	//   ....[214]....
        /*039c*/ 	.word	0x0500000f


	//   ....[215]....
        /*03a0*/ 	.word	0x0500000f


	//   ....[216]....
        /*03a4*/ 	.word	0x0500000f


	//   ....[217]....
        /*03a8*/ 	.word	0x0500000f


	//   ....[218]....
        /*03ac*/ 	.word	0x0500000f


	//   ....[219]....
        /*03b0*/ 	.word	0x0500000f


	//----- nvinfo : EIATTR_COOP_GROUP_INSTR_OFFSETS
	.align		4
.L_176:
        /*03b4*/ 	.byte	0x04, 0x28
        /*03b6*/ 	.short	(.L_178 - .L_177)


	//   ....[0]....
.L_177:
        /*03b8*/ 	.word	0x00000070


	//   ....[1]....
        /*03bc*/ 	.word	0x00000080


	//   ....[2]....
        /*03c0*/ 	.word	0x000002c0


	//   ....[3]....
        /*03c4*/ 	.word	0x00000420


	//   ....[4]....
        /*03c8*/ 	.word	0x00000540


	//   ....[5]....
        /*03cc*/ 	.word	0x000006a0


	//   ....[6]....
        /*03d0*/ 	.word	0x00001950


	//   ....[7]....
        /*03d4*/ 	.word	0x00002210


	//   ....[8]....
        /*03d8*/ 	.word	0x000024a0


	//   ....[9]....
        /*03dc*/ 	.word	0x00003630


	//   ....[10]....
        /*03e0*/ 	.word	0x00003740


	//   ....[11]....
        /*03e4*/ 	.word	0x00004050


	//   ....[12]....
        /*03e8*/ 	.word	0x000040c0


	//   ....[13]....
        /*03ec*/ 	.word	0x00005ac0


	//   ....[14]....
        /*03f0*/ 	.word	0x00005ce0


	//   ....[15]....
        /*03f4*/ 	.word	0x000068d0


	//   ....[16]....
        /*03f8*/ 	.word	0x000069d0


	//   ....[17]....
        /*03fc*/ 	.word	0x00007210


	//   ....[18]....
        /*0400*/ 	.word	0x00007290


	//   ....[19]....
        /*0404*/ 	.word	0x00009250


	//   ....[20]....
        /*0408*/ 	.word	0x00009260


	//   ....[21]....
        /*040c*/ 	.word	0x00009290


	//   ....[22]....
        /*0410*/ 	.word	0x000092a0


	//   ....[23]....
        /*0414*/ 	.word	0x0000af90


	//   ....[24]....
        /*0418*/ 	.word	0x0000b1b0


	//   ....[25]....
        /*041c*/ 	.word	0x0000bda0


	//   ....[26]....
        /*0420*/ 	.word	0x0000bea0


	//   ....[27]....
        /*0424*/ 	.word	0x0000c6e0


	//   ....[28]....
        /*0428*/ 	.word	0x0000c760


	//   ....[29]....
        /*042c*/ 	.word	0x0000dd60


	//   ....[30]....
        /*0430*/ 	.word	0x0000dd70


	//   ....[31]....
        /*0434*/ 	.word	0x0000dda0


	//   ....[32]....
        /*0438*/ 	.word	0x0000ddb0


	//   ....[33]....
        /*043c*/ 	.word	0x0000f050


	//   ....[34]....
        /*0440*/ 	.word	0x0000f060


	//   ....[35]....
        /*0444*/ 	.word	0x0000f070


	//   ....[36]....
        /*0448*/ 	.word	0x0000f080


	//   ....[37]....
        /*044c*/ 	.word	0x0000f090


	//   ....[38]....
        /*0450*/ 	.word	0x0000f0a0


	//   ....[39]....
        /*0454*/ 	.word	0x0000f0b0


	//   ....[40]....
        /*0458*/ 	.word	0x0000f0c0


	//   ....[41]....
        /*045c*/ 	.word	0x0000f0d0


	//   ....[42]....
        /*0460*/ 	.word	0x0000f0e0


	//   ....[43]....
        /*0464*/ 	.word	0x0000f0f0


	//   ....[44]....
        /*0468*/ 	.word	0x0000f100


	//   ....[45]....
        /*046c*/ 	.word	0x0000f110


	//   ....[46]....
        /*0470*/ 	.word	0x0000f120


	//   ....[47]....
        /*0474*/ 	.word	0x0000f130


	//   ....[48]....
        /*0478*/ 	.word	0x0000f140


	//   ....[49]....
        /*047c*/ 	.word	0x0000f150


	//   ....[50]....
        /*0480*/ 	.word	0x0000f160


	//   ....[51]....
        /*0484*/ 	.word	0x0000f170


	//   ....[52]....
        /*0488*/ 	.word	0x0000f180


	//   ....[53]....
        /*048c*/ 	.word	0x0000f190


	//   ....[54]....
        /*0490*/ 	.word	0x0000f1b0


	//   ....[55]....
        /*0494*/ 	.word	0x0000f1c0


	//   ....[56]....
        /*0498*/ 	.word	0x0000f1d0


	//   ....[57]....
        /*049c*/ 	.word	0x0000f1e0


	//   ....[58]....
        /*04a0*/ 	.word	0x0000f1f0


	//   ....[59]....
        /*04a4*/ 	.word	0x0000f200


	//   ....[60]....
        /*04a8*/ 	.word	0x0000f210


	//   ....[61]....
        /*04ac*/ 	.word	0x0000f230


	//   ....[62]....
        /*04b0*/ 	.word	0x0000f240


	//   ....[63]....
        /*04b4*/ 	.word	0x0000f250


	//   ....[64]....
        /*04b8*/ 	.word	0x0000f260


	//   ....[65]....
        /*04bc*/ 	.word	0x0000f270


	//   ....[66]....
        /*04c0*/ 	.word	0x0000f280


	//   ....[67]....
        /*04c4*/ 	.word	0x0000f2a0


	//   ....[68]....
        /*04c8*/ 	.word	0x0000f2b0


	//   ....[69]....
        /*04cc*/ 	.word	0x0000f2c0


	//   ....[70]....
        /*04d0*/ 	.word	0x0000f2d0


	//   ....[71]....
        /*04d4*/ 	.word	0x0000f2e0


	//   ....[72]....
        /*04d8*/ 	.word	0x0000f2f0


	//   ....[73]....
        /*04dc*/ 	.word	0x0000f300


	//   ....[74]....
        /*04e0*/ 	.word	0x0000f310


	//   ....[75]....
        /*04e4*/ 	.word	0x0000f330


	//   ....[76]....
        /*04e8*/ 	.word	0x0000f350


	//   ....[77]....
        /*04ec*/ 	.word	0x0000f380


	//   ....[78]....
        /*04f0*/ 	.word	0x0000f3a0


	//   ....[79]....
        /*04f4*/ 	.word	0x0000f3d0


	//   ....[80]....
        /*04f8*/ 	.word	0x0000f3e0


	//   ....[81]....
        /*04fc*/ 	.word	0x0000f3f0


	//   ....[82]....
        /*0500*/ 	.word	0x0000f400


	//   ....[83]....
        /*0504*/ 	.word	0x0000f410


	//   ....[84]....
        /*0508*/ 	.word	0x0000f430


	//   ....[85]....
        /*050c*/ 	.word	0x0000f440


	//   ....[86]....
        /*0510*/ 	.word	0x0000f460


	//   ....[87]....
        /*0514*/ 	.word	0x0000f480


	//   ....[88]....
        /*0518*/ 	.word	0x0000f4b0


	//   ....[89]....
        /*051c*/ 	.word	0x0000f4c0


	//   ....[90]....
        /*0520*/ 	.word	0x0000f4d0


	//   ....[91]....
        /*0524*/ 	.word	0x0000f4e0


	//   ....[92]....
        /*0528*/ 	.word	0x0000f4f0


	//   ....[93]....
        /*052c*/ 	.word	0x0000f500


	//   ....[94]....
        /*0530*/ 	.word	0x0000f510


	//   ....[95]....
        /*0534*/ 	.word	0x0000f520


	//   ....[96]....
        /*0538*/ 	.word	0x0000f550


	//   ....[97]....
        /*053c*/ 	.word	0x0000f590


	//   ....[98]....
        /*0540*/ 	.word	0x0000f5c0


	//   ....[99]....
        /*0544*/ 	.word	0x0000f5f0


	//   ....[100]....
        /*0548*/ 	.word	0x0000f620


	//   ....[101]....
        /*054c*/ 	.word	0x0000f650


	//   ....[102]....
        /*0550*/ 	.word	0x0000f680


	//   ....[103]....
        /*0554*/ 	.word	0x0000f6c0


	//   ....[104]....
        /*0558*/ 	.word	0x0000f6f0


	//   ....[105]....
        /*055c*/ 	.word	0x0000f720


	//   ....[106]....
        /*0560*/ 	.word	0x0000f760


	//   ....[107]....
        /*0564*/ 	.word	0x0000f7a0


	//   ....[108]....
        /*0568*/ 	.word	0x0000f7c0


	//   ....[109]....
        /*056c*/ 	.word	0x0000f7d0


	//   ....[110]....
        /*0570*/ 	.word	0x0000f7e0


	//   ....[111]....
        /*0574*/ 	.word	0x0000f7f0


	//   ....[112]....
        /*0578*/ 	.word	0x0000f800


	//   ....[113]....
        /*057c*/ 	.word	0x0000f810


	//   ....[114]....
        /*0580*/ 	.word	0x0000f820


	//   ....[115]....
        /*0584*/ 	.word	0x0000f830


	//   ....[116]....
        /*0588*/ 	.word	0x0000f840


	//   ....[117]....
        /*058c*/ 	.word	0x0000f870


	//   ....[118]....
        /*0590*/ 	.word	0x0000f8b0


	//   ....[119]....
        /*0594*/ 	.word	0x0000f8c0


	//   ....[120]....
        /*0598*/ 	.word	0x0000f8e0


	//   ....[121]....
        /*059c*/ 	.word	0x0000f900


	//   ....[122]....
        /*05a0*/ 	.word	0x0000f930


	//   ....[123]....
        /*05a4*/ 	.word	0x0000f950


	//   ....[124]....
        /*05a8*/ 	.word	0x0000f980


	//   ....[125]....
        /*05ac*/ 	.word	0x0000f9b0


	//   ....[126]....
        /*05b0*/ 	.word	0x0000f9e0


	//   ....[127]....
        /*05b4*/ 	.word	0x0000fa00


	//   ....[128]....
        /*05b8*/ 	.word	0x0000fa10


	//   ....[129]....
        /*05bc*/ 	.word	0x0000fe60


	//   ....[130]....
        /*05c0*/ 	.word	0x0000fed0


	//   ....[131]....
        /*05c4*/ 	.word	0x0000ff00


	//   ....[132]....
        /*05c8*/ 	.word	0x0000ff40


	//   ....[133]....
        /*05cc*/ 	.word	0x0000ff70


	//   ....[134]....
        /*05d0*/ 	.word	0x0000ffb0


	//   ....[135]....
        /*05d4*/ 	.word	0x00010930


	//   ....[136]....
        /*05d8*/ 	.word	0x00010960


	//   ....[137]....
        /*05dc*/ 	.word	0x000117b0


	//   ....[138]....
        /*05e0*/ 	.word	0x00012ee0


	//   ....[139]....
        /*05e4*/ 	.word	0x00012f20


	//   ....[140]....
        /*05e8*/ 	.word	0x00012f90


	//   ....[141]....
        /*05ec*/ 	.word	0x00013010


	//   ....[142]....
        /*05f0*/ 	.word	0x00013030


	//   ....[143]....
        /*05f4*/ 	.word	0x000130b0


	//   ....[144]....
        /*05f8*/ 	.word	0x000130d0


	//   ....[145]....
        /*05fc*/ 	.word	0x000130e0


	//   ....[146]....
        /*0600*/ 	.word	0x00013460


	//   ....[147]....
        /*0604*/ 	.word	0x00013480


	//   ....[148]....
        /*0608*/ 	.word	0x00013490


	//   ....[149]....
        /*060c*/ 	.word	0x000134d0


	//   ....[150]....
        /*0610*/ 	.word	0x00013540


	//   ....[151]....
        /*0614*/ 	.word	0x00013560


	//   ....[152]....
        /*0618*/ 	.word	0x000135e0


	//   ....[153]....
        /*061c*/ 	.word	0x00013620


	//   ....[154]....
        /*0620*/ 	.word	0x00013bd0


	//   ....[155]....
        /*0624*/ 	.word	0x00013c00


	//   ....[156]....
        /*0628*/ 	.word	0x00013c20


	//   ....[157]....
        /*062c*/ 	.word	0x00013c80


	//   ....[158]....
        /*0630*/ 	.word	0x00013d10


	//   ....[159]....
        /*0634*/ 	.word	0x00013d30


	//   ....[160]....
        /*0638*/ 	.word	0x00013db0


	//   ....[161]....
        /*063c*/ 	.word	0x00013dd0


	//   ....[162]....
        /*0640*/ 	.word	0x00014460


	//   ....[163]....
        /*0644*/ 	.word	0x00014480


	//   ....[164]....
        /*0648*/ 	.word	0x00014490


	//   ....[165]....
        /*064c*/ 	.word	0x000144b0


	//   ....[166]....
        /*0650*/ 	.word	0x000144d0


	//   ....[167]....
        /*0654*/ 	.word	0x00014520


	//   ....[168]....
        /*0658*/ 	.word	0x00014540


	//   ....[169]....
        /*065c*/ 	.word	0x00014580


	//   ....[170]....
        /*0660*/ 	.word	0x000148c0


	//   ....[171]....
        /*0664*/ 	.word	0x000148e0


	//   ....[172]....
        /*0668*/ 	.word	0x00014900


	//   ....[173]....
        /*066c*/ 	.word	0x00014920


	//   ....[174]....
        /*0670*/ 	.word	0x00014940


	//   ....[175]....
        /*0674*/ 	.word	0x00014990


	//   ....[176]....
        /*0678*/ 	.word	0x000149b0


	//   ....[177]....
        /*067c*/ 	.word	0x000149f0


	//   ....[178]....
        /*0680*/ 	.word	0x00015ad0


	//   ....[179]....
        /*0684*/ 	.word	0x00016150


	//   ....[180]....
        /*0688*/ 	.word	0x00016240


	//   ....[181]....
        /*068c*/ 	.word	0x00016330


	//   ....[182]....
        /*0690*/ 	.word	0x00016390


	//   ....[183]....
        /*0694*/ 	.word	0x00016480


	//   ....[184]....
        /*0698*/ 	.word	0x000164e0


	//   ....[185]....
        /*069c*/ 	.word	0x000165d0


	//   ....[186]....
        /*06a0*/ 	.word	0x00016630


	//   ....[187]....
        /*06a4*/ 	.word	0x000166f0


	//   ....[188]....
        /*06a8*/ 	.word	0x00016870


	//   ....[189]....
        /*06ac*/ 	.word	0x00016900


	//   ....[190]....
        /*06b0*/ 	.word	0x000169d0


	//   ....[191]....
        /*06b4*/ 	.word	0x00016a80


	//   ....[192]....
        /*06b8*/ 	.word	0x00016af0


	//   ....[193]....
        /*06bc*/ 	.word	0x00016bc0


	//   ....[194]....
        /*06c0*/ 	.word	0x00016c30


	//   ....[195]....
        /*06c4*/ 	.word	0x00016d00


	//   ....[196]....
        /*06c8*/ 	.word	0x00016d80


	//   ....[197]....
        /*06cc*/ 	.word	0x00016dd0


	//   ....[198]....
        /*06d0*/ 	.word	0x00016ea0


	//   ....[199]....
        /*06d4*/ 	.word	0x00016f60


	//   ....[200]....
        /*06d8*/ 	.word	0x00016fd0


	//   ....[201]....
        /*06dc*/ 	.word	0x000170c0


	//   ....[202]....
        /*06e0*/ 	.word	0x00017130


	//   ....[203]....
        /*06e4*/ 	.word	0x00017200


	//   ....[204]....
        /*06e8*/ 	.word	0x00017340


	//   ....[205]....
        /*06ec*/ 	.word	0x000173e0


	//   ....[206]....
        /*06f0*/ 	.word	0x00017440


	//   ....[207]....
        /*06f4*/ 	.word	0x00017500


	//   ....[208]....
        /*06f8*/ 	.word	0x00017560


	//   ....[209]....
        /*06fc*/ 	.word	0x00017630


	//   ....[210]....
        /*0700*/ 	.word	0x00017690


	//   ....[211]....
        /*0704*/ 	.word	0x00017760


	//   ....[212]....
        /*0708*/ 	.word	0x00017840


	//   ....[213]....
        /*070c*/ 	.word	0x000178e0


	//   ....[214]....
        /*0710*/ 	.word	0x00017950


	//   ....[215]....
        /*0714*/ 	.word	0x00017a10


	//   ....[216]....
        /*0718*/ 	.word	0x00017a70


	//   ....[217]....
        /*071c*/ 	.word	0x00017b30


	//   ....[218]....
        /*0720*/ 	.word	0x00017b90


	//   ....[219]....
        /*0724*/ 	.word	0x00017c60


	//----- nvinfo : EIATTR_REG_RECONFIG
	.align		4
.L_178:
        /*0728*/ 	.byte	0x01, 0x54
	.zero		2


	//----- nvinfo : EIATTR_SYSCALL_OFFSETS
	.align		4
        /*072c*/ 	.byte	0x04, 0x46
        /*072e*/ 	.short	(.L_180 - .L_179)


	//   ....[0]....
.L_179:
        /*0730*/ 	.word	0x00001b10


	//   ....[1]....
        /*0734*/ 	.word	0x00012380


	//   ....[2]....
        /*0738*/ 	.word	0x000124c0


	//   ....[3]....
        /*073c*/ 	.word	0x00012600


	//   ....[4]....
        /*0740*/ 	.word	0x00012720


	//   ....[5]....
        /*0744*/ 	.word	0x00013920


	//----- nvinfo : EIATTR_MBARRIER_INSTR_OFFSETS
	.align		4
.L_180:
        /*0748*/ 	.byte	0x04, 0x39
        /*074a*/ 	.short	(.L_182 - .L_181)


	//   ....[0]....
.L_181:
        /*074c*/ 	.word	0x00000170
        /*0750*/ 	.word	0x000000ff
        /*0754*/ 	.word	0x0002a800
        /*0758*/ 	.short	0x0100
        /*075a*/ 	.byte	0x08
	.zero		1


	//   ....[1]....
        /*075c*/ 	.word	0x00000180
        /*0760*/ 	.word	0x000000ff
        /*0764*/ 	.word	0x0002a820
        /*0768*/ 	.short	0x0100
        /*076a*/ 	.byte	0x08
	.zero		1


	//   ....[2]....
        /*076c*/ 	.word	0x00000270
        /*0770*/ 	.word	0x000000ff
        /*0774*/ 	.word	0x0002a830
        /*0778*/ 	.short	0x0100
        /*077a*/ 	.byte	0x08
	.zero		1


	//   ....[3]....
        /*077c*/ 	.word	0x00000280
        /*0780*/ 	.word	0x000000ff
        /*0784*/ 	.word	0x0002a840
        /*0788*/ 	.short	0x0100
        /*078a*/ 	.byte	0x08
	.zero		1


	//   ....[4]....
        /*078c*/ 	.word	0x00000290
        /*0790*/ 	.word	0x000000ff
        /*0794*/ 	.word	0x0002a838
        /*0798*/ 	.short	0x0100
        /*079a*/ 	.byte	0x08
	.zero		1


	//   ....[5]....
        /*079c*/ 	.word	0x000002a0
        /*07a0*/ 	.word	0x000000ff
        /*07a4*/ 	.word	0x0002a848
        /*07a8*/ 	.short	0x0100
        /*07aa*/ 	.byte	0x08
	.zero		1


	//   ....[6]....
        /*07ac*/ 	.word	0x000003d0
        /*07b0*/ 	.word	0x000000ff
        /*07b4*/ 	.word	0x0002a850
        /*07b8*/ 	.short	0x0100
        /*07ba*/ 	.byte	0x08
	.zero		1


	//   ....[7]....
        /*07bc*/ 	.word	0x000003e0
        /*07c0*/ 	.word	0x000000ff
        /*07c4*/ 	.word	0x0002a860
        /*07c8*/ 	.short	0x0100
        /*07ca*/ 	.byte	0x08
	.zero		1


	//   ....[8]....
        /*07cc*/ 	.word	0x000003f0
        /*07d0*/ 	.word	0x000000ff
        /*07d4*/ 	.word	0x0002a858
        /*07d8*/ 	.short	0x0100
        /*07da*/ 	.byte	0x08
	.zero		1


	//   ....[9]....
        /*07dc*/ 	.word	0x00000400
        /*07e0*/ 	.word	0x000000ff
        /*07e4*/ 	.word	0x0002a868
        /*07e8*/ 	.short	0x0100
        /*07ea*/ 	.byte	0x08
	.zero		1


	//   ....[10]....
        /*07ec*/ 	.word	0x000004f0
        /*07f0*/ 	.word	0x000000ff
        /*07f4*/ 	.word	0x0002a870
        /*07f8*/ 	.short	0x0100
        /*07fa*/ 	.byte	0x06
	.zero		1


	//   ....[11]....
        /*07fc*/ 	.word	0x00000500
        /*0800*/ 	.word	0x000000ff
        /*0804*/ 	.word	0x0002a880
        /*0808*/ 	.short	0x0100
        /*080a*/ 	.byte	0x06
	.zero		1


	//   ....[12]....
        /*080c*/ 	.word	0x00000510
        /*0810*/ 	.word	0x000000ff
        /*0814*/ 	.word	0x0002a878
        /*0818*/ 	.short	0x0100
        /*081a*/ 	.byte	0x06
	.zero		1


	//   ....[13]....
        /*081c*/ 	.word	0x00000520
        /*0820*/ 	.word	0x000000ff
        /*0824*/ 	.word	0x0002a888
        /*0828*/ 	.short	0x0100
        /*082a*/ 	.byte	0x06
	.zero		1


	//   ....[14]....
        /*082c*/ 	.word	0x00000650
        /*0830*/ 	.word	0x000000ff
        /*0834*/ 	.word	0x0002a890
        /*0838*/ 	.short	0x0100
        /*083a*/ 	.byte	0x08
	.zero		1


	//   ....[15]....
        /*083c*/ 	.word	0x00000660
        /*0840*/ 	.word	0x000000ff
        /*0844*/ 	.word	0x0002a8a0
        /*0848*/ 	.short	0x0100
        /*084a*/ 	.byte	0x08
	.zero		1


	//   ....[16]....
        /*084c*/ 	.word	0x00000670
        /*0850*/ 	.word	0x000000ff
        /*0854*/ 	.word	0x0002a898
        /*0858*/ 	.short	0x0100
        /*085a*/ 	.byte	0x08
	.zero		1


	//   ....[17]....
        /*085c*/ 	.word	0x00000680
        /*0860*/ 	.word	0x000000ff
        /*0864*/ 	.word	0x0002a8a8
        /*0868*/ 	.short	0x0100
        /*086a*/ 	.byte	0x08
	.zero		1


	//   ....[18]....
        /*086c*/ 	.word	0x000007c0
        /*0870*/ 	.word	0x000000ff
        /*0874*/ 	.word	0x0002a8b0
        /*0878*/ 	.short	0x0100
        /*087a*/ 	.byte	0x08
	.zero		1


	//   ....[19]....
        /*087c*/ 	.word	0x000007d0
        /*0880*/ 	.word	0x000000ff
        /*0884*/ 	.word	0x0002a8c0
        /*0888*/ 	.short	0x0100
        /*088a*/ 	.byte	0x08
	.zero		1


	//   ....[20]....
        /*088c*/ 	.word	0x000007e0
        /*0890*/ 	.word	0x000000ff
        /*0894*/ 	.word	0x0002a8b8
        /*0898*/ 	.short	0x0100
        /*089a*/ 	.byte	0x08
	.zero		1


	//   ....[21]....
        /*089c*/ 	.word	0x000007f0
        /*08a0*/ 	.word	0x000000ff
        /*08a4*/ 	.word	0x0002a8c8
        /*08a8*/ 	.short	0x0100
        /*08aa*/ 	.byte	0x08
	.zero		1


	//   ....[22]....
        /*08ac*/ 	.word	0x00001b30
        /*08b0*/ 	.word	0x000000ff
        /*08b4*/ 	.word	0x0002a800
        /*08b8*/ 	.short	0x010a
        /*08ba*/ 	.byte	0x24
	.zero		1


	//   ....[23]....
        /*08bc*/ 	.word	0x00001ba0
        /*08c0*/ 	.word	0x000000ff
        /*08c4*/ 	.word	0x0002a830
        /*08c8*/ 	.short	0x010a
        /*08ca*/ 	.byte	0x24
	.zero		1


	//   ....[24]....
        /*08cc*/ 	.word	0x00001c00
        /*08d0*/ 	.word	0x000000ff
        /*08d4*/ 	.word	0x0002a830
        /*08d8*/ 	.short	0x010a
        /*08da*/ 	.byte	0x24
	.zero		1


	//   ....[25]....
        /*08dc*/ 	.word	0x00002270
        /*08e0*/ 	.word	0x000000ff
        /*08e4*/ 	.word	0x00000000
        /*08e8*/ 	.short	0x0101
        /*08ea*/ 	.byte	0x31
	.zero		1


	//   ....[26]....
        /*08ec*/ 	.word	0x00005470
        /*08f0*/ 	.word	0x000000ff
        /*08f4*/ 	.word	0x0002a830
        /*08f8*/ 	.short	0x010a
        /*08fa*/ 	.byte	0x06
	.zero		1


	//   ....[27]....
        /*08fc*/ 	.word	0x000054b0
        /*0900*/ 	.word	0x000000ff
        /*0904*/ 	.word	0x0002a830
        /*0908*/ 	.short	0x010a
        /*090a*/ 	.byte	0x06
	.zero		1


	//   ....[28]....
        /*090c*/ 	.word	0x00005780
        /*0910*/ 	.word	0x000000ff
        /*0914*/ 	.word	0x0002a850
        /*0918*/ 	.short	0x010a
        /*091a*/ 	.byte	0x06
	.zero		1


	//   ....[29]....
        /*091c*/ 	.word	0x000057c0
        /*0920*/ 	.word	0x000000ff
        /*0924*/ 	.word	0x0002a850
        /*0928*/ 	.short	0x010a
        /*092a*/ 	.byte	0x06
	.zero		1


	//   ....[30]....
        /*092c*/ 	.word	0x00005a80
        /*0930*/ 	.word	0x000000ff
        /*0934*/ 	.word	0x00000000
        /*0938*/ 	.short	0x0101
        /*093a*/ 	.byte	0x06
	.zero		1


	//   ....[31]....
        /*093c*/ 	.word	0x00007d70
        /*0940*/ 	.word	0x000000ff
        /*0944*/ 	.word	0x00000000
        /*0948*/ 	.short	0x0101
        /*094a*/ 	.byte	0x07
	.zero		1


	//   ....[32]....
        /*094c*/ 	.word	0x000088c0
        /*0950*/ 	.word	0x000000ff
        /*0954*/ 	.word	0x0002a830
        /*0958*/ 	.short	0x010a
        /*095a*/ 	.byte	0x06
	.zero		1


	//   ....[33]....
        /*095c*/ 	.word	0x00008900
        /*0960*/ 	.word	0x000000ff
        /*0964*/ 	.word	0x0002a830
        /*0968*/ 	.short	0x010a
        /*096a*/ 	.byte	0x06
	.zero		1


	//   ....[34]....
        /*096c*/ 	.word	0x00008bd0
        /*0970*/ 	.word	0x000000ff
        /*0974*/ 	.word	0x0002a850
        /*0978*/ 	.short	0x010a
        /*097a*/ 	.byte	0x06
	.zero		1


	//   ....[35]....
        /*097c*/ 	.word	0x00008c10
        /*0980*/ 	.word	0x000000ff
        /*0984*/ 	.word	0x0002a850
        /*0988*/ 	.short	0x010a
        /*098a*/ 	.byte	0x06
	.zero		1


	//   ....[36]....
        /*098c*/ 	.word	0x00008ef0
        /*0990*/ 	.word	0x000000ff
        /*0994*/ 	.word	0x00000000
        /*0998*/ 	.short	0x0101
        /*099a*/ 	.byte	0x06
	.zero		1


	//   ....[37]....
        /*099c*/ 	.word	0x0000a0a0
        /*09a0*/ 	.word	0x000000ff
        /*09a4*/ 	.word	0x00000000
        /*09a8*/ 	.short	0x0101
        /*09aa*/ 	.byte	0x06
	.zero		1


	//   ....[38]....
        /*09ac*/ 	.word	0x0000a9b0
        /*09b0*/ 	.word	0x000000ff
        /*09b4*/ 	.word	0x0002a830
        /*09b8*/ 	.short	0x010a
        /*09ba*/ 	.byte	0x06
	.zero		1


	//   ....[39]....
        /*09bc*/ 	.word	0x0000a9f0
        /*09c0*/ 	.word	0x000000ff
        /*09c4*/ 	.word	0x0002a830
        /*09c8*/ 	.short	0x010a
        /*09ca*/ 	.byte	0x06
	.zero		1


	//   ....[40]....
        /*09cc*/ 	.word	0x0000ac80
        /*09d0*/ 	.word	0x000000ff
        /*09d4*/ 	.word	0x0002a850
        /*09d8*/ 	.short	0x010a
        /*09da*/ 	.byte	0x06
	.zero		1


	//   ....[41]....
        /*09dc*/ 	.word	0x0000acc0
        /*09e0*/ 	.word	0x000000ff
        /*09e4*/ 	.word	0x0002a850
        /*09e8*/ 	.short	0x010a
        /*09ea*/ 	.byte	0x06
	.zero		1


	//   ....[42]....
        /*09ec*/ 	.word	0x0000af60
        /*09f0*/ 	.word	0x000000ff
        /*09f4*/ 	.word	0x00000000
        /*09f8*/ 	.short	0x0101
        /*09fa*/ 	.byte	0x06
	.zero		1


	//   ....[43]....
        /*09fc*/ 	.word	0x0000d240
        /*0a00*/ 	.word	0x000000ff
        /*0a04*/ 	.word	0x00000000
        /*0a08*/ 	.short	0x0101
        /*0a0a*/ 	.byte	0x06
	.zero		1


	//   ....[44]....
        /*0a0c*/ 	.word	0x0000da30
        /*0a10*/ 	.word	0x000000ff
        /*0a14*/ 	.word	0x0002a850
        /*0a18*/ 	.short	0x010a
        /*0a1a*/ 	.byte	0x09
	.zero		1


	//   ....[45]....
        /*0a1c*/ 	.word	0x0000da70
        /*0a20*/ 	.word	0x000000ff
        /*0a24*/ 	.word	0x0002a850
        /*0a28*/ 	.short	0x010a
        /*0a2a*/ 	.byte	0x09
	.zero		1


	//   ....[46]....
        /*0a2c*/ 	.word	0x0000e090
        /*0a30*/ 	.word	0x000000ff
        /*0a34*/ 	.word	0x00000000
        /*0a38*/ 	.short	0x0101
        /*0a3a*/ 	.byte	0x04
	.zero		1


	//   ....[47]....
        /*0a3c*/ 	.word	0x0000ffa0
        /*0a40*/ 	.word	0x000000ff
        /*0a44*/ 	.word	0x00000000
        /*0a48*/ 	.short	0x0101
        /*0a4a*/ 	.byte	0x04
	.zero		1


	//   ....[48]....
        /*0a4c*/ 	.word	0x00012cb0
        /*0a50*/ 	.word	0x000000ff
        /*0a54*/ 	.word	0x0002a880
        /*0a58*/ 	.short	0x010a
        /*0a5a*/ 	.byte	0x30
	.zero		1


	//   ....[49]....
        /*0a5c*/ 	.word	0x00013220
        /*0a60*/ 	.word	0x000000ff
        /*0a64*/ 	.word	0x0002a870
        /*0a68*/ 	.short	0x0107
        /*0a6a*/ 	.byte	0x30
	.zero		1


	//   ....[50]....
        /*0a6c*/ 	.word	0x00013290
        /*0a70*/ 	.word	0x000000ff
        /*0a74*/ 	.word	0x0002a870
        /*0a78*/ 	.short	0x0101
        /*0a7a*/ 	.byte	0x30
	.zero		1


	//   ....[51]....
        /*0a7c*/ 	.word	0x000132c0
        /*0a80*/ 	.word	0x000000ff
        /*0a84*/ 	.word	0x0002a840
        /*0a88*/ 	.short	0x010a
        /*0a8a*/ 	.byte	0x30
	.zero		1


	//   ....[52]....
        /*0a8c*/ 	.word	0x000136d0
        /*0a90*/ 	.word	0x000000ff
        /*0a94*/ 	.word	0x0002a830
        /*0a98*/ 	.short	0x0107
        /*0a9a*/ 	.byte	0x30
	.zero		1


	//   ....[53]....
        /*0a9c*/ 	.word	0x00013740
        /*0aa0*/ 	.word	0x000000ff
        /*0aa4*/ 	.word	0x0002a830
        /*0aa8*/ 	.short	0x0101
        /*0aaa*/ 	.byte	0x30
	.zero		1


	//   ....[54]....
        /*0aac*/ 	.word	0x00013ee0
        /*0ab0*/ 	.word	0x000000ff
        /*0ab4*/ 	.word	0x0002a800
        /*0ab8*/ 	.short	0x0107
        /*0aba*/ 	.byte	0x30
	.zero		1


	//   ....[55]....
        /*0abc*/ 	.word	0x00013f40
        /*0ac0*/ 	.word	0x000000ff
        /*0ac4*/ 	.word	0x0002a800
        /*0ac8*/ 	.short	0x0101
        /*0aca*/ 	.byte	0x30
	.zero		1


	//   ....[56]....
        /*0acc*/ 	.word	0x00013f70
        /*0ad0*/ 	.word	0x000000ff
        /*0ad4*/ 	.word	0x0002a820
        /*0ad8*/ 	.short	0x010a
        /*0ada*/ 	.byte	0x30
	.zero		1


	//   ....[57]....
        /*0adc*/ 	.word	0x00014270
        /*0ae0*/ 	.word	0x00000006
        /*0ae4*/ 	.word	0x0002a880
        /*0ae8*/ 	.short	0x010a
        /*0aea*/ 	.byte	0x3f
	.zero		1


	//   ....[58]....
        /*0aec*/ 	.word	0x00014670
        /*0af0*/ 	.word	0x00000006
        /*0af4*/ 	.word	0x0002a870
        /*0af8*/ 	.short	0x0107
        /*0afa*/ 	.byte	0x3f
	.zero		1


	//   ....[59]....
        /*0afc*/ 	.word	0x000146e0
        /*0b00*/ 	.word	0x00000006
        /*0b04*/ 	.word	0x0002a870
        /*0b08*/ 	.short	0x0101
        /*0b0a*/ 	.byte	0x3f
	.zero		1


	//   ....[60]....
        /*0b0c*/ 	.word	0x00014710
        /*0b10*/ 	.word	0x00000006
        /*0b14*/ 	.word	0x0002a840
        /*0b18*/ 	.short	0x010a
        /*0b1a*/ 	.byte	0x3f
	.zero		1


	//   ....[61]....
        /*0b1c*/ 	.word	0x00014ae0
        /*0b20*/ 	.word	0x00000006
        /*0b24*/ 	.word	0x0002a830
        /*0b28*/ 	.short	0x0107
        /*0b2a*/ 	.byte	0x3f
	.zero		1


	//   ....[62]....
        /*0b2c*/ 	.word	0x00014b60
        /*0b30*/ 	.word	0x00000006
        /*0b34*/ 	.word	0x0002a830
        /*0b38*/ 	.short	0x0101
        /*0b3a*/ 	.byte	0x3f
	.zero		1


	//   ....[63]....
        /*0b3c*/ 	.word	0x00014be0
        /*0b40*/ 	.word	0x00000002
        /*0b44*/ 	.word	0x0002a870
        /*0b48*/ 	.short	0x010a
        /*0b4a*/ 	.byte	0x3f
	.zero		1


	//   ....[64]....
        /*0b4c*/ 	.word	0x00014c50
        /*0b50*/ 	.word	0x00000002
        /*0b54*/ 	.word	0x0002a860
        /*0b58*/ 	.short	0x010a
        /*0b5a*/ 	.byte	0x3f
	.zero		1


	//   ....[65]....
        /*0b5c*/ 	.word	0x000151e0
        /*0b60*/ 	.word	0x00000002
        /*0b64*/ 	.word	0x0002a850
        /*0b68*/ 	.short	0x0101
        /*0b6a*/ 	.byte	0x3f
	.zero		1


	//   ....[66]....
        /*0b6c*/ 	.word	0x00015280
        /*0b70*/ 	.word	0x00000002
        /*0b74*/ 	.word	0x00000000
        /*0b78*/ 	.short	0x0101
        /*0b7a*/ 	.byte	0x3f
	.zero		1


	//   ....[67]....
        /*0b7c*/ 	.word	0x00015350
        /*0b80*/ 	.word	0x00000002
        /*0b84*/ 	.word	0x0002a870
        /*0b88*/ 	.short	0x010a
        /*0b8a*/ 	.byte	0x3f
	.zero		1


	//   ....[68]....
        /*0b8c*/ 	.word	0x000153d0
        /*0b90*/ 	.word	0x00000002
        /*0b94*/ 	.word	0x0002a860
        /*0b98*/ 	.short	0x010a
        /*0b9a*/ 	.byte	0x3f
	.zero		1


	//   ....[69]....
        /*0b9c*/ 	.word	0x00015960
        /*0ba0*/ 	.word	0x00000002
        /*0ba4*/ 	.word	0x0002a850
        /*0ba8*/ 	.short	0x0101
        /*0baa*/ 	.byte	0x3f
	.zero		1


	//   ....[70]....
        /*0bac*/ 	.word	0x000159e0
        /*0bb0*/ 	.word	0x00000002
        /*0bb4*/ 	.word	0x00000000
        /*0bb8*/ 	.short	0x0101
        /*0bba*/ 	.byte	0x3f
	.zero		1


	//   ....[71]....
        /*0bbc*/ 	.word	0x00015a80
        /*0bc0*/ 	.word	0x00000006
        /*0bc4*/ 	.word	0x0002a820
        /*0bc8*/ 	.short	0x010a
        /*0bca*/ 	.byte	0x3f
	.zero		1


	//   ....[72]....
        /*0bcc*/ 	.word	0x00015ba0
        /*0bd0*/ 	.word	0x00000005
        /*0bd4*/ 	.word	0x0002a840
        /*0bd8*/ 	.short	0x010a
        /*0bda*/ 	.byte	0x3f
	.zero		1


	//   ....[73]....
        /*0bdc*/ 	.word	0x00015c40
        /*0be0*/ 	.word	0x00000003
        /*0be4*/ 	.word	0x0002a840
        /*0be8*/ 	.short	0x010a
        /*0bea*/ 	.byte	0x3f
	.zero		1


	//   ....[74]....
        /*0bec*/ 	.word	0x00015c80
        /*0bf0*/ 	.word	0x00000005
        /*0bf4*/ 	.word	0x0002a860
        /*0bf8*/ 	.short	0x010a
        /*0bfa*/ 	.byte	0x3f
	.zero		1


	//   ....[75]....
        /*0bfc*/ 	.word	0x00015cc0
        /*0c00*/ 	.word	0x00000003
        /*0c04*/ 	.word	0x0002a860
        /*0c08*/ 	.short	0x010a
        /*0c0a*/ 	.byte	0x3f
	.zero		1


	//   ....[76]....
        /*0c0c*/ 	.word	0x00015d00
        /*0c10*/ 	.word	0x00000005
        /*0c14*/ 	.word	0x0002a880
        /*0c18*/ 	.short	0x010a
        /*0c1a*/ 	.byte	0x3f
	.zero		1


	//   ....[77]....
        /*0c1c*/ 	.word	0x00015d40
        /*0c20*/ 	.word	0x00000003
        /*0c24*/ 	.word	0x0002a880
        /*0c28*/ 	.short	0x010a
        /*0c2a*/ 	.byte	0x3f
	.zero		1


	//   ....[78]....
        /*0c2c*/ 	.word	0x00015db0
        /*0c30*/ 	.word	0x00000003
        /*0c34*/ 	.word	0x0002a800
        /*0c38*/ 	.short	0x010a
        /*0c3a*/ 	.byte	0x3f
	.zero		1


	//   ....[79]....
        /*0c3c*/ 	.word	0x00015e10
        /*0c40*/ 	.word	0x00000003
        /*0c44*/ 	.word	0x0002a830
        /*0c48*/ 	.short	0x010a
        /*0c4a*/ 	.byte	0x3f
	.zero		1


	//   ....[80]....
        /*0c4c*/ 	.word	0x00015e70
        /*0c50*/ 	.word	0x0000000d
        /*0c54*/ 	.word	0x0002a830
        /*0c58*/ 	.short	0x010a
        /*0c5a*/ 	.byte	0x3f
	.zero		1


	//   ....[81]....
        /*0c5c*/ 	.word	0x00015ed0
        /*0c60*/ 	.word	0x0000000d
        /*0c64*/ 	.word	0x0002a850
        /*0c68*/ 	.short	0x010a
        /*0c6a*/ 	.byte	0x3f
	.zero		1


	//   ....[82]....
        /*0c6c*/ 	.word	0x00015f30
        /*0c70*/ 	.word	0x0000000f
        /*0c74*/ 	.word	0x0002a830
        /*0c78*/ 	.short	0x010a
        /*0c7a*/ 	.byte	0x3f
	.zero		1


	//   ....[83]....
        /*0c7c*/ 	.word	0x00015f90
        /*0c80*/ 	.word	0x0000000f
        /*0c84*/ 	.word	0x0002a850
        /*0c88*/ 	.short	0x010a
        /*0c8a*/ 	.byte	0x3f
	.zero		1


	//   ....[84]....
        /*0c8c*/ 	.word	0x00015ff0
        /*0c90*/ 	.word	0x0000000d
        /*0c94*/ 	.word	0x0002a830
        /*0c98*/ 	.short	0x010a
        /*0c9a*/ 	.byte	0x3f
	.zero		1


	//   ....[85]....
        /*0c9c*/ 	.word	0x00016050
        /*0ca0*/ 	.word	0x0000000d
        /*0ca4*/ 	.word	0x0002a850
        /*0ca8*/ 	.short	0x010a
        /*0caa*/ 	.byte	0x3f
	.zero		1


	//   ....[86]....
        /*0cac*/ 	.word	0x000160b0
        /*0cb0*/ 	.word	0x00000005
        /*0cb4*/ 	.word	0x0002a850
        /*0cb8*/ 	.short	0x010a
        /*0cba*/ 	.byte	0x3f
	.zero		1


	//   ....[87]....
        /*0cbc*/ 	.word	0x00016190
        /*0cc0*/ 	.word	0x00000003
        /*0cc4*/ 	.word	0x0002a880
        /*0cc8*/ 	.short	0x010a
        /*0cca*/ 	.byte	0x3f
	.zero		1


	//   ....[88]....
        /*0ccc*/ 	.word	0x000167c0
        /*0cd0*/ 	.word	0x00000003
        /*0cd4*/ 	.word	0x0002a840
        /*0cd8*/ 	.short	0x010a
        /*0cda*/ 	.byte	0x3f
	.zero		1


	//   ....[89]....
        /*0cdc*/ 	.word	0x00017240
        /*0ce0*/ 	.word	0x00000003
        /*0ce4*/ 	.word	0x0002a820
        /*0ce8*/ 	.short	0x010a
        /*0cea*/ 	.byte	0x3f
	.zero		1


	//   ....[90]....
        /*0cec*/ 	.word	0x00017290
        /*0cf0*/ 	.word	0x00000006
        /*0cf4*/ 	.word	0x0002a880
        /*0cf8*/ 	.short	0x010a
        /*0cfa*/ 	.byte	0x3f
	.zero		1


	//   ....[91]....
        /*0cfc*/ 	.word	0x00017790
        /*0d00*/ 	.word	0x00000006
        /*0d04*/ 	.word	0x0002a840
        /*0d08*/ 	.short	0x010a
        /*0d0a*/ 	.byte	0x3f
	.zero		1


	//   ....[92]....
        /*0d0c*/ 	.word	0x00017c90
        /*0d10*/ 	.word	0x00000002
        /*0d14*/ 	.word	0x0002a870
        /*0d18*/ 	.short	0x010a
        /*0d1a*/ 	.byte	0x3f
	.zero		1


	//   ....[93]....
        /*0d1c*/ 	.word	0x00017ce0
        /*0d20*/ 	.word	0x00000002
        /*0d24*/ 	.word	0x0002a860
        /*0d28*/ 	.short	0x010a
        /*0d2a*/ 	.byte	0x3f
	.zero		1


	//   ....[94]....
        /*0d2c*/ 	.word	0x00017d30
        /*0d30*/ 	.word	0x00000002
        /*0d34*/ 	.word	0x0002a870
        /*0d38*/ 	.short	0x010a
        /*0d3a*/ 	.byte	0x3f
	.zero		1


	//   ....[95]....
        /*0d3c*/ 	.word	0x00017d80
        /*0d40*/ 	.word	0x00000002
        /*0d44*/ 	.word	0x0002a860
        /*0d48*/ 	.short	0x010a
        /*0d4a*/ 	.byte	0x3f
	.zero		1


	//   ....[96]....
        /*0d4c*/ 	.word	0x00017dd0
        /*0d50*/ 	.word	0x00000006
        /*0d54*/ 	.word	0x0002a820
        /*0d58*/ 	.short	0x010a
        /*0d5a*/ 	.byte	0x3f
	.zero		1


	//   ....[97]....
        /*0d5c*/ 	.word	0x00017e20
        /*0d60*/ 	.word	0x00000005
        /*0d64*/ 	.word	0x0002a840
        /*0d68*/ 	.short	0x010a
        /*0d6a*/ 	.byte	0x3f
	.zero		1


	//   ....[98]....
        /*0d6c*/ 	.word	0x00017e70
        /*0d70*/ 	.word	0x00000003
        /*0d74*/ 	.word	0x0002a840
        /*0d78*/ 	.short	0x010a
        /*0d7a*/ 	.byte	0x3f
	.zero		1


	//   ....[99]....
        /*0d7c*/ 	.word	0x00017ec0
        /*0d80*/ 	.word	0x00000005
        /*0d84*/ 	.word	0x0002a860
        /*0d88*/ 	.short	0x010a
        /*0d8a*/ 	.byte	0x3f
	.zero		1


	//   ....[100]....
        /*0d8c*/ 	.word	0x00017f10
        /*0d90*/ 	.word	0x00000003
        /*0d94*/ 	.word	0x0002a860
        /*0d98*/ 	.short	0x010a
        /*0d9a*/ 	.byte	0x3f
	.zero		1


	//   ....[101]....
        /*0d9c*/ 	.word	0x00017f60
        /*0da0*/ 	.word	0x00000005
        /*0da4*/ 	.word	0x0002a880
        /*0da8*/ 	.short	0x010a
        /*0daa*/ 	.byte	0x3f
	.zero		1


	//----- nvinfo : EIATTR_NUM_MBARRIERS
	.align		4
.L_182:
        /*0dac*/ 	.byte	0x03, 0x38
        /*0dae*/ 	.short	0x0016


	//----- nvinfo : EIATTR_EXIT_INSTR_OFFSETS
	.align		4
        /*0db0*/ 	.byte	0x04, 0x1c
        /*0db2*/ 	.short	(.L_184 - .L_183)


	//   ....[0]....
.L_183:
        /*0db4*/ 	.word	0x00015d90


	//----- nvinfo : EIATTR_MAX_THREADS
	.align		4
.L_184:
        /*0db8*/ 	.byte	0x04, 0x05
        /*0dba*/ 	.short	(.L_186 - .L_185)
.L_185:
        /*0dbc*/ 	.word	0x00000180
        /*0dc0*/ 	.word	0x00000001
        /*0dc4*/ 	.word	0x00000001


	//----- nvinfo : EIATTR_CRS_STACK_SIZE
	.align		4
.L_186:
        /*0dc8*/ 	.byte	0x04, 0x1e
        /*0dca*/ 	.short	(.L_188 - .L_187)
.L_187:
        /*0dcc*/ 	.word	0x00000000


	//----- nvinfo : EIATTR_CBANK_PARAM_SIZE
	.align		4
.L_188:
        /*0dd0*/ 	.byte	0x03, 0x19
        /*0dd2*/ 	.short	0x0a70


	//----- nvinfo : EIATTR_PARAM_CBANK
	.align		4
        /*0dd4*/ 	.byte	0x04, 0x0a
        /*0dd6*/ 	.short	(.L_190 - .L_189)
	.align		4
.L_189:
        /*0dd8*/ 	.word	index@(.nv.constant0._ZN7cutlass13device_kernelIN5flash11enable_sm90INS1_16FlashAttnFwdSm90INS1_25CollectiveMainloopFwdSm90ILi2EN4cute5tupleIJNS5_1CILi1EEES8_S8_EEENS6_IJNS7_ILi128EEESA_NS7_ILi192EEEEEELi192ENS_12float_e4m3_tEfNS_4arch4Sm90ELb0ELb1ELb0ELb0ELb1ELb0ELb0ELb1ELb1ELb1ELb1ELb0EEENS1_21CollectiveEpilogueFwdINS6_IJSA_SB_SA_EEES9_NS_10bfloat16_tESF_Li256ELb0ELb1ELb1ELb1EEENS1_19SingleTileSchedulerILb0ELb1ELb1ELi128EEEEEEEEEvNT_6ParamsE)
        /*0ddc*/ 	.short	0x0210
        /*0dde*/ 	.short	0x0a70


	//----- nvinfo : EIATTR_SW_WAR
	.align		4
.L_190:
        /*0de0*/ 	.byte	0x04, 0x36
        /*0de2*/ 	.short	(.L_192 - .L_191)
.L_191:
        /*0de4*/ 	.word	0x00000008
.L_192:


//--------------------- .nv.info._ZN7cutlass13device_kernelIN5flash11enable_sm90INS1_16FlashAttnFwdSm90INS1_25CollectiveMainloopFwdSm90ILi2EN4cute5tupleIJNS5_1CILi1EEES8_S8_EEENS6_IJNS7_ILi128EEESA_NS7_ILi192EEEEEELi192ENS_12float_e4m3_tEfNS_4arch4Sm90ELb0ELb1ELb0ELb1ELb1ELb0ELb0ELb1ELb1ELb1ELb1ELb0EEENS1_21CollectiveEpilogueFwdINS6_IJSA_SB_SA_EEES9_NS_10bfloat16_tESF_Li256ELb1ELb1ELb1ELb1EEENS1_36VarlenDynamicPersistentTileSchedulerILi128ELi128ELi256ELi128ELb1ELb1ELb1ELb1ELb0ELb1EEEEEEEEEvNT_6ParamsE --------------------------
	.section	.nv.info._ZN7cutlass13device_kernelIN5flash11enable_sm90INS1_16FlashAttnFwdSm90INS1_25CollectiveMainloopFwdSm90ILi2EN4cute5tupleIJNS5_1CILi1EEES8_S8_EEENS6_IJNS7_ILi128EEESA_NS7_ILi192EEEEEELi192ENS_12float_e4m3_tEfNS_4arch4Sm90ELb0ELb1ELb0ELb1ELb1ELb0ELb0ELb1ELb1ELb1ELb1ELb0EEENS1_21CollectiveEpilogueFwdINS6_IJSA_SB_SA_EEES9_NS_10bfloat16_tESF_Li256ELb1ELb1ELb1ELb1EEENS1_36VarlenDynamicPersistentTileSchedulerILi128ELi128ELi256ELi128ELb1ELb1ELb1ELb1ELb0ELb1EEEEEEEEEvNT_6ParamsE,"",@"SHT_CUDA_INFO"
	.sectionflags	@""
	.align	4


	//----- nvinfo : EIATTR_CUDA_API_VERSION
	.align		4
        /*0000*/ 	.byte	0x04, 0x37
        /*0002*/ 	.short	(.L_194 - .L_193)
.L_193:
        /*0004*/ 	.word	0x00000082


	//----- nvinfo : EIATTR_KPARAM_INFO
	.align		4
.L_194:
        /*0008*/ 	.byte	0x04, 0x17
        /*000a*/ 	.short	(.L_196 - .L_195)
.L_195:
        /*000c*/ 	.word	0x00000000
        /*0010*/ 	.short	0x0000
        /*0012*/ 	.short	0x0070
        /*0014*/ 	.byte	0x00, 0xf0, 0x01, 0x2a


	//----- nvinfo : EIATTR_SPARSE_MMA_MASK
	.align		4
.L_196:
        /*0018*/ 	.byte	0x03, 0x50
        /*001a*/ 	.short	0x0000


	//----- nvinfo : EIATTR_MAXREG_COUNT
	.align		4
        /*001c*/ 	.byte	0x03, 0x1b
        /*001e*/ 	.short	0x00a8


	//----- nvinfo : EIATTR_NUM_BARRIERS
	.align		4
        /*0020*/ 	.byte	0x02, 0x4c
        /*0022*/ 	.byte	0x10
	.zero		1


	//----- nvinfo : EIATTR_EXTERNS
	.align		4
        /*0024*/ 	.byte	0x04, 0x0f
        /*0026*/ 	.short	(.L_198 - .L_197)


	//   ....[0]....
	.align		4
.L_197:
        /*0028*/ 	.word	index@(__assertfail)


	//----- nvinfo : EIATTR_ANNOTATIONS
	.align		4
.L_198:
        /*002c*/ 	.byte	0x04, 0x55
        /*002e*/ 	.short	(.L_200 - .L_199)


	//   ....[0]....
.L_199:
        /*0030*/ 	.word	0x00000001
        /*0034*/ 	.byte	0xb0, 0x0c, 0x00, 0x00, 0x01, 0x00, 0x00, 0x00, 0xf0, 0x0c, 0x00, 0x00, 0x01, 0x00, 0x00, 0x00
        /*0044*/ 	.byte	0x50, 0xf0, 0x00, 0x00, 0x01, 0x00, 0x00, 0x00, 0xa0, 0x0f, 0x01, 0x00, 0x01, 0x00, 0x00, 0x00
        /*0054*/ 	.byte	0xd0, 0x4c, 0x01, 0x00, 0x01, 0x00, 0x00, 0x00, 0x70, 0x4d, 0x01, 0x00, 0x01, 0x00, 0x00, 0x00
        /*0064*/ 	.byte	0x10, 0x7c, 0x01, 0x00, 0x01, 0x00, 0x00, 0x00, 0x30, 0x7c, 0x01, 0x00, 0x01, 0x00, 0x00, 0x00
        /*0074*/ 	.byte	0x00, 0xa9, 0x01, 0x00


	//----- nvinfo : EIATTR_MERCURY_ISA_VERSION
	.align		4
.L_200:
        /*0078*/ 	.byte	0x03, 0x5f
        /*007a*/ 	.short	0x0101


	//----- nvinfo : EIATTR_UNUSED_LOAD_BYTE_OFFSET
	.align		4
        /*007c*/ 	.byte	0x04, 0x44
        /*007e*/ 	.short	(.L_202 - .L_201)


	//   ....[0]....
.L_201:
        /*0080*/ 	.word	0x00000980
        /*0084*/ 	.word	0x0000fff0


	//   ....[1]....
        /*0088*/ 	.word	0x0000ef20
        /*008c*/ 	.word	0x0000fff0


	//----- nvinfo : EIATTR_INT_WARP_WIDE_INSTR_OFFSETS
	.align		4
.L_202:
        /*0090*/ 	.byte	0x04, 0x31
        /*0092*/ 	.short	(.L_204 - .L_203)


	//   ....[0]....
.L_203:
        /*0094*/ 	.word	0x000000c0


	//   ....[1]....
        /*0098*/ 	.word	0x000000d0


	//   ....[2]....
        /*009c*/ 	.word	0x00000170


	//   ....[3]....
        /*00a0*/ 	.word	0x00015d50


	//   ....[4]....
        /*00a4*/ 	.word	0x00015de0


	//   ....[5]....
        /*00a8*/ 	.word	0x00019110


	//   ....[6]....
        /*00ac*/ 	.word	0x000191a0


	//----- nvinfo : EIATTR_COOP_GROUP_MASK_REGIDS
	.align		4
.L_204:
        /*00b0*/ 	.byte	0x04, 0x29
        /*00b2*/ 	.short	(.L_206 - .L_205)


	//   ....[0]....
.L_205:
        /*00b4*/ 	.word	0xffffffff


	//   ....[1]....
        /*00b8*/ 	.word	0xffffffff


	//   ....[2]....
        /*00bc*/ 	.word	0xffffffff


	//   ....[3]....
        /*00c0*/ 	.word	0xffffffff


	//   ....[4]....
        /*00c4*/ 	.word	0xffffffff


	//   ....[5]....
        /*00c8*/ 	.word	0xffffffff


	//   ....[6]....
        /*00cc*/ 	.word	0xffffffff


	//   ....[7]....
        /*00d0*/ 	.word	0xffffffff


	//   ....[8]....
        /*00d4*/ 	.word	0xffffffff


	//   ....[9]....
        /*00d8*/ 	.word	0xffffffff


	//   ....[10]....
        /*00dc*/ 	.word	0xffffffff


	//   ....[11]....
        /*00e0*/ 	.word	0xffffffff


	//   ....[12]....
        /*00e4*/ 	.word	0xffffffff


	//   ....[13]....
        /*00e8*/ 	.word	0xffffffff


	//   ....[14]....
        /*00ec*/ 	.word	0xffffffff


	//   ....[15]....
        /*00f0*/ 	.word	0xffffffff


	//   ....[16]....
        /*00f4*/ 	.word	0xffffffff


	//   ....[17]....
        /*00f8*/ 	.word	0xffffffff


	//   ....[18]....
        /*00fc*/ 	.word	0xffffffff


	//   ....[19]....
        /*0100*/ 	.word	0xffffffff


	//   ....[20]....
        /*0104*/ 	.word	0xffffffff


	//   ....[21]....
        /*0108*/ 	.word	0xffffffff


	//   ....[22]....
        /*010c*/ 	.word	0xffffffff


	//   ....[23]....
        /*0110*/ 	.word	0xffffffff


	//   ....[24]....
        /*0114*/ 	.word	0xffffffff


	//   ....[25]....
        /*0118*/ 	.word	0xffffffff


	//   ....[26]....
        /*011c*/ 	.word	0xffffffff


	//   ....[27]....
        /*0120*/ 	.word	0xffffffff


	//   ....[28]....
        /*0124*/ 	.word	0xffffffff


	//   ....[29]....
        /*0128*/ 	.word	0xffffffff


	//   ....[30]....
        /*012c*/ 	.word	0xffffffff


	//   ....[31]....
        /*0130*/ 	.word	0xffffffff


	//   ....[32]....
        /*0134*/ 	.word	0xffffffff


	//   ....[33]....
        /*0138*/ 	.word	0xffffffff


	//   ....[34]....
        /*013c*/ 	.word	0xffffffff


	//   ....[35]....
        /*0140*/ 	.word	0xffffffff


	//   ....[36]....
        /*0144*/ 	.word	0xffffffff


	//   ....[37]....
        /*0148*/ 	.word	0xffffffff


	//   ....[38]....
        /*014c*/ 	.word	0xffffffff


	//   ....[39]....
        /*0150*/ 	.word	0xffffffff


	//   ....[40]....
        /*0154*/ 	.word	0xffffffff


	//   ....[41]....
        /*0158*/ 	.word	0xffffffff


	//   ....[42]....
        /*015c*/ 	.word	0xffffffff


	//   ....[43]....
        /*0160*/ 	.word	0xffffffff


	//   ....[44]....
        /*0164*/ 	.word	0xffffffff


	//   ....[45]....
        /*0168*/ 	.word	0xffffffff


	//   ....[46]....
        /*016c*/ 	.word	0xffffffff


	//   ....[47]....
        /*0170*/ 	.word	0xffffffff


	//   ....[48]....
        /*0174*/ 	.word	0xffffffff


	//   ....[49]....
        /*0178*/ 	.word	0xffffffff


	//   ....[50]....
        /*017c*/ 	.word	0xffffffff


	//   ....[51]....
        /*0180*/ 	.word	0xffffffff


	//   ....[52]....
        /*0184*/ 	.word	0xffffffff


	//   ....[53]....
        /*0188*/ 	.word	0xffffffff


	//   ....[54]....
        /*018c*/ 	.word	0xffffffff


	//   ....[55]....
        /*0190*/ 	.word	0xffffffff


	//   ....[56]....
        /*0194*/ 	.word	0xffffffff


	//   ....[57]....
        /*0198*/ 	.word	0xffffffff


	//   ....[58]....
        /*019c*/ 	.word	0xffffffff


	//   ....[59]....
        /*01a0*/ 	.word	0xffffffff


	//   ....[60]....
        /*01a4*/ 	.word	0xffffffff


	//   ....[61]....
        /*01a8*/ 	.word	0xffffffff


	//   ....[62]....
        /*01ac*/ 	.word	0xffffffff


	//   ....[63]....
        /*01b0*/ 	.word	0xffffffff


	//   ....[64]....
        /*01b4*/ 	.word	0xffffffff


	//   ....[65]....
        /*01b8*/ 	.word	0xffffffff


	//   ....[66]....
        /*01bc*/ 	.word	0xffffffff


	//   ....[67]....
        /*01c0*/ 	.word	0xffffffff


	//   ....[68]....
        /*01c4*/ 	.word	0xffffffff


	//   ....[69]....
        /*01c8*/ 	.word	0xffffffff


	//   ....[70]....
        /*01cc*/ 	.word	0xffffffff


	//   ....[71]....
        /*01d0*/ 	.word	0xffffffff


	//   ....[72]....
        /*01d4*/ 	.word	0xffffffff


	//   ....[73]....
        /*01d8*/ 	.word	0xffffffff


	//   ....[74]....
        /*01dc*/ 	.word	0xffffffff


	//   ....[75]....
        /*01e0*/ 	.word	0xffffffff


	//   ....[76]....
        /*01e4*/ 	.word	0xffffffff


	//   ....[77]....
        /*01e8*/ 	.word	0xffffffff


	//   ....[78]....
        /*01ec*/ 	.word	0xffffffff


	//   ....[79]....
        /*01f0*/ 	.word	0xffffffff


	//   ....[80]....
        /*01f4*/ 	.word	0xffffffff


	//   ....[81]....
        /*01f8*/ 	.word	0xffffffff


	//   ....[82]....
        /*01fc*/ 	.word	0xffffffff


	//   ....[83]....
        /*0200*/ 	.word	0xffffffff


	//   ....[84]....
        /*0204*/ 	.word	0xffffffff


	//   ....[85]....
        /*0208*/ 	.word	0xffffffff


	//   ....[86]....
        /*020c*/ 	.word	0xffffffff


	//   ....[87]....
        /*0210*/ 	.word	0xffffffff


	//   ....[88]....
        /*0214*/ 	.word	0xffffffff


	//   ....[89]....
        /*0218*/ 	.word	0xffffffff


	//   ....[90]....
        /*021c*/ 	.word	0xffffffff


	//   ....[91]....
        /*0220*/ 	.word	0xffffffff


	//   ....[92]....
        /*0224*/ 	.word	0xffffffff


	//   ....[93]....
        /*0228*/ 	.word	0xffffffff


	//   ....[94]....
        /*022c*/ 	.word	0xffffffff


	//   ....[95]....
        /*0230*/ 	.word	0xffffffff


	//   ....[96]....
        /*0234*/ 	.word	0xffffffff


	//   ....[97]....
        /*0238*/ 	.word	0xffffffff


	//   ....[98]....
        /*023c*/ 	.word	0xffffffff


	//   ....[99]....
        /*0240*/ 	.word	0xffffffff


	//   ....[100]....
        /*0244*/ 	.word	0xffffffff


	//   ....[101]....
        /*0248*/ 	.word	0xffffffff


	//   ....[102]....
        /*024c*/ 	.word	0xffffffff


	//   ....[103]....
        /*0250*/ 	.word	0xffffffff


	//   ....[104]....
        /*0254*/ 	.word	0xffffffff


	//   ....[105]....
        /*0258*/ 	.word	0xffffffff


	//   ....[106]....
        /*025c*/ 	.word	0xffffffff


	//   ....[107]....
        /*0260*/ 	.word	0xffffffff


	//   ....[108]....
        /*0264*/ 	.word	0xffffffff


	//   ....[109]....
        /*0268*/ 	.word	0xffffffff


	//   ....[110]....
        /*026c*/ 	.word	0xffffffff


	//   ....[111]....
        /*0270*/ 	.word	0xffffffff


	//   ....[112]....
        /*0274*/ 	.word	0xffffffff


	//   ....[113]....
        /*0278*/ 	.word	0xffffffff


	//   ....[114]....
        /*027c*/ 	.word	0xffffffff


	//   ....[115]....
        /*0280*/ 	.word	0xffffffff


	//   ....[116]....
        /*0284*/ 	.word	0xffffffff


	//   ....[117]....
        /*0288*/ 	.word	0xffffffff


	//   ....[118]....
        /*028c*/ 	.word	0xffffffff


	//   ....[119]....
        /*0290*/ 	.word	0xffffffff


	//   ....[120]....
        /*0294*/ 	.word	0xffffffff


	//   ....[121]....
        /*0298*/ 	.word	0xffffffff


	//   ....[122]....
        /*029c*/ 	.word	0xffffffff


	//   ....[123]....
        /*02a0*/ 	.word	0xffffffff


	//   ....[124]....
        /*02a4*/ 	.word	0xffffffff


	//   ....[125]....
        /*02a8*/ 	.word	0xffffffff


	//   ....[126]....
        /*02ac*/ 	.word	0xffffffff


	//   ....[127]....
        /*02b0*/ 	.word	0xffffffff


	//   ....[128]....
        /*02b4*/ 	.word	0xffffffff


	//   ....[129]....
        /*02b8*/ 	.word	0xffffffff


	//   ....[130]....
        /*02bc*/ 	.word	0xffffffff


	//   ....[131]....
        /*02c0*/ 	.word	0xffffffff


	//   ....[132]....
        /*02c4*/ 	.word	0xffffffff


	//   ....[133]....
        /*02c8*/ 	.word	0xffffffff


	//   ....[134]....
        /*02cc*/ 	.word	0xffffffff


	//   ....[135]....
        /*02d0*/ 	.word	0xffffffff


	//   ....[136]....
        /*02d4*/ 	.word	0xffffffff


	//   ....[137]....
        /*02d8*/ 	.word	0xffffffff


	//   ....[138]....
        /*02dc*/ 	.word	0xffffffff


	//   ....[139]....
        /*02e0*/ 	.word	0xffffffff


	//   ....[140]....
        /*02e4*/ 	.word	0xffffffff


	//   ....[141]....
        /*02e8*/ 	.word	0xffffffff


	//   ....[142]....
        /*02ec*/ 	.word	0xffffffff


	//   ....[143]....
        /*02f0*/ 	.word	0xffffffff


	//   ....[144]....
        /*02f4*/ 	.word	0xffffffff


	//   ....[145]....
        /*02f8*/ 	.word	0xffffffff


	//   ....[146]....
        /*02fc*/ 	.word	0xffffffff


	//   ....[147]....
        /*0300*/ 	.word	0xffffffff


	//   ....[148]....
        /*0304*/ 	.word	0xffffffff


	//   ....[149]....
        /*0308*/ 	.word	0xffffffff


	//   ....[150]....
        /*030c*/ 	.word	0xffffffff


	//   ....[151]....
        /*0310*/ 	.word	0xffffffff


	//   ....[152]....
        /*0314*/ 	.word	0xffffffff


	//   ....[153]....
        /*0318*/ 	.word	0xffffffff


	//   ....[154]....
        /*031c*/ 	.word	0xffffffff


	//   ....[155]....
        /*0320*/ 	.word	0xffffffff


	//   ....[156]....
        /*0324*/ 	.word	0xffffffff


	//   ....[157]....
        /*0328*/ 	.word	0xffffffff


	//   ....[158]....
        /*032c*/ 	.word	0xffffffff


	//   ....[159]....
        /*0330*/ 	.word	0xffffffff


	//   ....[160]....
        /*0334*/ 	.word	0xffffffff


	//   ....[161]....
        /*0338*/ 	.word	0xffffffff


	//   ....[162]....
        /*033c*/ 	.word	0xffffffff


	//   ....[163]....
        /*0340*/ 	.word	0xffffffff


	//   ....[164]....
        /*0344*/ 	.word	0xffffffff


	//   ....[165]....
        /*0348*/ 	.word	0xffffffff


	//   ....[166]....
        /*034c*/ 	.word	0xffffffff


	//   ....[167]....
        /*0350*/ 	.word	0xffffffff


	//   ....[168]....
        /*0354*/ 	.word	0xffffffff


	//   ....[169]....
        /*0358*/ 	.word	0xffffffff


	//   ....[170]....
        /*035c*/ 	.word	0xffffffff


	//   ....[171]....
        /*0360*/ 	.word	0xffffffff


	//   ....[172]....
        /*0364*/ 	.word	0xffffffff


	//   ....[173]....
        /*0368*/ 	.word	0xffffffff


	//   ....[174]....
        /*036c*/ 	.word	0xffffffff


	//   ....[175]....
        /*0370*/ 	.word	0xffffffff


	//   ....[176]....
        /*0374*/ 	.word	0xffffffff


	//   ....[177]....
        /*0378*/ 	.word	0xffffffff


	//   ....[178]....
        /*037c*/ 	.word	0xffffffff


	//   ....[179]....
        /*0380*/ 	.word	0xffffffff


	//   ....[180]....
        /*0384*/ 	.word	0xffffffff


	//   ....[181]....
        /*0388*/ 	.word	0xffffffff


	//   ....[182]....
        /*038c*/ 	.word	0xffffffff


	//   ....[183]....
        /*0390*/ 	.word	0xffffffff


	//   ....[184]....
        /*0394*/ 	.word	0xffffffff


	//   ....[185]....
        /*0398*/ 	.word	0xffffffff


	//   ....[186]....
        /*039c*/ 	.word	0xffffffff


	//   ....[187]....
        /*03a0*/ 	.word	0xffffffff


	//   ....[188]....
        /*03a4*/ 	.word	0xffffffff


	//   ....[189]....
        /*03a8*/ 	.word	0xffffffff


	//   ....[190]....
        /*03ac*/ 	.word	0xffffffff


	//   ....[191]....
        /*03b0*/ 	.word	0xffffffff


	//   ....[192]....
        /*03b4*/ 	.word	0xffffffff


	//   ....[193]....
        /*03b8*/ 	.word	0xffffffff


	//   ....[194]....
        /*03bc*/ 	.word	0xffffffff


	//   ....[195]....
        /*03c0*/ 	.word	0xffffffff


	//   ....[196]....
        /*03c4*/ 	.word	0xffffffff


	//   ....[197]....
        /*03c8*/ 	.word	0xffffffff


	//   ....[198]....
        /*03cc*/ 	.word	0xffffffff


	//   ....[199]....
        /*03d0*/ 	.word	0xffffffff


	//   ....[200]....
        /*03d4*/ 	.word	0xffffffff


	//   ....[201]....
        /*03d8*/ 	.word	0xffffffff


	//   ....[202]....
        /*03dc*/ 	.word	0xffffffff


	//   ....[203]....
        /*03e0*/ 	.word	0xffffffff


	//   ....[204]....
        /*03e4*/ 	.word	0xffffffff


	//   ....[205]....
        /*03e8*/ 	.word	0xffffffff


	//   ....[206]....
        /*03ec*/ 	.word	0xffffffff


	//   ....[207]....
        /*03f0*/ 	.word	0xffffffff


	//   ....[208]....
        /*03f4*/ 	.word	0xffffffff


	//   ....[209]....
        /*03f8*/ 	.word	0xffffffff


	//   ....[210]....
        /*03fc*/ 	.word	0xffffffff


	//   ....[211]....
        /*0400*/ 	.word	0xffffffff


	//   ....[212]....
        /*0404*/ 	.word	0xffffffff


	//   ....[213]....
        /*0408*/ 	.word	0xffffffff


	//   ....[214]....
        /*040c*/ 	.word	0xffffffff


	//   ....[215]....
        /*0410*/ 	.word	0xffffffff


	//   ....[216]....
        /*0414*/ 	.word	0xffffffff


	//   ....[217]....
        /*0418*/ 	.word	0xffffffff


	//   ....[218]....
        /*041c*/ 	.word	0xffffffff


	//   ....[219]....
        /*0420*/ 	.word	0xffffffff


	//   ....[220]....
        /*0424*/ 	.word	0xffffffff


	//   ....[221]....
        /*0428*/ 	.word	0xffffffff


	//   ....[222]....
        /*042c*/ 	.word	0xffffffff


	//   ....[223]....
        /*0430*/ 	.word	0xffffffff


	//   ....[224]....
        /*0434*/ 	.word	0xffffffff


	//   ....[225]....
        /*0438*/ 	.word	0xffffffff


	//   ....[226]....
        /*043c*/ 	.word	0xffffffff


	//   ....[227]....
        /*0440*/ 	.word	0xffffffff


	//   ....[228]....
        /*0444*/ 	.word	0xffffffff


	//   ....[229]....
        /*0448*/ 	.word	0x0500000f


	//   ....[230]....
        /*044c*/ 	.word	0x0500000f


	//   ....[231]....
        /*0450*/ 	.word	0x0500000f


	//   ....[232]....
        /*0454*/ 	.word	0x0500000f


	//   ....[233]....
        /*0458*/ 	.word	0x0500000f


	//   ....[234]....
        /*045c*/ 	.word	0x0500000f


	//   ....[235]....
        /*0460*/ 	.word	0x0500000f


	//   ....[236]....
        /*0464*/ 	.word	0x0500000f


	//   ....[237]....
        /*0468*/ 	.word	0x0500000f


	//   ....[238]....
        /*046c*/ 	.word	0x0500000f


	//   ....[239]....
        /*0470*/ 	.word	0x0500000f


	//   ....[240]....
        /*0474*/ 	.word	0x0500000f


	//   ....[241]....
        /*0478*/ 	.word	0x0500000f


	//   ....[242]....
        /*047c*/ 	.word	0x0500000f


	//   ....[243]....
        /*0480*/ 	.word	0x0500000f


	//   ....[244]....
        /*0484*/ 	.word	0x0500000f


	//   ....[245]....
        /*0488*/ 	.word	0x0500000f


	//   ....[246]....
        /*048c*/ 	.word	0x0500000f


	//   ....[247]....
        /*0490*/ 	.word	0x0500000f


	//   ....[248]....
        /*0494*/ 	.word	0x0500000f


	//   ....[249]....
        /*0498*/ 	.word	0x0500000f


	//   ....[250]....
        /*049c*/ 	.word	0x0500000f


	//   ....[251]....
        /*04a0*/ 	.word	0x0500000f


	//   ....[252]....
        /*04a4*/ 	.word	0x0500000f


	//   ....[253]....
        /*04a8*/ 	.word	0x0500000f


	//   ....[254]....
        /*04ac*/ 	.word	0x0500000f


	//   ....[255]....
        /*04b0*/ 	.word	0x0500000f


	//   ....[0]....
        /*04b4*/ 	.word	0x0500000f


	//   ....[1]....
        /*04b8*/ 	.word	0x0500000f


	//   ....[2]....
        /*04bc*/ 	.word	0x0500000f


	//   ....[3]....
        /*04c0*/ 	.word	0x0500000f


	//   ....[4]....
        /*04c4*/ 	.word	0x0500000f


	//   ....[5]....
        /*04c8*/ 	.word	0x0500000f


	//   ....[6]....
        /*04cc*/ 	.word	0x0500000f


	//   ....[7]....
        /*04d0*/ 	.word	0x0500000f


	//   ....[8]....
        /*04d4*/ 	.word	0x0500000f


	//   ....[9]....
        /*04d8*/ 	.word	0x0500000f


	//   ....[10]....
        /*04dc*/ 	.word	0x0500000f


	//   ....[11]....
        /*04e0*/ 	.word	0x0500000f


	//   ....[12]....
        /*04e4*/ 	.word	0x0500000f


	//   ....[13]....
        /*04e8*/ 	.word	0x0500000f


	//   ....[14]....
        /*04ec*/ 	.word	0x0500000f


	//----- nvinfo : EIATTR_COOP_GROUP_INSTR_OFFSETS
	.align		4
.L_206:
        /*04f0*/ 	.byte	0x04, 0x28
        /*04f2*/ 	.short	(.L_208 - .L_207)


	//   ....[0]....
.L_207:
        /*04f4*/ 	.word	0x00000080


	//   ....[1]....
        /*04f8*/ 	.word	0x00000090


	//   ....[2]....
        /*04fc*/ 	.word	0x000002d0


	//   ....[3]....
        /*0500*/ 	.word	0x00000430


	//   ....[4]....
        /*0504*/ 	.word	0x00000550


	//   ....[5]....
        /*0508*/ 	.word	0x000006b0


	//   ....[6]....
        /*050c*/ 	.word	0x000023f0


	//   ....[7]....
        /*0510*/ 	.word	0x00002b00


	//   ....[8]....
        /*0514*/ 	.word	0x000036d0


	//   ....[9]....
        /*0518*/ 	.word	0x00003f10


	//   ....[10]....
        /*051c*/ 	.word	0x00004020


	//   ....[11]....
        /*0520*/ 	.word	0x00004840


	//   ....[12]....
        /*0524*/ 	.word	0x000048c0


	//   ....[13]....
        /*0528*/ 	.word	0x00006350


	//   ....[14]....
        /*052c*/ 	.word	0x00006570


	//   ....[15]....
        /*0530*/ 	.word	0x00007150


	//   ....[16]....
        /*0534*/ 	.word	0x00007250


	//   ....[17]....
        /*0538*/ 	.word	0x00007ae0


	//   ....[18]....
        /*053c*/ 	.word	0x00007b60


	//   ....[19]....
        /*0540*/ 	.word	0x00009ac0


	//   ....[20]....
        /*0544*/ 	.word	0x00009ad0


	//   ....[21]....
        /*0548*/ 	.word	0x00009b10


	//   ....[22]....
        /*054c*/ 	.word	0x00009b20


	//   ....[23]....
        /*0550*/ 	.word	0x0000b820


	//   ....[24]....
        /*0554*/ 	.word	0x0000ba40


	//   ....[25]....
        /*0558*/ 	.word	0x0000c620


	//   ....[26]....
        /*055c*/ 	.word	0x0000c720


	//   ....[27]....
        /*0560*/ 	.word	0x0000cfb0


	//   ....[28]....
        /*0564*/ 	.word	0x0000d030


	//   ....[29]....
        /*0568*/ 	.word	0x0000e5b0


	//   ....[30]....
        /*056c*/ 	.word	0x0000e5c0


	//   ....[31]....
        /*0570*/ 	.word	0x0000e5f0


	//   ....[32]....
        /*0574*/ 	.word	0x0000e600


	//   ....[33]....
        /*0578*/ 	.word	0x0000f6a0


	//   ....[34]....
        /*057c*/ 	.word	0x0000f6b0


	//   ....[35]....
        /*0580*/ 	.word	0x0000f6c0


	//   ....[36]....
        /*0584*/ 	.word	0x0000f6e0


	//   ....[37]....
        /*0588*/ 	.word	0x0000f700


	//   ....[38]....
        /*058c*/ 	.word	0x0000f770


	//   ....[39]....
        /*0590*/ 	.word	0x0000f7b0


	//   ....[40]....
        /*0594*/ 	.word	0x0000f810


	//   ....[41]....
        /*0598*/ 	.word	0x0000f840


	//   ....[42]....
        /*059c*/ 	.word	0x0000f870


	//   ....[43]....
        /*05a0*/ 	.word	0x0000f8c0


	//   ....[44]....
        /*05a4*/ 	.word	0x0000f900


	//   ....[45]....
        /*05a8*/ 	.word	0x0000f930


	//   ....[46]....
        /*05ac*/ 	.word	0x0000f990


	//   ....[47]....
        /*05b0*/ 	.word	0x0000f9c0


	//   ....[48]....
        /*05b4*/ 	.word	0x0000f9f0


	//   ....[49]....
        /*05b8*/ 	.word	0x0000fa20


	//   ....[50]....
        /*05bc*/ 	.word	0x0000fa50


	//   ....[51]....
        /*05c0*/ 	.word	0x0000fac0


	//   ....[52]....
        /*05c4*/ 	.word	0x0000faf0


	//   ....[53]....
        /*05c8*/ 	.word	0x0000fb20


	//   ....[54]....
        /*05cc*/ 	.word	0x0000fb50


	//   ....[55]....
        /*05d0*/ 	.word	0x0000fb80


	//   ....[56]....
        /*05d4*/ 	.word	0x0000fbb0


	//   ....[57]....
        /*05d8*/ 	.word	0x0000fbe0


	//   ....[58]....
        /*05dc*/ 	.word	0x0000fc10


	//   ....[59]....
        /*05e0*/ 	.word	0x0000fc40


	//   ....[60]....
        /*05e4*/ 	.word	0x0000fc70


	//   ....[61]....
        /*05e8*/ 	.word	0x0000fca0


	//   ....[62]....
        /*05ec*/ 	.word	0x0000fcd0


	//   ....[63]....
        /*05f0*/ 	.word	0x0000fd00


	//   ....[64]....
        /*05f4*/ 	.word	0x0000fd20


	//   ....[65]....
        /*05f8*/ 	.word	0x0000fd30


	//   ....[66]....
        /*05fc*/ 	.word	0x0000fd60


	//   ....[67]....
        /*0600*/ 	.word	0x0000fd70


	//   ....[68]....
        /*0604*/ 	.word	0x0000fda0


	//   ....[69]....
        /*0608*/ 	.word	0x0000fdd0


	//   ....[70]....
        /*060c*/ 	.word	0x0000fdf0


	//   ....[71]....
        /*0610*/ 	.word	0x0000fe00


	//   ....[72]....
        /*0614*/ 	.word	0x0000fe10


	//   ....[73]....
        /*0618*/ 	.word	0x0000fe40


	//   ....[74]....
        /*061c*/ 	.word	0x0000fe50


	//   ....[75]....
        /*0620*/ 	.word	0x0000fe60


	//   ....[76]....
        /*0624*/ 	.word	0x0000fe70


	//   ....[77]....
        /*0628*/ 	.word	0x0000fe80


	//   ....[78]....
        /*062c*/ 	.word	0x0000feb0


	//   ....[79]....
        /*0630*/ 	.word	0x0000fed0


	//   ....[80]....
        /*0634*/ 	.word	0x0000ff00


	//   ....[81]....
        /*0638*/ 	.word	0x0000ff20


	//   ....[82]....
        /*063c*/ 	.word	0x0000ff30


	//   ....[83]....
        /*0640*/ 	.word	0x0000ff40


	//   ....[84]....
        /*0644*/ 	.word	0x0000ff50


	//   ....[85]....
        /*0648*/ 	.word	0x0000ff60


	//   ....[86]....
        /*064c*/ 	.word	0x0000ff70


	//   ....[87]....
        /*0650*/ 	.word	0x0000ff90


	//   ....[88]....
        /*0654*/ 	.word	0x0000ffa0


	//   ....[89]....
        /*0658*/ 	.word	0x0000ffb0


	//   ....[90]....
        /*065c*/ 	.word	0x0000ffc0


	//   ....[91]....
        /*0660*/ 	.word	0x0000ffd0


	//   ....[92]....
        /*0664*/ 	.word	0x00010000


	//   ....[93]....
        /*0668*/ 	.word	0x00010020


	//   ....[94]....
        /*066c*/ 	.word	0x00010030


	//   ....[95]....
        /*0670*/ 	.word	0x00010060


	//   ....[96]....
        /*0674*/ 	.word	0x00010070


	//   ....[97]....
        /*0678*/ 	.word	0x00010080


	//   ....[98]....
        /*067c*/ 	.word	0x00010090


	//   ....[99]....
        /*0680*/ 	.word	0x000100a0


	//   ....[100]....
        /*0684*/ 	.word	0x000100b0


	//   ....[101]....
        /*0688*/ 	.word	0x000100c0


	//   ....[102]....
        /*068c*/ 	.word	0x000100d0


	//   ....[103]....
        /*0690*/ 	.word	0x00010100


	//   ....[104]....
        /*0694*/ 	.word	0x00010120


	//   ....[105]....
        /*0698*/ 	.word	0x00010150


	//   ....[106]....
        /*069c*/ 	.word	0x00010180


	//   ....[107]....
        /*06a0*/ 	.word	0x000101b0


	//   ....[108]....
        /*06a4*/ 	.word	0x000101d0


	//   ....[109]....
        /*06a8*/ 	.word	0x000101e0


	//   ....[110]....
        /*06ac*/ 	.word	0x00010210


	//   ....[111]....
        /*06b0*/ 	.word	0x00010230


	//   ....[112]....
        /*06b4*/ 	.word	0x00010250


	//   ....[113]....
        /*06b8*/ 	.word	0x00010260


	//   ....[114]....
        /*06bc*/ 	.word	0x00010280


	//   ....[115]....
        /*06c0*/ 	.word	0x000102b0


	//   ....[116]....
        /*06c4*/ 	.word	0x000102e0


	//   ....[117]....
        /*06c8*/ 	.word	0x00010310


	//   ....[118]....
        /*06cc*/ 	.word	0x00010340


	//   ....[119]....
        /*06d0*/ 	.word	0x00010370


	//   ....[120]....
        /*06d4*/ 	.word	0x000103a0


	//   ....[121]....
        /*06d8*/ 	.word	0x000103d0


	//   ....[122]....
        /*06dc*/ 	.word	0x00010400


	//   ....[123]....
        /*06e0*/ 	.word	0x00010430


	//   ....[124]....
        /*06e4*/ 	.word	0x00010460


	//   ....[125]....
        /*06e8*/ 	.word	0x00010490


	//   ....[126]....
        /*06ec*/ 	.word	0x000104c0


	//   ....[127]....
        /*06f0*/ 	.word	0x000104f0


	//   ....[128]....
        /*06f4*/ 	.word	0x00010520


	//   ....[129]....
        /*06f8*/ 	.word	0x00010fd0


	//   ....[130]....
        /*06fc*/ 	.word	0x00010ff0


	//   ....[131]....
        /*0700*/ 	.word	0x00011000


	//   ....[132]....
        /*0704*/ 	.word	0x00011010


	//   ....[133]....
        /*0708*/ 	.word	0x000118f0


	//   ....[134]....
        /*070c*/ 	.word	0x00011910


	//   ....[135]....
        /*0710*/ 	.word	0x00011a40


	//   ....[136]....
        /*0714*/ 	.word	0x00011a60


	//   ....[137]....
        /*0718*/ 	.word	0x00011b60


	//   ....[138]....
        /*071c*/ 	.word	0x00011b80


	//   ....[139]....
        /*0720*/ 	.word	0x00011c90


	//   ....[140]....
        /*0724*/ 	.word	0x00011cb0


	//   ....[141]....
        /*0728*/ 	.word	0x00012130


	//   ....[142]....
        /*072c*/ 	.word	0x00012140


	//   ....[143]....
        /*0730*/ 	.word	0x00012800


	//   ....[144]....
        /*0734*/ 	.word	0x00012810


	//   ....[145]....
        /*0738*/ 	.word	0x000137f0


	//   ....[146]....
        /*073c*/ 	.word	0x00013820


	//   ....[147]....
        /*0740*/ 	.word	0x00013940


	//   ....[148]....
        /*0744*/ 	.word	0x00013960


	//   ....[149]....
        /*0748*/ 	.word	0x00013a60


	//   ....[150]....
        /*074c*/ 	.word	0x00013a80


	//   ....[151]....
        /*0750*/ 	.word	0x00013b90


	//   ....[152]....
        /*0754*/ 	.word	0x00013bb0


	//   ....[153]....
        /*0758*/ 	.word	0x00013d40


	//   ....[154]....
        /*075c*/ 	.word	0x00013f20


	//   ....[155]....
        /*0760*/ 	.word	0x00013f50


	//   ....[156]....
        /*0764*/ 	.word	0x00013f80


	//   ....[157]....
        /*0768*/ 	.word	0x00013fb0


	//   ....[158]....
        /*076c*/ 	.word	0x00013fe0


	//   ....[159]....
        /*0770*/ 	.word	0x00014030


	//   ....[160]....
        /*0774*/ 	.word	0x000141b0


	//   ....[161]....
        /*0778*/ 	.word	0x000141e0


	//   ....[162]....
        /*077c*/ 	.word	0x00014210


	//   ....[163]....
        /*0780*/ 	.word	0x00014240


	//   ....[164]....
        /*0784*/ 	.word	0x00014270


	//   ....[165]....
        /*0788*/ 	.word	0x000142a0


	//   ....[166]....
        /*078c*/ 	.word	0x00014350


	//   ....[167]....
        /*0790*/ 	.word	0x000143b0


	//   ....[168]....
        /*0794*/ 	.word	0x000143c0


	//   ....[169]....
        /*0798*/ 	.word	0x00014410


	//   ....[170]....
        /*079c*/ 	.word	0x00016960


	//   ....[171]....
        /*07a0*/ 	.word	0x00016990


	//   ....[172]....
        /*07a4*/ 	.word	0x00016ab0


	//   ....[173]....
        /*07a8*/ 	.word	0x00016ac0


	//   ....[174]....
        /*07ac*/ 	.word	0x00016b50


	//   ....[175]....
        /*07b0*/ 	.word	0x00016b60


	//   ....[176]....
        /*07b4*/ 	.word	0x00016b70


	//   ....[177]....
        /*07b8*/ 	.word	0x00016c10


	//   ....[178]....
        /*07bc*/ 	.word	0x00016f70


	//   ....[179]....
        /*07c0*/ 	.word	0x00016f90


	//   ....[180]....
        /*07c4*/ 	.word	0x00016fd0


	//   ....[181]....
        /*07c8*/ 	.word	0x00017010


	//   ....[182]....
        /*07cc*/ 	.word	0x00017060


	//   ....[183]....
        /*07d0*/ 	.word	0x000170a0


	//   ....[184]....
        /*07d4*/ 	.word	0x000170c0


	//   ....[185]....
        /*07d8*/ 	.word	0x00017100


	//   ....[186]....
        /*07dc*/ 	.word	0x00017890


	//   ....[187]....
        /*07e0*/ 	.word	0x000178c0


	//   ....[188]....
        /*07e4*/ 	.word	0x00017920


	//   ....[189]....
        /*07e8*/ 	.word	0x00017970


	//   ....[190]....
        /*07ec*/ 	.word	0x000179c0


	//   ....[191]....
        /*07f0*/ 	.word	0x00017a20


	//   ....[192]....
        /*07f4*/ 	.word	0x00017a40


	//   ....[193]....
        /*07f8*/ 	.word	0x00017a80


	//   ....[194]....
        /*07fc*/ 	.word	0x000181b0


	//   ....[195]....
        /*0800*/ 	.word	0x000181d0


	//   ....[196]....
        /*0804*/ 	.word	0x000181e0


	//   ....[197]....
        /*0808*/ 	.word	0x00018240


	//   ....[198]....
        /*080c*/ 	.word	0x00018250


	//   ....[199]....
        /*0810*/ 	.word	0x000182b0


	//   ....[200]....
        /*0814*/ 	.word	0x000182e0


	//   ....[201]....
        /*0818*/ 	.word	0x00018320


	//   ....[202]....
        /*081c*/ 	.word	0x00018660


	//   ....[203]....
        /*0820*/ 	.word	0x00018670


	//   ....[204]....
        /*0824*/ 	.word	0x00018680


	//   ....[205]....
        /*0828*/ 	.word	0x000186a0


	//   ....[206]....
        /*082c*/ 	.word	0x000186f0


	//   ....[207]....
        /*0830*/ 	.word	0x00018710


	//   ....[208]....
        /*0834*/ 	.word	0x00018770


	//   ....[209]....
        /*0838*/ 	.word	0x00018790


	//   ....[210]....
        /*083c*/ 	.word	0x00019b40


	//   ....[211]....
        /*0840*/ 	.word	0x00019b80


	//   ....[212]....
        /*0844*/ 	.word	0x00019bb0


	//   ....[213]....
        /*0848*/ 	.word	0x00019bc0


	//   ....[214]....
        /*084c*/ 	.word	0x00019bf0


	//   ....[215]....
        /*0850*/ 	.word	0x00019c00


	//   ....[216]....
        /*0854*/ 	.word	0x00019c30


	//   ....[217]....
        /*0858*/ 	.word	0x00019c60


	//   ....[218]....
        /*085c*/ 	.word	0x00019dd0


	//   ....[219]....
        /*0860*/ 	.word	0x00019e00


	//   ....[220]....
        /*0864*/ 	.word	0x00019e40


	//   ....[221]....
        /*0868*/ 	.word	0x00019e70


	//   ....[222]....
        /*086c*/ 	.word	0x00019ea0


	//   ....[223]....
        /*0870*/ 	.word	0x00019ed0


	//   ....[224]....
        /*0874*/ 	.word	0x00019f60


	//   ....[225]....
        /*0878*/ 	.word	0x00019fb0


	//   ....[226]....
        /*087c*/ 	.word	0x00019fc0


	//   ....[227]....
        /*0880*/ 	.word	0x0001a000


	//   ....[228]....
        /*0884*/ 	.word	0x0001aa20


	//   ....[229]....
        /*0888*/ 	.word	0x0001b0f0


	//   ....[230]....
        /*088c*/ 	.word	0x0001b1d0


	//   ....[231]....
        /*0890*/ 	.word	0x0001b290


	//   ....[232]....
        /*0894*/ 	.word	0x0001b400


	//   ....[233]....
        /*0898*/ 	.word	0x0001b490


	//   ....[234]....
        /*089c*/ 	.word	0x0001b4f0


	//   ....[235]....
        /*08a0*/ 	.word	0x0001b5f0


	//   ....[236]....
        /*08a4*/ 	.word	0x0001b650


	//   ....[237]....
        /*08a8*/ 	.word	0x0001b720


	//   ....[238]....
        /*08ac*/ 	.word	0x0001b8a0


	//   ....[239]....
        /*08b0*/ 	.word	0x0001b930


	//   ....[240]....
        /*08b4*/ 	.word	0x0001ba00


	//   ....[241]....
        /*08b8*/ 	.word	0x0001bab0


	//   ....[242]....
        /*08bc*/ 	.word	0x0001bb30


	//   ....[243]....
        /*08c0*/ 	.word	0x0001bbf0


	//   ....[244]....
        /*08c4*/ 	.word	0x0001bc70


	//   ....[245]....
        /*08c8*/ 	.word	0x0001bd30


	//   ....[246]....
        /*08cc*/ 	.word	0x0001bdd0


	//   ....[247]....
        /*08d0*/ 	.word	0x0001be40


	//   ....[248]....
        /*08d4*/ 	.word	0x0001bec0


	//   ....[249]....
        /*08d8*/ 	.word	0x0001bf80


	//   ....[250]....
        /*08dc*/ 	.word	0x0001c000


	//   ....[251]....
        /*08e0*/ 	.word	0x0001c0e0


	//   ....[252]....
        /*08e4*/ 	.word	0x0001c160


	//   ....[253]....
        /*08e8*/ 	.word	0x0001c220


	//   ....[254]....
        /*08ec*/ 	.word	0x0001c350


	//   ....[255]....
        /*08f0*/ 	.word	0x0001c3f0


	//   ....[0]....
        /*08f4*/ 	.word	0x0001c450


	//   ....[1]....
        /*08f8*/ 	.word	0x0001c520


	//   ....[2]....
        /*08fc*/ 	.word	0x0001c580


	//   ....[3]....
        /*0900*/ 	.word	0x0001c650


	//   ....[4]....
        /*0904*/ 	.word	0x0001c6b0


	//   ....[5]....
        /*0908*/ 	.word	0x0001c780


	//   ....[6]....
        /*090c*/ 	.word	0x0001c870


	//   ....[7]....
        /*0910*/ 	.word	0x0001c900


	//   ....[8]....
        /*0914*/ 	.word	0x0001c960


	//   ....[9]....
        /*0918*/ 	.word	0x0001ca20


	//   ....[10]....
        /*091c*/ 	.word	0x0001ca80


	//   ....[11]....
        /*0920*/ 	.word	0x0001cb40


	//   ....[12]....
        /*0924*/ 	.word	0x0001cba0


	//   ....[13]....
        /*0928*/ 	.word	0x0001cc60


	//   ....[14]....
        /*092c*/ 	.word	0x0001ceb0


	//----- nvinfo : EIATTR_REG_RECONFIG
	.align		4
.L_208:
        /*0930*/ 	.byte	0x01, 0x54
	.zero		2


	//----- nvinfo : EIATTR_SYSCALL_OFFSETS
	.align		4
        /*0934*/ 	.byte	0x04, 0x46
        /*0936*/ 	.short	(.L_210 - .L_209)


	//   ....[0]....
.L_209:
        /*0938*/ 	.word	0x00002570


	//   ....[1]....
        /*093c*/ 	.word	0x00015f40


	//   ....[2]....
        /*0940*/ 	.word	0x000160b0


	//   ....[3]....
        /*0944*/ 	.word	0x00016200


	//   ....[4]....
        /*0948*/ 	.word	0x00016340


	//   ....[5]....
        /*094c*/ 	.word	0x00017470


	//----- nvinfo : EIATTR_MBARRIER_INSTR_OFFSETS
	.align		4
.L_210:
        /*0950*/ 	.byte	0x04, 0x39
        /*0952*/ 	.short	(.L_212 - .L_211)


	//   ....[0]....
.L_211:
        /*0954*/ 	.word	0x00000180
        /*0958*/ 	.word	0x000000ff
        /*095c*/ 	.word	0x0002a800
        /*0960*/ 	.short	0x0100
        /*0962*/ 	.byte	0x08
	.zero		1


	//   ....[1]....
        /*0964*/ 	.word	0x00000190
        /*0968*/ 	.word	0x000000ff
        /*096c*/ 	.word	0x0002a820
        /*0970*/ 	.short	0x0100
        /*0972*/ 	.byte	0x08
	.zero		1


	//   ....[2]....
        /*0974*/ 	.word	0x00000280
        /*0978*/ 	.word	0x000000ff
        /*097c*/ 	.word	0x0002a830
        /*0980*/ 	.short	0x0100
        /*0982*/ 	.byte	0x08
	.zero		1


	//   ....[3]....
        /*0984*/ 	.word	0x00000290
        /*0988*/ 	.word	0x000000ff
        /*098c*/ 	.word	0x0002a840
        /*0990*/ 	.short	0x0100
        /*0992*/ 	.byte	0x08
	.zero		1


	//   ....[4]....
        /*0994*/ 	.word	0x000002a0
        /*0998*/ 	.word	0x000000ff
        /*099c*/ 	.word	0x0002a838
        /*09a0*/ 	.short	0x0100
        /*09a2*/ 	.byte	0x08
	.zero		1


	//   ....[5]....
        /*09a4*/ 	.word	0x000002b0
        /*09a8*/ 	.word	0x000000ff
        /*09ac*/ 	.word	0x0002a848
        /*09b0*/ 	.short	0x0100
        /*09b2*/ 	.byte	0x08
	.zero		1


	//   ....[6]....
        /*09b4*/ 	.word	0x000003e0
        /*09b8*/ 	.word	0x000000ff
        /*09bc*/ 	.word	0x0002a850
        /*09c0*/ 	.short	0x0100
        /*09c2*/ 	.byte	0x08
	.zero		1


	//   ....[7]....
        /*09c4*/ 	.word	0x000003f0
        /*09c8*/ 	.word	0x000000ff
        /*09cc*/ 	.word	0x0002a860
        /*09d0*/ 	.short	0x0100
        /*09d2*/ 	.byte	0x08
	.zero		1


	//   ....[8]....
        /*09d4*/ 	.word	0x00000400
        /*09d8*/ 	.word	0x000000ff
        /*09dc*/ 	.word	0x0002a858
        /*09e0*/ 	.short	0x0100
        /*09e2*/ 	.byte	0x08
	.zero		1


	//   ....[9]....
        /*09e4*/ 	.word	0x00000410
        /*09e8*/ 	.word	0x000000ff
        /*09ec*/ 	.word	0x0002a868
        /*09f0*/ 	.short	0x0100
        /*09f2*/ 	.byte	0x08
	.zero		1


	//   ....[10]....
        /*09f4*/ 	.word	0x00000500
        /*09f8*/ 	.word	0x000000ff
        /*09fc*/ 	.word	0x0002a870
        /*0a00*/ 	.short	0x0100
        /*0a02*/ 	.byte	0x06
	.zero		1


	//   ....[11]....
        /*0a04*/ 	.word	0x00000510
        /*0a08*/ 	.word	0x000000ff
        /*0a0c*/ 	.word	0x0002a880
        /*0a10*/ 	.short	0x0100
        /*0a12*/ 	.byte	0x06
	.zero		1


	//   ....[12]....
        /*0a14*/ 	.word	0x00000520
        /*0a18*/ 	.word	0x000000ff
        /*0a1c*/ 	.word	0x0002a878
        /*0a20*/ 	.short	0x0100
        /*0a22*/ 	.byte	0x06
	.zero		1


	//   ....[13]....
        /*0a24*/ 	.word	0x00000530
        /*0a28*/ 	.word	0x000000ff
        /*0a2c*/ 	.word	0x0002a888
        /*0a30*/ 	.short	0x0100
        /*0a32*/ 	.byte	0x06
	.zero		1


	//   ....[14]....
        /*0a34*/ 	.word	0x00000660
        /*0a38*/ 	.word	0x000000ff
        /*0a3c*/ 	.word	0x0002a890
        /*0a40*/ 	.short	0x0100
        /*0a42*/ 	.byte	0x08
	.zero		1


	//   ....[15]....
        /*0a44*/ 	.word	0x00000670
        /*0a48*/ 	.word	0x000000ff
        /*0a4c*/ 	.word	0x0002a8a0
        /*0a50*/ 	.short	0x0100
        /*0a52*/ 	.byte	0x08
	.zero		1


	//   ....[16]....
        /*0a54*/ 	.word	0x00000680
        /*0a58*/ 	.word	0x000000ff
        /*0a5c*/ 	.word	0x0002a898
        /*0a60*/ 	.short	0x0100
        /*0a62*/ 	.byte	0x08
	.zero		1


	//   ....[17]....
        /*0a64*/ 	.word	0x00000690
        /*0a68*/ 	.word	0x000000ff
        /*0a6c*/ 	.word	0x0002a8a8
        /*0a70*/ 	.short	0x0100
        /*0a72*/ 	.byte	0x08
	.zero		1


	//   ....[18]....
        /*0a74*/ 	.word	0x000007e0
        /*0a78*/ 	.word	0x000000ff
        /*0a7c*/ 	.word	0x0002a8b0
        /*0a80*/ 	.short	0x0100
        /*0a82*/ 	.byte	0x08
	.zero		1


	//   ....[19]....
        /*0a84*/ 	.word	0x000007f0
        /*0a88*/ 	.word	0x000000ff
        /*0a8c*/ 	.word	0x0002a8c0
        /*0a90*/ 	.short	0x0100
        /*0a92*/ 	.byte	0x08
	.zero		1


	//   ....[20]....
        /*0a94*/ 	.word	0x00000800
        /*0a98*/ 	.word	0x000000ff
        /*0a9c*/ 	.word	0x0002a8b8
        /*0aa0*/ 	.short	0x0100
        /*0aa2*/ 	.byte	0x08
	.zero		1


	//   ....[21]....
        /*0aa4*/ 	.word	0x00000810
        /*0aa8*/ 	.word	0x000000ff
        /*0aac*/ 	.word	0x0002a8c8
        /*0ab0*/ 	.short	0x0100
        /*0ab2*/ 	.byte	0x08
	.zero		1


	//   ....[22]....
        /*0ab4*/ 	.word	0x000025f0
        /*0ab8*/ 	.word	0x000000ff
        /*0abc*/ 	.word	0x0002a800
        /*0ac0*/ 	.short	0x010a
        /*0ac2*/ 	.byte	0x24
	.zero		1


	//   ....[23]....
        /*0ac4*/ 	.word	0x00002670
        /*0ac8*/ 	.word	0x00000003
        /*0acc*/ 	.word	0x0002a830
        /*0ad0*/ 	.short	0x010a
        /*0ad2*/ 	.byte	0x3f
	.zero		1


	//   ....[24]....
        /*0ad4*/ 	.word	0x000026b0
        /*0ad8*/ 	.word	0x00000003
        /*0adc*/ 	.word	0x0002a830
        /*0ae0*/ 	.short	0x010a
        /*0ae2*/ 	.byte	0x3f
	.zero		1


	//   ....[25]....
        /*0ae4*/ 	.word	0x00002b20
        /*0ae8*/ 	.word	0x000000ff
        /*0aec*/ 	.word	0x00000000
        /*0af0*/ 	.short	0x0101
        /*0af2*/ 	.byte	0x06
	.zero		1


	//   ....[26]....
        /*0af4*/ 	.word	0x00005d00
        /*0af8*/ 	.word	0x000000ff
        /*0afc*/ 	.word	0x0002a830
        /*0b00*/ 	.short	0x010a
        /*0b02*/ 	.byte	0x06
	.zero		1


	//   ....[27]....
        /*0b04*/ 	.word	0x00005d40
        /*0b08*/ 	.word	0x000000ff
        /*0b0c*/ 	.word	0x0002a830
        /*0b10*/ 	.short	0x010a
        /*0b12*/ 	.byte	0x06
	.zero		1


	//   ....[28]....
        /*0b14*/ 	.word	0x00006010
        /*0b18*/ 	.word	0x000000ff
        /*0b1c*/ 	.word	0x0002a850
        /*0b20*/ 	.short	0x010a
        /*0b22*/ 	.byte	0x06
	.zero		1


	//   ....[29]....
        /*0b24*/ 	.word	0x00006050
        /*0b28*/ 	.word	0x000000ff
        /*0b2c*/ 	.word	0x0002a850
        /*0b30*/ 	.short	0x010a
        /*0b32*/ 	.byte	0x06
	.zero		1


	//   ....[30]....
        /*0b34*/ 	.word	0x00006390
        /*0b38*/ 	.word	0x000000ff
        /*0b3c*/ 	.word	0x00000000
        /*0b40*/ 	.short	0x0101
        /*0b42*/ 	.byte	0x06
	.zero		1


	//   ....[31]....
        /*0b44*/ 	.word	0x00008600
        /*0b48*/ 	.word	0x000000ff
        /*0b4c*/ 	.word	0x00000000
        /*0b50*/ 	.short	0x0101
        /*0b52*/ 	.byte	0x06
	.zero		1


	//   ....[32]....
        /*0b54*/ 	.word	0x00009120
        /*0b58*/ 	.word	0x000000ff
        /*0b5c*/ 	.word	0x0002a830
        /*0b60*/ 	.short	0x010a
        /*0b62*/ 	.byte	0x06
	.zero		1


	//   ....[33]....
        /*0b64*/ 	.word	0x00009160
        /*0b68*/ 	.word	0x000000ff
        /*0b6c*/ 	.word	0x0002a830
        /*0b70*/ 	.short	0x010a
        /*0b72*/ 	.byte	0x06
	.zero		1


	//   ....[34]....
        /*0b74*/ 	.word	0x00009430
        /*0b78*/ 	.word	0x000000ff
        /*0b7c*/ 	.word	0x0002a850
        /*0b80*/ 	.short	0x010a
        /*0b82*/ 	.byte	0x06
	.zero		1


	//   ....[35]....
        /*0b84*/ 	.word	0x00009470
        /*0b88*/ 	.word	0x000000ff
        /*0b8c*/ 	.word	0x0002a850
        /*0b90*/ 	.short	0x010a
        /*0b92*/ 	.byte	0x06
	.zero		1


	//   ....[36]....
        /*0b94*/ 	.word	0x00009730
        /*0b98*/ 	.word	0x000000ff
        /*0b9c*/ 	.word	0x00000000
        /*0ba0*/ 	.short	0x0101
        /*0ba2*/ 	.byte	0x06
	.zero		1


	//   ....[37]....
        /*0ba4*/ 	.word	0x0000a920
        /*0ba8*/ 	.word	0x000000ff
        /*0bac*/ 	.word	0x00000000
        /*0bb0*/ 	.short	0x0101
        /*0bb2*/ 	.byte	0x06
	.zero		1


	//   ....[38]....
        /*0bb4*/ 	.word	0x0000b200
        /*0bb8*/ 	.word	0x000000ff
        /*0bbc*/ 	.word	0x0002a830
        /*0bc0*/ 	.short	0x010a
        /*0bc2*/ 	.byte	0x06
	.zero		1


	//   ....[39]....
        /*0bc4*/ 	.word	0x0000b240
        /*0bc8*/ 	.word	0x000000ff
        /*0bcc*/ 	.word	0x0002a830
        /*0bd0*/ 	.short	0x010a
        /*0bd2*/ 	.byte	0x06
	.zero		1


	//   ....[40]....
        /*0bd4*/ 	.word	0x0000b4e0
        /*0bd8*/ 	.word	0x000000ff
        /*0bdc*/ 	.word	0x0002a850
        /*0be0*/ 	.short	0x010a
        /*0be2*/ 	.byte	0x06
	.zero		1


	//   ....[41]....
        /*0be4*/ 	.word	0x0000b520
        /*0be8*/ 	.word	0x000000ff
        /*0bec*/ 	.word	0x0002a850
        /*0bf0*/ 	.short	0x010a
        /*0bf2*/ 	.byte	0x06
	.zero		1


	//   ....[42]....
        /*0bf4*/ 	.word	0x0000b860
        /*0bf8*/ 	.word	0x000000ff
        /*0bfc*/ 	.word	0x00000000
        /*0c00*/ 	.short	0x0101
        /*0c02*/ 	.byte	0x06
	.zero		1


	//   ....[43]....
        /*0c04*/ 	.word	0x0000dad0
        /*0c08*/ 	.word	0x000000ff
        /*0c0c*/ 	.word	0x00000000
        /*0c10*/ 	.short	0x0101
        /*0c12*/ 	.byte	0x06
	.zero		1


	//   ....[44]....
        /*0c14*/ 	.word	0x0000e2c0
        /*0c18*/ 	.word	0x000000ff
        /*0c1c*/ 	.word	0x0002a850
        /*0c20*/ 	.short	0x010a
        /*0c22*/ 	.byte	0x09
	.zero		1


	//   ....[45]....
        /*0c24*/ 	.word	0x0000e300
        /*0c28*/ 	.word	0x000000ff
        /*0c2c*/ 	.word	0x0002a850
        /*0c30*/ 	.short	0x010a
        /*0c32*/ 	.byte	0x09
	.zero		1


	//   ....[46]....
        /*0c34*/ 	.word	0x0000e8e0
        /*0c38*/ 	.word	0x000000ff
        /*0c3c*/ 	.word	0x00000000
        /*0c40*/ 	.short	0x0101
        /*0c42*/ 	.byte	0x04
	.zero		1


	//   ....[47]....
        /*0c44*/ 	.word	0x000118e0
        /*0c48*/ 	.word	0x000000ff
        /*0c4c*/ 	.word	0x00000000
        /*0c50*/ 	.short	0x0101
        /*0c52*/ 	.byte	0x07
	.zero		1


	//   ....[48]....
        /*0c54*/ 	.word	0x00011f50
        /*0c58*/ 	.word	0x000000ff
        /*0c5c*/ 	.word	0x00000000
        /*0c60*/ 	.short	0x0101
        /*0c62*/ 	.byte	0x07
	.zero		1


	//   ....[49]....
        /*0c64*/ 	.word	0x000167a0
        /*0c68*/ 	.word	0x00000004
        /*0c6c*/ 	.word	0x0002a880
        /*0c70*/ 	.short	0x010a
        /*0c72*/ 	.byte	0x3f
	.zero		1


	//   ....[50]....
        /*0c74*/ 	.word	0x00016ce0
        /*0c78*/ 	.word	0x00000004
        /*0c7c*/ 	.word	0x0002a870
        /*0c80*/ 	.short	0x0107
        /*0c82*/ 	.byte	0x3f
	.zero		1


	//   ....[51]....
        /*0c84*/ 	.word	0x00016da0
        /*0c88*/ 	.word	0x00000004
        /*0c8c*/ 	.word	0x0002a870
        /*0c90*/ 	.short	0x0101
        /*0c92*/ 	.byte	0x3f
	.zero		1


	//   ....[52]....
        /*0c94*/ 	.word	0x00016dd0
        /*0c98*/ 	.word	0x00000004
        /*0c9c*/ 	.word	0x0002a840
        /*0ca0*/ 	.short	0x010a
        /*0ca2*/ 	.byte	0x3f
	.zero		1


	//   ....[53]....
        /*0ca4*/ 	.word	0x000171f0
        /*0ca8*/ 	.word	0x00000004
        /*0cac*/ 	.word	0x0002a830
        /*0cb0*/ 	.short	0x0107
        /*0cb2*/ 	.byte	0x3f
	.zero		1


	//   ....[54]....
        /*0cb4*/ 	.word	0x000172b0
        /*0cb8*/ 	.word	0x00000004
        /*0cbc*/ 	.word	0x0002a830
        /*0cc0*/ 	.short	0x0101
        /*0cc2*/ 	.byte	0x3f
	.zero		1


	//   ....[55]....
        /*0cc4*/ 	.word	0x00017b90
        /*0cc8*/ 	.word	0x00000010
        /*0ccc*/ 	.word	0x0002a800
        /*0cd0*/ 	.short	0x0107
        /*0cd2*/ 	.byte	0x3f
	.zero		1


	//   ....[56]....
        /*0cd4*/ 	.word	0x00017c90
        /*0cd8*/ 	.word	0x00000010
        /*0cdc*/ 	.word	0x0002a800
        /*0ce0*/ 	.short	0x0101
        /*0ce2*/ 	.byte	0x3f
	.zero		1


	//   ....[57]....
        /*0ce4*/ 	.word	0x00017cc0
        /*0ce8*/ 	.word	0x00000010
        /*0cec*/ 	.word	0x0002a820
        /*0cf0*/ 	.short	0x010a
        /*0cf2*/ 	.byte	0x3f
	.zero		1


	//   ....[58]....
        /*0cf4*/ 	.word	0x00018000
        /*0cf8*/ 	.word	0x00000000
        /*0cfc*/ 	.word	0x0002a880
        /*0d00*/ 	.short	0x010a
        /*0d02*/ 	.byte	0x3f
	.zero		1


	//   ....[59]....
        /*0d04*/ 	.word	0x000183c0
        /*0d08*/ 	.word	0x00000000
        /*0d0c*/ 	.word	0x0002a870
        /*0d10*/ 	.short	0x0107
        /*0d12*/ 	.byte	0x3f
	.zero		1


	//   ....[60]....
        /*0d14*/ 	.word	0x00018480
        /*0d18*/ 	.word	0x00000000
        /*0d1c*/ 	.word	0x0002a870
        /*0d20*/ 	.short	0x0101
        /*0d22*/ 	.byte	0x3f
	.zero		1


	//   ....[61]....
        /*0d24*/ 	.word	0x000184b0
        /*0d28*/ 	.word	0x00000000
        /*0d2c*/ 	.word	0x0002a840
        /*0d30*/ 	.short	0x010a
        /*0d32*/ 	.byte	0x3f
	.zero		1


	//   ....[62]....
        /*0d34*/ 	.word	0x00018860
        /*0d38*/ 	.word	0x00000000
        /*0d3c*/ 	.word	0x0002a830
        /*0d40*/ 	.short	0x0107
        /*0d42*/ 	.byte	0x3f
	.zero		1


	//   ....[63]....
        /*0d44*/ 	.word	0x00018920
        /*0d48*/ 	.word	0x00000000
        /*0d4c*/ 	.word	0x0002a830
        /*0d50*/ 	.short	0x0101
        /*0d52*/ 	.byte	0x3f
	.zero		1


	//   ....[64]....
        /*0d54*/ 	.word	0x000189b0
        /*0d58*/ 	.word	0x00000000
        /*0d5c*/ 	.word	0x0002a870
        /*0d60*/ 	.short	0x010a
        /*0d62*/ 	.byte	0x3f
	.zero		1


	//   ....[65]....
        /*0d64*/ 	.word	0x00018a40
        /*0d68*/ 	.word	0x00000000
        /*0d6c*/ 	.word	0x0002a860
        /*0d70*/ 	.short	0x010a
        /*0d72*/ 	.byte	0x3f
	.zero		1


	//   ....[66]....
        /*0d74*/ 	.word	0x00018ff0
        /*0d78*/ 	.word	0x00000000
        /*0d7c*/ 	.word	0x0002a850
        /*0d80*/ 	.short	0x0101
        /*0d82*/ 	.byte	0x3f
	.zero		1


	//   ....[67]....
        /*0d84*/ 	.word	0x00019070
        /*0d88*/ 	.word	0x00000003
        /*0d8c*/ 	.word	0x00000000
        /*0d90*/ 	.short	0x0101
        /*0d92*/ 	.byte	0x3f
	.zero		1


	//   ....[68]....
        /*0d94*/ 	.word	0x00019230
        /*0d98*/ 	.word	0x00000003
        /*0d9c*/ 	.word	0x0002a870
        /*0da0*/ 	.short	0x010a
        /*0da2*/ 	.byte	0x3f
	.zero		1


	//   ....[69]....
        /*0da4*/ 	.word	0x000192b0
        /*0da8*/ 	.word	0x00000003
        /*0dac*/ 	.word	0x0002a860
        /*0db0*/ 	.short	0x010a
        /*0db2*/ 	.byte	0x3f
	.zero		1


	//   ....[70]....
        /*0db4*/ 	.word	0x00019870
        /*0db8*/ 	.word	0x00000003
        /*0dbc*/ 	.word	0x0002a850
        /*0dc0*/ 	.short	0x0101
        /*0dc2*/ 	.byte	0x3f
	.zero		1


	//   ....[71]....
        /*0dc4*/ 	.word	0x000198f0
        /*0dc8*/ 	.word	0x00000003
        /*0dcc*/ 	.word	0x00000000
        /*0dd0*/ 	.short	0x0101
        /*0dd2*/ 	.byte	0x3f
	.zero		1


	//   ....[72]....
        /*0dd4*/ 	.word	0x0001a9a0
        /*0dd8*/ 	.word	0x00000007
        /*0ddc*/ 	.word	0x0002a820
        /*0de0*/ 	.short	0x010a
        /*0de2*/ 	.byte	0x3f
	.zero		1


	//   ....[73]....
        /*0de4*/ 	.word	0x0001ab20
        /*0de8*/ 	.word	0x00000005
        /*0dec*/ 	.word	0x0002a840
        /*0df0*/ 	.short	0x010a
        /*0df2*/ 	.byte	0x3f
	.zero		1


	//   ....[74]....
        /*0df4*/ 	.word	0x0001abc0
        /*0df8*/ 	.word	0x00000003
        /*0dfc*/ 	.word	0x0002a840
        /*0e00*/ 	.short	0x010a
        /*0e02*/ 	.byte	0x3f
	.zero		1


	//   ....[75]....
        /*0e04*/ 	.word	0x0001ac00
        /*0e08*/ 	.word	0x00000005
        /*0e0c*/ 	.word	0x0002a860
        /*0e10*/ 	.short	0x010a
        /*0e12*/ 	.byte	0x3f
	.zero		1


	//   ....[76]....
        /*0e14*/ 	.word	0x0001ac40
        /*0e18*/ 	.word	0x00000003
        /*0e1c*/ 	.word	0x0002a860
        /*0e20*/ 	.short	0x010a
        /*0e22*/ 	.byte	0x3f
	.zero		1


	//   ....[77]....
        /*0e24*/ 	.word	0x0001ac80
        /*0e28*/ 	.word	0x00000005
        /*0e2c*/ 	.word	0x0002a880
        /*0e30*/ 	.short	0x010a
        /*0e32*/ 	.byte	0x3f
	.zero		1


	//   ....[78]....
        /*0e34*/ 	.word	0x0001acc0
        /*0e38*/ 	.word	0x00000003
        /*0e3c*/ 	.word	0x0002a880
        /*0e40*/ 	.short	0x010a
        /*0e42*/ 	.byte	0x3f
	.zero		1


	//   ....[79]....
        /*0e44*/ 	.word	0x0001ad30
        /*0e48*/ 	.word	0x00000003
        /*0e4c*/ 	.word	0x0002a800
        /*0e50*/ 	.short	0x010a
        /*0e52*/ 	.byte	0x3f
	.zero		1


	//   ....[80]....
        /*0e54*/ 	.word	0x0001ad80
        /*0e58*/ 	.word	0x00000003
        /*0e5c*/ 	.word	0x0002a830
        /*0e60*/ 	.short	0x010a
        /*0e62*/ 	.byte	0x3f
	.zero		1


	//   ....[81]....
        /*0e64*/ 	.word	0x0001ade0
        /*0e68*/ 	.word	0x00000005
        /*0e6c*/ 	.word	0x0002a830
        /*0e70*/ 	.short	0x010a
        /*0e72*/ 	.byte	0x3f
	.zero		1


	//   ....[82]....
        /*0e74*/ 	.word	0x0001ae40
        /*0e78*/ 	.word	0x00000004
        /*0e7c*/ 	.word	0x0002a850
        /*0e80*/ 	.short	0x010a
        /*0e82*/ 	.byte	0x3f
	.zero		1


	//   ....[83]....
        /*0e84*/ 	.word	0x0001aea0
        /*0e88*/ 	.word	0x00000007
        /*0e8c*/ 	.word	0x0002a830
        /*0e90*/ 	.short	0x010a
        /*0e92*/ 	.byte	0x3f
	.zero		1


	//   ....[84]....
        /*0e94*/ 	.word	0x0001af00
        /*0e98*/ 	.word	0x00000004
        /*0e9c*/ 	.word	0x0002a850
        /*0ea0*/ 	.short	0x010a
        /*0ea2*/ 	.byte	0x3f
	.zero		1


	//   ....[85]....
        /*0ea4*/ 	.word	0x0001af60
        /*0ea8*/ 	.word	0x00000005
        /*0eac*/ 	.word	0x0002a830
        /*0eb0*/ 	.short	0x010a
        /*0eb2*/ 	.byte	0x3f
	.zero		1


	//   ....[86]....
        /*0eb4*/ 	.word	0x0001afc0
        /*0eb8*/ 	.word	0x00000004
        /*0ebc*/ 	.word	0x0002a850
        /*0ec0*/ 	.short	0x010a
        /*0ec2*/ 	.byte	0x3f
	.zero		1


	//   ....[87]....
        /*0ec4*/ 	.word	0x0001b020
        /*0ec8*/ 	.word	0x00000006
        /*0ecc*/ 	.word	0x0002a850
        /*0ed0*/ 	.short	0x010a
        /*0ed2*/ 	.byte	0x3f
	.zero		1


	//   ....[88]....
        /*0ed4*/ 	.word	0x0001b120
        /*0ed8*/ 	.word	0x00000004
        /*0edc*/ 	.word	0x0002a880
        /*0ee0*/ 	.short	0x010a
        /*0ee2*/ 	.byte	0x3f
	.zero		1


	//   ....[89]....
        /*0ee4*/ 	.word	0x0001b7f0
        /*0ee8*/ 	.word	0x00000004
        /*0eec*/ 	.word	0x0002a840
        /*0ef0*/ 	.short	0x010a
        /*0ef2*/ 	.byte	0x3f
	.zero		1


	//   ....[90]....
        /*0ef4*/ 	.word	0x0001c250
        /*0ef8*/ 	.word	0x00000010
        /*0efc*/ 	.word	0x0002a820
        /*0f00*/ 	.short	0x010a
        /*0f02*/ 	.byte	0x3f
	.zero		1


	//   ....[91]....
        /*0f04*/ 	.word	0x0001c2a0
        /*0f08*/ 	.word	0x00000000
        /*0f0c*/ 	.word	0x0002a880
        /*0f10*/ 	.short	0x010a
        /*0f12*/ 	.byte	0x3f
	.zero		1


	//   ....[92]....
        /*0f14*/ 	.word	0x0001c7c0
        /*0f18*/ 	.word	0x00000000
        /*0f1c*/ 	.word	0x0002a840
        /*0f20*/ 	.short	0x010a
        /*0f22*/ 	.byte	0x3f
	.zero		1


	//   ....[93]....
        /*0f24*/ 	.word	0x0001cc90
        /*0f28*/ 	.word	0x00000000
        /*0f2c*/ 	.word	0x0002a870
        /*0f30*/ 	.short	0x010a
        /*0f32*/ 	.byte	0x3f
	.zero		1


	//   ....[94]....
        /*0f34*/ 	.word	0x0001cce0
        /*0f38*/ 	.word	0x00000000
        /*0f3c*/ 	.word	0x0002a860
        /*0f40*/ 	.short	0x010a
        /*0f42*/ 	.byte	0x3f
	.zero		1


	//   ....[95]....
        /*0f44*/ 	.word	0x0001cd30
        /*0f48*/ 	.word	0x00000003
        /*0f4c*/ 	.word	0x0002a870
        /*0f50*/ 	.short	0x010a
        /*0f52*/ 	.byte	0x3f
	.zero		1


	//   ....[96]....
        /*0f54*/ 	.word	0x0001cd80
        /*0f58*/ 	.word	0x00000003
        /*0f5c*/ 	.word	0x0002a860
        /*0f60*/ 	.short	0x010a
        /*0f62*/ 	.byte	0x3f
	.zero		1


	//   ....[97]....
        /*0f64*/ 	.word	0x0001cdd0
        /*0f68*/ 	.word	0x00000007
        /*0f6c*/ 	.word	0x0002a820
        /*0f70*/ 	.short	0x010a
        /*0f72*/ 	.byte	0x3f
	.zero		1


	//   ....[98]....
        /*0f74*/ 	.word	0x0001cf70
        /*0f78*/ 	.word	0x00000005
        /*0f7c*/ 	.word	0x0002a840
        /*0f80*/ 	.short	0x010a
        /*0f82*/ 	.byte	0x3f
	.zero		1


	//   ....[99]....
        /*0f84*/ 	.word	0x0001cfc0
        /*0f88*/ 	.word	0x00000003
        /*0f8c*/ 	.word	0x0002a840
        /*0f90*/ 	.short	0x010a
        /*0f92*/ 	.byte	0x3f
	.zero		1


	//   ....[100]....
        /*0f94*/ 	.word	0x0001d010
        /*0f98*/ 	.word	0x00000005
        /*0f9c*/ 	.word	0x0002a860
        /*0fa0*/ 	.short	0x010a
        /*0fa2*/ 	.byte	0x3f
	.zero		1


	//   ....[101]....
        /*0fa4*/ 	.word	0x0001d060
        /*0fa8*/ 	.word	0x00000003
        /*0fac*/ 	.word	0x0002a860
        /*0fb0*/ 	.short	0x010a
        /*0fb2*/ 	.byte	0x3f
	.zero		1


	//   ....[102]....
        /*0fb4*/ 	.word	0x0001d0b0
        /*0fb8*/ 	.word	0x00000005
        /*0fbc*/ 	.word	0x0002a880
        /*0fc0*/ 	.short	0x010a
        /*0fc2*/ 	.byte	0x3f
	.zero		1


	//----- nvinfo : EIATTR_NUM_MBARRIERS
	.align		4
.L_212:
        /*0fc4*/ 	.byte	0x03, 0x38
        /*0fc6*/ 	.short	0x0016


	//----- nvinfo : EIATTR_EXIT_INSTR_OFFSETS
	.align		4
        /*0fc8*/ 	.byte	0x04, 0x1c
        /*0fca*/ 	.short	(.L_214 - .L_213)


	//   ....[0]....
.L_213:
        /*0fcc*/ 	.word	0x000009c0


	//   ....[1]....
        /*0fd0*/ 	.word	0x00013cf0


	//   ....[2]....
        /*0fd4*/ 	.word	0x0001ad10


	//----- nvinfo : EIATTR_MAX_THREADS
	.align		4
.L_214:
        /*0fd8*/ 	.byte	0x04, 0x05
        /*0fda*/ 	.short	(.L_216 - .L_215)
.L_215:
        /*0fdc*/ 	.word	0x00000180
        /*0fe0*/ 	.word	0x00000001
        /*0fe4*/ 	.word	0x00000001


	//----- nvinfo : EIATTR_CRS_STACK_SIZE
	.align		4
.L_216:
        /*0fe8*/ 	.byte	0x04, 0x1e
        /*0fea*/ 	.short	(.L_218 - .L_217)
.L_217:
        /*0fec*/ 	.word	0x00000000


	//----- nvinfo : EIATTR_CBANK_PARAM_SIZE
	.align		4
.L_218:
        /*0ff0*/ 	.byte	0x03, 0x19
        /*0ff2*/ 	.short	0x0af0


	//----- nvinfo : EIATTR_PARAM_CBANK
	.align		4
        /*0ff4*/ 	.byte	0x04, 0x0a
        /*0ff6*/ 	.short	(.L_220 - .L_219)
	.align		4
.L_219:
        /*0ff8*/ 	.word	index@(.nv.constant0._ZN7cutlass13device_kernelIN5flash11enable_sm90INS1_16FlashAttnFwdSm90INS1_25CollectiveMainloopFwdSm90ILi2EN4cute5tupleIJNS5_1CILi1EEES8_S8_EEENS6_IJNS7_ILi128EEESA_NS7_ILi192EEEEEELi192ENS_12float_e4m3_tEfNS_4arch4Sm90ELb0ELb1ELb0ELb1ELb1ELb0ELb0ELb1ELb1ELb1ELb1ELb0EEENS1_21CollectiveEpilogueFwdINS6_IJSA_SB_SA_EEES9_NS_10bfloat16_tESF_Li256ELb1ELb1ELb1ELb1EEENS1_36VarlenDynamicPersistentTileSchedulerILi128ELi128ELi256ELi128ELb1ELb1ELb1ELb1ELb0ELb1EEEEEEEEEvNT_6ParamsE)
        /*0ffc*/ 	.short	0x0210
        /*0ffe*/ 	.short	0x0af0


	//----- nvinfo : EIATTR_SW_WAR
	.align		4
.L_220:
        /*1000*/ 	.byte	0x04, 0x36
        /*1002*/ 	.short	(.L_222 - .L_221)
.L_221:
        /*1004*/ 	.word	0x00000008
.L_222:


//--------------------- .nv.info._ZN7cutlass13device_kernelIN5flash11enable_sm90INS1_16FlashAttnFwdSm90INS1_25CollectiveMainloopFwdSm90ILi2EN4cute5tupleIJNS5_1CILi1EEES8_S8_EEENS6_IJNS7_ILi128EEESA_NS7_ILi192EEEEEELi192ENS_12float_e4m3_tEfNS_4arch4Sm90ELb0ELb1ELb0ELb1ELb1ELb1ELb0ELb1ELb1ELb1ELb1ELb0EEENS1_21CollectiveEpilogueFwdINS6_IJSA_SB_SA_EEES9_NS_10bfloat16_tESF_Li256ELb1ELb1ELb1ELb1EEENS1_36VarlenDynamicPersistentTileSchedulerILi128ELi128ELi256ELi128ELb1ELb1ELb1ELb1ELb0ELb1EEEEEEEEEvNT_6ParamsE --------------------------
	.section	.nv.info._ZN7cutlass13device_kernelIN5flash11enable_sm90INS1_16FlashAttnFwdSm90INS1_25CollectiveMainloopFwdSm90ILi2EN4cute5tupleIJNS5_1CILi1EEES8_S8_EEENS6_IJNS7_ILi128EEESA_NS7_ILi192EEEEEELi192ENS_12float_e4m3_tEfNS_4arch4Sm90ELb0ELb1ELb0ELb1ELb1ELb1ELb0ELb1ELb1ELb1ELb1ELb0EEENS1_21CollectiveEpilogueFwdINS6_IJSA_SB_SA_EEES9_NS_10bfloat16_tESF_Li256ELb1ELb1ELb1ELb1EEENS1_36VarlenDynamicPersistentTileSchedulerILi128ELi128ELi256ELi128ELb1ELb1ELb1ELb1ELb0ELb1EEEEEEEEEvNT_6ParamsE,"",@"SHT_CUDA_INFO"
	.sectionflags	@""
	.align	4


	//----- nvinfo : EIATTR_CUDA_API_VERSION
	.align		4
        /*0000*/ 	.byte	0x04, 0x37
        /*0002*/ 	.short	(.L_224 - .L_223)
.L_223:
        /*0004*/ 	.word	0x00000082


	//----- nvinfo : EIATTR_KPARAM_INFO
	.align		4
.L_224:
        /*0008*/ 	.byte	0x04, 0x17
        /*000a*/ 	.short	(.L_226 - .L_225)
.L_225:
        /*000c*/ 	.word	0x00000000
        /*0010*/ 	.short	0x0000
        /*0012*/ 	.short	0x0070
        /*0014*/ 	.byte	0x00, 0xf0, 0x01, 0x2a


	//----- nvinfo : EIATTR_SPARSE_MMA_MASK
	.align		4
.L_226:
        /*0018*/ 	.byte	0x03, 0x50
        /*001a*/ 	.short	0x0000


	//----- nvinfo : EIATTR_MAXREG_COUNT
	.align		4
        /*001c*/ 	.byte	0x03, 0x1b
        /*001e*/ 	.short	0x00a8


	//----- nvinfo : EIATTR_NUM_BARRIERS
	.align		4
        /*0020*/ 	.byte	0x02, 0x4c
        /*0022*/ 	.byte	0x10
	.zero		1


	//----- nvinfo : EIATTR_EXTERNS
	.align		4
        /*0024*/ 	.byte	0x04, 0x0f
        /*0026*/ 	.short	(.L_228 - .L_227)


	//   ....[0]....
	.align		4
.L_227:
        /*0028*/ 	.word	index@(__assertfail)


	//----- nvinfo : EIATTR_ANNOTATIONS
	.align		4
.L_228:
        /*002c*/ 	.byte	0x04, 0x55
        /*002e*/ 	.short	(.L_230 - .L_229)


	//   ....[0]....
.L_229:
        /* <DEDUP_REMOVED lines=35> */


	//----- nvinfo : EIATTR_MERCURY_ISA_VERSION
	.align		4
.L_230:
        /*0248*/ 	.byte	0x03, 0x5f
        /*024a*/ 	.short	0x0101


	//----- nvinfo : EIATTR_UNUSED_LOAD_BYTE_OFFSET
	.align		4
        /*024c*/ 	.byte	0x04, 0x44
        /*024e*/ 	.short	(.L_232 - .L_231)


	//   ....[0]....
.L_231:
        /*0250*/ 	.word	0x00000aa0
        /*0254*/ 	.word	0x0000fff0


	//   ....[1]....
        /*0258*/ 	.word	0x0001edd0
        /*025c*/ 	.word	0x0000fff0


	//----- nvinfo : EIATTR_INT_WARP_WIDE_INSTR_OFFSETS
	.align		4
.L_232:
        /*0260*/ 	.byte	0x04, 0x31
        /*0262*/ 	.short	(.L_234 - .L_233)


	//   ....[0]....
.L_233:
        /*0264*/ 	.word	0x00000130


	//   ....[1]....
        /*0268*/ 	.word	0x00000170


	//   ....[2]....
        /*026c*/ 	.word	0x000001e0


	//   ....[3]....
        /*0270*/ 	.word	0x000281e0


	//   ....[4]....
        /*0274*/ 	.word	0x00028270


	//   ....[5]....
        /*0278*/ 	.word	0x0002b630


	//   ....[6]....
        /*027c*/ 	.word	0x0002b6c0


	//----- nvinfo : EIATTR_COOP_GROUP_MASK_REGIDS
	.align		4
.L_234:
        /*0280*/ 	.byte	0x04, 0x29
        /*0282*/ 	.short	(.L_236 - .L_235)


	//   ....[0]....
.L_235:
        /*0284*/ 	.word	0xffffffff


	//   ....[1]....
        /*0288*/ 	.word	0xffffffff


	//   ....[2]....
        /*028c*/ 	.word	0xffffffff


	//   ....[3]....
        /*0290*/ 	.word	0xffffffff


	//   ....[4]....
        /*0294*/ 	.word	0xffffffff


	//   ....[5]....
        /*0298*/ 	.word	0xffffffff


	//   ....[6]....
        /*029c*/ 	.word	0xffffffff


	//   ....[7]....
        /*02a0*/ 	.word	0xffffffff


	//   ....[8]....
        /*02a4*/ 	.word	0xffffffff


	//   ....[9]....
        /*02a8*/ 	.word	0xffffffff


	//   ....[10]....
        /*02ac*/ 	.word	0xffffffff


	//   ....[11]....
        /*02b0*/ 	.word	0xffffffff


	//   ....[12]....
        /*02b4*/ 	.word	0xffffffff


	//   ....[13]....
        /*02b8*/ 	.word	0xffffffff


	//   ....[14]....
        /*02bc*/ 	.word	0xffffffff


	//   ....[15]....
        /*02c0*/ 	.word	0xffffffff


	//   ....[16]....
        /*02c4*/ 	.word	0xffffffff


	//   ....[17]....
        /*02c8*/ 	.word	0xffffffff


	//   ....[18]....
        /*02cc*/ 	.word	0xffffffff


	//   ....[19]....
        /*02d0*/ 	.word	0xffffffff


	//   ....[20]....
        /*02d4*/ 	.word	0xffffffff


	//   ....[21]....
        /*02d8*/ 	.word	0xffffffff


	//   ....[22]....
        /*02dc*/ 	.word	0xffffffff


	//   ....[23]....
        /*02e0*/ 	.word	0xffffffff


	//   ....[24]....
        /*02e4*/ 	.word	0xffffffff


	//   ....[25]....
        /*02e8*/ 	.word	0xffffffff


	//   ....[26]....
        /*02ec*/ 	.word	0xffffffff


	//   ....[27]....
        /*02f0*/ 	.word	0xffffffff


	//   ....[28]....
        /*02f4*/ 	.word	0xffffffff


	//   ....[29]....
        /*02f8*/ 	.word	0xffffffff


	//   ....[30]....
        /*02fc*/ 	.word	0xffffffff


	//   ....[31]....
        /*0300*/ 	.word	0xffffffff


	//   ....[32]....
        /*0304*/ 	.word	0xffffffff


	//   ....[33]....
        /*0308*/ 	.word	0xffffffff


	//   ....[34]....
        /*030c*/ 	.word	0xffffffff


	//   ....[35]....
        /*0310*/ 	.word	0xffffffff


	//   ....[36]....
        /*0314*/ 	.word	0xffffffff


	//   ....[37]....
        /*0318*/ 	.word	0xffffffff


	//   ....[38]....
        /*031c*/ 	.word	0xffffffff


	//   ....[39]....
        /*0320*/ 	.word	0xffffffff


	//   ....[40]....
        /*0324*/ 	.word	0xffffffff


	//   ....[41]....
        /*0328*/ 	.word	0xffffffff


	//   ....[42]....
        /*032c*/ 	.word	0xffffffff


	//   ....[43]....
        /*0330*/ 	.word	0xffffffff


	//   ....[44]....
        /*0334*/ 	.word	0xffffffff


	//   ....[45]....
        /*0338*/ 	.word	0xffffffff


	//   ....[46]....
        /*033c*/ 	.word	0xffffffff


	//   ....[47]....
        /*0340*/ 	.word	0xffffffff


	//   ....[48]....
        /*0344*/ 	.word	0xffffffff


	//   ....[49]....
        /*0348*/ 	.word	0xffffffff


	//   ....[50]....
        /*034c*/ 	.word	0xffffffff


	//   ....[51]....
        /*0350*/ 	.word	0xffffffff


	//   ....[52]....
        /*0354*/ 	.word	0xffffffff


	//   ....[53]....
        /*0358*/ 	.word	0xffffffff


	//   ....[54]....
        /*035c*/ 	.word	0xffffffff


	//   ....[55]....
        /*0360*/ 	.word	0xffffffff


	//   ....[56]....
        /*0364*/ 	.word	0xffffffff


	//   ....[57]....
        /*0368*/ 	.word	0xffffffff


	//   ....[58]....
        /*036c*/ 	.word	0xffffffff


	//   ....[59]....
        /*0370*/ 	.word	0xffffffff


	//   ....[60]....
        /*0374*/ 	.word	0xffffffff


	//   ....[61]....
        /*0378*/ 	.word	0xffffffff


	//   ....[62]....
        /*037c*/ 	.word	0xffffffff


	//   ....[63]....
        /*0380*/ 	.word	0xffffffff


	//   ....[64]....
        /*0384*/ 	.word	0xffffffff


	//   ....[65]....
        /*0388*/ 	.word	0xffffffff


	//   ....[66]....
        /*038c*/ 	.word	0xffffffff


	//   ....[67]....
        /*0390*/ 	.word	0xffffffff


	//   ....[68]....
        /*0394*/ 	.word	0xffffffff


	//   ....[69]....
        /*0398*/ 	.word	0xffffffff


	//   ....[70]....
        /*039c*/ 	.word	0xffffffff


	//   ....[71]....
        /*03a0*/ 	.word	0xffffffff


	//   ....[72]....
        /*03a4*/ 	.word	0xffffffff


	//   ....[73]....
        /*03a8*/ 	.word	0xffffffff


	//   ....[74]....
        /*03ac*/ 	.word	0xffffffff


	//   ....[75]....
        /*03b0*/ 	.word	0xffffffff


	//   ....[76]....
        /*03b4*/ 	.word	0xffffffff


	//   ....[77]....
        /*03b8*/ 	.word	0xffffffff


	//   ....[78]....
        /*03bc*/ 	.word	0xffffffff


	//   ....[79]....
        /*03c0*/ 	.word	0xffffffff


	//   ....[80]....
        /*03c4*/ 	.word	0xffffffff


	//   ....[81]....
        /*03c8*/ 	.word	0xffffffff


	//   ....[82]....
        /*03cc*/ 	.word	0xffffffff


	//   ....[83]....
        /*03d0*/ 	.word	0xffffffff


	//   ....[84]....
        /*03d4*/ 	.word	0xffffffff


	//   ....[85]....
        /*03d8*/ 	.word	0xffffffff


	//   ....[86]....
        /*03dc*/ 	.word	0xffffffff


	//   ....[87]....
        /*03e0*/ 	.word	0xffffffff


	//   ....[88]....
        /*03e4*/ 	.word	0xffffffff


	//   ....[89]....
        /*03e8*/ 	.word	0xffffffff


	//   ....[90]....
        /*03ec*/ 	.word	0xffffffff


	//   ....[91]....
        /*03f0*/ 	.word	0xffffffff


	//   ....[92]....
        /*03f4*/ 	.word	0xffffffff


	//   ....[93]....
        /*03f8*/ 	.word	0xffffffff


	//   ....[94]....
        /*03fc*/ 	.word	0xffffffff


	//   ....[95]....
        /*0400*/ 	.word	0xffffffff


	//   ....[96]....
        /*0404*/ 	.word	0xffffffff


	//   ....[97]....
        /*0408*/ 	.word	0xffffffff


	//   ....[98]....
        /*040c*/ 	.word	0xffffffff


	//   ....[99]....
        /*0410*/ 	.word	0xffffffff


	//   ....[100]....
        /*0414*/ 	.word	0xffffffff


	//   ....[101]....
        /*0418*/ 	.word	0xffffffff


	//   ....[102]....
        /*041c*/ 	.word	0xffffffff


	//   ....[103]....
        /*0420*/ 	.word	0xffffffff


	//   ....[104]....
        /*0424*/ 	.word	0xffffffff


	//   ....[105]....
        /*0428*/ 	.word	0xffffffff


	//   ....[106]....
        /*042c*/ 	.word	0xffffffff


	//   ....[107]....
        /*0430*/ 	.word	0xffffffff


	//   ....[108]....
        /*0434*/ 	.word	0xffffffff


	//   ....[109]....
        /*0438*/ 	.word	0xffffffff


	//   ....[110]....
        /*043c*/ 	.word	0xffffffff


	//   ....[111]....
        /*0440*/ 	.word	0xffffffff


	//   ....[112]....
        /*0444*/ 	.word	0xffffffff


	//   ....[113]....
        /*0448*/ 	.word	0xffffffff


	//   ....[114]....
        /*044c*/ 	.word	0xffffffff


	//   ....[115]....
        /*0450*/ 	.word	0xffffffff


	//   ....[116]....
        /*0454*/ 	.word	0xffffffff


	//   ....[117]....
        /*0458*/ 	.word	0xffffffff


	//   ....[118]....
        /*045c*/ 	.word	0xffffffff


	//   ....[119]....
        /*0460*/ 	.word	0xffffffff


	//   ....[120]....
        /*0464*/ 	.word	0xffffffff


	//   ....[121]....
        /*0468*/ 	.word	0xffffffff


	//   ....[122]....
        /*046c*/ 	.word	0xffffffff


	//   ....[123]....
        /*0470*/ 	.word	0xffffffff


	//   ....[124]....
        /*0474*/ 	.word	0xffffffff


	//   ....[125]....
        /*0478*/ 	.word	0xffffffff


	//   ....[126]....
        /*047c*/ 	.word	0xffffffff


	//   ....[127]....
        /*0480*/ 	.word	0xffffffff


	//   ....[128]....
        /*0484*/ 	.word	0xffffffff


	//   ....[129]....
        /*0488*/ 	.word	0xffffffff


	//   ....[130]....
        /*048c*/ 	.word	0xffffffff


	//   ....[131]....
        /*0490*/ 	.word	0xffffffff


	//   ....[132]....
        /*0494*/ 	.word	0xffffffff


	//   ....[133]....
        /*0498*/ 	.word	0xffffffff


	//   ....[134]....
        /*049c*/ 	.word	0xffffffff


	//   ....[135]....
        /*04a0*/ 	.word	0xffffffff


	//   ....[136]....
        /*04a4*/ 	.word	0xffffffff


	//   ....[137]....
        /*04a8*/ 	.word	0xffffffff


	//   ....[138]....
        /*04ac*/ 	.word	0xffffffff


	//   ....[139]....
        /*04b0*/ 	.word	0xffffffff


	//   ....[140]....
        /*04b4*/ 	.word	0xffffffff


	//   ....[141]....
        /*04b8*/ 	.word	0xffffffff


	//   ....[142]....
        /*04bc*/ 	.word	0xffffffff


	//   ....[143]....
        /*04c0*/ 	.word	0xffffffff


	//   ....[144]....
        /*04c4*/ 	.word	0xffffffff


	//   ....[145]....
        /*04c8*/ 	.word	0xffffffff


	//   ....[146]....
        /*04cc*/ 	.word	0xffffffff


	//   ....[147]....
        /*04d0*/ 	.word	0xffffffff


	//   ....[148]....
        /*04d4*/ 	.word	0xffffffff


	//   ....[149]....
        /*04d8*/ 	.word	0xffffffff


	//   ....[150]....
        /*04dc*/ 	.word	0xffffffff


	//   ....[151]....
        /*04e0*/ 	.word	0xffffffff


	//   ....[152]....
        /*04e4*/ 	.word	0xffffffff


	//   ....[153]....
        /*04e8*/ 	.word	0xffffffff


	//   ....[154]....
        /*04ec*/ 	.word	0xffffffff


	//   ....[155]....
        /*04f0*/ 	.word	0xffffffff


	//   ....[156]....
        /*04f4*/ 	.word	0xffffffff


	//   ....[157]....
        /*04f8*/ 	.word	0xffffffff


	//   ....[158]....
        /*04fc*/ 	.word	0xffffffff


	//   ....[159]....
        /*0500*/ 	.word	0xffffffff


	//   ....[160]....
        /*0504*/ 	.word	0xffffffff


	//   ....[161]....
        /*0508*/ 	.word	0xffffffff


	//   ....[162]....
        /*050c*/ 	.word	0xffffffff


	//   ....[163]....
        /*0510*/ 	.word	0xffffffff


	//   ....[164]....
        /*0514*/ 	.word	0xffffffff


	//   ....[165]....
        /*0518*/ 	.word	0xffffffff


	//   ....[166]....
        /*051c*/ 	.word	0xffffffff


	//   ....[167]....
        /*0520*/ 	.word	0xffffffff


	//   ....[168]....
        /*0524*/ 	.word	0xffffffff


	//   ....[169]....
        /*0528*/ 	.word	0xffffffff


	//   ....[170]....
        /*052c*/ 	.word	0xffffffff


	//   ....[171]....
        /*0530*/ 	.word	0xffffffff


	//   ....[172]....
        /*0534*/ 	.word	0xffffffff


	//   ....[173]....
        /*0538*/ 	.word	0xffffffff


	//   ....[174]....
        /*053c*/ 	.word	0xffffffff


	//   ....[175]....
        /*0540*/ 	.word	0xffffffff


	//   ....[176]....
        /*0544*/ 	.word	0xffffffff


	//   ....[177]....
        /*0548*/ 	.word	0xffffffff


	//   ....[178]....
        /*054c*/ 	.word	0xffffffff


	//   ....[179]....
        /*0550*/ 	.word	0xffffffff


	//   ....[180]....
        /*0554*/ 	.word	0xffffffff


	//   ....[181]....
        /*0558*/ 	.word	0xffffffff


	//   ....[182]....
        /*055c*/ 	.word	0xffffffff


	//   ....[183]....
        /*0560*/ 	.word	0xffffffff


	//   ....[184]....
        /*0564*/ 	.word	0xffffffff


	//   ....[185]....
        /*0568*/ 	.word	0xffffffff


	//   ....[186]....
        /*056c*/ 	.word	0xffffffff


	//   ....[187]....
        /*0570*/ 	.word	0xffffffff


	//   ....[188]....
        /*0574*/ 	.word	0xffffffff


	//   ....[189]....
        /*0578*/ 	.word	0xffffffff


	//   ....[190]....
        /*057c*/ 	.word	0xffffffff


	//   ....[191]....
        /*0580*/ 	.word	0xffffffff


	//   ....[192]....
        /*0584*/ 	.word	0xffffffff


	//   ....[193]....
        /*0588*/ 	.word	0xffffffff


	//   ....[194]....
        /*058c*/ 	.word	0xffffffff


	//   ....[195]....
        /*0590*/ 	.word	0xffffffff


	//   ....[196]....
        /*0594*/ 	.word	0xffffffff


	//   ....[197]....
        /*0598*/ 	.word	0xffffffff


	//   ....[198]....
        /*059c*/ 	.word	0xffffffff


	//   ....[199]....
        /*05a0*/ 	.word	0xffffffff


	//   ....[200]....
        /*05a4*/ 	.word	0xffffffff


	//   ....[201]....
        /*05a8*/ 	.word	0xffffffff


	//   ....[202]....
        /*05ac*/ 	.word	0xffffffff


	//   ....[203]....
        /*05b0*/ 	.word	0xffffffff


	//   ....[204]....
        /*05b4*/ 	.word	0xffffffff


	//   ....[205]....
        /*05b8*/ 	.word	0xffffffff


	//   ....[206]....
        /*05bc*/ 	.word	0xffffffff


	//   ....[207]....
        /*05c0*/ 	.word	0xffffffff


	//   ....[208]....
        /*05c4*/ 	.word	0xffffffff


	//   ....[209]....
        /*05c8*/ 	.word	0xffffffff


	//   ....[210]....
        /*05cc*/ 	.word	0xffffffff


	//   ....[211]....
        /*05d0*/ 	.word	0xffffffff


	//   ....[212]....
        /*05d4*/ 	.word	0xffffffff


	//   ....[213]....
        /*05d8*/ 	.word	0xffffffff


	//   ....[214]....
        /*05dc*/ 	.word	0xffffffff


	//   ....[215]....
        /*05e0*/ 	.word	0xffffffff


	//   ....[216]....
        /*05e4*/ 	.word	0xffffffff


	//   ....[217]....
        /*05e8*/ 	.word	0xffffffff


	//   ....[218]....
        /*05ec*/ 	.word	0xffffffff


	//   ....[219]....
        /*05f0*/ 	.word	0xffffffff


	//   ....[220]....
        /*05f4*/ 	.word	0xffffffff


	//   ....[221]....
        /*05f8*/ 	.word	0xffffffff


	//   ....[222]....
        /*05fc*/ 	.word	0xffffffff


	//   ....[223]....
        /*0600*/ 	.word	0xffffffff


	//   ....[224]....
        /*0604*/ 	.word	0xffffffff


	//   ....[225]....
        /*0608*/ 	.word	0xffffffff


	//   ....[226]....
        /*060c*/ 	.word	0xffffffff


	//   ....[227]....
        /*0610*/ 	.word	0xffffffff


	//   ....[228]....
        /*0614*/ 	.word	0xffffffff


	//   ....[229]....
        /*0618*/ 	.word	0xffffffff


	//   ....[230]....
        /*061c*/ 	.word	0xffffffff


	//   ....[231]....
        /*0620*/ 	.word	0xffffffff


	//   ....[232]....
        /*0624*/ 	.word	0xffffffff


	//   ....[233]....
        /*0628*/ 	.word	0xffffffff


	//   ....[234]....
        /*062c*/ 	.word	0xffffffff


	//   ....[235]....
        /*0630*/ 	.word	0xffffffff


	//   ....[236]....
        /*0634*/ 	.word	0xffffffff


	//   ....[237]....
        /*0638*/ 	.word	0xffffffff


	//   ....[238]....
        /*063c*/ 	.word	0xffffffff


	//   ....[239]....
        /*0640*/ 	.word	0xffffffff


	//   ....[240]....
        /*0644*/ 	.word	0xffffffff


	//   ....[241]....
        /*0648*/ 	.word	0xffffffff


	//   ....[242]....
        /*064c*/ 	.word	0xffffffff


	//   ....[243]....
        /*0650*/ 	.word	0xffffffff


	//   ....[244]....
        /*0654*/ 	.word	0xffffffff


	//   ....[245]....
        /*0658*/ 	.word	0xffffffff


	//   ....[246]....
        /*065c*/ 	.word	0xffffffff


	//   ....[247]....
        /*0660*/ 	.word	0x0500000f


	//   ....[248]....
        /*0664*/ 	.word	0x0500000f


	//   ....[249]....
        /*0668*/ 	.word	0x0500000f


	//   ....[250]....
        /*066c*/ 	.word	0x0500000f


	//   ....[251]....
        /*0670*/ 	.word	0x0500000f


	//   ....[252]....
        /*0674*/ 	.word	0x0500000f


	//   ....[253]....
        /*0678*/ 	.word	0x0500000f


	//   ....[254]....
        /*067c*/ 	.word	0x0500000f


	//   ....[255]....
        /*0680*/ 	.word	0x0500000f


	//   ....[0]....
        /*0684*/ 	.word	0x0500000f


	//   ....[1]....
        /*0688*/ 	.word	0x0500000f


	//   ....[2]....
        /*068c*/ 	.word	0x0500000f


	//   ....[3]....
        /*0690*/ 	.word	0x0500000f


	//   ....[4]....
        /*0694*/ 	.word	0x0500000f


	//   ....[5]....
        /*0698*/ 	.word	0x0500000f


	//   ....[6]....
        /*069c*/ 	.word	0x0500000f


	//   ....[7]....
        /*06a0*/ 	.word	0x0500000f


	//   ....[8]....
        /*06a4*/ 	.word	0x0500000f


	//   ....[9]....
        /*06a8*/ 	.word	0x0500000f


	//   ....[10]....
        /*06ac*/ 	.word	0x0500000f


	//   ....[11]....
        /*06b0*/ 	.word	0x0500000f


	//   ....[12]....
        /*06b4*/ 	.word	0x0500000f


	//   ....[13]....
        /*06b8*/ 	.word	0x0500000f


	//   ....[14]....
        /*06bc*/ 	.word	0x0500000f


	//   ....[15]....
        /*06c0*/ 	.word	0x0500000f


	//   ....[16]....
        /*06c4*/ 	.word	0x0500000f


	//   ....[17]....
        /*06c8*/ 	.word	0x0500000f


	//   ....[18]....
        /*06cc*/ 	.word	0x0500000f


	//   ....[19]....
        /*06d0*/ 	.word	0x0500000f


	//   ....[20]....
        /*06d4*/ 	.word	0x0500000f


	//   ....[21]....
        /*06d8*/ 	.word	0x0500000f


	//   ....[22]....
        /*06dc*/ 	.word	0x0500000f


	//   ....[23]....
        /*06e0*/ 	.word	0x0500000f


	//   ....[24]....
        /*06e4*/ 	.word	0x0500000f


	//   ....[25]....
        /*06e8*/ 	.word	0x0500000f


	//   ....[26]....
        /*06ec*/ 	.word	0x0500000f


	//   ....[27]....
        /*06f0*/ 	.word	0x0500000f


	//   ....[28]....
        /*06f4*/ 	.word	0x0500000f


	//   ....[29]....
        /*06f8*/ 	.word	0x0500000f


	//   ....[30]....
        /*06fc*/ 	.word	0x0500000f


	//   ....[31]....
        /*0700*/ 	.word	0x0500000f


	//   ....[32]....
        /*0704*/ 	.word	0x0500000f


	//   ....[33]....
        /*0708*/ 	.word	0x0500000f


	//   ....[34]....
        /*070c*/ 	.word	0x0500000f


	//   ....[35]....
        /*0710*/ 	.word	0x0500000f


	//   ....[36]....
        /*0714*/ 	.word	0x0500000f


	//   ....[37]....
        /*0718*/ 	.word	0x0500000f


	//   ....[38]....
        /*071c*/ 	.word	0x0500000f


	//   ....[39]....
        /*0720*/ 	.word	0x0500000f


	//   ....[40]....
        /*0724*/ 	.word	0x0500000f


	//   ....[41]....
        /*0728*/ 	.word	0x0500000f


	//   ....[42]....
        /*072c*/ 	.word	0x0500000f


	//   ....[43]....
        /*0730*/ 	.word	0x0500000f


	//   ....[44]....
        /*0734*/ 	.word	0x0500000f


	//   ....[45]....
        /*0738*/ 	.word	0x0500000f


	//   ....[46]....
        /*073c*/ 	.word	0x0500000f


	//   ....[47]....
        /*0740*/ 	.word	0x0500000f


	//   ....[48]....
        /*0744*/ 	.word	0x0500000f


	//   ....[49]....
        /*0748*/ 	.word	0x0500000f


	//   ....[50]....
        /*074c*/ 	.word	0x0500000f


	//   ....[51]....
        /*0750*/ 	.word	0x0500000f


	//   ....[52]....
        /*0754*/ 	.word	0x0500000f


	//   ....[53]....
        /*0758*/ 	.word	0x0500000f


	//   ....[54]....
        /*075c*/ 	.word	0x0500000f


	//   ....[55]....
        /*0760*/ 	.word	0x0500000f


	//   ....[56]....
        /*0764*/ 	.word	0x0500000f


	//   ....[57]....
        /*0768*/ 	.word	0x0500000f


	//   ....[58]....
        /*076c*/ 	.word	0x0500000f


	//   ....[59]....
        /*0770*/ 	.word	0x0500000f


	//   ....[60]....
        /*0774*/ 	.word	0x0500000f


	//   ....[61]....
        /*0778*/ 	.word	0x0500000f


	//   ....[62]....
        /*077c*/ 	.word	0x0500000f


	//   ....[63]....
        /*0780*/ 	.word	0x0500000f


	//   ....[64]....
        /*0784*/ 	.word	0x0500000f


	//   ....[65]....
        /*0788*/ 	.word	0x0500000f


	//   ....[66]....
        /*078c*/ 	.word	0x0500000f


	//   ....[67]....
        /*0790*/ 	.word	0x0500000f


	//   ....[68]....
        /*0794*/ 	.word	0x0500000f


	//   ....[69]....
        /*0798*/ 	.word	0x0500000f


	//   ....[70]....
        /*079c*/ 	.word	0x0500000f


	//   ....[71]....
        /*07a0*/ 	.word	0x0500000f


	//   ....[72]....
        /*07a4*/ 	.word	0x0500000f


	//   ....[73]....
        /*07a8*/ 	.word	0x0500000f


	//   ....[74]....
        /*07ac*/ 	.word	0x0500000f


	//   ....[75]....
        /*07b0*/ 	.word	0x0500000f


	//   ....[76]....
        /*07b4*/ 	.word	0x0500000f


	//   ....[77]....
        /*07b8*/ 	.word	0x0500000f


	//   ....[78]....
        /*07bc*/ 	.word	0x0500000f


	//   ....[79]....
        /*07c0*/ 	.word	0x0500000f


	//   ....[80]....
        /*07c4*/ 	.word	0x0500000f


	//   ....[81]....
        /*07c8*/ 	.word	0x0500000f


	//   ....[82]....
        /*07cc*/ 	.word	0x0500000f


	//   ....[83]....
        /*07d0*/ 	.word	0x0500000f


	//   ....[84]....
        /*07d4*/ 	.word	0x0500000f


	//   ....[85]....
        /*07d8*/ 	.word	0x0500000f


	//   ....[86]....
        /*07dc*/ 	.word	0x0500000f


	//   ....[87]....
        /*07e0*/ 	.word	0x0500000f


	//   ....[88]....
        /*07e4*/ 	.word	0x0500000f


	//   ....[89]....
        /*07e8*/ 	.word	0x0500000f


	//   ....[90]....
        /*07ec*/ 	.word	0x0500000f


	//   ....[91]....
        /*07f0*/ 	.word	0x0500000f


	//   ....[92]....
        /*07f4*/ 	.word	0x0500000f


	//   ....[93]....
        /*07f8*/ 	.word	0x0500000f


	//   ....[94]....
        /*07fc*/ 	.word	0x0500000f


	//   ....[95]....
        /*0800*/ 	.word	0x0500000f


	//   ....[96]....
        /*0804*/ 	.word	0x0500000f


	//   ....[97]....
        /*0808*/ 	.word	0x0500000f


	//   ....[98]....
        /*080c*/ 	.word	0x0500000f


	//   ....[99]....
        /*0810*/ 	.word	0x0500000f


	//   ....[100]....
        /*0814*/ 	.word	0x0500000f


	//   ....[101]....
        /*0818*/ 	.word	0x0500000f


	//   ....[102]....
        /*081c*/ 	.word	0x0500000f


	//   ....[103]....
        /*0820*/ 	.word	0x0500000f


	//   ....[104]....
        /*0824*/ 	.word	0x0500000f


	//   ....[105]....
        /*0828*/ 	.word	0x0500000f


	//   ....[106]....
        /*082c*/ 	.word	0x0500000f


	//   ....[107]....
        /*0830*/ 	.word	0x0500000f


	//   ....[108]....
        /*0834*/ 	.word	0x0500000f


	//   ....[109]....
        /*0838*/ 	.word	0x0500000f


	//   ....[110]....
        /*083c*/ 	.word	0x0500000f


	//   ....[111]....
        /*0840*/ 	.word	0x0500000f


	//   ....[112]....
        /*0844*/ 	.word	0x0500000f


	//   ....[113]....
        /*0848*/ 	.word	0x0500000f


	//   ....[114]....
        /*084c*/ 	.word	0x0500000f


	//   ....[115]....
        /*0850*/ 	.word	0x0500000f


	//   ....[116]....
        /*0854*/ 	.word	0x0500000f


	//   ....[117]....
        /*0858*/ 	.word	0x0500000f


	//   ....[118]....
        /*085c*/ 	.word	0x0500000f


	//   ....[119]....
        /*0860*/ 	.word	0x0500000f


	//   ....[120]....
        /*0864*/ 	.word	0x0500000f


	//   ....[121]....
        /*0868*/ 	.word	0x0500000f


	//   ....[122]....
        /*086c*/ 	.word	0x0500000f


	//   ....[123]....
        /*0870*/ 	.word	0x0500000f


	//   ....[124]....
        /*0874*/ 	.word	0x0500000f


	//   ....[125]....
        /*0878*/ 	.word	0x0500000f


	//   ....[126]....
        /*087c*/ 	.word	0x0500000f


	//   ....[127]....
        /*0880*/ 	.word	0x0500000f


	//   ....[128]....
        /*0884*/ 	.word	0x0500000f


	//   ....[129]....
        /*0888*/ 	.word	0x0500000f


	//   ....[130]....
        /*088c*/ 	.word	0x0500000f


	//   ....[131]....
        /*0890*/ 	.word	0x0500000f


	//   ....[132]....
        /*0894*/ 	.word	0x0500000f


	//   ....[133]....
        /*0898*/ 	.word	0x0500000f


	//   ....[134]....
        /*089c*/ 	.word	0x0500000f


	//   ....[135]....
        /*08a0*/ 	.word	0x0500000f


	//   ....[136]....
        /*08a4*/ 	.word	0x0500000f


	//   ....[137]....
        /*08a8*/ 	.word	0x0500000f


	//   ....[138]....
        /*08ac*/ 	.word	0x0500000f


	//   ....[139]....
        /*08b0*/ 	.word	0x0500000f


	//   ....[140]....
        /*08b4*/ 	.word	0x0500000f


	//   ....[141]....
        /*08b8*/ 	.word	0x0500000f


	//   ....[142]....
        /*08bc*/ 	.word	0x0500000f


	//   ....[143]....
        /*08c0*/ 	.word	0x0500000f


	//   ....[144]....
        /*08c4*/ 	.word	0x0500000f


	//   ....[145]....
        /*08c8*/ 	.word	0x0500000f


	//   ....[146]....
        /*08cc*/ 	.word	0x0500000f


	//   ....[147]....
        /*08d0*/ 	.word	0x0500000f


	//   ....[148]....
        /*08d4*/ 	.word	0x0500000f


	//   ....[149]....
        /*08d8*/ 	.word	0x0500000f


	//   ....[150]....
        /*08dc*/ 	.word	0x0500000f


	//   ....[151]....
        /*08e0*/ 	.word	0x0500000f


	//   ....[152]....
        /*08e4*/ 	.word	0x0500000f


	//   ....[153]....
        /*08e8*/ 	.word	0x0500000f


	//   ....[154]....
        /*08ec*/ 	.word	0x0500000f


	//   ....[155]....
        /*08f0*/ 	.word	0x0500000f


	//   ....[156]....
        /*08f4*/ 	.word	0x0500000f


	//   ....[157]....
        /*08f8*/ 	.word	0x0500000f


	//   ....[158]....
        /*08fc*/ 	.word	0x0500000f


	//   ....[159]....
        /*0900*/ 	.word	0x0500000f


	//   ....[160]....
        /*0904*/ 	.word	0x0500000f


	//   ....[161]....
        /*0908*/ 	.word	0x0500000f


	//   ....[162]....
        /*090c*/ 	.word	0x0500000f


	//   ....[163]....
        /*0910*/ 	.word	0x0500000f


	//   ....[164]....
        /*0914*/ 	.word	0x0500000f


	//   ....[165]....
        /*0918*/ 	.word	0x0500000f


	//   ....[166]....
        /*091c*/ 	.word	0x0500000f


	//   ....[167]....
        /*0920*/ 	.word	0x0500000f


	//   ....[168]....
        /*0924*/ 	.word	0x0500000f


	//   ....[169]....
        /*0928*/ 	.word	0x0500000f


	//   ....[170]....
        /*092c*/ 	.word	0x0500000f


	//   ....[171]....
        /*0930*/ 	.word	0x0500000f


	//   ....[172]....
        /*0934*/ 	.word	0x0500000f


	//   ....[173]....
        /*0938*/ 	.word	0x0500000f


	//   ....[174]....
        /*093c*/ 	.word	0x0500000f


	//   ....[175]....
        /*0940*/ 	.word	0x0500000f


	//   ....[176]....
        /*0944*/ 	.word	0x0500000f


	//   ....[177]....
        /*0948*/ 	.word	0x0500000f


	//   ....[178]....
        /*094c*/ 	.word	0x0500000f


	//   ....[179]....
        /*0950*/ 	.word	0x0500000f


	//   ....[180]....
        /*0954*/ 	.word	0x0500000f


	//   ....[181]....
        /*0958*/ 	.word	0x0500000f


	//   ....[182]....
        /*095c*/ 	.word	0x0500000f


	//----- nvinfo : EIATTR_COOP_GROUP_INSTR_OFFSETS
	.align		4
.L_236:
        /*0960*/ 	.byte	0x04, 0x28
        /*0962*/ 	.short	(.L_238 - .L_237)


	//   ....[0]....
.L_237:
        /*0964*/ 	.word	0x00000070


	//   ....[1]....
        /*0968*/ 	.word	0x00000140


	//   ....[2]....
        /*096c*/ 	.word	0x00000190


	//   ....[3]....
        /*0970*/ 	.word	0x000003c0


	//   ....[4]....
        /*0974*/ 	.word	0x00000520


	//   ....[5]....
        /*0978*/ 	.word	0x00000640


	//   ....[6]....
        /*097c*/ 	.word	0x000007a0


	//   ....[7]....
        /*0980*/ 	.word	0x00003590


	//   ....[8]....
        /*0984*/ 	.word	0x000035a0


	//   ....[9]....
        /*0988*/ 	.word	0x00006540


	//   ....[10]....
        /*098c*/ 	.word	0x00006550


	//   ....[11]....
        /*0990*/ 	.word	0x00009580


	//   ....[12]....
        /*0994*/ 	.word	0x00009590


	//   ....[13]....
        /*0998*/ 	.word	0x00009a30


	//   ....[14]....
        /*099c*/ 	.word	0x00009a50


	//   ....[15]....
        /*09a0*/ 	.word	0x0000ab20


	//   ....[16]....
        /*09a4*/ 	.word	0x0000b1e0


	//   ....[17]....
        /*09a8*/ 	.word	0x0000b1f0


	//   ....[18]....
        /*09ac*/ 	.word	0x0000b200


	//   ....[19]....
        /*09b0*/ 	.word	0x0000b210


	//   ....[20]....
        /*09b4*/ 	.word	0x0000e8d0


	//   ....[21]....
        /*09b8*/ 	.word	0x0000e8e0


	//   ....[22]....
        /*09bc*/ 	.word	0x0000e8f0


	//   ....[23]....
        /*09c0*/ 	.word	0x0000e900


	//   ....[24]....
        /*09c4*/ 	.word	0x000123a0


	//   ....[25]....
        /*09c8*/ 	.word	0x000125b0


	//   ....[26]....
        /*09cc*/ 	.word	0x00013690


	//   ....[27]....
        /*09d0*/ 	.word	0x00013790


	//   ....[28]....
        /*09d4*/ 	.word	0x00014010


	//   ....[29]....
        /*09d8*/ 	.word	0x00014090


	//   ....[30]....
        /*09dc*/ 	.word	0x00015be0


	//   ....[31]....
        /*09e0*/ 	.word	0x00015de0


	//   ....[32]....
        /*09e4*/ 	.word	0x000169c0


	//   ....[33]....
        /*09e8*/ 	.word	0x00016b90


	//   ....[34]....
        /*09ec*/ 	.word	0x00017240


	//   ....[35]....
        /*09f0*/ 	.word	0x00017370


	//   ....[36]....
        /*09f4*/ 	.word	0x00019400


	//   ....[37]....
        /*09f8*/ 	.word	0x00019420


	//   ....[38]....
        /*09fc*/ 	.word	0x00019940


	//   ....[39]....
        /*0a00*/ 	.word	0x000199a0


	//   ....[40]....
        /*0a04*/ 	.word	0x0001b570


	//   ....[41]....
        /*0a08*/ 	.word	0x0001b790


	//   ....[42]....
        /*0a0c*/ 	.word	0x0001c340


	//   ....[43]....
        /*0a10*/ 	.word	0x0001c440


	//   ....[44]....
        /*0a14*/ 	.word	0x0001cbd0


	//   ....[45]....
        /*0a18*/ 	.word	0x0001cd10


	//   ....[46]....
        /*0a1c*/ 	.word	0x0001e410


	//   ....[47]....
        /*0a20*/ 	.word	0x0001e470


	//   ....[48]....
        /*0a24*/ 	.word	0x0001e490


	//   ....[49]....
        /*0a28*/ 	.word	0x0001e4b0


	//   ....[50]....
        /*0a2c*/ 	.word	0x0001f430


	//   ....[51]....
        /*0a30*/ 	.word	0x0001f470


	//   ....[52]....
        /*0a34*/ 	.word	0x0001f4a0


	//   ....[53]....
        /*0a38*/ 	.word	0x0001f4d0


	//   ....[54]....
        /*0a3c*/ 	.word	0x0001f500


	//   ....[55]....
        /*0a40*/ 	.word	0x0001f530


	//   ....[56]....
        /*0a44*/ 	.word	0x0001f560


	//   ....[57]....
        /*0a48*/ 	.word	0x0001f590


	//   ....[58]....
        /*0a4c*/ 	.word	0x0001f5c0


	//   ....[59]....
        /*0a50*/ 	.word	0x0001f5f0


	//   ....[60]....
        /*0a54*/ 	.word	0x0001f620


	//   ....[61]....
        /*0a58*/ 	.word	0x0001f650


	//   ....[62]....
        /*0a5c*/ 	.word	0x0001f680


	//   ....[63]....
        /*0a60*/ 	.word	0x0001f6b0


	//   ....[64]....
        /*0a64*/ 	.word	0x0001f6e0


	//   ....[65]....
        /*0a68*/ 	.word	0x0001f710


	//   ....[66]....
        /*0a6c*/ 	.word	0x0001f740


	//   ....[67]....
        /*0a70*/ 	.word	0x0001f770


	//   ....[68]....
        /*0a74*/ 	.word	0x0001f7a0


	//   ....[69]....
        /*0a78*/ 	.word	0x0001f7d0


	//   ....[70]....
        /*0a7c*/ 	.word	0x0001f800


	//   ....[71]....
        /*0a80*/ 	.word	0x0001f830


	//   ....[72]....
        /*0a84*/ 	.word	0x0001f860


	//   ....[73]....
        /*0a88*/ 	.word	0x0001f890


	//   ....[74]....
        /*0a8c*/ 	.word	0x0001f8c0


	//   ....[75]....
        /*0a90*/ 	.word	0x0001f8f0


	//   ....[76]....
        /*0a94*/ 	.word	0x0001f920


	//   ....[77]....
        /*0a98*/ 	.word	0x0001f950


	//   ....[78]....
        /*0a9c*/ 	.word	0x0001f980


	//   ....[79]....
        /*0aa0*/ 	.word	0x0001f9b0


	//   ....[80]....
        /*0aa4*/ 	.word	0x0001f9e0


	//   ....[81]....
        /*0aa8*/ 	.word	0x0001fa10


	//   ....[82]....
        /*0aac*/ 	.word	0x0001fa40


	//   ....[83]....
        /*0ab0*/ 	.word	0x0001fa70


	//   ....[84]....
        /*0ab4*/ 	.word	0x0001faa0


	//   ....[85]....
        /*0ab8*/ 	.word	0x0001fad0


	//   ....[86]....
        /*0abc*/ 	.word	0x0001fb00


	//   ....[87]....
        /*0ac0*/ 	.word	0x0001fb30


	//   ....[88]....
        /*0ac4*/ 	.word	0x0001fb70


	//   ....[89]....
        /*0ac8*/ 	.word	0x0001fba0


	//   ....[90]....
        /*0acc*/ 	.word	0x0001fbd0


	//   ....[91]....
        /*0ad0*/ 	.word	0x0001fc00


	//   ....[92]....
        /*0ad4*/ 	.word	0x0001fc30


	//   ....[93]....
        /*0ad8*/ 	.word	0x0001fc60


	//   ....[94]....
        /*0adc*/ 	.word	0x0001fc90


	//   ....[95]....
        /*0ae0*/ 	.word	0x0001fcc0


	//   ....[96]....
        /*0ae4*/ 	.word	0x0001fcf0


	//   ....[97]....
        /*0ae8*/ 	.word	0x0001fd20


	//   ....[98]....
        /*0aec*/ 	.word	0x0001fd50


	//   ....[99]....
        /*0af0*/ 	.word	0x0001fd80


	//   ....[100]....
        /*0af4*/ 	.word	0x0001fdb0


	//   ....[101]....
        /*0af8*/ 	.word	0x0001fde0


	//   ....[102]....
        /*0afc*/ 	.word	0x0001fe10


	//   ....[103]....
        /*0b00*/ 	.word	0x0001fe40


	//   ....[104]....
        /*0b04*/ 	.word	0x0001fe70


	//   ....[105]....
        /*0b08*/ 	.word	0x0001fea0


	//   ....[106]....
        /*0b0c*/ 	.word	0x0001fed0


	//   ....[107]....
        /*0b10*/ 	.word	0x0001ff00


	//   ....[108]....
        /*0b14*/ 	.word	0x0001ff30


	//   ....[109]....
        /*0b18*/ 	.word	0x0001ff60


	//   ....[110]....
        /*0b1c*/ 	.word	0x0001ff90


	//   ....[111]....
        /*0b20*/ 	.word	0x0001ffc0


	//   ....[112]....
        /*0b24*/ 	.word	0x0001fff0


	//   ....[113]....
        /*0b28*/ 	.word	0x00020020


	//   ....[114]....
        /*0b2c*/ 	.word	0x00020050


	//   ....[115]....
        /*0b30*/ 	.word	0x00020080


	//   ....[116]....
        /*0b34*/ 	.word	0x000200b0


	//   ....[117]....
        /*0b38*/ 	.word	0x000200e0


	//   ....[118]....
        /*0b3c*/ 	.word	0x000200f0


	//   ....[119]....
        /*0b40*/ 	.word	0x00020100


	//   ....[120]....
        /*0b44*/ 	.word	0x00020110


	//   ....[121]....
        /*0b48*/ 	.word	0x00020120


	//   ....[122]....
        /*0b4c*/ 	.word	0x00020130


	//   ....[123]....
        /*0b50*/ 	.word	0x00020140


	//   ....[124]....
        /*0b54*/ 	.word	0x00020150


	//   ....[125]....
        /*0b58*/ 	.word	0x00020160


	//   ....[126]....
        /*0b5c*/ 	.word	0x00020170


	//   ....[127]....
        /*0b60*/ 	.word	0x00020180


	//   ....[128]....
        /*0b64*/ 	.word	0x00020190


	//   ....[129]....
        /*0b68*/ 	.word	0x000201a0


	//   ....[130]....
        /*0b6c*/ 	.word	0x000201d0


	//   ....[131]....
        /*0b70*/ 	.word	0x00020200


	//   ....[132]....
        /*0b74*/ 	.word	0x00020230


	//   ....[133]....
        /*0b78*/ 	.word	0x00020260


	//   ....[134]....
        /*0b7c*/ 	.word	0x00020270


	//   ....[135]....
        /*0b80*/ 	.word	0x000202a0


	//   ....[136]....
        /*0b84*/ 	.word	0x000202d0


	//   ....[137]....
        /*0b88*/ 	.word	0x00020300


	//   ....[138]....
        /*0b8c*/ 	.word	0x00020330


	//   ....[139]....
        /*0b90*/ 	.word	0x00020360


	//   ....[140]....
        /*0b94*/ 	.word	0x00020390


	//   ....[141]....
        /*0b98*/ 	.word	0x000203c0


	//   ....[142]....
        /*0b9c*/ 	.word	0x000203f0


	//   ....[143]....
        /*0ba0*/ 	.word	0x00020420


	//   ....[144]....
        /*0ba4*/ 	.word	0x00020450


	//   ....[145]....
        /*0ba8*/ 	.word	0x00020480


	//   ....[146]....
        /*0bac*/ 	.word	0x00020e30


	//   ....[147]....
        /*0bb0*/ 	.word	0x00020e50


	//   ....[148]....
        /*0bb4*/ 	.word	0x00020e60


	//   ....[149]....
        /*0bb8*/ 	.word	0x00020e70


	//   ....[150]....
        /*0bbc*/ 	.word	0x00021750


	//   ....[151]....
        /*0bc0*/ 	.word	0x00021760


	//   ....[152]....
        /*0bc4*/ 	.word	0x000218b0


	//   ....[153]....
        /*0bc8*/ 	.word	0x000218c0


	//   ....[154]....
        /*0bcc*/ 	.word	0x00021a10


	//   ....[155]....
        /*0bd0*/ 	.word	0x00021a20


	//   ....[156]....
        /*0bd4*/ 	.word	0x00021b70


	//   ....[157]....
        /*0bd8*/ 	.word	0x00021b80


	//   ....[158]....
        /*0bdc*/ 	.word	0x00021f70


	//   ....[159]....
        /*0be0*/ 	.word	0x00021f80


	//   ....[160]....
        /*0be4*/ 	.word	0x00022ca0


	//   ....[161]....
        /*0be8*/ 	.word	0x00022cb0


	//   ....[162]....
        /*0bec*/ 	.word	0x000241f0


	//   ....[163]....
        /*0bf0*/ 	.word	0x00024200


	//   ....[164]....
        /*0bf4*/ 	.word	0x00024360


	//   ....[165]....
        /*0bf8*/ 	.word	0x00024370


	//   ....[166]....
        /*0bfc*/ 	.word	0x000244c0


	//   ....[167]....
        /*0c00*/ 	.word	0x000244d0


	//   ....[168]....
        /*0c04*/ 	.word	0x00024620


	//   ....[169]....
        /*0c08*/ 	.word	0x00024630


	//   ....[170]....
        /*0c0c*/ 	.word	0x000247d0


	//   ....[171]....
        /*0c10*/ 	.word	0x000249c0


	//   ....[172]....
        /*0c14*/ 	.word	0x000249f0


	//   ....[173]....
        /*0c18*/ 	.word	0x00024a20


	//   ....[174]....
        /*0c1c*/ 	.word	0x00024a50


	//   ....[175]....
        /*0c20*/ 	.word	0x00024a80


	//   ....[176]....
        /*0c24*/ 	.word	0x00024ab0


	//   ....[177]....
        /*0c28*/ 	.word	0x00024c40


	//   ....[178]....
        /*0c2c*/ 	.word	0x00024c70


	//   ....[179]....
        /*0c30*/ 	.word	0x00024ca0


	//   ....[180]....
        /*0c34*/ 	.word	0x00024cd0


	//   ....[181]....
        /*0c38*/ 	.word	0x00024d00


	//   ....[182]....
        /*0c3c*/ 	.word	0x00024d30


	//   ....[183]....
        /*0c40*/ 	.word	0x00024dc0


	//   ....[184]....
        /*0c44*/ 	.word	0x00024df0


	//   ....[185]....
        /*0c48*/ 	.word	0x00024e00


	//   ....[186]....
        /*0c4c*/ 	.word	0x00024e40


	//   ....[187]....
        /*0c50*/ 	.word	0x00026740


	//   ....[188]....
        /*0c54*/ 	.word	0x00028d70


	//   ....[189]....
        /*0c58*/ 	.word	0x00028da0


	//   ....[190]....
        /*0c5c*/ 	.word	0x00028ed0


	//   ....[191]....
        /*0c60*/ 	.word	0x00028ee0


	//   ....[192]....
        /*0c64*/ 	.word	0x00028f70


	//   ....[193]....
        /*0c68*/ 	.word	0x00028f80


	//   ....[194]....
        /*0c6c*/ 	.word	0x00028f90


	//   ....[195]....
        /*0c70*/ 	.word	0x00029030


	//   ....[196]....
        /*0c74*/ 	.word	0x000293b0


	//   ....[197]....
        /*0c78*/ 	.word	0x000293d0


	//   ....[198]....
        /*0c7c*/ 	.word	0x00029470


	//   ....[199]....
        /*0c80*/ 	.word	0x00029480


	//   ....[200]....
        /*0c84*/ 	.word	0x00029510


	//   ....[201]....
        /*0c88*/ 	.word	0x00029520


	//   ....[202]....
        /*0c8c*/ 	.word	0x00029530


	//   ....[203]....
        /*0c90*/ 	.word	0x00029540


	//   ....[204]....
        /*0c94*/ 	.word	0x00029d30


	//   ....[205]....
        /*0c98*/ 	.word	0x00029d60


	//   ....[206]....
        /*0c9c*/ 	.word	0x00029d80


	//   ....[207]....
        /*0ca0*/ 	.word	0x00029e20


	//   ....[208]....
        /*0ca4*/ 	.word	0x00029e40


	//   ....[209]....
        /*0ca8*/ 	.word	0x00029ee0


	//   ....[210]....
        /*0cac*/ 	.word	0x00029f00


	//   ....[211]....
        /*0cb0*/ 	.word	0x00029f10


	//   ....[212]....
        /*0cb4*/ 	.word	0x0002a690


	//   ....[213]....
        /*0cb8*/ 	.word	0x0002a6a0


	//   ....[214]....
        /*0cbc*/ 	.word	0x0002a6e0


	//   ....[215]....
        /*0cc0*/ 	.word	0x0002a720


	//   ....[216]....
        /*0cc4*/ 	.word	0x0002a730


	//   ....[217]....
        /*0cc8*/ 	.word	0x0002a790


	//   ....[218]....
        /*0ccc*/ 	.word	0x0002a7c0


	//   ....[219]....
        /*0cd0*/ 	.word	0x0002a800


	//   ....[220]....
        /*0cd4*/ 	.word	0x0002ab50


	//   ....[221]....
        /*0cd8*/ 	.word	0x0002ab60


	//   ....[222]....
        /*0cdc*/ 	.word	0x0002ab70


	//   ....[223]....
        /*0ce0*/ 	.word	0x0002abd0


	//   ....[224]....
        /*0ce4*/ 	.word	0x0002abe0


	//   ....[225]....
        /*0ce8*/ 	.word	0x0002ac40


	//   ....[226]....
        /*0cec*/ 	.word	0x0002ac70


	//   ....[227]....
        /*0cf0*/ 	.word	0x0002acb0


	//   ....[228]....
        /*0cf4*/ 	.word	0x0002c050


	//   ....[229]....
        /*0cf8*/ 	.word	0x0002c080


	//   ....[230]....
        /*0cfc*/ 	.word	0x0002c0e0


	//   ....[231]....
        /*0d00*/ 	.word	0x0002c110


	//   ....[232]....
        /*0d04*/ 	.word	0x0002c140


	//   ....[233]....
        /*0d08*/ 	.word	0x0002c170


	//   ....[234]....
        /*0d0c*/ 	.word	0x0002c1a0


	//   ....[235]....
        /*0d10*/ 	.word	0x0002c1d0


	//   ....[236]....
        /*0d14*/ 	.word	0x0002c370


	//   ....[237]....
        /*0d18*/ 	.word	0x0002c3a0


	//   ....[238]....
        /*0d1c*/ 	.word	0x0002c3d0


	//   ....[239]....
        /*0d20*/ 	.word	0x0002c400


	//   ....[240]....
        /*0d24*/ 	.word	0x0002c430


	//   ....[241]....
        /*0d28*/ 	.word	0x0002c460


	//   ....[242]....
        /*0d2c*/ 	.word	0x0002c520


	//   ....[243]....
        /*0d30*/ 	.word	0x0002c540


	//   ....[244]....
        /*0d34*/ 	.word	0x0002c560


	//   ....[245]....
        /*0d38*/ 	.word	0x0002c5c0


	//   ....[246]....
        /*0d3c*/ 	.word	0x0002cfe0


	//   ....[247]....
        /*0d40*/ 	.word	0x0002d380


	//   ....[248]....
        /*0d44*/ 	.word	0x0002d410


	//   ....[249]....
        /*0d48*/ 	.word	0x0002d4f0


	//   ....[250]....
        /*0d4c*/ 	.word	0x0002d580


	//   ....[251]....
        /*0d50*/ 	.word	0x0002d660


	//   ....[252]....
        /*0d54*/ 	.word	0x0002d6f0


	//   ....[253]....
        /*0d58*/ 	.word	0x0002d7c0


	//   ....[254]....
        /*0d5c*/ 	.word	0x0002d860


	//   ....[255]....
        /*0d60*/ 	.word	0x0002d8f0


	//   ....[0]....
        /*0d64*/ 	.word	0x0002d940


	//   ....[1]....
        /*0d68*/ 	.word	0x0002d990


	//   ....[2]....
        /*0d6c*/ 	.word	0x0002da70


	//   ....[3]....
        /*0d70*/ 	.word	0x0002db00


	//   ....[4]....
        /*0d74*/ 	.word	0x0002db50


	//   ....[5]....
        /*0d78*/ 	.word	0x0002dba0


	//   ....[6]....
        /*0d7c*/ 	.word	0x0002e010


	//   ....[7]....
        /*0d80*/ 	.word	0x0002e130


	//   ....[8]....
        /*0d84*/ 	.word	0x0002e260


	//   ....[9]....
        /*0d88*/ 	.word	0x0002e380


	//   ....[10]....
        /*0d8c*/ 	.word	0x0002e4b0


	//   ....[11]....
        /*0d90*/ 	.word	0x0002e5d0


	//   ....[12]....
        /*0d94*/ 	.word	0x0002e700


	//   ....[13]....
        /*0d98*/ 	.word	0x0002e750


	//   ....[14]....
        /*0d9c*/ 	.word	0x0002e7b0


	//   ....[15]....
        /*0da0*/ 	.word	0x0002e820


	//   ....[16]....
        /*0da4*/ 	.word	0x0002e880


	//   ....[17]....
        /*0da8*/ 	.word	0x0002e8d0


	//   ....[18]....
        /*0dac*/ 	.word	0x0002e950


	//   ....[19]....
        /*0db0*/ 	.word	0x0002e9c0


	//   ....[20]....
        /*0db4*/ 	.word	0x0002ea20


	//   ....[21]....
        /*0db8*/ 	.word	0x0002ea70


	//   ....[22]....
        /*0dbc*/ 	.word	0x0002eb10


	//   ....[23]....
        /*0dc0*/ 	.word	0x0002eb80


	//   ....[24]....
        /*0dc4*/ 	.word	0x0002ebe0


	//   ....[25]....
        /*0dc8*/ 	.word	0x0002ec30


	//   ....[26]....
        /*0dcc*/ 	.word	0x0002ecb0


	//   ....[27]....
        /*0dd0*/ 	.word	0x0002ed00


	//   ....[28]....
        /*0dd4*/ 	.word	0x0002ed60


	//   ....[29]....
        /*0dd8*/ 	.word	0x0002edb0


	//   ....[30]....
        /*0ddc*/ 	.word	0x0002ee30


	//   ....[31]....
        /*0de0*/ 	.word	0x0002eea0


	//   ....[32]....
        /*0de4*/ 	.word	0x0002ef00


	//   ....[33]....
        /*0de8*/ 	.word	0x0002ef50


	//   ....[34]....
        /*0dec*/ 	.word	0x0002efd0


	//   ....[35]....
        /*0df0*/ 	.word	0x0002f040


	//   ....[36]....
        /*0df4*/ 	.word	0x0002f0a0


	//   ....[37]....
        /*0df8*/ 	.word	0x0002f0f0


	//   ....[38]....
        /*0dfc*/ 	.word	0x0002f170


	//   ....[39]....
        /*0e00*/ 	.word	0x0002f1e0


	//   ....[40]....
        /*0e04*/ 	.word	0x0002f240


	//   ....[41]....
        /*0e08*/ 	.word	0x0002f290


	//   ....[42]....
        /*0e0c*/ 	.word	0x0002f310


	//   ....[43]....
        /*0e10*/ 	.word	0x0002f380


	//   ....[44]....
        /*0e14*/ 	.word	0x0002f3e0


	//   ....[45]....
        /*0e18*/ 	.word	0x0002f430


	//   ....[46]....
        /*0e1c*/ 	.word	0x0002f4b0


	//   ....[47]....
        /*0e20*/ 	.word	0x0002f520


	//   ....[48]....
        /*0e24*/ 	.word	0x0002f580


	//   ....[49]....
        /*0e28*/ 	.word	0x0002f5d0


	//   ....[50]....
        /*0e2c*/ 	.word	0x0002f650


	//   ....[51]....
        /*0e30*/ 	.word	0x0002f6c0


	//   ....[52]....
        /*0e34*/ 	.word	0x0002f720


	//   ....[53]....
        /*0e38*/ 	.word	0x0002f770


	//   ....[54]....
        /*0e3c*/ 	.word	0x0002f7f0


	//   ....[55]....
        /*0e40*/ 	.word	0x0002f840


	//   ....[56]....
        /*0e44*/ 	.word	0x0002f8a0


	//   ....[57]....
        /*0e48*/ 	.word	0x0002f8f0


	//   ....[58]....
        /*0e4c*/ 	.word	0x0002f970


	//   ....[59]....
        /*0e50*/ 	.word	0x0002f9e0


	//   ....[60]....
        /*0e54*/ 	.word	0x0002fa40


	//   ....[61]....
        /*0e58*/ 	.word	0x0002fa90


	//   ....[62]....
        /*0e5c*/ 	.word	0x0002faf0


	//   ....[63]....
        /*0e60*/ 	.word	0x0002fb80


	//   ....[64]....
        /*0e64*/ 	.word	0x0002fbe0


	//   ....[65]....
        /*0e68*/ 	.word	0x0002fc30


	//   ....[66]....
        /*0e6c*/ 	.word	0x0002fc90


	//   ....[67]....
        /*0e70*/ 	.word	0x0002fd20


	//   ....[68]....
        /*0e74*/ 	.word	0x0002fd80


	//   ....[69]....
        /*0e78*/ 	.word	0x0002fdd0


	//   ....[70]....
        /*0e7c*/ 	.word	0x0002fe30


	//   ....[71]....
        /*0e80*/ 	.word	0x0002fec0


	//   ....[72]....
        /*0e84*/ 	.word	0x0002ff20


	//   ....[73]....
        /*0e88*/ 	.word	0x0002ff70


	//   ....[74]....
        /*0e8c*/ 	.word	0x0002fff0


	//   ....[75]....
        /*0e90*/ 	.word	0x00030060


	//   ....[76]....
        /*0e94*/ 	.word	0x000300c0


	//   ....[77]....
        /*0e98*/ 	.word	0x00030110


	//   ....[78]....
        /*0e9c*/ 	.word	0x00030190


	//   ....[79]....
        /*0ea0*/ 	.word	0x00030200


	//   ....[80]....
        /*0ea4*/ 	.word	0x00030260


	//   ....[81]....
        /*0ea8*/ 	.word	0x000302b0


	//   ....[82]....
        /*0eac*/ 	.word	0x00030330


	//   ....[83]....
        /*0eb0*/ 	.word	0x000303a0


	//   ....[84]....
        /*0eb4*/ 	.word	0x00030400


	//   ....[85]....
        /*0eb8*/ 	.word	0x00030450


	//   ....[86]....
        /*0ebc*/ 	.word	0x000304d0


	//   ....[87]....
        /*0ec0*/ 	.word	0x00030540


	//   ....[88]....
        /*0ec4*/ 	.word	0x000305a0


	//   ....[89]....
        /*0ec8*/ 	.word	0x000305f0


	//   ....[90]....
        /*0ecc*/ 	.word	0x00030670


	//   ....[91]....
        /*0ed0*/ 	.word	0x000306e0


	//   ....[92]....
        /*0ed4*/ 	.word	0x00030740


	//   ....[93]....
        /*0ed8*/ 	.word	0x00030790


	//   ....[94]....
        /*0edc*/ 	.word	0x00030810


	//   ....[95]....
        /*0ee0*/ 	.word	0x00030860


	//   ....[96]....
        /*0ee4*/ 	.word	0x000308c0


	//   ....[97]....
        /*0ee8*/ 	.word	0x00030910


	//   ....[98]....
        /*0eec*/ 	.word	0x000309d0


	//   ....[99]....
        /*0ef0*/ 	.word	0x00030a40


	//   ....[100]....
        /*0ef4*/ 	.word	0x00030aa0


	//   ....[101]....
        /*0ef8*/ 	.word	0x00030b30


	//   ....[102]....
        /*0efc*/ 	.word	0x00030bc0


	//   ....[103]....
        /*0f00*/ 	.word	0x00030c10


	//   ....[104]....
        /*0f04*/ 	.word	0x00030ca0


	//   ....[105]....
        /*0f08*/ 	.word	0x00030d30


	//   ....[106]....
        /*0f0c*/ 	.word	0x00030dc0


	//   ....[107]....
        /*0f10*/ 	.word	0x00030e50


	//   ....[108]....
        /*0f14*/ 	.word	0x00030ee0


	//   ....[109]....
        /*0f18*/ 	.word	0x00030f70


	//   ....[110]....
        /*0f1c*/ 	.word	0x00030ff0


	//   ....[111]....
        /*0f20*/ 	.word	0x00031040


	//   ....[112]....
        /*0f24*/ 	.word	0x000310e0


	//   ....[113]....
        /*0f28*/ 	.word	0x00031170


	//   ....[114]....
        /*0f2c*/ 	.word	0x00031200


	//   ....[115]....
        /*0f30*/ 	.word	0x00031250


	//   ....[116]....
        /*0f34*/ 	.word	0x000312e0


	//   ....[117]....
        /*0f38*/ 	.word	0x00031370


	//   ....[118]....
        /*0f3c*/ 	.word	0x00031400


	//   ....[119]....
        /*0f40*/ 	.word	0x00031490


	//   ....[120]....
        /*0f44*/ 	.word	0x00031520


	//   ....[121]....
        /*0f48*/ 	.word	0x000315b0


	//   ....[122]....
        /*0f4c*/ 	.word	0x00031670


	//   ....[123]....
        /*0f50*/ 	.word	0x00031950


	//   ....[124]....
        /*0f54*/ 	.word	0x00031a50


	//   ....[125]....
        /*0f58*/ 	.word	0x00031b10


	//   ....[126]....
        /*0f5c*/ 	.word	0x00031c90


	//   ....[127]....
        /*0f60*/ 	.word	0x00031d20


	//   ....[128]....
        /*0f64*/ 	.word	0x00031d80


	//   ....[129]....
        /*0f68*/ 	.word	0x00031e80


	//   ....[130]....
        /*0f6c*/ 	.word	0x00031ee0


	//   ....[131]....
        /*0f70*/ 	.word	0x00031fb0


	//   ....[132]....
        /*0f74*/ 	.word	0x00032140


	//   ....[133]....
        /*0f78*/ 	.word	0x000321d0


	//   ....[134]....
        /*0f7c*/ 	.word	0x000322d0


	//   ....[135]....
        /*0f80*/ 	.word	0x00032380


	//   ....[136]....
        /*0f84*/ 	.word	0x000323e0


	//   ....[137]....
        /*0f88*/ 	.word	0x000324e0


	//   ....[138]....
        /*0f8c*/ 	.word	0x00032540


	//   ....[139]....
        /*0f90*/ 	.word	0x000325e0


	//   ....[140]....
        /*0f94*/ 	.word	0x000326f0


	//   ....[141]....
        /*0f98*/ 	.word	0x00032760


	//   ....[142]....
        /*0f9c*/ 	.word	0x000327c0


	//   ....[143]....
        /*0fa0*/ 	.word	0x000328d0


	//   ....[144]....
        /*0fa4*/ 	.word	0x00032930


	//   ....[145]....
        /*0fa8*/ 	.word	0x00032a50


	//   ....[146]....
        /*0fac*/ 	.word	0x00032ab0


	//   ....[147]....
        /*0fb0*/ 	.word	0x00032bb0


	//   ....[148]....
        /*0fb4*/ 	.word	0x00032ce0


	//   ....[149]....
        /*0fb8*/ 	.word	0x00032d70


	//   ....[150]....
        /*0fbc*/ 	.word	0x00032dd0


	//   ....[151]....
        /*0fc0*/ 	.word	0x00032eb0


	//   ....[152]....
        /*0fc4*/ 	.word	0x00032f10


	//   ....[153]....
        /*0fc8*/ 	.word	0x00032fe0


	//   ....[154]....
        /*0fcc*/ 	.word	0x00033040


	//   ....[155]....
        /*0fd0*/ 	.word	0x00033110


	//   ....[156]....
        /*0fd4*/ 	.word	0x00033200


	//   ....[157]....
        /*0fd8*/ 	.word	0x00033290


	//   ....[158]....
        /*0fdc*/ 	.word	0x000332f0


	//   ....[159]....
        /*0fe0*/ 	.word	0x000333c0


	//   ....[160]....
        /*0fe4*/ 	.word	0x00033420


	//   ....[161]....
        /*0fe8*/ 	.word	0x000334f0


	//   ....[162]....
        /*0fec*/ 	.word	0x00033550


	//   ....[163]....
        /*0ff0*/ 	.word	0x00033620


	//   ....[164]....
        /*0ff4*/ 	.word	0x00033800


	//   ....[165]....
        /*0ff8*/ 	.word	0x000338a0


	//   ....[166]....
        /*0ffc*/ 	.word	0x00033a10


	//   ....[167]....
        /*1000*/ 	.word	0x00033a80


	//   ....[168]....
        /*1004*/ 	.word	0x00033af0


	//   ....[169]....
        /*1008*/ 	.word	0x00033b60


	//   ....[170]....
        /*100c*/ 	.word	0x00033bd0


	//   ....[171]....
        /*1010*/ 	.word	0x00033c50


	//   ....[172]....
        /*1014*/ 	.word	0x00033cd0


	//   ....[173]....
        /*1018*/ 	.word	0x00033d60


	//   ....[174]....
        /*101c*/ 	.word	0x00033dd0


	//   ....[175]....
        /*1020*/ 	.word	0x00033e40


	//   ....[176]....
        /*1024*/ 	.word	0x00033eb0


	//   ....[177]....
        /*1028*/ 	.word	0x00033f30


	//   ....[178]....
        /*102c*/ 	.word	0x00033fa0


	//   ....[179]....
        /*1030*/ 	.word	0x00034050


	//   ....[180]....
        /*1034*/ 	.word	0x000340a0


	//   ....[181]....
        /*1038*/ 	.word	0x00034130


	//   ....[182]....
        /*103c*/ 	.word	0x00034260


	//----- nvinfo : EIATTR_REG_RECONFIG
	.align		4
.L_238:
        /*1040*/ 	.byte	0x01, 0x54
	.zero		2


	//----- nvinfo : EIATTR_SYSCALL_OFFSETS
	.align		4
        /*1044*/ 	.byte	0x04, 0x46
        /*1046*/ 	.short	(.L_240 - .L_239)


	//   ....[0]....
.L_239:
        /*1048*/ 	.word	0x00002330


	//   ....[1]....
        /*104c*/ 	.word	0x00002480


	//   ....[2]....
        /*1050*/ 	.word	0x0000acb0


	//   ....[3]....
        /*1054*/ 	.word	0x0000afc0


	//   ....[4]....
        /*1058*/ 	.word	0x000283d0


	//   ....[5]....
        /*105c*/ 	.word	0x00028540


	//   ....[6]....
        /*1060*/ 	.word	0x00028690


	//   ....[7]....
        /*1064*/ 	.word	0x000287d0


	//   ....[8]....
        /*1068*/ 	.word	0x000299a0


	//----- nvinfo : EIATTR_MBARRIER_INSTR_OFFSETS
	.align		4
.L_240:
        /*106c*/ 	.byte	0x04, 0x39
        /*106e*/ 	.short	(.L_242 - .L_241)


	//   ....[0]....
.L_241:
        /*1070*/ 	.word	0x00000270
        /*1074*/ 	.word	0x000000ff
        /*1078*/ 	.word	0x0002a800
        /*107c*/ 	.short	0x0100
        /*107e*/ 	.byte	0x08
	.zero		1


	//   ....[1]....
        /*1080*/ 	.word	0x00000280
        /*1084*/ 	.word	0x000000ff
        /*1088*/ 	.word	0x0002a820
        /*108c*/ 	.short	0x0100
        /*108e*/ 	.byte	0x08
	.zero		1


	//   ....[2]....
        /*1090*/ 	.word	0x00000370
        /*1094*/ 	.word	0x000000ff
        /*1098*/ 	.word	0x0002a830
        /*109c*/ 	.short	0x0100
        /*109e*/ 	.byte	0x08
	.zero		1


	//   ....[3]....
        /*10a0*/ 	.word	0x00000380
        /*10a4*/ 	.word	0x000000ff
        /*10a8*/ 	.word	0x0002a840
        /*10ac*/ 	.short	0x0100
        /*10ae*/ 	.byte	0x08
	.zero		1


	//   ....[4]....
        /*10b0*/ 	.word	0x00000390
        /*10b4*/ 	.word	0x000000ff
        /*10b8*/ 	.word	0x0002a838
        /*10bc*/ 	.short	0x0100
        /*10be*/ 	.byte	0x08
	.zero		1


	//   ....[5]....
        /*10c0*/ 	.word	0x000003a0
        /*10c4*/ 	.word	0x000000ff
        /*10c8*/ 	.word	0x0002a848
        /*10cc*/ 	.short	0x0100
        /*10ce*/ 	.byte	0x08
	.zero		1


	//   ....[6]....
        /*10d0*/ 	.word	0x000004d0
        /*10d4*/ 	.word	0x000000ff
        /*10d8*/ 	.word	0x0002a850
        /*10dc*/ 	.short	0x0100
        /*10de*/ 	.byte	0x08
	.zero		1


	//   ....[7]....
        /*10e0*/ 	.word	0x000004e0
        /*10e4*/ 	.word	0x000000ff
        /*10e8*/ 	.word	0x0002a860
        /*10ec*/ 	.short	0x0100
        /*10ee*/ 	.byte	0x08
	.zero		1


	//   ....[8]....
        /*10f0*/ 	.word	0x000004f0
        /*10f4*/ 	.word	0x000000ff
        /*10f8*/ 	.word	0x0002a858
        /*10fc*/ 	.short	0x0100
        /*10fe*/ 	.byte	0x08
	.zero		1


	//   ....[9]....
        /*1100*/ 	.word	0x00000500
        /*1104*/ 	.word	0x000000ff
        /*1108*/ 	.word	0x0002a868
        /*110c*/ 	.short	0x0100
        /*110e*/ 	.byte	0x08
	.zero		1


	//   ....[10]....
        /*1110*/ 	.word	0x000005f0
        /*1114*/ 	.word	0x000000ff
        /*1118*/ 	.word	0x0002a870
        /*111c*/ 	.short	0x0100
        /*111e*/ 	.byte	0x06
	.zero		1


	//   ....[11]....
        /*1120*/ 	.word	0x00000600
        /*1124*/ 	.word	0x000000ff
        /*1128*/ 	.word	0x0002a880
        /*112c*/ 	.short	0x0100
        /*112e*/ 	.byte	0x06
	.zero		1


	//   ....[12]....
        /*1130*/ 	.word	0x00000610
        /*1134*/ 	.word	0x000000ff
        /*1138*/ 	.word	0x0002a878
        /*113c*/ 	.short	0x0100
        /*113e*/ 	.byte	0x06
	.zero		1


	//   ....[13]....
        /*1140*/ 	.word	0x00000620
        /*1144*/ 	.word	0x000000ff
        /*1148*/ 	.word	0x0002a888
        /*114c*/ 	.short	0x0100
        /*114e*/ 	.byte	0x06
	.zero		1


	//   ....[14]....
        /*1150*/ 	.word	0x00000750
        /*1154*/ 	.word	0x000000ff
        /*1158*/ 	.word	0x0002a890
        /*115c*/ 	.short	0x0100
        /*115e*/ 	.byte	0x08
	.zero		1


	//   ....[15]....
        /*1160*/ 	.word	0x00000760
        /*1164*/ 	.word	0x000000ff
        /*1168*/ 	.word	0x0002a8a0
        /*116c*/ 	.short	0x0100
        /*116e*/ 	.byte	0x08
	.zero		1


	//   ....[16]....
        /*1170*/ 	.word	0x00000770
        /*1174*/ 	.word	0x000000ff
        /*1178*/ 	.word	0x0002a898
        /*117c*/ 	.short	0x0100
        /*117e*/ 	.byte	0x08
	.zero		1


	//   ....[17]....
        /*1180*/ 	.word	0x00000780
        /*1184*/ 	.word	0x000000ff
        /*1188*/ 	.word	0x0002a8a8
        /*118c*/ 	.short	0x0100
        /*118e*/ 	.byte	0x08
	.zero		1


	//   ....[18]....
        /*1190*/ 	.word	0x000008c0
        /*1194*/ 	.word	0x000000ff
        /*1198*/ 	.word	0x0002a8b0
        /*119c*/ 	.short	0x0100
        /*119e*/ 	.byte	0x08
	.zero		1


	//   ....[19]....
        /*11a0*/ 	.word	0x000008d0
        /*11a4*/ 	.word	0x000000ff
        /*11a8*/ 	.word	0x0002a8c0
        /*11ac*/ 	.short	0x0100
        /*11ae*/ 	.byte	0x08
	.zero		1


	//   ....[20]....
        /*11b0*/ 	.word	0x000008e0
        /*11b4*/ 	.word	0x000000ff
        /*11b8*/ 	.word	0x0002a8b8
        /*11bc*/ 	.short	0x0100
        /*11be*/ 	.byte	0x08
	.zero		1


	//   ....[21]....
        /*11c0*/ 	.word	0x000008f0
        /*11c4*/ 	.word	0x000000ff
        /*11c8*/ 	.word	0x0002a8c8
        /*11cc*/ 	.short	0x0100
        /*11ce*/ 	.byte	0x08
	.zero		1


	//   ....[22]....
        /*11d0*/ 	.word	0x00003540
        /*11d4*/ 	.word	0x00000052
        /*11d8*/ 	.word	0x0002a890
        /*11dc*/ 	.short	0x010a
        /*11de*/ 	.byte	0x3f
	.zero		1


	//   ....[23]....
        /*11e0*/ 	.word	0x000064f0
        /*11e4*/ 	.word	0x00000052
        /*11e8*/ 	.word	0x0002a890
        /*11ec*/ 	.short	0x010a
        /*11ee*/ 	.byte	0x3f
	.zero		1


	//   ....[24]....
        /*11f0*/ 	.word	0x000093f0
        /*11f4*/ 	.word	0x00000052
        /*11f8*/ 	.word	0x0002a890
        /*11fc*/ 	.short	0x010a
        /*11fe*/ 	.byte	0x3f
	.zero		1


	//   ....[25]....
        /*1200*/ 	.word	0x000098a0
        /*1204*/ 	.word	0x00000004
        /*1208*/ 	.word	0x00000000
        /*120c*/ 	.short	0x0101
        /*120e*/ 	.byte	0x3f
	.zero		1


	//   ....[26]....
        /*1210*/ 	.word	0x000098e0
        /*1214*/ 	.word	0x00000052
        /*1218*/ 	.word	0x0002a8b0
        /*121c*/ 	.short	0x010a
        /*121e*/ 	.byte	0x3f
	.zero		1


	//   ....[27]....
        /*1220*/ 	.word	0x00009d70
        /*1224*/ 	.word	0x00000052
        /*1228*/ 	.word	0x00000000
        /*122c*/ 	.short	0x0101
        /*122e*/ 	.byte	0x3f
	.zero		1


	//   ....[28]....
        /*1230*/ 	.word	0x0000ad40
        /*1234*/ 	.word	0x00000010
        /*1238*/ 	.word	0x0002a800
        /*123c*/ 	.short	0x010a
        /*123e*/ 	.byte	0x3f
	.zero		1


	//   ....[29]....
        /*1240*/ 	.word	0x0000ad90
        /*1244*/ 	.word	0x00000010
        /*1248*/ 	.word	0x0002a800
        /*124c*/ 	.short	0x010a
        /*124e*/ 	.byte	0x3f
	.zero		1


	//   ....[30]....
        /*1250*/ 	.word	0x0000b790
        /*1254*/ 	.word	0x00000010
        /*1258*/ 	.word	0x0002a800
        /*125c*/ 	.short	0x010a
        /*125e*/ 	.byte	0x3f
	.zero		1


	//   ....[31]....
        /*1260*/ 	.word	0x0000ed20
        /*1264*/ 	.word	0x00000010
        /*1268*/ 	.word	0x0002a800
        /*126c*/ 	.short	0x010a
        /*126e*/ 	.byte	0x3f
	.zero		1


	//   ....[32]....
        /*1270*/ 	.word	0x00011e20
        /*1274*/ 	.word	0x0000000b
        /*1278*/ 	.word	0x0002a830
        /*127c*/ 	.short	0x010a
        /*127e*/ 	.byte	0x3f
	.zero		1


	//   ....[33]....
        /*1280*/ 	.word	0x00011e60
        /*1284*/ 	.word	0x0000000b
        /*1288*/ 	.word	0x0002a830
        /*128c*/ 	.short	0x010a
        /*128e*/ 	.byte	0x3f
	.zero		1


	//   ....[34]....
        /*1290*/ 	.word	0x000123c0
        /*1294*/ 	.word	0x00000000
        /*1298*/ 	.word	0x00000000
        /*129c*/ 	.short	0x0101
        /*129e*/ 	.byte	0x3f
	.zero		1


	//   ....[35]....
        /*12a0*/ 	.word	0x00015480
        /*12a4*/ 	.word	0x00000009
        /*12a8*/ 	.word	0x0002a830
        /*12ac*/ 	.short	0x010a
        /*12ae*/ 	.byte	0x3f
	.zero		1


	//   ....[36]....
        /*12b0*/ 	.word	0x000154d0
        /*12b4*/ 	.word	0x00000009
        /*12b8*/ 	.word	0x0002a830
        /*12bc*/ 	.short	0x010a
        /*12be*/ 	.byte	0x3f
	.zero		1


	//   ....[37]....
        /*12c0*/ 	.word	0x00015820
        /*12c4*/ 	.word	0x00000009
        /*12c8*/ 	.word	0x0002a850
        /*12cc*/ 	.short	0x010a
        /*12ce*/ 	.byte	0x3f
	.zero		1


	//   ....[38]....
        /*12d0*/ 	.word	0x00015860
        /*12d4*/ 	.word	0x00000009
        /*12d8*/ 	.word	0x0002a850
        /*12dc*/ 	.short	0x010a
        /*12de*/ 	.byte	0x3f
	.zero		1


	//   ....[39]....
        /*12e0*/ 	.word	0x00015c30
        /*12e4*/ 	.word	0x00000008
        /*12e8*/ 	.word	0x00000000
        /*12ec*/ 	.short	0x0101
        /*12ee*/ 	.byte	0x3f
	.zero		1


	//   ....[40]....
        /*12f0*/ 	.word	0x00017fe0
        /*12f4*/ 	.word	0x0000000f
        /*12f8*/ 	.word	0x00000000
        /*12fc*/ 	.short	0x0101
        /*12fe*/ 	.byte	0x3f
	.zero		1


	//   ....[41]....
        /*1300*/ 	.word	0x00018b10
        /*1304*/ 	.word	0x00000003
        /*1308*/ 	.word	0x0002a830
        /*130c*/ 	.short	0x010a
        /*130e*/ 	.byte	0x3f
	.zero		1


	//   ....[42]....
        /*1310*/ 	.word	0x00018b60
        /*1314*/ 	.word	0x00000003
        /*1318*/ 	.word	0x0002a830
        /*131c*/ 	.short	0x010a
        /*131e*/ 	.byte	0x3f
	.zero		1


	//   ....[43]....
        /*1320*/ 	.word	0x00018ee0
        /*1324*/ 	.word	0x00000003
        /*1328*/ 	.word	0x0002a850
        /*132c*/ 	.short	0x010a
        /*132e*/ 	.byte	0x3f
	.zero		1


	//   ....[44]....
        /*1330*/ 	.word	0x00018f20
        /*1334*/ 	.word	0x00000003
        /*1338*/ 	.word	0x0002a850
        /*133c*/ 	.short	0x010a
        /*133e*/ 	.byte	0x3f
	.zero		1


	//   ....[45]....
        /*1340*/ 	.word	0x000191f0
        /*1344*/ 	.word	0x00000000
        /*1348*/ 	.word	0x00000000
        /*134c*/ 	.short	0x0101
        /*134e*/ 	.byte	0x3f
	.zero		1


	//   ....[46]....
        /*1350*/ 	.word	0x0001a5a0
        /*1354*/ 	.word	0x0000000c
        /*1358*/ 	.word	0x00000000
        /*135c*/ 	.short	0x0101
        /*135e*/ 	.byte	0x3f
	.zero		1


	//   ....[47]....
        /*1360*/ 	.word	0x0001ae10
        /*1364*/ 	.word	0x00000003
        /*1368*/ 	.word	0x0002a830
        /*136c*/ 	.short	0x010a
        /*136e*/ 	.byte	0x3f
	.zero		1


	//   ....[48]....
        /*1370*/ 	.word	0x0001ae60
        /*1374*/ 	.word	0x00000003
        /*1378*/ 	.word	0x0002a830
        /*137c*/ 	.short	0x010a
        /*137e*/ 	.byte	0x3f
	.zero		1


	//   ....[49]....
        /*1380*/ 	.word	0x0001b1e0
        /*1384*/ 	.word	0x00000003
        /*1388*/ 	.word	0x0002a850
        /*138c*/ 	.short	0x010a
        /*138e*/ 	.byte	0x3f
	.zero		1


	//   ....[50]....
        /*1390*/ 	.word	0x0001b220
        /*1394*/ 	.word	0x00000003
        /*1398*/ 	.word	0x0002a850
        /*139c*/ 	.short	0x010a
        /*139e*/ 	.byte	0x3f
	.zero		1


	//   ....[51]....
        /*13a0*/ 	.word	0x0001b590
        /*13a4*/ 	.word	0x00000000
        /*13a8*/ 	.word	0x00000000
        /*13ac*/ 	.short	0x0101
        /*13ae*/ 	.byte	0x3f
	.zero		1


	//   ....[52]....
        /*13b0*/ 	.word	0x0001d990
        /*13b4*/ 	.word	0x0000000c
        /*13b8*/ 	.word	0x00000000
        /*13bc*/ 	.short	0x0101
        /*13be*/ 	.byte	0x3f
	.zero		1


	//   ....[53]....
        /*13c0*/ 	.word	0x0001e130
        /*13c4*/ 	.word	0x00000004
        /*13c8*/ 	.word	0x0002a850
        /*13cc*/ 	.short	0x010a
        /*13ce*/ 	.byte	0x3f
	.zero		1


	//   ....[54]....
        /*13d0*/ 	.word	0x0001e1b0
        /*13d4*/ 	.word	0x00000004
        /*13d8*/ 	.word	0x0002a850
        /*13dc*/ 	.short	0x010a
        /*13de*/ 	.byte	0x3f
	.zero		1


	//   ....[55]....
        /*13e0*/ 	.word	0x0001e8c0
        /*13e4*/ 	.word	0x0000000b
        /*13e8*/ 	.word	0x00000000
        /*13ec*/ 	.short	0x0101
        /*13ee*/ 	.byte	0x3f
	.zero		1


	//   ....[56]....
        /*13f0*/ 	.word	0x000216f0
        /*13f4*/ 	.word	0x00000000
        /*13f8*/ 	.word	0x00000000
        /*13fc*/ 	.short	0x0101
        /*13fe*/ 	.byte	0x3f
	.zero		1


	//   ....[57]....
        /*1400*/ 	.word	0x00021ef0
        /*1404*/ 	.word	0x00000020
        /*1408*/ 	.word	0x00000000
        /*140c*/ 	.short	0x0101
        /*140e*/ 	.byte	0x3f
	.zero		1


	//   ....[58]....
        /*1410*/ 	.word	0x00026820
        /*1414*/ 	.word	0x00000017
        /*1418*/ 	.word	0x0002a820
        /*141c*/ 	.short	0x010a
        /*141e*/ 	.byte	0x3f
	.zero		1


	//   ....[59]....
        /*1420*/ 	.word	0x000268b0
        /*1424*/ 	.word	0x0000000c
        /*1428*/ 	.word	0x0002a8a0
        /*142c*/ 	.short	0x010a
        /*142e*/ 	.byte	0x3f
	.zero		1


	//   ....[60]....
        /*1430*/ 	.word	0x00026d00
        /*1434*/ 	.word	0x0000000c
        /*1438*/ 	.word	0x0002a8c0
        /*143c*/ 	.short	0x010a
        /*143e*/ 	.byte	0x3f
	.zero		1


	//   ....[61]....
        /*1440*/ 	.word	0x00027210
        /*1444*/ 	.word	0x0000000b
        /*1448*/ 	.word	0x0002a8a0
        /*144c*/ 	.short	0x010a
        /*144e*/ 	.byte	0x3f
	.zero		1


	//   ....[62]....
        /*1450*/ 	.word	0x00027650
        /*1454*/ 	.word	0x0000000b
        /*1458*/ 	.word	0x0002a8c0
        /*145c*/ 	.short	0x010a
        /*145e*/ 	.byte	0x3f
	.zero		1


	//   ....[63]....
        /*1460*/ 	.word	0x00028bd0
        /*1464*/ 	.word	0x00000004
        /*1468*/ 	.word	0x0002a880
        /*146c*/ 	.short	0x010a
        /*146e*/ 	.byte	0x3f
	.zero		1


	//   ....[64]....
        /*1470*/ 	.word	0x00029100
        /*1474*/ 	.word	0x00000004
        /*1478*/ 	.word	0x0002a870
        /*147c*/ 	.short	0x0107
        /*147e*/ 	.byte	0x3f
	.zero		1


	//   ....[65]....
        /*1480*/ 	.word	0x000291c0
        /*1484*/ 	.word	0x00000004
        /*1488*/ 	.word	0x0002a870
        /*148c*/ 	.short	0x0101
        /*148e*/ 	.byte	0x3f
	.zero		1


	//   ....[66]....
        /*1490*/ 	.word	0x00029210
        /*1494*/ 	.word	0x00000004
        /*1498*/ 	.word	0x0002a840
        /*149c*/ 	.short	0x010a
        /*149e*/ 	.byte	0x3f
	.zero		1


	//   ....[67]....
        /*14a0*/ 	.word	0x00029680
        /*14a4*/ 	.word	0x00000004
        /*14a8*/ 	.word	0x0002a830
        /*14ac*/ 	.short	0x0107
        /*14ae*/ 	.byte	0x3f
	.zero		1


	//   ....[68]....
        /*14b0*/ 	.word	0x00029750
        /*14b4*/ 	.word	0x00000004
        /*14b8*/ 	.word	0x0002a830
        /*14bc*/ 	.short	0x0101
        /*14be*/ 	.byte	0x3f
	.zero		1


	//   ....[69]....
        /*14c0*/ 	.word	0x0002a070
        /*14c4*/ 	.word	0x00000017
        /*14c8*/ 	.word	0x0002a800
        /*14cc*/ 	.short	0x0107
        /*14ce*/ 	.byte	0x3f
	.zero		1


	//   ....[70]....
        /*14d0*/ 	.word	0x0002a180
        /*14d4*/ 	.word	0x00000017
        /*14d8*/ 	.word	0x0002a800
        /*14dc*/ 	.short	0x0101
        /*14de*/ 	.byte	0x3f
	.zero		1


	//   ....[71]....
        /*14e0*/ 	.word	0x0002a1a0
        /*14e4*/ 	.word	0x00000017
        /*14e8*/ 	.word	0x0002a820
        /*14ec*/ 	.short	0x010a
        /*14ee*/ 	.byte	0x3f
	.zero		1


	//   ....[72]....
        /*14f0*/ 	.word	0x0002a4d0
        /*14f4*/ 	.word	0x00000004
        /*14f8*/ 	.word	0x0002a880
        /*14fc*/ 	.short	0x010a
        /*14fe*/ 	.byte	0x3f
	.zero		1


	//   ....[73]....
        /*1500*/ 	.word	0x0002a8a0
        /*1504*/ 	.word	0x00000004
        /*1508*/ 	.word	0x0002a870
        /*150c*/ 	.short	0x0107
        /*150e*/ 	.byte	0x3f
	.zero		1


	//   ....[74]....
        /*1510*/ 	.word	0x0002a960
        /*1514*/ 	.word	0x00000004
        /*1518*/ 	.word	0x0002a870
        /*151c*/ 	.short	0x0101
        /*151e*/ 	.byte	0x3f
	.zero		1


	//   ....[75]....
        /*1520*/ 	.word	0x0002a990
        /*1524*/ 	.word	0x00000004
        /*1528*/ 	.word	0x0002a840
        /*152c*/ 	.short	0x010a
        /*152e*/ 	.byte	0x3f
	.zero		1


	//   ....[76]....
        /*1530*/ 	.word	0x0002ad50
        /*1534*/ 	.word	0x00000004
        /*1538*/ 	.word	0x0002a830
        /*153c*/ 	.short	0x0107
        /*153e*/ 	.byte	0x3f
	.zero		1


	//   ....[77]....
        /*1540*/ 	.word	0x0002ae20
        /*1544*/ 	.word	0x00000004
        /*1548*/ 	.word	0x0002a830
        /*154c*/ 	.short	0x0101
        /*154e*/ 	.byte	0x3f
	.zero		1


	//   ....[78]....
        /*1550*/ 	.word	0x0002aea0
        /*1554*/ 	.word	0x00000003
        /*1558*/ 	.word	0x0002a870
        /*155c*/ 	.short	0x010a
        /*155e*/ 	.byte	0x3f
	.zero		1


	//   ....[79]....
        /*1560*/ 	.word	0x0002af30
        /*1564*/ 	.word	0x00000003
        /*1568*/ 	.word	0x0002a860
        /*156c*/ 	.short	0x010a
        /*156e*/ 	.byte	0x3f
	.zero		1


	//   ....[80]....
        /*1570*/ 	.word	0x0002b510
        /*1574*/ 	.word	0x00000003
        /*1578*/ 	.word	0x0002a850
        /*157c*/ 	.short	0x0101
        /*157e*/ 	.byte	0x3f
	.zero		1


	//   ....[81]....
        /*1580*/ 	.word	0x0002b590
        /*1584*/ 	.word	0x00000003
        /*1588*/ 	.word	0x00000000
        /*158c*/ 	.short	0x0101
        /*158e*/ 	.byte	0x3f
	.zero		1


	//   ....[82]....
        /*1590*/ 	.word	0x0002b750
        /*1594*/ 	.word	0x0000000c
        /*1598*/ 	.word	0x0002a870
        /*159c*/ 	.short	0x010a
        /*159e*/ 	.byte	0x3f
	.zero		1


	//   ....[83]....
        /*15a0*/ 	.word	0x0002b7d0
        /*15a4*/ 	.word	0x0000000c
        /*15a8*/ 	.word	0x0002a860
        /*15ac*/ 	.short	0x010a
        /*15ae*/ 	.byte	0x3f
	.zero		1


	//   ....[84]....
        /*15b0*/ 	.word	0x0002bdc0
        /*15b4*/ 	.word	0x0000000c
        /*15b8*/ 	.word	0x0002a850
        /*15bc*/ 	.short	0x0101
        /*15be*/ 	.byte	0x3f
	.zero		1


	//   ....[85]....
        /*15c0*/ 	.word	0x0002be40
        /*15c4*/ 	.word	0x00000003
        /*15c8*/ 	.word	0x00000000
        /*15cc*/ 	.short	0x0101
        /*15ce*/ 	.byte	0x3f
	.zero		1


	//   ....[86]....
        /*15d0*/ 	.word	0x0002cf60
        /*15d4*/ 	.word	0x00000007
        /*15d8*/ 	.word	0x0002a820
        /*15dc*/ 	.short	0x010a
        /*15de*/ 	.byte	0x3f
	.zero		1


	//   ....[87]....
        /*15e0*/ 	.word	0x0002d0d0
        /*15e4*/ 	.word	0x00000005
        /*15e8*/ 	.word	0x0002a840
        /*15ec*/ 	.short	0x010a
        /*15ee*/ 	.byte	0x3f
	.zero		1


	//   ....[88]....
        /*15f0*/ 	.word	0x0002d170
        /*15f4*/ 	.word	0x00000003
        /*15f8*/ 	.word	0x0002a840
        /*15fc*/ 	.short	0x010a
        /*15fe*/ 	.byte	0x3f
	.zero		1


	//   ....[89]....
        /*1600*/ 	.word	0x0002d1b0
        /*1604*/ 	.word	0x00000005
        /*1608*/ 	.word	0x0002a860
        /*160c*/ 	.short	0x010a
        /*160e*/ 	.byte	0x3f
	.zero		1


	//   ....[90]....
        /*1610*/ 	.word	0x0002d1f0
        /*1614*/ 	.word	0x00000003
        /*1618*/ 	.word	0x0002a860
        /*161c*/ 	.short	0x010a
        /*161e*/ 	.byte	0x3f
	.zero		1


	//   ....[91]....
        /*1620*/ 	.word	0x0002d230
        /*1624*/ 	.word	0x00000005
        /*1628*/ 	.word	0x0002a880
        /*162c*/ 	.short	0x010a
        /*162e*/ 	.byte	0x3f
	.zero		1


	//   ....[92]....
        /*1630*/ 	.word	0x0002d270
        /*1634*/ 	.word	0x00000003
        /*1638*/ 	.word	0x0002a880
        /*163c*/ 	.short	0x010a
        /*163e*/ 	.byte	0x3f
	.zero		1


	//   ....[93]....
        /*1640*/ 	.word	0x0002d2d0
        /*1644*/ 	.word	0x00000052
        /*1648*/ 	.word	0x0002a890
        /*164c*/ 	.short	0x010a
        /*164e*/ 	.byte	0x3f
	.zero		1


	//   ....[94]....
        /*1650*/ 	.word	0x0002d440
        /*1654*/ 	.word	0x00000052
        /*1658*/ 	.word	0x0002a890
        /*165c*/ 	.short	0x010a
        /*165e*/ 	.byte	0x3f
	.zero		1


	//   ....[95]....
        /*1660*/ 	.word	0x0002d5c0
        /*1664*/ 	.word	0x00000052
        /*1668*/ 	.word	0x0002a890
        /*166c*/ 	.short	0x010a
        /*166e*/ 	.byte	0x3f
	.zero		1


	//   ....[96]....
        /*1670*/ 	.word	0x0002d720
        /*1674*/ 	.word	0x00000052
        /*1678*/ 	.word	0x0002a8b0
        /*167c*/ 	.short	0x010a
        /*167e*/ 	.byte	0x3f
	.zero		1


	//   ....[97]....
        /*1680*/ 	.word	0x0002d9d0
        /*1684*/ 	.word	0x00000010
        /*1688*/ 	.word	0x0002a800
        /*168c*/ 	.short	0x010a
        /*168e*/ 	.byte	0x3f
	.zero		1


	//   ....[98]....
        /*1690*/ 	.word	0x0002dbe0
        /*1694*/ 	.word	0x00000010
        /*1698*/ 	.word	0x0002a800
        /*169c*/ 	.short	0x010a
        /*169e*/ 	.byte	0x3f
	.zero		1


	//   ....[99]....
        /*16a0*/ 	.word	0x0002dc30
        /*16a4*/ 	.word	0x0000000b
        /*16a8*/ 	.word	0x0002a830
        /*16ac*/ 	.short	0x010a
        /*16ae*/ 	.byte	0x3f
	.zero		1


	//   ....[100]....
        /*16b0*/ 	.word	0x0002dc80
        /*16b4*/ 	.word	0x00000009
        /*16b8*/ 	.word	0x0002a830
        /*16bc*/ 	.short	0x010a
        /*16be*/ 	.byte	0x3f
	.zero		1


	//   ....[101]....
        /*16c0*/ 	.word	0x0002dcd0
        /*16c4*/ 	.word	0x00000009
        /*16c8*/ 	.word	0x0002a850
        /*16cc*/ 	.short	0x010a
        /*16ce*/ 	.byte	0x3f
	.zero		1


	//   ....[102]....
        /*16d0*/ 	.word	0x0002dd20
        /*16d4*/ 	.word	0x00000003
        /*16d8*/ 	.word	0x0002a830
        /*16dc*/ 	.short	0x010a
        /*16de*/ 	.byte	0x3f
	.zero		1


	//   ....[103]....
        /*16e0*/ 	.word	0x0002dd70
        /*16e4*/ 	.word	0x00000003
        /*16e8*/ 	.word	0x0002a850
        /*16ec*/ 	.short	0x010a
        /*16ee*/ 	.byte	0x3f
	.zero		1


	//   ....[104]....
        /*16f0*/ 	.word	0x0002ddc0
        /*16f4*/ 	.word	0x00000003
        /*16f8*/ 	.word	0x0002a830
        /*16fc*/ 	.short	0x010a
        /*16fe*/ 	.byte	0x3f
	.zero		1


	//   ....[105]....
        /*1700*/ 	.word	0x0002de10
        /*1704*/ 	.word	0x00000003
        /*1708*/ 	.word	0x0002a850
        /*170c*/ 	.short	0x010a
        /*170e*/ 	.byte	0x3f
	.zero		1


	//   ....[106]....
        /*1710*/ 	.word	0x0002de60
        /*1714*/ 	.word	0x00000004
        /*1718*/ 	.word	0x0002a850
        /*171c*/ 	.short	0x010a
        /*171e*/ 	.byte	0x3f
	.zero		1


	//   ....[107]....
        /*1720*/ 	.word	0x00031730
        /*1724*/ 	.word	0x00000017
        /*1728*/ 	.word	0x0002a820
        /*172c*/ 	.short	0x010a
        /*172e*/ 	.byte	0x3f
	.zero		1


	//   ....[108]....
        /*1730*/ 	.word	0x00031780
        /*1734*/ 	.word	0x0000000c
        /*1738*/ 	.word	0x0002a8a0
        /*173c*/ 	.short	0x010a
        /*173e*/ 	.byte	0x3f
	.zero		1


	//   ....[109]....
        /*1740*/ 	.word	0x000317d0
        /*1744*/ 	.word	0x0000000c
        /*1748*/ 	.word	0x0002a8c0
        /*174c*/ 	.short	0x010a
        /*174e*/ 	.byte	0x3f
	.zero		1


	//   ....[110]....
        /*1750*/ 	.word	0x00031820
        /*1754*/ 	.word	0x0000000b
        /*1758*/ 	.word	0x0002a8a0
        /*175c*/ 	.short	0x010a
        /*175e*/ 	.byte	0x3f
	.zero		1


	//   ....[111]....
        /*1760*/ 	.word	0x00031870
        /*1764*/ 	.word	0x0000000b
        /*1768*/ 	.word	0x0002a8c0
        /*176c*/ 	.short	0x010a
        /*176e*/ 	.byte	0x3f
	.zero		1


	//   ....[112]....
        /*1770*/ 	.word	0x000319a0
        /*1774*/ 	.word	0x00000004
        /*1778*/ 	.word	0x0002a880
        /*177c*/ 	.short	0x010a
        /*177e*/ 	.byte	0x3f
	.zero		1


	//   ....[113]....
        /*1780*/ 	.word	0x00032090
        /*1784*/ 	.word	0x00000004
        /*1788*/ 	.word	0x0002a840
        /*178c*/ 	.short	0x010a
        /*178e*/ 	.byte	0x3f
	.zero		1


	//   ....[114]....
        /*1790*/ 	.word	0x00032be0
        /*1794*/ 	.word	0x00000017
        /*1798*/ 	.word	0x0002a820
        /*179c*/ 	.short	0x010a
        /*179e*/ 	.byte	0x3f
	.zero		1


	//   ....[115]....
        /*17a0*/ 	.word	0x00032c30
        /*17a4*/ 	.word	0x00000004
        /*17a8*/ 	.word	0x0002a880
        /*17ac*/ 	.short	0x010a
        /*17ae*/ 	.byte	0x3f
	.zero		1


	//   ....[116]....
        /*17b0*/ 	.word	0x00033150
        /*17b4*/ 	.word	0x00000004
        /*17b8*/ 	.word	0x0002a840
        /*17bc*/ 	.short	0x010a
        /*17be*/ 	.byte	0x3f
	.zero		1


	//   ....[117]....
        /*17c0*/ 	.word	0x00033660
        /*17c4*/ 	.word	0x00000003
        /*17c8*/ 	.word	0x0002a870
        /*17cc*/ 	.short	0x010a
        /*17ce*/ 	.byte	0x3f
	.zero		1


	//   ....[118]....
        /*17d0*/ 	.word	0x000336b0
        /*17d4*/ 	.word	0x00000003
        /*17d8*/ 	.word	0x0002a860
        /*17dc*/ 	.short	0x010a
        /*17de*/ 	.byte	0x3f
	.zero		1


	//   ....[119]....
        /*17e0*/ 	.word	0x00033700
        /*17e4*/ 	.word	0x0000000c
        /*17e8*/ 	.word	0x0002a870
        /*17ec*/ 	.short	0x010a
        /*17ee*/ 	.byte	0x3f
	.zero		1


	//   ....[120]....
        /*17f0*/ 	.word	0x00033750
        /*17f4*/ 	.word	0x0000000c
        /*17f8*/ 	.word	0x0002a860
        /*17fc*/ 	.short	0x010a
        /*17fe*/ 	.byte	0x3f
	.zero		1


	//   ....[121]....
        /*1800*/ 	.word	0x00034180
        /*1804*/ 	.word	0x00000007
        /*1808*/ 	.word	0x0002a820
        /*180c*/ 	.short	0x010a
        /*180e*/ 	.byte	0x3f
	.zero		1


	//   ....[122]....
        /*1810*/ 	.word	0x00034320
        /*1814*/ 	.word	0x00000005
        /*1818*/ 	.word	0x0002a840
        /*181c*/ 	.short	0x010a
        /*181e*/ 	.byte	0x3f
	.zero		1


	//   ....[123]....
        /*1820*/ 	.word	0x00034370
        /*1824*/ 	.word	0x00000003
        /*1828*/ 	.word	0x0002a840
        /*182c*/ 	.short	0x010a
        /*182e*/ 	.byte	0x3f
	.zero		1


	//   ....[124]....
        /*1830*/ 	.word	0x000343c0
        /*1834*/ 	.word	0x00000005
        /*1838*/ 	.word	0x0002a860
        /*183c*/ 	.short	0x010a
        /*183e*/ 	.byte	0x3f
	.zero		1


	//   ....[125]....
        /*1840*/ 	.word	0x00034410
        /*1844*/ 	.word	0x00000003
        /*1848*/ 	.word	0x0002a860
        /*184c*/ 	.short	0x010a
        /*184e*/ 	.byte	0x3f
	.zero		1


	//   ....[126]....
        /*1850*/ 	.word	0x00034460
        /*1854*/ 	.word	0x00000005
        /*1858*/ 	.word	0x0002a880
        /*185c*/ 	.short	0x010a
        /*185e*/ 	.byte	0x3f
	.zero		1


	//----- nvinfo : EIATTR_NUM_MBARRIERS
	.align		4
.L_242:
        /*1860*/ 	.byte	0x03, 0x38
        /*1862*/ 	.short	0x0016


	//----- nvinfo : EIATTR_EXIT_INSTR_OFFSETS
	.align		4
        /*1864*/ 	.byte	0x04, 0x1c
        /*1866*/ 	.short	(.L_244 - .L_243)


	//   ....[0]....
.L_243:
        /*1868*/ 	.word	0x0002d2c0


	//----- nvinfo : EIATTR_MAX_THREADS
	.align		4
.L_244:
        /*186c*/ 	.byte	0x04, 0x05
        /*186e*/ 	.short	(.L_246 - .L_245)
.L_245:
        /*1870*/ 	.word	0x00000180
        /*1874*/ 	.word	0x00000001
        /*1878*/ 	.word	0x00000001


	//----- nvinfo : EIATTR_CRS_STACK_SIZE
	.align		4
.L_246:
        /*187c*/ 	.byte	0x04, 0x1e
        /*187e*/ 	.short	(.L_248 - .L_247)
.L_247:
        /*1880*/ 	.word	0x00000000


	//----- nvinfo : EIATTR_CBANK_PARAM_SIZE
	.align		4
.L_248:
        /*1884*/ 	.byte	0x03, 0x19
        /*1886*/ 	.short	0x0af0


	//----- nvinfo : EIATTR_PARAM_CBANK
	.align		4
        /*1888*/ 	.byte	0x04, 0x0a
        /*188a*/ 	.short	(.L_250 - .L_249)
	.align		4
.L_249:
        /*188c*/ 	.word	index@(.nv.constant0._ZN7cutlass13device_kernelIN5flash11enable_sm90INS1_16FlashAttnFwdSm90INS1_25CollectiveMainloopFwdSm90ILi2EN4cute5tupleIJNS5_1CILi1EEES8_S8_EEENS6_IJNS7_ILi128EEESA_NS7_ILi192EEEEEELi192ENS_12float_e4m3_tEfNS_4arch4Sm90ELb0ELb1ELb0ELb1ELb1ELb1ELb0ELb1ELb1ELb1ELb1ELb0EEENS1_21CollectiveEpilogueFwdINS6_IJSA_SB_SA_EEES9_NS_10bfloat16_tESF_Li256ELb1ELb1ELb1ELb1EEENS1_36VarlenDynamicPersistentTileSchedulerILi128ELi128ELi256ELi128ELb1ELb1ELb1ELb1ELb0ELb1EEEEEEEEEvNT_6ParamsE)
        /*1890*/ 	.short	0x0210
        /*1892*/ 	.short	0x0af0


	//----- nvinfo : EIATTR_SW_WAR
	.align		4
.L_250:
        /*1894*/ 	.byte	0x04, 0x36
        /*1896*/ 	.short	(.L_252 - .L_251)
.L_251:
        /*1898*/ 	.word	0x00000008
.L_252:


//--------------------- .nv.info._ZN7cutlass13device_kernelIN5flash11enable_sm90INS1_16FlashAttnFwdSm90INS1_25CollectiveMainloopFwdSm90ILi2EN4cute5tupleIJNS5_1CILi1EEES8_S8_EEENS6_IJNS7_ILi128EEENS7_ILi160EEENS7_ILi192EEEEEELi192ENS_12float_e4m3_tEfNS_4arch4Sm90ELb1ELb0ELb0ELb0ELb1ELb0ELb0ELb1ELb1ELb1ELb1ELb0EEENS1_21CollectiveEpilogueFwdINS6_IJSA_SC_SB_EEES9_NS_10bfloat16_tESG_Li256ELb0ELb1ELb1ELb1EEENS1_19SingleTileSchedulerILb0ELb1ELb1ELi128EEEEEEEEEvNT_6ParamsE --------------------------
	.section	.nv.info._ZN7cutlass13device_kernelIN5flash11enable_sm90INS1_16FlashAttnFwdSm90INS1_25CollectiveMainloopFwdSm90ILi2EN4cute5tupleIJNS5_1CILi1EEES8_S8_EEENS6_IJNS7_ILi128EEENS7_ILi160EEENS7_ILi192EEEEEELi192ENS_12float_e4m3_tEfNS_4arch4Sm90ELb1ELb0ELb0ELb0ELb1ELb0ELb0ELb1ELb1ELb1ELb1ELb0EEENS1_21CollectiveEpilogueFwdINS6_IJSA_SC_SB_EEES9_NS_10bfloat16_tESG_Li256ELb0ELb1ELb1ELb1EEENS1_19SingleTileSchedulerILb0ELb1ELb1ELi128EEEEEEEEEvNT_6ParamsE,"",@"SHT_CUDA_INFO"
	.sectionflags	@""
	.align	4


	//----- nvinfo : EIATTR_CUDA_API_VERSION
	.align		4
        /*0000*/ 	.byte	0x04, 0x37
        /*0002*/ 	.short	(.L_254 - .L_253)
.L_253:
        /*0004*/ 	.word	0x00000082


	//----- nvinfo : EIATTR_KPARAM_INFO
	.align		4
.L_254:
        /*0008*/ 	.byte	0x04, 0x17
        /*000a*/ 	.short	(.L_256 - .L_255)
.L_255:
        /*000c*/ 	.word	0x00000000
        /*0010*/ 	.short	0x0000
        /*0012*/ 	.short	0x0070
        /*0014*/ 	.byte	0x00, 0xf0, 0x01, 0x28


	//----- nvinfo : EIATTR_SPARSE_MMA_MASK
	.align		4
.L_256:
        /*0018*/ 	.byte	0x03, 0x50
        /*001a*/ 	.short	0x0000


	//----- nvinfo : EIATTR_MAXREG_COUNT
	.align		4
        /*001c*/ 	.byte	0x03, 0x1b
        /*001e*/ 	.short	0x00a8


	//----- nvinfo : EIATTR_NUM_BARRIERS
	.align		4
        /*0020*/ 	.byte	0x02, 0x4c
        /*0022*/ 	.byte	0x10
	.zero		1


	//----- nvinfo : EIATTR_EXTERNS
	.align		4
        /*0024*/ 	.byte	0x04, 0x0f
        /*0026*/ 	.short	(.L_258 - .L_257)


	//   ....[0]....
	.align		4
.L_257:
        /*0028*/ 	.word	index@(__assertfail)


	//----- nvinfo : EIATTR_ANNOTATIONS
	.align		4
.L_258:
        /*002c*/ 	.byte	0x04, 0x55
        /*002e*/ 	.short	(.L_260 - .L_259)


	//   ....[0]....
.L_259:
        /* <DEDUP_REMOVED lines=9> */


	//----- nvinfo : EIATTR_MERCURY_ISA_VERSION
	.align		4
.L_260:
        /*00b0*/ 	.byte	0x03, 0x5f
        /*00b2*/ 	.short	0x0101


	//----- nvinfo : EIATTR_INT_WARP_WIDE_INSTR_OFFSETS
	.align		4
        /*00b4*/ 	.byte	0x04, 0x31
        /*00b6*/ 	.short	(.L_262 - .L_261)


	//   ....[0]....
.L_261:
        /*00b8*/ 	.word	0x000000c0


	//   ....[1]....
        /*00bc*/ 	.word	0x000000d0


	//   ....[2]....
        /*00c0*/ 	.word	0x00000170


	//----- nvinfo : EIATTR_COOP_GROUP_MASK_REGIDS
	.align		4
.L_262:
        /*00c4*/ 	.byte	0x04, 0x29
        /*00c6*/ 	.short	(.L_264 - .L_263)


	//   ....[0]....
.L_263:
        /*00c8*/ 	.word	0xffffffff


	//   ....[1]....
        /*00cc*/ 	.word	0xffffffff


	//   ....[2]....
        /*00d0*/ 	.word	0xffffffff


	//   ....[3]....
        /*00d4*/ 	.word	0xffffffff


	//   ....[4]....
        /*00d8*/ 	.word	0xffffffff


	//   ....[5]....
        /*00dc*/ 	.word	0xffffffff


	//   ....[6]....
        /*00e0*/ 	.word	0xffffffff


	//   ....[7]....
        /*00e4*/ 	.word	0xffffffff


	//   ....[8]....
        /*00e8*/ 	.word	0xffffffff


	//   ....[9]....
        /*00ec*/ 	.word	0xffffffff


	//   ....[10]....
        /*00f0*/ 	.word	0xffffffff


	//   ....[11]....
        /*00f4*/ 	.word	0xffffffff


	//   ....[12]....
        /*00f8*/ 	.word	0xffffffff


	//   ....[13]....
        /*00fc*/ 	.word	0xffffffff


	//   ....[14]....
        /*0100*/ 	.word	0xffffffff


	//   ....[15]....
        /*0104*/ 	.word	0xffffffff


	//   ....[16]....
        /*0108*/ 	.word	0xffffffff


	//   ....[17]....
        /*010c*/ 	.word	0xffffffff


	//   ....[18]....
        /*0110*/ 	.word	0xffffffff


	//   ....[19]....
        /*0114*/ 	.word	0xffffffff


	//   ....[20]....
        /*0118*/ 	.word	0xffffffff


	//   ....[21]....
        /*011c*/ 	.word	0xffffffff


	//   ....[22]....
        /*0120*/ 	.word	0xffffffff


	//   ....[23]....
        /*0124*/ 	.word	0xffffffff


	//   ....[24]....
        /*0128*/ 	.word	0xffffffff


	//   ....[25]....
        /*012c*/ 	.word	0xffffffff


	//   ....[26]....
        /*0130*/ 	.word	0xffffffff


	//   ....[27]....
        /*0134*/ 	.word	0xffffffff


	//   ....[28]....
        /*0138*/ 	.word	0xffffffff


	//   ....[29]....
        /*013c*/ 	.word	0xffffffff


	//   ....[30]....
        /*0140*/ 	.word	0xffffffff


	//   ....[31]....
        /*0144*/ 	.word	0xffffffff


	//   ....[32]....
        /*0148*/ 	.word	0xffffffff


	//   ....[33]....
        /*014c*/ 	.word	0xffffffff


	//   ....[34]....
        /*0150*/ 	.word	0xffffffff


	//   ....[35]....
        /*0154*/ 	.word	0xffffffff


	//   ....[36]....
        /*0158*/ 	.word	0xffffffff


	//   ....[37]....
        /*015c*/ 	.word	0xffffffff


	//   ....[38]....
        /*0160*/ 	.word	0xffffffff


	//   ....[39]....
        /*0164*/ 	.word	0xffffffff


	//   ....[40]....
        /*0168*/ 	.word	0xffffffff


	//   ....[41]....
        /*016c*/ 	.word	0xffffffff


	//   ....[42]....
        /*0170*/ 	.word	0xffffffff


	//   ....[43]....
        /*0174*/ 	.word	0xffffffff


	//   ....[44]....
        /*0178*/ 	.word	0xffffffff


	//   ....[45]....
        /*017c*/ 	.word	0xffffffff


	//   ....[46]....
        /*0180*/ 	.word	0xffffffff


	//   ....[47]....
        /*0184*/ 	.word	0xffffffff


	//   ....[48]....
        /*0188*/ 	.word	0xffffffff


	//   ....[49]....
        /*018c*/ 	.word	0xffffffff


	//   ....[50]....
        /*0190*/ 	.word	0xffffffff


	//   ....[51]....
        /*0194*/ 	.word	0xffffffff


	//   ....[52]....
        /*0198*/ 	.word	0xffffffff


	//   ....[53]....
        /*019c*/ 	.word	0xffffffff


	//   ....[54]....
        /*01a0*/ 	.word	0xffffffff


	//   ....[55]....
        /*01a4*/ 	.word	0xffffffff


	//   ....[56]....
        /*01a8*/ 	.word	0xffffffff


	//   ....[57]....
        /*01ac*/ 	.word	0xffffffff


	//   ....[58]....
        /*01b0*/ 	.word	0xffffffff


	//   ....[59]....
        /*01b4*/ 	.word	0xffffffff


	//   ....[60]....
        /*01b8*/ 	.word	0xffffffff


	//   ....[61]....
        /*01bc*/ 	.word	0xffffffff


	//   ....[62]....
        /*01c0*/ 	.word	0xffffffff


	//   ....[63]....
        /*01c4*/ 	.word	0xffffffff


	//   ....[64]....
        /*01c8*/ 	.word	0xffffffff


	//   ....[65]....
        /*01cc*/ 	.word	0xffffffff


	//   ....[66]....
        /*01d0*/ 	.word	0xffffffff


	//   ....[67]....
        /*01d4*/ 	.word	0xffffffff


	//   ....[68]....
        /*01d8*/ 	.word	0xffffffff


	//   ....[69]....
        /*01dc*/ 	.word	0xffffffff


	//   ....[70]....
        /*01e0*/ 	.word	0xffffffff


	//   ....[71]....
        /*01e4*/ 	.word	0xffffffff


	//   ....[72]....
        /*01e8*/ 	.word	0xffffffff


	//   ....[73]....
        /*01ec*/ 	.word	0xffffffff


	//   ....[74]....
        /*01f0*/ 	.word	0xffffffff


	//   ....[75]....
        /*01f4*/ 	.word	0xffffffff


	//   ....[76]....
        /*01f8*/ 	.word	0xffffffff


	//   ....[77]....
        /*01fc*/ 	.word	0xffffffff


	//   ....[78]....
        /*0200*/ 	.word	0xffffffff


	//   ....[79]....
        /*0204*/ 	.word	0xffffffff


	//   ....[80]....
        /*0208*/ 	.word	0xffffffff


	//   ....[81]....
        /*020c*/ 	.word	0xffffffff


	//   ....[82]....
        /*0210*/ 	.word	0xffffffff


	//   ....[83]....
        /*0214*/ 	.word	0xffffffff


	//   ....[84]....
        /*0218*/ 	.word	0xffffffff


	//   ....[85]....
        /*021c*/ 	.word	0xffffffff


	//   ....[86]....
        /*0220*/ 	.word	0xffffffff


	//   ....[87]....
        /*0224*/ 	.word	0xffffffff


	//   ....[88]....
        /*0228*/ 	.word	0xffffffff


	//   ....[89]....
        /*022c*/ 	.word	0xffffffff


	//   ....[90]....
        /*0230*/ 	.word	0xffffffff


	//   ....[91]....
        /*0234*/ 	.word	0xffffffff


	//   ....[92]....
        /*0238*/ 	.word	0xffffffff


	//   ....[93]....
        /*023c*/ 	.word	0xffffffff


	//   ....[94]....
        /*0240*/ 	.word	0xffffffff


	//   ....[95]....
        /*0244*/ 	.word	0xffffffff


	//   ....[96]....
        /*0248*/ 	.word	0xffffffff


	//   ....[97]....
        /*024c*/ 	.word	0xffffffff


	//   ....[98]....
        /*0250*/ 	.word	0xffffffff


	//   ....[99]....
        /*0254*/ 	.word	0xffffffff


	//   ....[100]....
        /*0258*/ 	.word	0xffffffff


	//   ....[101]....
        /*025c*/ 	.word	0xffffffff


	//   ....[102]....
        /*0260*/ 	.word	0xffffffff


	//   ....[103]....
        /*0264*/ 	.word	0xffffffff


	//   ....[104]....
        /*0268*/ 	.word	0xffffffff


	//   ....[105]....
        /*026c*/ 	.word	0xffffffff


	//   ....[106]....
        /*0270*/ 	.word	0xffffffff


	//   ....[107]....
        /*0274*/ 	.word	0xffffffff


	//   ....[108]....
        /*0278*/ 	.word	0xffffffff


	//   ....[109]....
        /*027c*/ 	.word	0xffffffff


	//   ....[110]....
        /*0280*/ 	.word	0xffffffff


	//   ....[111]....
        /*0284*/ 	.word	0xffffffff


	//   ....[112]....
        /*0288*/ 	.word	0xffffffff


	//   ....[113]....
        /*028c*/ 	.word	0xffffffff


	//   ....[114]....
        /*0290*/ 	.word	0xffffffff


	//   ....[115]....
        /*0294*/ 	.word	0xffffffff


	//   ....[116]....
        /*0298*/ 	.word	0xffffffff


	//   ....[117]....
        /*029c*/ 	.word	0xffffffff


	//   ....[118]....
        /*02a0*/ 	.word	0xffffffff


	//   ....[119]....
        /*02a4*/ 	.word	0xffffffff


	//   ....[120]....
        /*02a8*/ 	.word	0xffffffff


	//   ....[121]....
        /*02ac*/ 	.word	0xffffffff


	//   ....[122]....
        /*02b0*/ 	.word	0xffffffff


	//   ....[123]....
        /*02b4*/ 	.word	0xffffffff


	//   ....[124]....
        /*02b8*/ 	.word	0xffffffff


	//   ....[125]....
        /*02bc*/ 	.word	0xffffffff


	//   ....[126]....
        /*02c0*/ 	.word	0xffffffff


	//   ....[127]....
        /*02c4*/ 	.word	0xffffffff


	//   ....[128]....
        /*02c8*/ 	.word	0xffffffff


	//   ....[129]....
        /*02cc*/ 	.word	0xffffffff


	//   ....[130]....
        /*02d0*/ 	.word	0xffffffff


	//   ....[131]....
        /*02d4*/ 	.word	0xffffffff


	//   ....[132]....
        /*02d8*/ 	.word	0xffffffff


	//   ....[133]....
        /*02dc*/ 	.word	0xffffffff


	//   ....[134]....
        /*02e0*/ 	.word	0xffffffff


	//   ....[135]....
        /*02e4*/ 	.word	0xffffffff


	//   ....[136]....
        /*02e8*/ 	.word	0xffffffff


	//   ....[137]....
        /*02ec*/ 	.word	0xffffffff


	//   ....[138]....
        /*02f0*/ 	.word	0xffffffff


	//   ....[139]....
        /*02f4*/ 	.word	0xffffffff


	//   ....[140]....
        /*02f8*/ 	.word	0xffffffff


	//   ....[141]....
        /*02fc*/ 	.word	0xffffffff


	//   ....[142]....
        /*0300*/ 	.word	0xffffffff


	//   ....[143]....
        /*0304*/ 	.word	0xffffffff


	//   ....[144]....
        /*0308*/ 	.word	0xffffffff


	//   ....[145]....
        /*030c*/ 	.word	0xffffffff


	//   ....[146]....
        /*0310*/ 	.word	0xffffffff


	//   ....[147]....
        /*0314*/ 	.word	0xffffffff


	//   ....[148]....
        /*0318*/ 	.word	0xffffffff


	//   ....[149]....
        /*031c*/ 	.word	0xffffffff


	//   ....[150]....
        /*0320*/ 	.word	0xffffffff


	//   ....[151]....
        /*0324*/ 	.word	0xffffffff


	//   ....[152]....
        /*0328*/ 	.word	0xffffffff


	//   ....[153]....
        /*032c*/ 	.word	0xffffffff


	//   ....[154]....
        /*0330*/ 	.word	0xffffffff


	//   ....[155]....
        /*0334*/ 	.word	0xffffffff


	//   ....[156]....
        /*0338*/ 	.word	0xffffffff


	//   ....[157]....
        /*033c*/ 	.word	0xffffffff


	//   ....[158]....
        /*0340*/ 	.word	0xffffffff


	//   ....[159]....
        /*0344*/ 	.word	0xffffffff


	//   ....[160]....
        /*0348*/ 	.word	0xffffffff


	//   ....[161]....
        /*034c*/ 	.word	0xffffffff


	//   ....[162]....
        /*0350*/ 	.word	0xffffffff


	//   ....[163]....
        /*0354*/ 	.word	0xffffffff


	//   ....[164]....
        /*0358*/ 	.word	0xffffffff


	//   ....[165]....
        /*035c*/ 	.word	0xffffffff


	//   ....[166]....
        /*0360*/ 	.word	0xffffffff


	//   ....[167]....
        /*0364*/ 	.word	0xffffffff


	//   ....[168]....
        /*0368*/ 	.word	0xffffffff


	//   ....[169]....
        /*036c*/ 	.word	0xffffffff


	//   ....[170]....
        /*0370*/ 	.word	0xffffffff


	//   ....[171]....
        /*0374*/ 	.word	0xffffffff


	//   ....[172]....
        /*0378*/ 	.word	0xffffffff


	//   ....[173]....
        /*037c*/ 	.word	0xffffffff


	//   ....[174]....
        /*0380*/ 	.word	0xffffffff


	//   ....[175]....
        /*0384*/ 	.word	0xffffffff


	//   ....[176]....
        /*0388*/ 	.word	0xffffffff


	//   ....[177]....
        /*038c*/ 	.word	0xffffffff


	//   ....[178]....
        /*0390*/ 	.word	0xffffffff


	//   ....[179]....
        /*0394*/ 	.word	0xffffffff


	//   ....[180]....
        /*0398*/ 	.word	0xffffffff


	//   ....[181]....
        /*039c*/ 	.word	0x0500000f


	//   ....[182]....
        /*03a0*/ 	.word	0x0500000f


	//   ....[183]....
        /*03a4*/ 	.word	0x0500000f


	//   ....[184]....
        /*03a8*/ 	.word	0x0500000f


	//   ....[185]....
        /*03ac*/ 	.word	0x0500000f


	//   ....[186]....
        /*03b0*/ 	.word	0x0500000f


	//   ....[187]....
        /*03b4*/ 	.word	0x0500000f


	//   ....[188]....
        /*03b8*/ 	.word	0x0500000f


	//   ....[189]....
        /*03bc*/ 	.word	0x0500000f


	//   ....[190]....
        /*03c0*/ 	.word	0x0500000f


	//   ....[191]....
        /*03c4*/ 	.word	0x0500000f


	//   ....[192]....
        /*03c8*/ 	.word	0x0500000f


	//   ....[193]....
        /*03cc*/ 	.word	0x0500000f


	//   ....[194]....
        /*03d0*/ 	.word	0x0500000f


	//   ....[195]....
        /*03d4*/ 	.word	0x0500000f


	//   ....[196]....
        /*03d8*/ 	.word	0x0500000f


	//   ....[197]....
        /*03dc*/ 	.word	0x0500000f


	//   ....[198]....
        /*03e0*/ 	.word	0x0500000f


	//   ....[199]....
        /*03e4*/ 	.word	0x0500000f


	//   ....[200]....
        /*03e8*/ 	.word	0x0500000f


	//   ....[201]....
        /*03ec*/ 	.word	0x0500000f


	//   ....[202]....
        /*03f0*/ 	.word	0x0500000f


	//   ....[203]....
        /*03f4*/ 	.word	0x0500000f


	//   ....[204]....
        /*03f8*/ 	.word	0x0500000f


	//   ....[205]....
        /*03fc*/ 	.word	0x0500000f


	//   ....[206]....
        /*0400*/ 	.word	0x0500000f


	//   ....[207]....
        /*0404*/ 	.word	0x0500000f


	//   ....[208]....
        /*0408*/ 	.word	0x0500000f


	//   ....[209]....
        /*040c*/ 	.word	0x0500000f


	//   ....[210]....
        /*0410*/ 	.word	0x0500000f


	//   ....[211]....
        /*0414*/ 	.word	0x0500000f


	//   ....[212]....
        /*0418*/ 	.word	0x0500000f


	//   ....[213]....
        /*041c*/ 	.word	0x0500000f


	//   ....[214]....
        /*0420*/ 	.word	0x0500000f


	//   ....[215]....
        /*0424*/ 	.word	0x0500000f


	//   ....[216]....
        /*0428*/ 	.word	0x0500000f


	//   ....[217]....
        /*042c*/ 	.word	0x0500000f


	//   ....[218]....
        /*0430*/ 	.word	0x0500000f


	//   ....[219]....
        /*0434*/ 	.word	0x0500000f


	//   ....[220]....
        /*0438*/ 	.word	0x0500000f


	//   ....[221]....
        /*043c*/ 	.word	0x0500000f


	//   ....[222]....
        /*0440*/ 	.word	0x0500000f


	//   ....[223]....
        /*0444*/ 	.word	0x0500000f


	//   ....[224]....
        /*0448*/ 	.word	0x0500000f


	//   ....[225]....
        /*044c*/ 	.word	0x0500000f


	//   ....[226]....
        /*0450*/ 	.word	0x0500000f


	//   ....[227]....
        /*0454*/ 	.word	0x0500000f


	//   ....[228]....
        /*0458*/ 	.word	0x0500000f


	//   ....[229]....
        /*045c*/ 	.word	0x0500000f


	//----- nvinfo : EIATTR_COOP_GROUP_INSTR_OFFSETS
	.align		4
.L_264:
        /*0460*/ 	.byte	0x04, 0x28
        /*0462*/ 	.short	(.L_266 - .L_265)


	//   ....[0]....
.L_265:
        /*0464*/ 	.word	0x00000080


	//   ....[1]....
        /*0468*/ 	.word	0x00000090


	//   ....[2]....
        /*046c*/ 	.word	0x000002d0


	//   ....[3]....
        /*0470*/ 	.word	0x00000430


	//   ....[4]....
        /*0474*/ 	.word	0x00000550


	//   ....[5]....
        /*0478*/ 	.word	0x000006b0


	//   ....[6]....
        /*047c*/ 	.word	0x00001610


	//   ....[7]....
        /*0480*/ 	.word	0x00002a10


	//   ....[8]....
        /*0484*/ 	.word	0x00002a40


	//   ....[9]....
        /*0488*/ 	.word	0x000032e0


	//   ....[10]....
        /*048c*/ 	.word	0x000033b0


	//   ....[11]....
        /*0490*/ 	.word	0x00003f10


	//   ....[12]....
        /*0494*/ 	.word	0x00003f90


	//   ....[13]....
        /*0498*/ 	.word	0x000063d0


	//   ....[14]....
        /*049c*/ 	.word	0x000063f0


	//   ....[15]....
        /*04a0*/ 	.word	0x00006c10


	//   ....[16]....
        /*04a4*/ 	.word	0x00006d20


	//   ....[17]....
        /*04a8*/ 	.word	0x00007780


	//   ....[18]....
        /*04ac*/ 	.word	0x00007800


	//   ....[19]....
        /*04b0*/ 	.word	0x0000a2e0


	//   ....[20]....
        /*04b4*/ 	.word	0x0000a2f0


	//   ....[21]....
        /*04b8*/ 	.word	0x0000a320


	//   ....[22]....
        /*04bc*/ 	.word	0x0000a330


	//   ....[23]....
        /*04c0*/ 	.word	0x0000c070


	//   ....[24]....
        /*04c4*/ 	.word	0x0000c080


	//   ....[25]....
        /*04c8*/ 	.word	0x0000c0b0


	//   ....[26]....
        /*04cc*/ 	.word	0x0000c0c0


	//   ....[27]....
        /*04d0*/ 	.word	0x0000d390


	//   ....[28]....
        /*04d4*/ 	.word	0x0000d3a0


	//   ....[29]....
        /*04d8*/ 	.word	0x0000d3b0


	//   ....[30]....
        /*04dc*/ 	.word	0x0000d3c0


	//   ....[31]....
        /*04e0*/ 	.word	0x0000d3d0


	//   ....[32]....
        /*04e4*/ 	.word	0x0000d3e0


	//   ....[33]....
        /*04e8*/ 	.word	0x0000d3f0


	//   ....[34]....
        /*04ec*/ 	.word	0x0000d400


	//   ....[35]....
        /*04f0*/ 	.word	0x0000d410


	//   ....[36]....
        /*04f4*/ 	.word	0x0000d420


	//   ....[37]....
        /*04f8*/ 	.word	0x0000d430


	//   ....[38]....
        /*04fc*/ 	.word	0x0000d440


	//   ....[39]....
        /*0500*/ 	.word	0x0000d450


	//   ....[40]....
        /*0504*/ 	.word	0x0000d460


	//   ....[41]....
        /*0508*/ 	.word	0x0000d480


	//   ....[42]....
        /*050c*/ 	.word	0x0000d490


	//   ....[43]....
        /*0510*/ 	.word	0x0000d4a0


	//   ....[44]....
        /*0514*/ 	.word	0x0000d4b0


	//   ....[45]....
        /*0518*/ 	.word	0x0000d4c0


	//   ....[46]....
        /*051c*/ 	.word	0x0000d4d0


	//   ....[47]....
        /*0520*/ 	.word	0x0000d4e0


	//   ....[48]....
        /*0524*/ 	.word	0x0000d4f0


	//   ....[49]....
        /*0528*/ 	.word	0x0000d510


	//   ....[50]....
        /*052c*/ 	.word	0x0000d520


	//   ....[51]....
        /*0530*/ 	.word	0x0000d530


	//   ....[52]....
        /*0534*/ 	.word	0x0000d550


	//   ....[53]....
        /*0538*/ 	.word	0x0000d560


	//   ....[54]....
        /*053c*/ 	.word	0x0000d570


	//   ....[55]....
        /*0540*/ 	.word	0x0000d580


	//   ....[56]....
        /*0544*/ 	.word	0x0000d590


	//   ....[57]....
        /*0548*/ 	.word	0x0000d5a0


	//   ....[58]....
        /*054c*/ 	.word	0x0000d5b0


	//   ....[59]....
        /*0550*/ 	.word	0x0000d5c0


	//   ....[60]....
        /*0554*/ 	.word	0x0000d5e0


	//   ....[61]....
        /*0558*/ 	.word	0x0000d5f0


	//   ....[62]....
        /*055c*/ 	.word	0x0000d600


	//   ....[63]....
        /*0560*/ 	.word	0x0000d610


	//   ....[64]....
        /*0564*/ 	.word	0x0000d620


	//   ....[65]....
        /*0568*/ 	.word	0x0000d630


	//   ....[66]....
        /*056c*/ 	.word	0x0000d640


	//   ....[67]....
        /*0570*/ 	.word	0x0000d650


	//   ....[68]....
        /*0574*/ 	.word	0x0000d660


	//   ....[69]....
        /*0578*/ 	.word	0x0000d670


	//   ....[70]....
        /*057c*/ 	.word	0x0000d680


	//   ....[71]....
        /*0580*/ 	.word	0x0000d690


	//   ....[72]....
        /*0584*/ 	.word	0x0000d6a0


	//   ....[73]....
        /*0588*/ 	.word	0x0000d6b0


	//   ....[74]....
        /*058c*/ 	.word	0x0000d6c0


	//   ....[75]....
        /*0590*/ 	.word	0x0000d6d0


	//   ....[76]....
        /*0594*/ 	.word	0x0000d6e0


	//   ....[77]....
        /*0598*/ 	.word	0x0000d6f0


	//   ....[78]....
        /*059c*/ 	.word	0x0000d700


	//   ....[79]....
        /*05a0*/ 	.word	0x0000d710


	//   ....[80]....
        /*05a4*/ 	.word	0x0000d720


	//   ....[81]....
        /*05a8*/ 	.word	0x0000d730


	//   ....[82]....
        /*05ac*/ 	.word	0x0000d740


	//   ....[83]....
        /*05b0*/ 	.word	0x0000d750


	//   ....[84]....
        /*05b4*/ 	.word	0x0000d760


	//   ....[85]....
        /*05b8*/ 	.word	0x0000d770


	//   ....[86]....
        /*05bc*/ 	.word	0x0000d780


	//   ....[87]....
        /*05c0*/ 	.word	0x0000d7a0


	//   ....[88]....
        /*05c4*/ 	.word	0x0000d7d0


	//   ....[89]....
        /*05c8*/ 	.word	0x0000d800


	//   ....[90]....
        /*05cc*/ 	.word	0x0000d830


	//   ....[91]....
        /*05d0*/ 	.word	0x0000d860


	//   ....[92]....
        /*05d4*/ 	.word	0x0000d890


	//   ....[93]....
        /*05d8*/ 	.word	0x0000d8c0


	//   ....[94]....
        /*05dc*/ 	.word	0x0000d8f0


	//   ....[95]....
        /*05e0*/ 	.word	0x0000d900


	//   ....[96]....
        /*05e4*/ 	.word	0x0000d930


	//   ....[97]....
        /*05e8*/ 	.word	0x0000d950


	//   ....[98]....
        /*05ec*/ 	.word	0x0000d970


	//   ....[99]....
        /*05f0*/ 	.word	0x0000d9a0


	//   ....[100]....
        /*05f4*/ 	.word	0x0000d9d0


	//   ....[101]....
        /*05f8*/ 	.word	0x0000da00


	//   ....[102]....
        /*05fc*/ 	.word	0x0000da30


	//   ....[103]....
        /*0600*/ 	.word	0x0000da60


	//   ....[104]....
        /*0604*/ 	.word	0x0000da90


	//   ....[105]....
        /*0608*/ 	.word	0x0000dab0


	//   ....[106]....
        /*060c*/ 	.word	0x0000dac0


	//   ....[107]....
        /*0610*/ 	.word	0x0000daf0


	//   ....[108]....
        /*0614*/ 	.word	0x0000db20


	//   ....[109]....
        /*0618*/ 	.word	0x0000db50


	//   ....[110]....
        /*061c*/ 	.word	0x0000db80


	//   ....[111]....
        /*0620*/ 	.word	0x0000dbb0


	//   ....[112]....
        /*0624*/ 	.word	0x0000dbf0


	//   ....[113]....
        /*0628*/ 	.word	0x0000dc20


	//   ....[114]....
        /*062c*/ 	.word	0x0000dc50


	//   ....[115]....
        /*0630*/ 	.word	0x0000dc80


	//   ....[116]....
        /*0634*/ 	.word	0x0000dcb0


	//   ....[117]....
        /*0638*/ 	.word	0x0000dce0


	//   ....[118]....
        /*063c*/ 	.word	0x0000dd10


	//   ....[119]....
        /*0640*/ 	.word	0x0000dd20


	//   ....[120]....
        /*0644*/ 	.word	0x0000dd30


	//   ....[121]....
        /*0648*/ 	.word	0x0000dd40


	//   ....[122]....
        /*064c*/ 	.word	0x0000dd50


	//   ....[123]....
        /*0650*/ 	.word	0x0000e1a0


	//   ....[124]....
        /*0654*/ 	.word	0x0000e1f0


	//   ....[125]....
        /*0658*/ 	.word	0x0000e230


	//   ....[126]....
        /*065c*/ 	.word	0x0000e270


	//   ....[127]....
        /*0660*/ 	.word	0x0000e2b0


	//   ....[128]....
        /*0664*/ 	.word	0x0000e2e0


	//   ....[129]....
        /*0668*/ 	.word	0x0000ec70


	//   ....[130]....
        /*066c*/ 	.word	0x0000eca0


	//   ....[131]....
        /*0670*/ 	.word	0x0000fb20


	//   ....[132]....
        /*0674*/ 	.word	0x000111d0


	//   ....[133]....
        /*0678*/ 	.word	0x00011210


	//   ....[134]....
        /*067c*/ 	.word	0x00011240


	//   ....[135]....
        /*0680*/ 	.word	0x00011290


	//   ....[136]....
        /*0684*/ 	.word	0x00011330


	//   ....[137]....
        /*0688*/ 	.word	0x00011340


	//   ....[138]....
        /*068c*/ 	.word	0x000113d0


	//   ....[139]....
        /*0690*/ 	.word	0x000113e0


	//   ....[140]....
        /*0694*/ 	.word	0x000113f0


	//   ....[141]....
        /*0698*/ 	.word	0x00011490


	//   ....[142]....
        /*069c*/ 	.word	0x000118a0


	//   ....[143]....
        /*06a0*/ 	.word	0x000118d0


	//   ....[144]....
        /*06a4*/ 	.word	0x000118f0


	//   ....[145]....
        /*06a8*/ 	.word	0x00011960


	//   ....[146]....
        /*06ac*/ 	.word	0x000119b0


	//   ....[147]....
        /*06b0*/ 	.word	0x000119e0


	//   ....[148]....
        /*06b4*/ 	.word	0x00011a00


	//   ....[149]....
        /*06b8*/ 	.word	0x00011a70


	//   ....[150]....
        /*06bc*/ 	.word	0x00011a90


	//   ....[151]....
        /*06c0*/ 	.word	0x00011b20


	//   ....[152]....
        /*06c4*/ 	.word	0x00012150


	//   ....[153]....
        /*06c8*/ 	.word	0x00012180


	//   ....[154]....
        /*06cc*/ 	.word	0x000121b0


	//   ....[155]....
        /*06d0*/ 	.word	0x00012230


	//   ....[156]....
        /*06d4*/ 	.word	0x00012280


	//   ....[157]....
        /*06d8*/ 	.word	0x000122b0


	//   ....[158]....
        /*06dc*/ 	.word	0x000122e0


	//   ....[159]....
        /*06e0*/ 	.word	0x00012360


	//   ....[160]....
        /*06e4*/ 	.word	0x00012c30


	//   ....[161]....
        /*06e8*/ 	.word	0x00012c50


	//   ....[162]....
        /*06ec*/ 	.word	0x00012c60


	//   ....[163]....
        /*06f0*/ 	.word	0x00012c70


	//   ....[164]....
        /*06f4*/ 	.word	0x00012c80


	//   ....[165]....
        /*06f8*/ 	.word	0x00012ce0


	//   ....[166]....
        /*06fc*/ 	.word	0x00012cf0


	//   ....[167]....
        /*0700*/ 	.word	0x00012d00


	//   ....[168]....
        /*0704*/ 	.word	0x00012d60


	//   ....[169]....
        /*0708*/ 	.word	0x00012d80


	//   ....[170]....
        /*070c*/ 	.word	0x000131c0


	//   ....[171]....
        /*0710*/ 	.word	0x000131e0


	//   ....[172]....
        /*0714*/ 	.word	0x00013200


	//   ....[173]....
        /*0718*/ 	.word	0x00013220


	//   ....[174]....
        /*071c*/ 	.word	0x00013240


	//   ....[175]....
        /*0720*/ 	.word	0x00013290


	//   ....[176]....
        /*0724*/ 	.word	0x000132b0


	//   ....[177]....
        /*0728*/ 	.word	0x000132c0


	//   ....[178]....
        /*072c*/ 	.word	0x00013310


	//   ....[179]....
        /*0730*/ 	.word	0x00013370


	//   ....[180]....
        /*0734*/ 	.word	0x00014690


	//   ....[181]....
        /*0738*/ 	.word	0x00014c70


	//   ....[182]....
        /*073c*/ 	.word	0x00014d60


	//   ....[183]....
        /*0740*/ 	.word	0x00014e40


	//   ....[184]....
        /*0744*/ 	.word	0x00014ed0


	//   ....[185]....
        /*0748*/ 	.word	0x00014fc0


	//   ....[186]....
        /*074c*/ 	.word	0x00015020


	//   ....[187]....
        /*0750*/ 	.word	0x00015120


	//   ....[188]....
        /*0754*/ 	.word	0x00015180


	//   ....[189]....
        /*0758*/ 	.word	0x00015250


	//   ....[190]....
        /*075c*/ 	.word	0x00015310


	//   ....[191]....
        /*0760*/ 	.word	0x000153d0


	//   ....[192]....
        /*0764*/ 	.word	0x00015550


	//   ....[193]....
        /*0768*/ 	.word	0x000155f0


	//   ....[194]....
        /*076c*/ 	.word	0x00015710


	//   ....[195]....
        /*0770*/ 	.word	0x00015760


	//   ....[196]....
        /*0774*/ 	.word	0x00015840


	//   ....[197]....
        /*0778*/ 	.word	0x000158f0


	//   ....[198]....
        /*077c*/ 	.word	0x00015960


	//   ....[199]....
        /*0780*/ 	.word	0x00015a30


	//   ....[200]....
        /*0784*/ 	.word	0x00015aa0


	//   ....[201]....
        /*0788*/ 	.word	0x00015b70


	//   ....[202]....
        /*078c*/ 	.word	0x00015c00


	//   ....[203]....
        /*0790*/ 	.word	0x00015c50


	//   ....[204]....
        /*0794*/ 	.word	0x00015d30


	//   ....[205]....
        /*0798*/ 	.word	0x00015de0


	//   ....[206]....
        /*079c*/ 	.word	0x00015e40


	//   ....[207]....
        /*07a0*/ 	.word	0x00015f40


	//   ....[208]....
        /*07a4*/ 	.word	0x00015fb0


	//   ....[209]....
        /*07a8*/ 	.word	0x00016080


	//   ....[210]....
        /*07ac*/ 	.word	0x000161c0


	//   ....[211]....
        /*07b0*/ 	.word	0x00016260


	//   ....[212]....
        /*07b4*/ 	.word	0x000162c0


	//   ....[213]....
        /*07b8*/ 	.word	0x00016390


	//   ....[214]....
        /*07bc*/ 	.word	0x000163f0


	//   ....[215]....
        /*07c0*/ 	.word	0x000164c0


	//   ....[216]....
        /*07c4*/ 	.word	0x00016520


	//   ....[217]....
        /*07c8*/ 	.word	0x000165f0


	//   ....[218]....
        /*07cc*/ 	.word	0x00016650


	//   ....[219]....
        /*07d0*/ 	.word	0x00016720


	//   ....[220]....
        /*07d4*/ 	.word	0x00016800


	//   ....[221]....
        /*07d8*/ 	.word	0x000168a0


	//   ....[222]....
        /*07dc*/ 	.word	0x00016910


	//   ....[223]....
        /*07e0*/ 	.word	0x000169d0


	//   ....[224]....
        /*07e4*/ 	.word	0x00016a30


	//   ....[225]....
        /*07e8*/ 	.word	0x00016af0


	//   ....[226]....
        /*07ec*/ 	.word	0x00016b50


	//   ....[227]....
        /*07f0*/ 	.word	0x00016c10


	//   ....[228]....
        /*07f4*/ 	.word	0x00016c70


	//   ....[229]....
        /*07f8*/ 	.word	0x00016d30


	//----- nvinfo : EIATTR_REG_RECONFIG
	.align		4
.L_266:
        /*07fc*/ 	.byte	0x01, 0x54
	.zero		2


	//----- nvinfo : EIATTR_SYSCALL_OFFSETS
	.align		4
        /*0800*/ 	.byte	0x04, 0x46
        /*0802*/ 	.short	(.L_268 - .L_267)


	//   ....[0]....
.L_267:
        /*0804*/ 	.word	0x000017d0


	//   ....[1]....
        /*0808*/ 	.word	0x00010370


	//   ....[2]....
        /*080c*/ 	.word	0x000104b0


	//   ....[3]....
        /*0810*/ 	.word	0x000105f0


	//   ....[4]....
        /*0814*/ 	.word	0x00010710


	//   ....[5]....
        /*0818*/ 	.word	0x00011ea0


	//----- nvinfo : EIATTR_MBARRIER_INSTR_OFFSETS
	.align		4
.L_268:
        /*081c*/ 	.byte	0x04, 0x39
        /*081e*/ 	.short	(.L_270 - .L_269)


	//   ....[0]....
.L_269:
        /*0820*/ 	.word	0x00000180
        /*0824*/ 	.word	0x000000ff
        /*0828*/ 	.word	0x00033400
        /*082c*/ 	.short	0x0100
        /*082e*/ 	.byte	0x08
	.zero		1


	//   ....[1]....
        /*0830*/ 	.word	0x00000190
        /*0834*/ 	.word	0x000000ff
        /*0838*/ 	.word	0x00033420
        /*083c*/ 	.short	0x0100
        /*083e*/ 	.byte	0x08
	.zero		1


	//   ....[2]....
        /*0840*/ 	.word	0x00000280
        /*0844*/ 	.word	0x000000ff
        /*0848*/ 	.word	0x00033430
        /*084c*/ 	.short	0x0100
        /*084e*/ 	.byte	0x08
	.zero		1


	//   ....[3]....
        /*0850*/ 	.word	0x00000290
        /*0854*/ 	.word	0x000000ff
        /*0858*/ 	.word	0x00033440
        /*085c*/ 	.short	0x0100
        /*085e*/ 	.byte	0x08
	.zero		1


	//   ....[4]....
        /*0860*/ 	.word	0x000002a0
        /*0864*/ 	.word	0x000000ff
        /*0868*/ 	.word	0x00033438
        /*086c*/ 	.short	0x0100
        /*086e*/ 	.byte	0x08
	.zero		1


	//   ....[5]....
        /*0870*/ 	.word	0x000002b0
        /*0874*/ 	.word	0x000000ff
        /*0878*/ 	.word	0x00033448
        /*087c*/ 	.short	0x0100
        /*087e*/ 	.byte	0x08
	.zero		1


	//   ....[6]....
        /*0880*/ 	.word	0x000003e0
        /*0884*/ 	.word	0x000000ff
        /*0888*/ 	.word	0x00033450
        /*088c*/ 	.short	0x0100
        /*088e*/ 	.byte	0x08
	.zero		1


	//   ....[7]....
        /*0890*/ 	.word	0x000003f0
        /*0894*/ 	.word	0x000000ff
        /*0898*/ 	.word	0x00033460
        /*089c*/ 	.short	0x0100
        /*089e*/ 	.byte	0x08
	.zero		1


	//   ....[8]....
        /*08a0*/ 	.word	0x00000400
        /*08a4*/ 	.word	0x000000ff
        /*08a8*/ 	.word	0x00033458
        /*08ac*/ 	.short	0x0100
        /*08ae*/ 	.byte	0x08
	.zero		1


	//   ....[9]....
        /*08b0*/ 	.word	0x00000410
        /*08b4*/ 	.word	0x000000ff
        /*08b8*/ 	.word	0x00033468
        /*08bc*/ 	.short	0x0100
        /*08be*/ 	.byte	0x08
	.zero		1


	//   ....[10]....
        /*08c0*/ 	.word	0x00000500
        /*08c4*/ 	.word	0x000000ff
        /*08c8*/ 	.word	0x00033470
        /*08cc*/ 	.short	0x0100
        /*08ce*/ 	.byte	0x06
	.zero		1


	//   ....[11]....
        /*08d0*/ 	.word	0x00000510
        /*08d4*/ 	.word	0x000000ff
        /*08d8*/ 	.word	0x00033480
        /*08dc*/ 	.short	0x0100
        /*08de*/ 	.byte	0x06
	.zero		1


	//   ....[12]....
        /*08e0*/ 	.word	0x00000520
        /*08e4*/ 	.word	0x000000ff
        /*08e8*/ 	.word	0x00033478
        /*08ec*/ 	.short	0x0100
        /*08ee*/ 	.byte	0x06
	.zero		1


	//   ....[13]....
        /*08f0*/ 	.word	0x00000530
        /*08f4*/ 	.word	0x000000ff
        /*08f8*/ 	.word	0x00033488
        /*08fc*/ 	.short	0x0100
        /*08fe*/ 	.byte	0x06
	.zero		1


	//   ....[14]....
        /*0900*/ 	.word	0x00000660
        /*0904*/ 	.word	0x000000ff
        /*0908*/ 	.word	0x00033490
        /*090c*/ 	.short	0x0100
        /*090e*/ 	.byte	0x08
	.zero		1


	//   ....[15]....
        /*0910*/ 	.word	0x00000670
        /*0914*/ 	.word	0x000000ff
        /*0918*/ 	.word	0x000334a0
        /*091c*/ 	.short	0x0100
        /*091e*/ 	.byte	0x08
	.zero		1


	//   ....[16]....
        /*0920*/ 	.word	0x00000680
        /*0924*/ 	.word	0x000000ff
        /*0928*/ 	.word	0x00033498
        /*092c*/ 	.short	0x0100
        /*092e*/ 	.byte	0x08
	.zero		1


	//   ....[17]....
        /*0930*/ 	.word	0x00000690
        /*0934*/ 	.word	0x000000ff
        /*0938*/ 	.word	0x000334a8
        /*093c*/ 	.short	0x0100
        /*093e*/ 	.byte	0x08
	.zero		1


	//   ....[18]....
        /*0940*/ 	.word	0x000007d0
        /*0944*/ 	.word	0x000000ff
        /*0948*/ 	.word	0x000334b0
        /*094c*/ 	.short	0x0100
        /*094e*/ 	.byte	0x08
	.zero		1


	//   ....[19]....
        /*0950*/ 	.word	0x000007e0
        /*0954*/ 	.word	0x000000ff
        /*0958*/ 	.word	0x000334c0
        /*095c*/ 	.short	0x0100
        /*095e*/ 	.byte	0x08
	.zero		1


	//   ....[20]....
        /*0960*/ 	.word	0x000007f0
        /*0964*/ 	.word	0x000000ff
        /*0968*/ 	.word	0x000334b8
        /*096c*/ 	.short	0x0100
        /*096e*/ 	.byte	0x08
	.zero		1


	//   ....[21]....
        /*0970*/ 	.word	0x00000800
        /*0974*/ 	.word	0x000000ff
        /*0978*/ 	.word	0x000334c8
        /*097c*/ 	.short	0x0100
        /*097e*/ 	.byte	0x08
	.zero		1


	//   ....[22]....
        /*0980*/ 	.word	0x000017f0
        /*0984*/ 	.word	0x000000ff
        /*0988*/ 	.word	0x00033400
        /*098c*/ 	.short	0x010a
        /*098e*/ 	.byte	0x27
	.zero		1


	//   ....[23]....
        /*0990*/ 	.word	0x00001880
        /*0994*/ 	.word	0x000000ff
        /*0998*/ 	.word	0x00033430
        /*099c*/ 	.short	0x010a
        /*099e*/ 	.byte	0x27
	.zero		1


	//   ....[24]....
        /*09a0*/ 	.word	0x000018e0
        /*09a4*/ 	.word	0x000000ff
        /*09a8*/ 	.word	0x00033430
        /*09ac*/ 	.short	0x010a
        /*09ae*/ 	.byte	0x27
	.zero		1


	//   ....[25]....
        /*09b0*/ 	.word	0x00002950
        /*09b4*/ 	.word	0x000000ff
        /*09b8*/ 	.word	0x00000000
        /*09bc*/ 	.short	0x0101
        /*09be*/ 	.byte	0x06
	.zero		1


	//   ....[26]....
        /*09c0*/ 	.word	0x000053d0
        /*09c4*/ 	.word	0x000000ff
        /*09c8*/ 	.word	0x00033430
        /*09cc*/ 	.short	0x010a
        /*09ce*/ 	.byte	0x04
	.zero		1


	//   ....[27]....
        /*09d0*/ 	.word	0x00005410
        /*09d4*/ 	.word	0x000000ff
        /*09d8*/ 	.word	0x00033430
        /*09dc*/ 	.short	0x010a
        /*09de*/ 	.byte	0x04
	.zero		1


	//   ....[28]....
        /*09e0*/ 	.word	0x00006080
        /*09e4*/ 	.word	0x000000ff
        /*09e8*/ 	.word	0x00033450
        /*09ec*/ 	.short	0x010a
        /*09ee*/ 	.byte	0x0a
	.zero		1


	//   ....[29]....
        /*09f0*/ 	.word	0x000060c0
        /*09f4*/ 	.word	0x000000ff
        /*09f8*/ 	.word	0x00033450
        /*09fc*/ 	.short	0x010a
        /*09fe*/ 	.byte	0x0a
	.zero		1


	//   ....[30]....
        /*0a00*/ 	.word	0x00006440
        /*0a04*/ 	.word	0x000000ff
        /*0a08*/ 	.word	0x00000000
        /*0a0c*/ 	.short	0x0101
        /*0a0e*/ 	.byte	0x0a
	.zero		1


	//   ....[31]....
        /*0a10*/ 	.word	0x00008530
        /*0a14*/ 	.word	0x000000ff
        /*0a18*/ 	.word	0x00000000
        /*0a1c*/ 	.short	0x0101
        /*0a1e*/ 	.byte	0x06
	.zero		1


	//   ....[32]....
        /*0a20*/ 	.word	0x00008eb0
        /*0a24*/ 	.word	0x000000ff
        /*0a28*/ 	.word	0x00033430
        /*0a2c*/ 	.short	0x010a
        /*0a2e*/ 	.byte	0x07
	.zero		1


	//   ....[33]....
        /*0a30*/ 	.word	0x00008ef0
        /*0a34*/ 	.word	0x000000ff
        /*0a38*/ 	.word	0x00033430
        /*0a3c*/ 	.short	0x010a
        /*0a3e*/ 	.byte	0x07
	.zero		1


	//   ....[34]....
        /*0a40*/ 	.word	0x00009b20
        /*0a44*/ 	.word	0x000000ff
        /*0a48*/ 	.word	0x00033450
        /*0a4c*/ 	.short	0x010a
        /*0a4e*/ 	.byte	0x07
	.zero		1


	//   ....[35]....
        /*0a50*/ 	.word	0x00009b60
        /*0a54*/ 	.word	0x000000ff
        /*0a58*/ 	.word	0x00033450
        /*0a5c*/ 	.short	0x010a
        /*0a5e*/ 	.byte	0x07
	.zero		1


	//   ....[36]....
        /*0a60*/ 	.word	0x00009e80
        /*0a64*/ 	.word	0x000000ff
        /*0a68*/ 	.word	0x00000000
        /*0a6c*/ 	.short	0x0101
        /*0a6e*/ 	.byte	0x07
	.zero		1


	//   ....[37]....
        /*0a70*/ 	.word	0x0000b430
        /*0a74*/ 	.word	0x000000ff
        /*0a78*/ 	.word	0x00000000
        /*0a7c*/ 	.short	0x0101
        /*0a7e*/ 	.byte	0x06
	.zero		1


	//   ....[38]....
        /*0a80*/ 	.word	0x0000bcb0
        /*0a84*/ 	.word	0x000000ff
        /*0a88*/ 	.word	0x00033450
        /*0a8c*/ 	.short	0x010a
        /*0a8e*/ 	.byte	0x09
	.zero		1


	//   ....[39]....
        /*0a90*/ 	.word	0x0000bcf0
        /*0a94*/ 	.word	0x000000ff
        /*0a98*/ 	.word	0x00033450
        /*0a9c*/ 	.short	0x010a
        /*0a9e*/ 	.byte	0x09
	.zero		1


	//   ....[40]....
        /*0aa0*/ 	.word	0x0000c3a0
        /*0aa4*/ 	.word	0x000000ff
        /*0aa8*/ 	.word	0x00000000
        /*0aac*/ 	.short	0x0101
        /*0aae*/ 	.byte	0x04
	.zero		1


	//   ....[41]....
        /*0ab0*/ 	.word	0x0000e300
        /*0ab4*/ 	.word	0x000000ff
        /*0ab8*/ 	.word	0x00000000
        /*0abc*/ 	.short	0x0101
        /*0abe*/ 	.byte	0x04
	.zero		1


	//   ....[42]....
        /*0ac0*/ 	.word	0x00010ed0
        /*0ac4*/ 	.word	0x000000ff
        /*0ac8*/ 	.word	0x00033480
        /*0acc*/ 	.short	0x010a
        /*0ace*/ 	.byte	0x2d
	.zero		1


	//   ....[43]....
        /*0ad0*/ 	.word	0x000115d0
        /*0ad4*/ 	.word	0x000000ff
        /*0ad8*/ 	.word	0x00033470
        /*0adc*/ 	.short	0x0107
        /*0ade*/ 	.byte	0x2d
	.zero		1


	//   ....[44]....
        /*0ae0*/ 	.word	0x00011640
        /*0ae4*/ 	.word	0x000000ff
        /*0ae8*/ 	.word	0x00033470
        /*0aec*/ 	.short	0x0101
        /*0aee*/ 	.byte	0x2d
	.zero		1


	//   ....[45]....
        /*0af0*/ 	.word	0x00011670
        /*0af4*/ 	.word	0x000000ff
        /*0af8*/ 	.word	0x00033440
        /*0afc*/ 	.short	0x010a
        /*0afe*/ 	.byte	0x2d
	.zero		1


	//   ....[46]....
        /*0b00*/ 	.word	0x00011c60
        /*0b04*/ 	.word	0x000000ff
        /*0b08*/ 	.word	0x00033430
        /*0b0c*/ 	.short	0x0107
        /*0b0e*/ 	.byte	0x2d
	.zero		1


	//   ....[47]....
        /*0b10*/ 	.word	0x00011cd0
        /*0b14*/ 	.word	0x000000ff
        /*0b18*/ 	.word	0x00033430
        /*0b1c*/ 	.short	0x0101
        /*0b1e*/ 	.byte	0x2d
	.zero		1


	//   ....[48]....
        /*0b20*/ 	.word	0x00012470
        /*0b24*/ 	.word	0x000000ff
        /*0b28*/ 	.word	0x00033400
        /*0b2c*/ 	.short	0x0107
        /*0b2e*/ 	.byte	0x2d
	.zero		1


	//   ....[49]....
        /*0b30*/ 	.word	0x000124d0
        /*0b34*/ 	.word	0x000000ff
        /*0b38*/ 	.word	0x00033400
        /*0b3c*/ 	.short	0x0101
        /*0b3e*/ 	.byte	0x2d
	.zero		1


	//   ....[50]....
        /*0b40*/ 	.word	0x000124e0
        /*0b44*/ 	.word	0x000000ff
        /*0b48*/ 	.word	0x00033420
        /*0b4c*/ 	.short	0x010a
        /*0b4e*/ 	.byte	0x2d
	.zero		1


	//   ....[51]....
        /*0b50*/ 	.word	0x00012940
        /*0b54*/ 	.word	0x00000005
        /*0b58*/ 	.word	0x00033480
        /*0b5c*/ 	.short	0x010a
        /*0b5e*/ 	.byte	0x3f
	.zero		1


	//   ....[52]....
        /*0b60*/ 	.word	0x00012eb0
        /*0b64*/ 	.word	0x00000005
        /*0b68*/ 	.word	0x00033470
        /*0b6c*/ 	.short	0x0107
        /*0b6e*/ 	.byte	0x3f
	.zero		1


	//   ....[53]....
        /*0b70*/ 	.word	0x00012f20
        /*0b74*/ 	.word	0x00000005
        /*0b78*/ 	.word	0x00033470
        /*0b7c*/ 	.short	0x0101
        /*0b7e*/ 	.byte	0x3f
	.zero		1


	//   ....[54]....
        /*0b80*/ 	.word	0x00012f50
        /*0b84*/ 	.word	0x00000005
        /*0b88*/ 	.word	0x00033440
        /*0b8c*/ 	.short	0x010a
        /*0b8e*/ 	.byte	0x3f
	.zero		1


	//   ....[55]....
        /*0b90*/ 	.word	0x00013450
        /*0b94*/ 	.word	0x00000005
        /*0b98*/ 	.word	0x00033430
        /*0b9c*/ 	.short	0x0107
        /*0b9e*/ 	.byte	0x3f
	.zero		1


	//   ....[56]....
        /*0ba0*/ 	.word	0x000134d0
        /*0ba4*/ 	.word	0x00000005
        /*0ba8*/ 	.word	0x00033430
        /*0bac*/ 	.short	0x0101
        /*0bae*/ 	.byte	0x3f
	.zero		1


	//   ....[57]....
        /*0bb0*/ 	.word	0x00013540
        /*0bb4*/ 	.word	0x00000005
        /*0bb8*/ 	.word	0x00033470
        /*0bbc*/ 	.short	0x010a
        /*0bbe*/ 	.byte	0x3f
	.zero		1


	//   ....[58]....
        /*0bc0*/ 	.word	0x000135c0
        /*0bc4*/ 	.word	0x00000005
        /*0bc8*/ 	.word	0x00033460
        /*0bcc*/ 	.short	0x010a
        /*0bce*/ 	.byte	0x3f
	.zero		1


	//   ....[59]....
        /*0bd0*/ 	.word	0x00013c60
        /*0bd4*/ 	.word	0x00000005
        /*0bd8*/ 	.word	0x00033450
        /*0bdc*/ 	.short	0x0101
        /*0bde*/ 	.byte	0x3f
	.zero		1


	//   ....[60]....
        /*0be0*/ 	.word	0x00013d00
        /*0be4*/ 	.word	0x00000005
        /*0be8*/ 	.word	0x00000000
        /*0bec*/ 	.short	0x0101
        /*0bee*/ 	.byte	0x3f
	.zero		1


	//   ....[61]....
        /*0bf0*/ 	.word	0x00013df0
        /*0bf4*/ 	.word	0x00000000
        /*0bf8*/ 	.word	0x00033470
        /*0bfc*/ 	.short	0x010a
        /*0bfe*/ 	.byte	0x3f
	.zero		1


	//   ....[62]....
        /*0c00*/ 	.word	0x00013e80
        /*0c04*/ 	.word	0x00000000
        /*0c08*/ 	.word	0x00033460
        /*0c0c*/ 	.short	0x010a
        /*0c0e*/ 	.byte	0x3f
	.zero		1


	//   ....[63]....
        /*0c10*/ 	.word	0x00014520
        /*0c14*/ 	.word	0x00000000
        /*0c18*/ 	.word	0x00033450
        /*0c1c*/ 	.short	0x0101
        /*0c1e*/ 	.byte	0x3f
	.zero		1


	//   ....[64]....
        /*0c20*/ 	.word	0x000145a0
        /*0c24*/ 	.word	0x00000000
        /*0c28*/ 	.word	0x00000000
        /*0c2c*/ 	.short	0x0101
        /*0c2e*/ 	.byte	0x3f
	.zero		1


	//   ....[65]....
        /*0c30*/ 	.word	0x00014640
        /*0c34*/ 	.word	0x00000005
        /*0c38*/ 	.word	0x00033420
        /*0c3c*/ 	.short	0x010a
        /*0c3e*/ 	.byte	0x3f
	.zero		1


	//   ....[66]....
        /*0c40*/ 	.word	0x00014780
        /*0c44*/ 	.word	0x00000004
        /*0c48*/ 	.word	0x00033440
        /*0c4c*/ 	.short	0x010a
        /*0c4e*/ 	.byte	0x3f
	.zero		1


	//   ....[67]....
        /*0c50*/ 	.word	0x00014820
        /*0c54*/ 	.word	0x00000005
        /*0c58*/ 	.word	0x00033440
        /*0c5c*/ 	.short	0x010a
        /*0c5e*/ 	.byte	0x3f
	.zero		1


	//   ....[68]....
        /*0c60*/ 	.word	0x00014860
        /*0c64*/ 	.word	0x00000004
        /*0c68*/ 	.word	0x00033460
        /*0c6c*/ 	.short	0x010a
        /*0c6e*/ 	.byte	0x3f
	.zero		1


	//   ....[69]....
        /*0c70*/ 	.word	0x000148a0
        /*0c74*/ 	.word	0x00000005
        /*0c78*/ 	.word	0x00033460
        /*0c7c*/ 	.short	0x010a
        /*0c7e*/ 	.byte	0x3f
	.zero		1


	//   ....[70]....
        /*0c80*/ 	.word	0x000148e0
        /*0c84*/ 	.word	0x00000004
        /*0c88*/ 	.word	0x00033480
        /*0c8c*/ 	.short	0x010a
        /*0c8e*/ 	.byte	0x3f
	.zero		1


	//   ....[71]....
        /*0c90*/ 	.word	0x00014920
        /*0c94*/ 	.word	0x00000005
        /*0c98*/ 	.word	0x00033480
        /*0c9c*/ 	.short	0x010a
        /*0c9e*/ 	.byte	0x3f
	.zero		1


	//   ....[72]....
        /*0ca0*/ 	.word	0x00014990
        /*0ca4*/ 	.word	0x00000003
        /*0ca8*/ 	.word	0x00033400
        /*0cac*/ 	.short	0x010a
        /*0cae*/ 	.byte	0x3f
	.zero		1


	//   ....[73]....
        /*0cb0*/ 	.word	0x000149f0
        /*0cb4*/ 	.word	0x00000005
        /*0cb8*/ 	.word	0x00033430
        /*0cbc*/ 	.short	0x010a
        /*0cbe*/ 	.byte	0x3f
	.zero		1


	//   ....[74]....
        /*0cc0*/ 	.word	0x00014a50
        /*0cc4*/ 	.word	0x0000000b
        /*0cc8*/ 	.word	0x00033430
        /*0ccc*/ 	.short	0x010a
        /*0cce*/ 	.byte	0x3f
	.zero		1


	//   ....[75]....
        /*0cd0*/ 	.word	0x00014ab0
        /*0cd4*/ 	.word	0x0000000b
        /*0cd8*/ 	.word	0x00033450
        /*0cdc*/ 	.short	0x010a
        /*0cde*/ 	.byte	0x3f
	.zero		1


	//   ....[76]....
        /*0ce0*/ 	.word	0x00014b10
        /*0ce4*/ 	.word	0x0000000d
        /*0ce8*/ 	.word	0x00033430
        /*0cec*/ 	.short	0x010a
        /*0cee*/ 	.byte	0x3f
	.zero		1


	//   ....[77]....
        /*0cf0*/ 	.word	0x00014b70
        /*0cf4*/ 	.word	0x0000000d
        /*0cf8*/ 	.word	0x00033450
        /*0cfc*/ 	.short	0x010a
        /*0cfe*/ 	.byte	0x3f
	.zero		1


	//   ....[78]....
        /*0d00*/ 	.word	0x00014bd0
        /*0d04*/ 	.word	0x00000003
        /*0d08*/ 	.word	0x00033450
        /*0d0c*/ 	.short	0x010a
        /*0d0e*/ 	.byte	0x3f
	.zero		1


	//   ....[79]....
        /*0d10*/ 	.word	0x00014cb0
        /*0d14*/ 	.word	0x00000002
        /*0d18*/ 	.word	0x00033480
        /*0d1c*/ 	.short	0x010a
        /*0d1e*/ 	.byte	0x3f
	.zero		1


	//   ....[80]....
        /*0d20*/ 	.word	0x000154a0
        /*0d24*/ 	.word	0x00000002
        /*0d28*/ 	.word	0x00033440
        /*0d2c*/ 	.short	0x010a
        /*0d2e*/ 	.byte	0x3f
	.zero		1


	//   ....[81]....
        /*0d30*/ 	.word	0x000160c0
        /*0d34*/ 	.word	0x00000003
        /*0d38*/ 	.word	0x00033420
        /*0d3c*/ 	.short	0x010a
        /*0d3e*/ 	.byte	0x3f
	.zero		1


	//   ....[82]....
        /*0d40*/ 	.word	0x00016110
        /*0d44*/ 	.word	0x00000005
        /*0d48*/ 	.word	0x00033480
        /*0d4c*/ 	.short	0x010a
        /*0d4e*/ 	.byte	0x3f
	.zero		1


	//   ....[83]....
        /*0d50*/ 	.word	0x00016750
        /*0d54*/ 	.word	0x00000005
        /*0d58*/ 	.word	0x00033440
        /*0d5c*/ 	.short	0x010a
        /*0d5e*/ 	.byte	0x3f
	.zero		1


	//   ....[84]....
        /*0d60*/ 	.word	0x00016d60
        /*0d64*/ 	.word	0x00000005
        /*0d68*/ 	.word	0x00033470
        /*0d6c*/ 	.short	0x010a
        /*0d6e*/ 	.byte	0x3f
	.zero		1


	//   ....[85]....
        /*0d70*/ 	.word	0x00016db0
        /*0d74*/ 	.word	0x00000005
        /*0d78*/ 	.word	0x00033460
        /*0d7c*/ 	.short	0x010a
        /*0d7e*/ 	.byte	0x3f
	.zero		1


	//   ....[86]....
        /*0d80*/ 	.word	0x00016e00
        /*0d84*/ 	.word	0x00000000
        /*0d88*/ 	.word	0x00033470
        /*0d8c*/ 	.short	0x010a
        /*0d8e*/ 	.byte	0x3f
	.zero		1


	//   ....[87]....
        /*0d90*/ 	.word	0x00016e50
        /*0d94*/ 	.word	0x00000000
        /*0d98*/ 	.word	0x00033460
        /*0d9c*/ 	.short	0x010a
        /*0d9e*/ 	.byte	0x3f
	.zero		1


	//   ....[88]....
        /*0da0*/ 	.word	0x00016ea0
        /*0da4*/ 	.word	0x00000005
        /*0da8*/ 	.word	0x00033420
        /*0dac*/ 	.short	0x010a
        /*0dae*/ 	.byte	0x3f
	.zero		1


	//   ....[89]....
        /*0db0*/ 	.word	0x00016ef0
        /*0db4*/ 	.word	0x00000004
        /*0db8*/ 	.word	0x00033440
        /*0dbc*/ 	.short	0x010a
        /*0dbe*/ 	.byte	0x3f
	.zero		1


	//   ....[90]....
        /*0dc0*/ 	.word	0x00016f40
        /*0dc4*/ 	.word	0x00000005
        /*0dc8*/ 	.word	0x00033440
        /*0dcc*/ 	.short	0x010a
        /*0dce*/ 	.byte	0x3f
	.zero		1


	//   ....[91]....
        /*0dd0*/ 	.word	0x00016f90
        /*0dd4*/ 	.word	0x00000004
        /*0dd8*/ 	.word	0x00033460
        /*0ddc*/ 	.short	0x010a
        /*0dde*/ 	.byte	0x3f
	.zero		1


	//   ....[92]....
        /*0de0*/ 	.word	0x00016fe0
        /*0de4*/ 	.word	0x00000005
        /*0de8*/ 	.word	0x00033460
        /*0dec*/ 	.short	0x010a
        /*0dee*/ 	.byte	0x3f
	.zero		1


	//   ....[93]....
        /*0df0*/ 	.word	0x00017030
        /*0df4*/ 	.word	0x00000004
        /*0df8*/ 	.word	0x00033480
        /*0dfc*/ 	.short	0x010a
        /*0dfe*/ 	.byte	0x3f
	.zero		1


	//----- nvinfo : EIATTR_NUM_MBARRIERS
	.align		4
.L_270:
        /*0e00*/ 	.byte	0x03, 0x38
        /*0e02*/ 	.short	0x0016


	//----- nvinfo : EIATTR_EXIT_INSTR_OFFSETS
	.align		4
        /*0e04*/ 	.byte	0x04, 0x1c
        /*0e06*/ 	.short	(.L_272 - .L_271)


	//   ....[0]....
.L_271:
        /*0e08*/ 	.word	0x00014970


	//----- nvinfo : EIATTR_MAX_THREADS
	.align		4
.L_272:
        /*0e0c*/ 	.byte	0x04, 0x05
        /*0e0e*/ 	.short	(.L_274 - .L_273)
.L_273:
        /*0e10*/ 	.word	0x00000180
        /*0e14*/ 	.word	0x00000001
        /*0e18*/ 	.word	0x00000001


	//----- nvinfo : EIATTR_CRS_STACK_SIZE
	.align		4
.L_274:
        /*0e1c*/ 	.byte	0x04, 0x1e
        /*0e1e*/ 	.short	(.L_276 - .L_275)
.L_275:
        /*0e20*/ 	.word	0x00000000


	//----- nvinfo : EIATTR_CBANK_PARAM_SIZE
	.align		4
.L_276:
        /*0e24*/ 	.byte	0x03, 0x19
        /*0e26*/ 	.short	0x0a70


	//----- nvinfo : EIATTR_PARAM_CBANK
	.align		4
        /*0e28*/ 	.byte	0x04, 0x0a
        /*0e2a*/ 	.short	(.L_278 - .L_277)
	.align		4
.L_277:
        /*0e2c*/ 	.word	index@(.nv.constant0._ZN7cutlass13device_kernelIN5flash11enable_sm90INS1_16FlashAttnFwdSm90INS1_25CollectiveMainloopFwdSm90ILi2EN4cute5tupleIJNS5_1CILi1EEES8_S8_EEENS6_IJNS7_ILi128EEENS7_ILi160EEENS7_ILi192EEEEEELi192ENS_12float_e4m3_tEfNS_4arch4Sm90ELb1ELb0ELb0ELb0ELb1ELb0ELb0ELb1ELb1ELb1ELb1ELb0EEENS1_21CollectiveEpilogueFwdINS6_IJSA_SC_SB_EEES9_NS_10bfloat16_tESG_Li256ELb0ELb1ELb1ELb1EEENS1_19SingleTileSchedulerILb0ELb1ELb1ELi128EEEEEEEEEvNT_6ParamsE)
        /*0e30*/ 	.short	0x0210
        /*0e32*/ 	.short	0x0a70


	//----- nvinfo : EIATTR_SW_WAR
	.align		4
.L_278:
        /*0e34*/ 	.byte	0x04, 0x36
        /*0e36*/ 	.short	(.L_280 - .L_279)
.L_279:
        /*0e38*/ 	.word	0x00000008
.L_280:


//--------------------- .nv.info._ZN7cutlass13device_kernelIN5flash11enable_sm90INS1_16FlashAttnFwdSm90INS1_25CollectiveMainloopFwdSm90ILi2EN4cute5tupleIJNS5_1CILi1EEES8_S8_EEENS6_IJNS7_ILi128EEENS7_ILi160EEENS7_ILi192EEEEEELi192ENS_12float_e4m3_tEfNS_4arch4Sm90ELb1ELb0ELb0ELb1ELb1ELb0ELb0ELb1ELb1ELb1ELb1ELb0EEENS1_21CollectiveEpilogueFwdINS6_IJSA_SC_SB_EEES9_NS_10bfloat16_tESG_Li256ELb1ELb1ELb1ELb1EEENS1_36VarlenDynamicPersistentTileSchedulerILi128ELi160ELi256ELi128ELb1ELb1ELb1ELb1ELb1ELb1EEEEEEEEEvNT_6ParamsE --------------------------
	.section	.nv.info._ZN7cutlass13device_kernelIN5flash11enable_sm90INS1_16FlashAttnFwdSm90INS1_25CollectiveMainloopFwdSm90ILi2EN4cute5tupleIJNS5_1CILi1EEES8_S8_EEENS6_IJNS7_ILi128EEENS7_ILi160EEENS7_ILi192EEEEEELi192ENS_12float_e4m3_tEfNS_4arch4Sm90ELb1ELb0ELb0ELb1ELb1ELb0ELb0ELb1ELb1ELb1ELb1ELb0EEENS1_21CollectiveEpilogueFwdINS6_IJSA_SC_SB_EEES9_NS_10bfloat16_tESG_Li256ELb1ELb1ELb1ELb1EEENS1_36VarlenDynamicPersistentTileSchedulerILi128ELi160ELi256ELi128ELb1ELb1ELb1ELb1ELb1ELb1EEEEEEEEEvNT_6ParamsE,"",@"SHT_CUDA_INFO"
	.sectionflags	@""
	.align	4


	//----- nvinfo : EIATTR_CUDA_API_VERSION
	.align		4
        /*0000*/ 	.byte	0x04, 0x37
        /*0002*/ 	.short	(.L_282 - .L_281)
.L_281:
        /*0004*/ 	.word	0x00000082


	//----- nvinfo : EIATTR_KPARAM_INFO
	.align		4
.L_282:
        /*0008*/ 	.byte	0x04, 0x17
        /*000a*/ 	.short	(.L_284 - .L_283)
.L_283:
        /*000c*/ 	.word	0x00000000
        /*0010*/ 	.short	0x0000
        /*0012*/ 	.short	0x0070
        /*0014*/ 	.byte	0x00, 0xf0, 0x01, 0x2a


	//----- nvinfo : EIATTR_SPARSE_MMA_MASK
	.align		4
.L_284:
        /*0018*/ 	.byte	0x03, 0x50
        /*001a*/ 	.short	0x0000


	//----- nvinfo : EIATTR_MAXREG_COUNT
	.align		4
        /*001c*/ 	.byte	0x03, 0x1b
        /*001e*/ 	.short	0x00a8


	//----- nvinfo : EIATTR_NUM_BARRIERS
	.align		4
        /*0020*/ 	.byte	0x02, 0x4c
        /*0022*/ 	.byte	0x10
	.zero		1


	//----- nvinfo : EIATTR_EXTERNS
	.align		4
        /*0024*/ 	.byte	0x04, 0x0f
        /*0026*/ 	.short	(.L_286 - .L_285)


	//   ....[0]....
	.align		4
.L_285:
        /*0028*/ 	.word	index@(__assertfail)


	//----- nvinfo : EIATTR_ANNOTATIONS
	.align		4
.L_286:
        /*002c*/ 	.byte	0x04, 0x55
        /*002e*/ 	.short	(.L_288 - .L_287)


	//   ....[0]....
.L_287:
        /* <DEDUP_REMOVED lines=28> */


	//----- nvinfo : EIATTR_MERCURY_ISA_VERSION
	.align		4
.L_288:
        /*01e0*/ 	.byte	0x03, 0x5f
        /*01e2*/ 	.short	0x0101


	//----- nvinfo : EIATTR_UNUSED_LOAD_BYTE_OFFSET
	.align		4
        /*01e4*/ 	.byte	0x04, 0x44
        /*01e6*/ 	.short	(.L_290 - .L_289)


	//   ....[0]....
.L_289:
        /*01e8*/ 	.word	0x000009a0
        /*01ec*/ 	.word	0x0000fff0


	//   ....[1]....
        /*01f0*/ 	.word	0x0000cf90
        /*01f4*/ 	.word	0x0000fff0


	//----- nvinfo : EIATTR_INT_WARP_WIDE_INSTR_OFFSETS
	.align		4
.L_290:
        /*01f8*/ 	.byte	0x04, 0x31
        /*01fa*/ 	.short	(.L_292 - .L_291)


	//   ....[0]....
.L_291:
        /*01fc*/ 	.word	0x000000c0


	//   ....[1]....
        /*0200*/ 	.word	0x000000d0


	//   ....[2]....
        /*0204*/ 	.word	0x00000170


	//   ....[3]....
        /*0208*/ 	.word	0x00013c60


	//   ....[4]....
        /*020c*/ 	.word	0x00013cf0


	//   ....[5]....
        /*0210*/ 	.word	0x00017b40


	//   ....[6]....
        /*0214*/ 	.word	0x00017bd0


	//----- nvinfo : EIATTR_COOP_GROUP_MASK_REGIDS
	.align		4
.L_292:
        /*0218*/ 	.byte	0x04, 0x29
        /*021a*/ 	.short	(.L_294 - .L_293)


	//   ....[0]....
.L_293:
        /*021c*/ 	.word	0xffffffff


	//   ....[1]....
        /*0220*/ 	.word	0xffffffff


	//   ....[2]....
        /*0224*/ 	.word	0xffffffff


	//   ....[3]....
        /*0228*/ 	.word	0xffffffff


	//   ....[4]....
        /*022c*/ 	.word	0xffffffff


	//   ....[5]....
        /*0230*/ 	.word	0xffffffff


	//   ....[6]....
        /*0234*/ 	.word	0xffffffff


	//   ....[7]....
        /*0238*/ 	.word	0xffffffff


	//   ....[8]....
        /*023c*/ 	.word	0xffffffff


	//   ....[9]....
        /*0240*/ 	.word	0xffffffff


	//   ....[10]....
        /*0244*/ 	.word	0xffffffff


	//   ....[11]....
        /*0248*/ 	.word	0xffffffff


	//   ....[12]....
        /*024c*/ 	.word	0xffffffff


	//   ....[13]....
        /*0250*/ 	.word	0xffffffff


	//   ....[14]....
        /*0254*/ 	.word	0xffffffff


	//   ....[15]....
        /*0258*/ 	.word	0xffffffff


	//   ....[16]....
        /*025c*/ 	.word	0xffffffff


	//   ....[17]....
        /*0260*/ 	.word	0xffffffff


	//   ....[18]....
        /*0264*/ 	.word	0xffffffff


	//   ....[19]....
        /*0268*/ 	.word	0xffffffff


	//   ....[20]....
        /*026c*/ 	.word	0xffffffff


	//   ....[21]....
        /*0270*/ 	.word	0xffffffff


	//   ....[22]....
        /*0274*/ 	.word	0xffffffff


	//   ....[23]....
        /*0278*/ 	.word	0xffffffff


	//   ....[24]....
        /*027c*/ 	.word	0xffffffff


	//   ....[25]....
        /*0280*/ 	.word	0xffffffff


	//   ....[26]....
        /*0284*/ 	.word	0xffffffff


	//   ....[27]....
        /*0288*/ 	.word	0xffffffff


	//   ....[28]....
        /*028c*/ 	.word	0xffffffff


	//   ....[29]....
        /*0290*/ 	.word	0xffffffff


	//   ....[30]....
        /*0294*/ 	.word	0xffffffff


	//   ....[31]....
        /*0298*/ 	.word	0xffffffff


	//   ....[32]....
        /*029c*/ 	.word	0xffffffff


	//   ....[33]....
        /*02a0*/ 	.word	0xffffffff


	//   ....[34]....
        /*02a4*/ 	.word	0xffffffff


	//   ....[35]....
        /*02a8*/ 	.word	0xffffffff


	//   ....[36]....
        /*02ac*/ 	.word	0xffffffff


	//   ....[37]....
        /*02b0*/ 	.word	0xffffffff


	//   ....[38]....
        /*02b4*/ 	.word	0xffffffff


	//   ....[39]....
        /*02b8*/ 	.word	0xffffffff


	//   ....[40]....
        /*02bc*/ 	.word	0xffffffff


	//   ....[41]....
        /*02c0*/ 	.word	0xffffffff


	//   ....[42]....
        /*02c4*/ 	.word	0xffffffff


	//   ....[43]....
        /*02c8*/ 	.word	0xffffffff


	//   ....[44]....
        /*02cc*/ 	.word	0xffffffff


	//   ....[45]....
        /*02d0*/ 	.word	0xffffffff


	//   ....[46]....
        /*02d4*/ 	.word	0xffffffff


	//   ....[47]....
        /*02d8*/ 	.word	0xffffffff


	//   ....[48]....
        /*02dc*/ 	.word	0xffffffff


	//   ....[49]....
        /*02e0*/ 	.word	0xffffffff


	//   ....[50]....
        /*02e4*/ 	.word	0xffffffff


	//   ....[51]....
        /*02e8*/ 	.word	0xffffffff


	//   ....[52]....
        /*02ec*/ 	.word	0xffffffff


	//   ....[53]....
        /*02f0*/ 	.word	0xffffffff


	//   ....[54]....
        /*02f4*/ 	.word	0xffffffff


	//   ....[55]....
        /*02f8*/ 	.word	0xffffffff


	//   ....[56]....
        /*02fc*/ 	.word	0xffffffff


	//   ....[57]....
        /*0300*/ 	.word	0xffffffff


	//   ....[58]....
        /*0304*/ 	.word	0xffffffff


	//   ....[59]....
        /*0308*/ 	.word	0xffffffff


	//   ....[60]....
        /*030c*/ 	.word	0xffffffff


	//   ....[61]....
        /*0310*/ 	.word	0xffffffff


	//   ....[62]....
        /*0314*/ 	.word	0xffffffff


	//   ....[63]....
        /*0318*/ 	.word	0xffffffff


	//   ....[64]....
        /*031c*/ 	.word	0xffffffff


	//   ....[65]....
        /*0320*/ 	.word	0xffffffff


	//   ....[66]....
        /*0324*/ 	.word	0xffffffff


	//   ....[67]....
        /*0328*/ 	.word	0xffffffff


	//   ....[68]....
        /*032c*/ 	.word	0xffffffff


	//   ....[69]....
        /*0330*/ 	.word	0xffffffff


	//   ....[70]....
        /*0334*/ 	.word	0xffffffff


	//   ....[71]....
        /*0338*/ 	.word	0xffffffff


	//   ....[72]....
        /*033c*/ 	.word	0xffffffff


	//   ....[73]....
        /*0340*/ 	.word	0xffffffff


	//   ....[74]....
        /*0344*/ 	.word	0xffffffff


	//   ....[75]....
        /*0348*/ 	.word	0xffffffff


	//   ....[76]....
        /*034c*/ 	.word	0xffffffff


	//   ....[77]....
        /*0350*/ 	.word	0xffffffff


	//   ....[78]....
        /*0354*/ 	.word	0xffffffff


	//   ....[79]....
        /*0358*/ 	.word	0xffffffff


	//   ....[80]....
        /*035c*/ 	.word	0xffffffff


	//   ....[81]....
        /*0360*/ 	.word	0xffffffff


	//   ....[82]....
        /*0364*/ 	.word	0xffffffff


	//   ....[83]....
        /*0368*/ 	.word	0xffffffff


	//   ....[84]....
        /*036c*/ 	.word	0xffffffff


	//   ....[85]....
        /*0370*/ 	.word	0xffffffff


	//   ....[86]....
        /*0374*/ 	.word	0xffffffff


	//   ....[87]....
        /*0378*/ 	.word	0xffffffff


	//   ....[88]....
        /*037c*/ 	.word	0xffffffff


	//   ....[89]....
        /*0380*/ 	.word	0xffffffff


	//   ....[90]....
        /*0384*/ 	.word	0xffffffff


	//   ....[91]....
        /*0388*/ 	.word	0xffffffff


	//   ....[92]....
        /*038c*/ 	.word	0xffffffff


	//   ....[93]....
        /*0390*/ 	.word	0xffffffff


	//   ....[94]....
        /*0394*/ 	.word	0xffffffff


	//   ....[95]....
        /*0398*/ 	.word	0xffffffff


	//   ....[96]....
        /*039c*/ 	.word	0xffffffff


	//   ....[97]....
        /*03a0*/ 	.word	0xffffffff


	//   ....[98]....
        /*03a4*/ 	.word	0xffffffff


	//   ....[99]....
        /*03a8*/ 	.word	0xffffffff


	//   ....[100]....
        /*03ac*/ 	.word	0xffffffff


	//   ....[101]....
        /*03b0*/ 	.word	0xffffffff


	//   ....[102]....
        /*03b4*/ 	.word	0xffffffff


	//   ....[103]....
        /*03b8*/ 	.word	0xffffffff


	//   ....[104]....
        /*03bc*/ 	.word	0xffffffff


	//   ....[105]....
        /*03c0*/ 	.word	0xffffffff


	//   ....[106]....
        /*03c4*/ 	.word	0xffffffff


	//   ....[107]....
        /*03c8*/ 	.word	0xffffffff


	//   ....[108]....
        /*03cc*/ 	.word	0xffffffff


	//   ....[109]....
        /*03d0*/ 	.word	0xffffffff


	//   ....[110]....
        /*03d4*/ 	.word	0xffffffff


	//   ....[111]....
        /*03d8*/ 	.word	0xffffffff


	//   ....[112]....
        /*03dc*/ 	.word	0xffffffff


	//   ....[113]....
        /*03e0*/ 	.word	0xffffffff


	//   ....[114]....
        /*03e4*/ 	.word	0xffffffff


	//   ....[115]....
        /*03e8*/ 	.word	0xffffffff


	//   ....[116]....
        /*03ec*/ 	.word	0xffffffff


	//   ....[117]....
        /*03f0*/ 	.word	0xffffffff


	//   ....[118]....
        /*03f4*/ 	.word	0xffffffff


	//   ....[119]....
        /*03f8*/ 	.word	0xffffffff


	//   ....[120]....
        /*03fc*/ 	.word	0xffffffff


	//   ....[121]....
        /*0400*/ 	.word	0xffffffff


	//   ....[122]....
        /*0404*/ 	.word	0xffffffff


	//   ....[123]....
        /*0408*/ 	.word	0xffffffff


	//   ....[124]....
        /*040c*/ 	.word	0xffffffff


	//   ....[125]....
        /*0410*/ 	.word	0xffffffff


	//   ....[126]....
        /*0414*/ 	.word	0xffffffff


	//   ....[127]....
        /*0418*/ 	.word	0xffffffff


	//   ....[128]....
        /*041c*/ 	.word	0xffffffff


	//   ....[129]....
        /*0420*/ 	.word	0xffffffff


	//   ....[130]....
        /*0424*/ 	.word	0xffffffff


	//   ....[131]....
        /*0428*/ 	.word	0xffffffff


	//   ....[132]....
        /*042c*/ 	.word	0xffffffff


	//   ....[133]....
        /*0430*/ 	.word	0xffffffff


	//   ....[134]....
        /*0434*/ 	.word	0xffffffff


	//   ....[135]....
        /*0438*/ 	.word	0xffffffff


	//   ....[136]....
        /*043c*/ 	.word	0xffffffff


	//   ....[137]....
        /*0440*/ 	.word	0xffffffff


	//   ....[138]....
        /*0444*/ 	.word	0xffffffff


	//   ....[139]....
        /*0448*/ 	.word	0xffffffff


	//   ....[140]....
        /*044c*/ 	.word	0xffffffff


	//   ....[141]....
        /*0450*/ 	.word	0xffffffff


	//   ....[142]....
        /*0454*/ 	.word	0xffffffff


	//   ....[143]....
        /*0458*/ 	.word	0xffffffff


	//   ....[144]....
        /*045c*/ 	.word	0xffffffff


	//   ....[145]....
        /*0460*/ 	.word	0xffffffff


	//   ....[146]....
        /*0464*/ 	.word	0xffffffff


	//   ....[147]....
        /*0468*/ 	.word	0xffffffff


	//   ....[148]....
        /*046c*/ 	.word	0xffffffff


	//   ....[149]....
        /*0470*/ 	.word	0xffffffff


	//   ....[150]....
        /*0474*/ 	.word	0xffffffff


	//   ....[151]....
        /*0478*/ 	.word	0xffffffff


	//   ....[152]....
        /*047c*/ 	.word	0xffffffff


	//   ....[153]....
        /*0480*/ 	.word	0xffffffff


	//   ....[154]....
        /*0484*/ 	.word	0xffffffff


	//   ....[155]....
        /*0488*/ 	.word	0xffffffff


	//   ....[156]....
        /*048c*/ 	.word	0xffffffff


	//   ....[157]....
        /*0490*/ 	.word	0xffffffff


	//   ....[158]....
        /*0494*/ 	.word	0xffffffff


	//   ....[159]....
        /*0498*/ 	.word	0xffffffff


	//   ....[160]....
        /*049c*/ 	.word	0xffffffff


	//   ....[161]....
        /*04a0*/ 	.word	0xffffffff


	//   ....[162]....
        /*04a4*/ 	.word	0xffffffff


	//   ....[163]....
        /*04a8*/ 	.word	0xffffffff


	//   ....[164]....
        /*04ac*/ 	.word	0xffffffff


	//   ....[165]....
        /*04b0*/ 	.word	0xffffffff


	//   ....[166]....
        /*04b4*/ 	.word	0xffffffff


	//   ....[167]....
        /*04b8*/ 	.word	0xffffffff


	//   ....[168]....
        /*04bc*/ 	.word	0xffffffff


	//   ....[169]....
        /*04c0*/ 	.word	0xffffffff


	//   ....[170]....
        /*04c4*/ 	.word	0xffffffff


	//   ....[171]....
        /*04c8*/ 	.word	0xffffffff


	//   ....[172]....
        /*04cc*/ 	.word	0xffffffff


	//   ....[173]....
        /*04d0*/ 	.word	0xffffffff


	//   ....[174]....
        /*04d4*/ 	.word	0xffffffff


	//   ....[175]....
        /*04d8*/ 	.word	0xffffffff


	//   ....[176]....
        /*04dc*/ 	.word	0xffffffff


	//   ....[177]....
        /*04e0*/ 	.word	0xffffffff


	//   ....[178]....
        /*04e4*/ 	.word	0xffffffff


	//   ....[179]....
        /*04e8*/ 	.word	0xffffffff


	//   ....[180]....
        /*04ec*/ 	.word	0xffffffff


	//   ....[181]....
        /*04f0*/ 	.word	0xffffffff


	//   ....[182]....
        /*04f4*/ 	.word	0xffffffff


	//   ....[183]....
        /*04f8*/ 	.word	0xffffffff


	//   ....[184]....
        /*04fc*/ 	.word	0xffffffff


	//   ....[185]....
        /*0500*/ 	.word	0xffffffff


	//   ....[186]....
        /*0504*/ 	.word	0xffffffff


	//   ....[187]....
        /*0508*/ 	.word	0xffffffff


	//   ....[188]....
        /*050c*/ 	.word	0xffffffff


	//   ....[189]....
        /*0510*/ 	.word	0xffffffff


	//   ....[190]....
        /*0514*/ 	.word	0xffffffff


	//   ....[191]....
        /*0518*/ 	.word	0xffffffff


	//   ....[192]....
        /*051c*/ 	.word	0xffffffff


	//   ....[193]....
        /*0520*/ 	.word	0xffffffff


	//   ....[194]....
        /*0524*/ 	.word	0xffffffff


	//   ....[195]....
        /*0528*/ 	.word	0xffffffff


	//   ....[196]....
        /*052c*/ 	.word	0xffffffff


	//   ....[197]....
        /*0530*/ 	.word	0xffffffff


	//   ....[198]....
        /*0534*/ 	.word	0xffffffff


	//   ....[199]....
        /*0538*/ 	.word	0xffffffff


	//   ....[200]....
        /*053c*/ 	.word	0xffffffff


	//   ....[201]....
        /*0540*/ 	.word	0xffffffff


	//   ....[202]....
        /*0544*/ 	.word	0xffffffff


	//   ....[203]....
        /*0548*/ 	.word	0xffffffff


	//   ....[204]....
        /*054c*/ 	.word	0xffffffff


	//   ....[205]....
        /*0550*/ 	.word	0xffffffff


	//   ....[206]....
        /*0554*/ 	.word	0xffffffff


	//   ....[207]....
        /*0558*/ 	.word	0xffffffff


	//   ....[208]....
        /*055c*/ 	.word	0xffffffff


	//   ....[209]....
        /*0560*/ 	.word	0xffffffff


	//   ....[210]....
        /*0564*/ 	.word	0xffffffff


	//   ....[211]....
        /*0568*/ 	.word	0xffffffff


	//   ....[212]....
        /*056c*/ 	.word	0xffffffff


	//   ....[213]....
        /*0570*/ 	.word	0xffffffff


	//   ....[214]....
        /*0574*/ 	.word	0xffffffff


	//   ....[215]....
        /*0578*/ 	.word	0xffffffff


	//   ....[216]....
        /*057c*/ 	.word	0xffffffff


	//   ....[217]....
        /*0580*/ 	.word	0xffffffff


	//   ....[218]....
        /*0584*/ 	.word	0xffffffff


	//   ....[219]....
        /*0588*/ 	.word	0xffffffff


	//   ....[220]....
        /*058c*/ 	.word	0xffffffff


	//   ....[221]....
        /*0590*/ 	.word	0xffffffff


	//   ....[222]....
        /*0594*/ 	.word	0xffffffff


	//   ....[223]....
        /*0598*/ 	.word	0xffffffff


	//   ....[224]....
        /*059c*/ 	.word	0xffffffff


	//   ....[225]....
        /*05a0*/ 	.word	0xffffffff


	//   ....[226]....
        /*05a4*/ 	.word	0xffffffff


	//   ....[227]....
        /*05a8*/ 	.word	0xffffffff


	//   ....[228]....
        /*05ac*/ 	.word	0xffffffff


	//   ....[229]....
        /*05b0*/ 	.word	0xffffffff


	//   ....[230]....
        /*05b4*/ 	.word	0xffffffff


	//   ....[231]....
        /*05b8*/ 	.word	0x0500000f


	//   ....[232]....
        /*05bc*/ 	.word	0x0500000f


	//   ....[233]....
        /*05c0*/ 	.word	0x0500000f


	//   ....[234]....
        /*05c4*/ 	.word	0x0500000f


	//   ....[235]....
        /*05c8*/ 	.word	0x0500000f


	//   ....[236]....
        /*05cc*/ 	.word	0x0500000f


	//   ....[237]....
        /*05d0*/ 	.word	0x0500000f


	//   ....[238]....
        /*05d4*/ 	.word	0x0500000f


	//   ....[239]....
        /*05d8*/ 	.word	0x0500000f


	//   ....[240]....
        /*05dc*/ 	.word	0x0500000f


	//   ....[241]....
        /*05e0*/ 	.word	0x0500000f


	//   ....[242]....
        /*05e4*/ 	.word	0x0500000f


	//   ....[243]....
        /*05e8*/ 	.word	0x0500000f


	//   ....[244]....
        /*05ec*/ 	.word	0x0500000f


	//   ....[245]....
        /*05f0*/ 	.word	0x0500000f


	//   ....[246]....
        /*05f4*/ 	.word	0x0500000f


	//   ....[247]....
        /*05f8*/ 	.word	0x0500000f


	//   ....[248]....
        /*05fc*/ 	.word	0x0500000f


	//   ....[249]....
        /*0600*/ 	.word	0x0500000f


	//   ....[250]....
        /*0604*/ 	.word	0x0500000f


	//   ....[251]....
        /*0608*/ 	.word	0x0500000f


	//   ....[252]....
        /*060c*/ 	.word	0x0500000f


	//   ....[253]....
        /*0610*/ 	.word	0x0500000f


	//   ....[254]....
        /*0614*/ 	.word	0x0500000f


	//   ....[255]....
        /*0618*/ 	.word	0x0500000f


	//   ....[0]....
        /*061c*/ 	.word	0x0500000f


	//   ....[1]....
        /*0620*/ 	.word	0x0500000f


	//   ....[2]....
        /*0624*/ 	.word	0x0500000f


	//   ....[3]....
        /*0628*/ 	.word	0x0500000f


	//   ....[4]....
        /*062c*/ 	.word	0x0500000f


	//   ....[5]....
        /*0630*/ 	.word	0x0500000f


	//   ....[6]....
        /*0634*/ 	.word	0x0500000f


	//   ....[7]....
        /*0638*/ 	.word	0x0500000f


	//   ....[8]....
        /*063c*/ 	.word	0x0500000f


	//   ....[9]....
        /*0640*/ 	.word	0x0500000f


	//   ....[10]....
        /*0644*/ 	.word	0x0500000f


	//   ....[11]....
        /*0648*/ 	.word	0x0500000f


	//   ....[12]....
        /*064c*/ 	.word	0x0500000f


	//   ....[13]....
        /*0650*/ 	.word	0x0500000f


	//   ....[14]....
        /*0654*/ 	.word	0x0500000f


	//   ....[15]....
        /*0658*/ 	.word	0x0500000f


	//   ....[16]....
        /*065c*/ 	.word	0x0500000f


	//   ....[17]....
        /*0660*/ 	.word	0x0500000f


	//   ....[18]....
        /*0664*/ 	.word	0x0500000f


	//   ....[19]....
        /*0668*/ 	.word	0x0500000f


	//   ....[20]....
        /*066c*/ 	.word	0x0500000f


	//   ....[21]....
        /*0670*/ 	.word	0x0500000f


	//   ....[22]....
        /*0674*/ 	.word	0x0500000f


	//   ....[23]....
        /*0678*/ 	.word	0x0500000f


	//   ....[24]....
        /*067c*/ 	.word	0x0500000f


	//----- nvinfo : EIATTR_COOP_GROUP_INSTR_OFFSETS
	.align		4
.L_294:
        /*0680*/ 	.byte	0x04, 0x28
        /*0682*/ 	.short	(.L_296 - .L_295)


	//   ....[0]....
.L_295:
        /*0684*/ 	.word	0x00000080


	//   ....[1]....
        /*0688*/ 	.word	0x00000090


	//   ....[2]....
        /*068c*/ 	.word	0x000002d0


	//   ....[3]....
        /*0690*/ 	.word	0x00000430


	//   ....[4]....
        /*0694*/ 	.word	0x00000550


	//   ....[5]....
        /*0698*/ 	.word	0x000006b0


	//   ....[6]....
        /*069c*/ 	.word	0x00001ed0


	//   ....[7]....
        /*06a0*/ 	.word	0x000030e0


	//   ....[8]....
        /*06a4*/ 	.word	0x00003110


	//   ....[9]....
        /*06a8*/ 	.word	0x000039b0


	//   ....[10]....
        /*06ac*/ 	.word	0x000039e0


	//   ....[11]....
        /*06b0*/ 	.word	0x00004650


	//   ....[12]....
        /*06b4*/ 	.word	0x00004700


	//   ....[13]....
        /*06b8*/ 	.word	0x00006a40


	//   ....[14]....
        /*06bc*/ 	.word	0x00007260


	//   ....[15]....
        /*06c0*/ 	.word	0x00007280


	//   ....[16]....
        /*06c4*/ 	.word	0x00007290


	//   ....[17]....
        /*06c8*/ 	.word	0x00007df0


	//   ....[18]....
        /*06cc*/ 	.word	0x00007e40


	//   ....[19]....
        /*06d0*/ 	.word	0x0000a950


	//   ....[20]....
        /*06d4*/ 	.word	0x0000a960


	//   ....[21]....
        /*06d8*/ 	.word	0x0000a9a0


	//   ....[22]....
        /*06dc*/ 	.word	0x0000a9b0


	//   ....[23]....
        /*06e0*/ 	.word	0x0000c620


	//   ....[24]....
        /*06e4*/ 	.word	0x0000c630


	//   ....[25]....
        /*06e8*/ 	.word	0x0000c660


	//   ....[26]....
        /*06ec*/ 	.word	0x0000c670


	//   ....[27]....
        /*06f0*/ 	.word	0x0000d720


	//   ....[28]....
        /*06f4*/ 	.word	0x0000d730


	//   ....[29]....
        /*06f8*/ 	.word	0x0000d740


	//   ....[30]....
        /*06fc*/ 	.word	0x0000d760


	//   ....[31]....
        /*0700*/ 	.word	0x0000d790


	//   ....[32]....
        /*0704*/ 	.word	0x0000d7f0


	//   ....[33]....
        /*0708*/ 	.word	0x0000d830


	//   ....[34]....
        /*070c*/ 	.word	0x0000d870


	//   ....[35]....
        /*0710*/ 	.word	0x0000d8b0


	//   ....[36]....
        /*0714*/ 	.word	0x0000d8e0


	//   ....[37]....
        /*0718*/ 	.word	0x0000d910


	//   ....[38]....
        /*071c*/ 	.word	0x0000d980


	//   ....[39]....
        /*0720*/ 	.word	0x0000d9f0


	//   ....[40]....
        /*0724*/ 	.word	0x0000da20


	//   ....[41]....
        /*0728*/ 	.word	0x0000da50


	//   ....[42]....
        /*072c*/ 	.word	0x0000da80


	//   ....[43]....
        /*0730*/ 	.word	0x0000dab0


	//   ....[44]....
        /*0734*/ 	.word	0x0000db00


	//   ....[45]....
        /*0738*/ 	.word	0x0000db50


	//   ....[46]....
        /*073c*/ 	.word	0x0000db80


	//   ....[47]....
        /*0740*/ 	.word	0x0000dbb0


	//   ....[48]....
        /*0744*/ 	.word	0x0000dbe0


	//   ....[49]....
        /*0748*/ 	.word	0x0000dc10


	//   ....[50]....
        /*074c*/ 	.word	0x0000dc40


	//   ....[51]....
        /*0750*/ 	.word	0x0000dc70


	//   ....[52]....
        /*0754*/ 	.word	0x0000dca0


	//   ....[53]....
        /*0758*/ 	.word	0x0000dcd0


	//   ....[54]....
        /*075c*/ 	.word	0x0000dd00


	//   ....[55]....
        /*0760*/ 	.word	0x0000dd30


	//   ....[56]....
        /*0764*/ 	.word	0x0000dd60


	//   ....[57]....
        /*0768*/ 	.word	0x0000dd90


	//   ....[58]....
        /*076c*/ 	.word	0x0000ddc0


	//   ....[59]....
        /*0770*/ 	.word	0x0000ddf0


	//   ....[60]....
        /*0774*/ 	.word	0x0000de20


	//   ....[61]....
        /*0778*/ 	.word	0x0000de50


	//   ....[62]....
        /*077c*/ 	.word	0x0000de80


	//   ....[63]....
        /*0780*/ 	.word	0x0000deb0


	//   ....[64]....
        /*0784*/ 	.word	0x0000dec0


	//   ....[65]....
        /*0788*/ 	.word	0x0000ded0


	//   ....[66]....
        /*078c*/ 	.word	0x0000dee0


	//   ....[67]....
        /*0790*/ 	.word	0x0000def0


	//   ....[68]....
        /*0794*/ 	.word	0x0000df00


	//   ....[69]....
        /*0798*/ 	.word	0x0000df30


	//   ....[70]....
        /*079c*/ 	.word	0x0000df40


	//   ....[71]....
        /*07a0*/ 	.word	0x0000df60


	//   ....[72]....
        /*07a4*/ 	.word	0x0000df80


	//   ....[73]....
        /*07a8*/ 	.word	0x0000df90


	//   ....[74]....
        /*07ac*/ 	.word	0x0000dfa0


	//   ....[75]....
        /*07b0*/ 	.word	0x0000dfb0


	//   ....[76]....
        /*07b4*/ 	.word	0x0000dfc0


	//   ....[77]....
        /*07b8*/ 	.word	0x0000dfd0


	//   ....[78]....
        /*07bc*/ 	.word	0x0000dff0


	//   ....[79]....
        /*07c0*/ 	.word	0x0000e000


	//   ....[80]....
        /*07c4*/ 	.word	0x0000e020


	//   ....[81]....
        /*07c8*/ 	.word	0x0000e050


	//   ....[82]....
        /*07cc*/ 	.word	0x0000e080


	//   ....[83]....
        /*07d0*/ 	.word	0x0000e090


	//   ....[84]....
        /*07d4*/ 	.word	0x0000e0a0


	//   ....[85]....
        /*07d8*/ 	.word	0x0000e0b0


	//   ....[86]....
        /*07dc*/ 	.word	0x0000e0c0


	//   ....[87]....
        /*07e0*/ 	.word	0x0000e0d0


	//   ....[88]....
        /*07e4*/ 	.word	0x0000e0e0


	//   ....[89]....
        /*07e8*/ 	.word	0x0000e100


	//   ....[90]....
        /*07ec*/ 	.word	0x0000e130


	//   ....[91]....
        /*07f0*/ 	.word	0x0000e160


	//   ....[92]....
        /*07f4*/ 	.word	0x0000e190


	//   ....[93]....
        /*07f8*/ 	.word	0x0000e1c0


	//   ....[94]....
        /*07fc*/ 	.word	0x0000e1f0


	//   ....[95]....
        /*0800*/ 	.word	0x0000e220


	//   ....[96]....
        /*0804*/ 	.word	0x0000e250


	//   ....[97]....
        /*0808*/ 	.word	0x0000e280


	//   ....[98]....
        /*080c*/ 	.word	0x0000e2b0


	//   ....[99]....
        /*0810*/ 	.word	0x0000e2e0


	//   ....[100]....
        /*0814*/ 	.word	0x0000e310


	//   ....[101]....
        /*0818*/ 	.word	0x0000e340


	//   ....[102]....
        /*081c*/ 	.word	0x0000e370


	//   ....[103]....
        /*0820*/ 	.word	0x0000e3a0


	//   ....[104]....
        /*0824*/ 	.word	0x0000e3c0


	//   ....[105]....
        /*0828*/ 	.word	0x0000e3d0


	//   ....[106]....
        /*082c*/ 	.word	0x0000e3e0


	//   ....[107]....
        /*0830*/ 	.word	0x0000e3f0


	//   ....[108]....
        /*0834*/ 	.word	0x0000e400


	//   ....[109]....
        /*0838*/ 	.word	0x0000e410


	//   ....[110]....
        /*083c*/ 	.word	0x0000e420


	//   ....[111]....
        /*0840*/ 	.word	0x0000e430


	//   ....[112]....
        /*0844*/ 	.word	0x0000e460


	//   ....[113]....
        /*0848*/ 	.word	0x0000e470


	//   ....[114]....
        /*084c*/ 	.word	0x0000e480


	//   ....[115]....
        /*0850*/ 	.word	0x0000e4b0


	//   ....[116]....
        /*0854*/ 	.word	0x0000e4d0


	//   ....[117]....
        /*0858*/ 	.word	0x0000e500


	//   ....[118]....
        /*085c*/ 	.word	0x0000e530


	//   ....[119]....
        /*0860*/ 	.word	0x0000e560


	//   ....[120]....
        /*0864*/ 	.word	0x0000e590


	//   ....[121]....
        /*0868*/ 	.word	0x0000e5c0


	//   ....[122]....
        /*086c*/ 	.word	0x0000e5f0


	//   ....[123]....
        /*0870*/ 	.word	0x0000f030


	//   ....[124]....
        /*0874*/ 	.word	0x0000f040


	//   ....[125]....
        /*0878*/ 	.word	0x0000f050


	//   ....[126]....
        /*087c*/ 	.word	0x0000f060


	//   ....[127]....
        /*0880*/ 	.word	0x0000f940


	//   ....[128]....
        /*0884*/ 	.word	0x0000f960


	//   ....[129]....
        /*0888*/ 	.word	0x0000faa0


	//   ....[130]....
        /*088c*/ 	.word	0x0000fac0


	//   ....[131]....
        /*0890*/ 	.word	0x0000fbc0


	//   ....[132]....
        /*0894*/ 	.word	0x0000fbe0


	//   ....[133]....
        /*0898*/ 	.word	0x0000fcf0


	//   ....[134]....
        /*089c*/ 	.word	0x0000fd10


	//   ....[135]....
        /*08a0*/ 	.word	0x00010190


	//   ....[136]....
        /*08a4*/ 	.word	0x000101a0


	//   ....[137]....
        /*08a8*/ 	.word	0x00010980


	//   ....[138]....
        /*08ac*/ 	.word	0x00010990


	//   ....[139]....
        /*08b0*/ 	.word	0x00011a80


	//   ....[140]....
        /*08b4*/ 	.word	0x00011ab0


	//   ....[141]....
        /*08b8*/ 	.word	0x00011bd0


	//   ....[142]....
        /*08bc*/ 	.word	0x00011bf0


	//   ....[143]....
        /*08c0*/ 	.word	0x00011cf0


	//   ....[144]....
        /*08c4*/ 	.word	0x00011d10


	//   ....[145]....
        /*08c8*/ 	.word	0x00011e20


	//   ....[146]....
        /*08cc*/ 	.word	0x00011e40


	//   ....[147]....
        /*08d0*/ 	.word	0x00011fd0


	//   ....[148]....
        /*08d4*/ 	.word	0x000121e0


	//   ....[149]....
        /*08d8*/ 	.word	0x00012210


	//   ....[150]....
        /*08dc*/ 	.word	0x00012240


	//   ....[151]....
        /*08e0*/ 	.word	0x00012270


	//   ....[152]....
        /*08e4*/ 	.word	0x000122a0


	//   ....[153]....
        /*08e8*/ 	.word	0x000122f0


	//   ....[154]....
        /*08ec*/ 	.word	0x00012470


	//   ....[155]....
        /*08f0*/ 	.word	0x000124a0


	//   ....[156]....
        /*08f4*/ 	.word	0x000124d0


	//   ....[157]....
        /*08f8*/ 	.word	0x00012500


	//   ....[158]....
        /*08fc*/ 	.word	0x00012530


	//   ....[159]....
        /*0900*/ 	.word	0x00012560


	//   ....[160]....
        /*0904*/ 	.word	0x000125f0


	//   ....[161]....
        /*0908*/ 	.word	0x00012650


	//   ....[162]....
        /*090c*/ 	.word	0x00012660


	//   ....[163]....
        /*0910*/ 	.word	0x000126b0


	//   ....[164]....
        /*0914*/ 	.word	0x00014bb0


	//   ....[165]....
        /*0918*/ 	.word	0x00014be0


	//   ....[166]....
        /*091c*/ 	.word	0x00014c10


	//   ....[167]....
        /*0920*/ 	.word	0x00014d20


	//   ....[168]....
        /*0924*/ 	.word	0x00014d30


	//   ....[169]....
        /*0928*/ 	.word	0x00014dc0


	//   ....[170]....
        /*092c*/ 	.word	0x00014dd0


	//   ....[171]....
        /*0930*/ 	.word	0x00014de0


	//   ....[172]....
        /*0934*/ 	.word	0x00014e70


	//   ....[173]....
        /*0938*/ 	.word	0x00014f10


	//   ....[174]....
        /*093c*/ 	.word	0x000152e0


	//   ....[175]....
        /*0940*/ 	.word	0x00015320


	//   ....[176]....
        /*0944*/ 	.word	0x00015350


	//   ....[177]....
        /*0948*/ 	.word	0x00015370


	//   ....[178]....
        /*094c*/ 	.word	0x00015440


	//   ....[179]....
        /*0950*/ 	.word	0x00015450


	//   ....[180]....
        /*0954*/ 	.word	0x000154e0


	//   ....[181]....
        /*0958*/ 	.word	0x000154f0


	//   ....[182]....
        /*095c*/ 	.word	0x00015500


	//   ....[183]....
        /*0960*/ 	.word	0x00015510


	//   ....[184]....
        /*0964*/ 	.word	0x00015d70


	//   ....[185]....
        /*0968*/ 	.word	0x00015da0


	//   ....[186]....
        /*096c*/ 	.word	0x00015e00


	//   ....[187]....
        /*0970*/ 	.word	0x00015e50


	//   ....[188]....
        /*0974*/ 	.word	0x00015ea0


	//   ....[189]....
        /*0978*/ 	.word	0x00015f00


	//   ....[190]....
        /*097c*/ 	.word	0x00015f20


	//   ....[191]....
        /*0980*/ 	.word	0x00015f60


	//   ....[192]....
        /*0984*/ 	.word	0x00016940


	//   ....[193]....
        /*0988*/ 	.word	0x00016950


	//   ....[194]....
        /*098c*/ 	.word	0x00016960


	//   ....[195]....
        /*0990*/ 	.word	0x000169a0


	//   ....[196]....
        /*0994*/ 	.word	0x000169e0


	//   ....[197]....
        /*0998*/ 	.word	0x000169f0


	//   ....[198]....
        /*099c*/ 	.word	0x00016a50


	//   ....[199]....
        /*09a0*/ 	.word	0x00016a80


	//   ....[200]....
        /*09a4*/ 	.word	0x00016ac0


	//   ....[201]....
        /*09a8*/ 	.word	0x00016b20


	//   ....[202]....
        /*09ac*/ 	.word	0x00016f30


	//   ....[203]....
        /*09b0*/ 	.word	0x00016f40


	//   ....[204]....
        /*09b4*/ 	.word	0x00016f50


	//   ....[205]....
        /*09b8*/ 	.word	0x00016f60


	//   ....[206]....
        /*09bc*/ 	.word	0x00016f70


	//   ....[207]....
        /*09c0*/ 	.word	0x00016fd0


	//   ....[208]....
        /*09c4*/ 	.word	0x00016fe0


	//   ....[209]....
        /*09c8*/ 	.word	0x00017040


	//   ....[210]....
        /*09cc*/ 	.word	0x00017070


	//   ....[211]....
        /*09d0*/ 	.word	0x000170b0


	//   ....[212]....
        /*09d4*/ 	.word	0x00018690


	//   ....[213]....
        /*09d8*/ 	.word	0x000186e0


	//   ....[214]....
        /*09dc*/ 	.word	0x00018710


	//   ....[215]....
        /*09e0*/ 	.word	0x00018740


	//   ....[216]....
        /*09e4*/ 	.word	0x00018770


	//   ....[217]....
        /*09e8*/ 	.word	0x00018780


	//   ....[218]....
        /*09ec*/ 	.word	0x000187b0


	//   ....[219]....
        /*09f0*/ 	.word	0x00018800


	//   ....[220]....
        /*09f4*/ 	.word	0x00018960


	//   ....[221]....
        /*09f8*/ 	.word	0x00018990


	//   ....[222]....
        /*09fc*/ 	.word	0x000189d0


	//   ....[223]....
        /*0a00*/ 	.word	0x00018a00


	//   ....[224]....
        /*0a04*/ 	.word	0x00018a30


	//   ....[225]....
        /*0a08*/ 	.word	0x00018a60


	//   ....[226]....
        /*0a0c*/ 	.word	0x00018b00


	//   ....[227]....
        /*0a10*/ 	.word	0x00018b50


	//   ....[228]....
        /*0a14*/ 	.word	0x00018b60


	//   ....[229]....
        /*0a18*/ 	.word	0x00018ba0


	//   ....[230]....
        /*0a1c*/ 	.word	0x00019660


	//   ....[231]....
        /*0a20*/ 	.word	0x00019c90


	//   ....[232]....
        /*0a24*/ 	.word	0x00019d70


	//   ....[233]....
        /*0a28*/ 	.word	0x00019e30


	//   ....[234]....
        /*0a2c*/ 	.word	0x00019fc0


	//   ....[235]....
        /*0a30*/ 	.word	0x0001a050


	//   ....[236]....
        /*0a34*/ 	.word	0x0001a0b0


	//   ....[237]....
        /*0a38*/ 	.word	0x0001a1b0


	//   ....[238]....
        /*0a3c*/ 	.word	0x0001a210


	//   ....[239]....
        /*0a40*/ 	.word	0x0001a2e0


	//   ....[240]....
        /*0a44*/ 	.word	0x0001a3a0


	//   ....[241]....
        /*0a48*/ 	.word	0x0001a470


	//   ....[242]....
        /*0a4c*/ 	.word	0x0001a5f0


	//   ....[243]....
        /*0a50*/ 	.word	0x0001a6b0


	//   ....[244]....
        /*0a54*/ 	.word	0x0001a800


	//   ....[245]....
        /*0a58*/ 	.word	0x0001a850


	//   ....[246]....
        /*0a5c*/ 	.word	0x0001a950


	//   ....[247]....
        /*0a60*/ 	.word	0x0001aa00


	//   ....[248]....
        /*0a64*/ 	.word	0x0001aa60


	//   ....[249]....
        /*0a68*/ 	.word	0x0001ab00


	//   ....[250]....
        /*0a6c*/ 	.word	0x0001abc0


	//   ....[251]....
        /*0a70*/ 	.word	0x0001acb0


	//   ....[252]....
        /*0a74*/ 	.word	0x0001ad50


	//   ....[253]....
        /*0a78*/ 	.word	0x0001adc0


	//   ....[254]....
        /*0a7c*/ 	.word	0x0001ae40


	//   ....[255]....
        /*0a80*/ 	.word	0x0001af00


	//   ....[0]....
        /*0a84*/ 	.word	0x0001af80


	//   ....[1]....
        /*0a88*/ 	.word	0x0001b060


	//   ....[2]....
        /*0a8c*/ 	.word	0x0001b0e0


	//   ....[3]....
        /*0a90*/ 	.word	0x0001b1a0


	//   ....[4]....
        /*0a94*/ 	.word	0x0001b2d0


	//   ....[5]....
        /*0a98*/ 	.word	0x0001b360


	//   ....[6]....
        /*0a9c*/ 	.word	0x0001b3c0


	//   ....[7]....
        /*0aa0*/ 	.word	0x0001b4a0


	//   ....[8]....
        /*0aa4*/ 	.word	0x0001b500


	//   ....[9]....
        /*0aa8*/ 	.word	0x0001b5d0


	//   ....[10]....
        /*0aac*/ 	.word	0x0001b630


	//   ....[11]....
        /*0ab0*/ 	.word	0x0001b700


	//   ....[12]....
        /*0ab4*/ 	.word	0x0001b760


	//   ....[13]....
        /*0ab8*/ 	.word	0x0001b830


	//   ....[14]....
        /*0abc*/ 	.word	0x0001b920


	//   ....[15]....
        /*0ac0*/ 	.word	0x0001b9b0


	//   ....[16]....
        /*0ac4*/ 	.word	0x0001ba10


	//   ....[17]....
        /*0ac8*/ 	.word	0x0001bae0


	//   ....[18]....
        /*0acc*/ 	.word	0x0001bb40


	//   ....[19]....
        /*0ad0*/ 	.word	0x0001bc10


	//   ....[20]....
        /*0ad4*/ 	.word	0x0001bc70


	//   ....[21]....
        /*0ad8*/ 	.word	0x0001bd40


	//   ....[22]....
        /*0adc*/ 	.word	0x0001bda0


	//   ....[23]....
        /*0ae0*/ 	.word	0x0001be70


	//   ....[24]....
        /*0ae4*/ 	.word	0x0001c0c0


	//----- nvinfo : EIATTR_REG_RECONFIG
	.align		4
.L_296:
        /*0ae8*/ 	.byte	0x01, 0x54
	.zero		2


	//----- nvinfo : EIATTR_SYSCALL_OFFSETS
	.align		4
        /*0aec*/ 	.byte	0x04, 0x46
        /*0aee*/ 	.short	(.L_298 - .L_297)


	//   ....[0]....
.L_297:
        /*0af0*/ 	.word	0x00002050


	//   ....[1]....
        /*0af4*/ 	.word	0x00013e60


	//   ....[2]....
        /*0af8*/ 	.word	0x00013fd0


	//   ....[3]....
        /*0afc*/ 	.word	0x00014120


	//   ....[4]....
        /*0b00*/ 	.word	0x00014260


	//   ....[5]....
        /*0b04*/ 	.word	0x000159e0


	//----- nvinfo : EIATTR_MBARRIER_INSTR_OFFSETS
	.align		4
.L_298:
        /*0b08*/ 	.byte	0x04, 0x39
        /*0b0a*/ 	.short	(.L_300 - .L_299)


	//   ....[0]....
.L_299:
        /*0b0c*/ 	.word	0x00000180
        /*0b10*/ 	.word	0x000000ff
        /*0b14*/ 	.word	0x00033400
        /*0b18*/ 	.short	0x0100
        /*0b1a*/ 	.byte	0x08
	.zero		1


	//   ....[1]....
        /*0b1c*/ 	.word	0x00000190
        /*0b20*/ 	.word	0x000000ff
        /*0b24*/ 	.word	0x00033420
        /*0b28*/ 	.short	0x0100
        /*0b2a*/ 	.byte	0x08
	.zero		1


	//   ....[2]....
        /*0b2c*/ 	.word	0x00000280
        /*0b30*/ 	.word	0x000000ff
        /*0b34*/ 	.word	0x00033430
        /*0b38*/ 	.short	0x0100
        /*0b3a*/ 	.byte	0x08
	.zero		1


	//   ....[3]....
        /*0b3c*/ 	.word	0x00000290
        /*0b40*/ 	.word	0x000000ff
        /*0b44*/ 	.word	0x00033440
        /*0b48*/ 	.short	0x0100
        /*0b4a*/ 	.byte	0x08
	.zero		1


	//   ....[4]....
        /*0b4c*/ 	.word	0x000002a0
        /*0b50*/ 	.word	0x000000ff
        /*0b54*/ 	.word	0x00033438
        /*0b58*/ 	.short	0x0100
        /*0b5a*/ 	.byte	0x08
	.zero		1


	//   ....[5]....
        /*0b5c*/ 	.word	0x000002b0
        /*0b60*/ 	.word	0x000000ff
        /*0b64*/ 	.word	0x00033448
        /*0b68*/ 	.short	0x0100
        /*0b6a*/ 	.byte	0x08
	.zero		1


	//   ....[6]....
        /*0b6c*/ 	.word	0x000003e0
        /*0b70*/ 	.word	0x000000ff
        /*0b74*/ 	.word	0x00033450
        /*0b78*/ 	.short	0x0100
        /*0b7a*/ 	.byte	0x08
	.zero		1


	//   ....[7]....
        /*0b7c*/ 	.word	0x000003f0
        /*0b80*/ 	.word	0x000000ff
        /*0b84*/ 	.word	0x00033460
        /*0b88*/ 	.short	0x0100
        /*0b8a*/ 	.byte	0x08
	.zero		1


	//   ....[8]....
        /*0b8c*/ 	.word	0x00000400
        /*0b90*/ 	.word	0x000000ff
        /*0b94*/ 	.word	0x00033458
        /*0b98*/ 	.short	0x0100
        /*0b9a*/ 	.byte	0x08
	.zero		1


	//   ....[9]....
        /*0b9c*/ 	.word	0x00000410
        /*0ba0*/ 	.word	0x000000ff
        /*0ba4*/ 	.word	0x00033468
        /*0ba8*/ 	.short	0x0100
        /*0baa*/ 	.byte	0x08
	.zero		1


	//   ....[10]....
        /*0bac*/ 	.word	0x00000500
        /*0bb0*/ 	.word	0x000000ff
        /*0bb4*/ 	.word	0x00033470
        /*0bb8*/ 	.short	0x0100
        /*0bba*/ 	.byte	0x06
	.zero		1


	//   ....[11]....
        /*0bbc*/ 	.word	0x00000510
        /*0bc0*/ 	.word	0x000000ff
        /*0bc4*/ 	.word	0x00033480
        /*0bc8*/ 	.short	0x0100
        /*0bca*/ 	.byte	0x06
	.zero		1


	//   ....[12]....
        /*0bcc*/ 	.word	0x00000520
        /*0bd0*/ 	.word	0x000000ff
        /*0bd4*/ 	.word	0x00033478
        /*0bd8*/ 	.short	0x0100
        /*0bda*/ 	.byte	0x06
	.zero		1


	//   ....[13]....
        /*0bdc*/ 	.word	0x00000530
        /*0be0*/ 	.word	0x000000ff
        /*0be4*/ 	.word	0x00033488
        /*0be8*/ 	.short	0x0100
        /*0bea*/ 	.byte	0x06
	.zero		1


	//   ....[14]....
        /*0bec*/ 	.word	0x00000660
        /*0bf0*/ 	.word	0x000000ff
        /*0bf4*/ 	.word	0x00033490
        /*0bf8*/ 	.short	0x0100
        /*0bfa*/ 	.byte	0x08
	.zero		1


	//   ....[15]....
        /*0bfc*/ 	.word	0x00000670
        /*0c00*/ 	.word	0x000000ff
        /*0c04*/ 	.word	0x000334a0
        /*0c08*/ 	.short	0x0100
        /*0c0a*/ 	.byte	0x08
	.zero		1


	//   ....[16]....
        /*0c0c*/ 	.word	0x00000680
        /*0c10*/ 	.word	0x000000ff
        /*0c14*/ 	.word	0x00033498
        /*0c18*/ 	.short	0x0100
        /*0c1a*/ 	.byte	0x08
	.zero		1


	//   ....[17]....
        /*0c1c*/ 	.word	0x00000690
        /*0c20*/ 	.word	0x000000ff
        /*0c24*/ 	.word	0x000334a8
        /*0c28*/ 	.short	0x0100
        /*0c2a*/ 	.byte	0x08
	.zero		1


	//   ....[18]....
        /*0c2c*/ 	.word	0x000007e0
        /*0c30*/ 	.word	0x000000ff
        /*0c34*/ 	.word	0x000334b0
        /*0c38*/ 	.short	0x0100
        /*0c3a*/ 	.byte	0x08
	.zero		1


	//   ....[19]....
        /*0c3c*/ 	.word	0x000007f0
        /*0c40*/ 	.word	0x000000ff
        /*0c44*/ 	.word	0x000334c0
        /*0c48*/ 	.short	0x0100
        /*0c4a*/ 	.byte	0x08
	.zero		1


	//   ....[20]....
        /*0c4c*/ 	.word	0x00000800
        /*0c50*/ 	.word	0x000000ff
        /*0c54*/ 	.word	0x000334b8
        /*0c58*/ 	.short	0x0100
        /*0c5a*/ 	.byte	0x08
	.zero		1


	//   ....[21]....
        /*0c5c*/ 	.word	0x00000810
        /*0c60*/ 	.word	0x000000ff
        /*0c64*/ 	.word	0x000334c8
        /*0c68*/ 	.short	0x0100
        /*0c6a*/ 	.byte	0x08
	.zero		1


	//   ....[22]....
        /*0c6c*/ 	.word	0x000020d0
        /*0c70*/ 	.word	0x000000ff
        /*0c74*/ 	.word	0x00033400
        /*0c78*/ 	.short	0x010a
        /*0c7a*/ 	.byte	0x27
	.zero		1


	//   ....[23]....
        /*0c7c*/ 	.word	0x00002150
        /*0c80*/ 	.word	0x00000003
        /*0c84*/ 	.word	0x00033430
        /*0c88*/ 	.short	0x010a
        /*0c8a*/ 	.byte	0x3f
	.zero		1


	//   ....[24]....
        /*0c8c*/ 	.word	0x00002190
        /*0c90*/ 	.word	0x00000003
        /*0c94*/ 	.word	0x00033430
        /*0c98*/ 	.short	0x010a
        /*0c9a*/ 	.byte	0x3f
	.zero		1


	//   ....[25]....
        /*0c9c*/ 	.word	0x00003270
        /*0ca0*/ 	.word	0x000000ff
        /*0ca4*/ 	.word	0x00000000
        /*0ca8*/ 	.short	0x0101
        /*0caa*/ 	.byte	0x04
	.zero		1


	//   ....[26]....
        /*0cac*/ 	.word	0x00005a80
        /*0cb0*/ 	.word	0x000000ff
        /*0cb4*/ 	.word	0x00033430
        /*0cb8*/ 	.short	0x010a
        /*0cba*/ 	.byte	0x05
	.zero		1


	//   ....[27]....
        /*0cbc*/ 	.word	0x00005ac0
        /*0cc0*/ 	.word	0x000000ff
        /*0cc4*/ 	.word	0x00033430
        /*0cc8*/ 	.short	0x010a
        /*0cca*/ 	.byte	0x05
	.zero		1


	//   ....[28]....
        /*0ccc*/ 	.word	0x00006710
        /*0cd0*/ 	.word	0x000000ff
        /*0cd4*/ 	.word	0x00033450
        /*0cd8*/ 	.short	0x010a
        /*0cda*/ 	.byte	0x05
	.zero		1


	//   ....[29]....
        /*0cdc*/ 	.word	0x00006750
        /*0ce0*/ 	.word	0x000000ff
        /*0ce4*/ 	.word	0x00033450
        /*0ce8*/ 	.short	0x010a
        /*0cea*/ 	.byte	0x05
	.zero		1


	//   ....[30]....
        /*0cec*/ 	.word	0x00006ac0
        /*0cf0*/ 	.word	0x000000ff
        /*0cf4*/ 	.word	0x00000000
        /*0cf8*/ 	.short	0x0101
        /*0cfa*/ 	.byte	0x05
	.zero		1


	//   ....[31]....
        /*0cfc*/ 	.word	0x00008bc0
        /*0d00*/ 	.word	0x000000ff
        /*0d04*/ 	.word	0x00000000
        /*0d08*/ 	.short	0x0101
        /*0d0a*/ 	.byte	0x04
	.zero		1


	//   ....[32]....
        /*0d0c*/ 	.word	0x00009510
        /*0d10*/ 	.word	0x000000ff
        /*0d14*/ 	.word	0x00033430
        /*0d18*/ 	.short	0x010a
        /*0d1a*/ 	.byte	0x05
	.zero		1


	//   ....[33]....
        /*0d1c*/ 	.word	0x00009550
        /*0d20*/ 	.word	0x000000ff
        /*0d24*/ 	.word	0x00033430
        /*0d28*/ 	.short	0x010a
        /*0d2a*/ 	.byte	0x05
	.zero		1


	//   ....[34]....
        /*0d2c*/ 	.word	0x0000a170
        /*0d30*/ 	.word	0x000000ff
        /*0d34*/ 	.word	0x00033450
        /*0d38*/ 	.short	0x010a
        /*0d3a*/ 	.byte	0x05
	.zero		1


	//   ....[35]....
        /*0d3c*/ 	.word	0x0000a1b0
        /*0d40*/ 	.word	0x000000ff
        /*0d44*/ 	.word	0x00033450
        /*0d48*/ 	.short	0x010a
        /*0d4a*/ 	.byte	0x05
	.zero		1


	//   ....[36]....
        /*0d4c*/ 	.word	0x0000a4e0
        /*0d50*/ 	.word	0x000000ff
        /*0d54*/ 	.word	0x00000000
        /*0d58*/ 	.short	0x0101
        /*0d5a*/ 	.byte	0x05
	.zero		1


	//   ....[37]....
        /*0d5c*/ 	.word	0x0000bab0
        /*0d60*/ 	.word	0x000000ff
        /*0d64*/ 	.word	0x00000000
        /*0d68*/ 	.short	0x0101
        /*0d6a*/ 	.byte	0x04
	.zero		1


	//   ....[38]....
        /*0d6c*/ 	.word	0x0000c330
        /*0d70*/ 	.word	0x000000ff
        /*0d74*/ 	.word	0x00033450
        /*0d78*/ 	.short	0x010a
        /*0d7a*/ 	.byte	0x05
	.zero		1


	//   ....[39]....
        /*0d7c*/ 	.word	0x0000c370
        /*0d80*/ 	.word	0x000000ff
        /*0d84*/ 	.word	0x00033450
        /*0d88*/ 	.short	0x010a
        /*0d8a*/ 	.byte	0x05
	.zero		1


	//   ....[40]....
        /*0d8c*/ 	.word	0x0000cb80
        /*0d90*/ 	.word	0x000000ff
        /*0d94*/ 	.word	0x00000000
        /*0d98*/ 	.short	0x0101
        /*0d9a*/ 	.byte	0x04
	.zero		1


	//   ....[41]....
        /*0d9c*/ 	.word	0x0000f930
        /*0da0*/ 	.word	0x000000ff
        /*0da4*/ 	.word	0x00000000
        /*0da8*/ 	.short	0x0101
        /*0daa*/ 	.byte	0x08
	.zero		1


	//   ....[42]....
        /*0dac*/ 	.word	0x0000ffb0
        /*0db0*/ 	.word	0x000000ff
        /*0db4*/ 	.word	0x00000000
        /*0db8*/ 	.short	0x0101
        /*0dba*/ 	.byte	0x08
	.zero		1


	//   ....[43]....
        /*0dbc*/ 	.word	0x000148d0
        /*0dc0*/ 	.word	0x00000004
        /*0dc4*/ 	.word	0x00033480
        /*0dc8*/ 	.short	0x010a
        /*0dca*/ 	.byte	0x3f
	.zero		1


	//   ....[44]....
        /*0dcc*/ 	.word	0x00014fe0
        /*0dd0*/ 	.word	0x00000004
        /*0dd4*/ 	.word	0x00033470
        /*0dd8*/ 	.short	0x0107
        /*0dda*/ 	.byte	0x3f
	.zero		1


	//   ....[45]....
        /*0ddc*/ 	.word	0x00015090
        /*0de0*/ 	.word	0x00000004
        /*0de4*/ 	.word	0x00033470
        /*0de8*/ 	.short	0x0101
        /*0dea*/ 	.byte	0x3f
	.zero		1


	//   ....[46]....
        /*0dec*/ 	.word	0x000150c0
        /*0df0*/ 	.word	0x00000004
        /*0df4*/ 	.word	0x00033440
        /*0df8*/ 	.short	0x010a
        /*0dfa*/ 	.byte	0x3f
	.zero		1


	//   ....[47]....
        /*0dfc*/ 	.word	0x00015730
        /*0e00*/ 	.word	0x00000004
        /*0e04*/ 	.word	0x00033430
        /*0e08*/ 	.short	0x0107
        /*0e0a*/ 	.byte	0x3f
	.zero		1


	//   ....[48]....
        /*0e0c*/ 	.word	0x000157f0
        /*0e10*/ 	.word	0x00000004
        /*0e14*/ 	.word	0x00033430
        /*0e18*/ 	.short	0x0101
        /*0e1a*/ 	.byte	0x3f
	.zero		1


	//   ....[49]....
        /*0e1c*/ 	.word	0x00016070
        /*0e20*/ 	.word	0x00000010
        /*0e24*/ 	.word	0x00033400
        /*0e28*/ 	.short	0x0107
        /*0e2a*/ 	.byte	0x3f
	.zero		1


	//   ....[50]....
        /*0e2c*/ 	.word	0x00016170
        /*0e30*/ 	.word	0x00000010
        /*0e34*/ 	.word	0x00033400
        /*0e38*/ 	.short	0x0101
        /*0e3a*/ 	.byte	0x3f
	.zero		1


	//   ....[51]....
        /*0e3c*/ 	.word	0x00016190
        /*0e40*/ 	.word	0x00000010
        /*0e44*/ 	.word	0x00033420
        /*0e48*/ 	.short	0x010a
        /*0e4a*/ 	.byte	0x3f
	.zero		1


	//   ....[52]....
        /*0e4c*/ 	.word	0x00016690
        /*0e50*/ 	.word	0x00000004
        /*0e54*/ 	.word	0x00033480
        /*0e58*/ 	.short	0x010a
        /*0e5a*/ 	.byte	0x3f
	.zero		1


	//   ....[53]....
        /*0e5c*/ 	.word	0x00016bc0
        /*0e60*/ 	.word	0x00000004
        /*0e64*/ 	.word	0x00033470
        /*0e68*/ 	.short	0x0107
        /*0e6a*/ 	.byte	0x3f
	.zero		1


	//   ....[54]....
        /*0e6c*/ 	.word	0x00016c70
        /*0e70*/ 	.word	0x00000004
        /*0e74*/ 	.word	0x00033470
        /*0e78*/ 	.short	0x0101
        /*0e7a*/ 	.byte	0x3f
	.zero		1


	//   ....[55]....
        /*0e7c*/ 	.word	0x00016ca0
        /*0e80*/ 	.word	0x00000004
        /*0e84*/ 	.word	0x00033440
        /*0e88*/ 	.short	0x010a
        /*0e8a*/ 	.byte	0x3f
	.zero		1


	//   ....[56]....
        /*0e8c*/ 	.word	0x000171a0
        /*0e90*/ 	.word	0x00000004
        /*0e94*/ 	.word	0x00033430
        /*0e98*/ 	.short	0x0107
        /*0e9a*/ 	.byte	0x3f
	.zero		1


	//   ....[57]....
        /*0e9c*/ 	.word	0x00017260
        /*0ea0*/ 	.word	0x00000004
        /*0ea4*/ 	.word	0x00033430
        /*0ea8*/ 	.short	0x0101
        /*0eaa*/ 	.byte	0x3f
	.zero		1


	//   ....[58]....
        /*0eac*/ 	.word	0x000172e0
        /*0eb0*/ 	.word	0x00000000
        /*0eb4*/ 	.word	0x00033470
        /*0eb8*/ 	.short	0x010a
        /*0eba*/ 	.byte	0x3f
	.zero		1


	//   ....[59]....
        /*0ebc*/ 	.word	0x00017360
        /*0ec0*/ 	.word	0x00000000
        /*0ec4*/ 	.word	0x00033460
        /*0ec8*/ 	.short	0x010a
        /*0eca*/ 	.byte	0x3f
	.zero		1


	//   ....[60]....
        /*0ecc*/ 	.word	0x00017a20
        /*0ed0*/ 	.word	0x00000000
        /*0ed4*/ 	.word	0x00033450
        /*0ed8*/ 	.short	0x0101
        /*0eda*/ 	.byte	0x3f
	.zero		1


	//   ....[61]....
        /*0edc*/ 	.word	0x00017aa0
        /*0ee0*/ 	.word	0x00000000
        /*0ee4*/ 	.word	0x00000000
        /*0ee8*/ 	.short	0x0101
        /*0eea*/ 	.byte	0x3f
	.zero		1


	//   ....[62]....
        /*0eec*/ 	.word	0x00017c70
        /*0ef0*/ 	.word	0x00000003
        /*0ef4*/ 	.word	0x00033470
        /*0ef8*/ 	.short	0x010a
        /*0efa*/ 	.byte	0x3f
	.zero		1


	//   ....[63]....
        /*0efc*/ 	.word	0x00017ce0
        /*0f00*/ 	.word	0x00000003
        /*0f04*/ 	.word	0x00033460
        /*0f08*/ 	.short	0x010a
        /*0f0a*/ 	.byte	0x3f
	.zero		1


	//   ....[64]....
        /*0f0c*/ 	.word	0x000183b0
        /*0f10*/ 	.word	0x00000003
        /*0f14*/ 	.word	0x00033450
        /*0f18*/ 	.short	0x0101
        /*0f1a*/ 	.byte	0x3f
	.zero		1


	//   ....[65]....
        /*0f1c*/ 	.word	0x00018430
        /*0f20*/ 	.word	0x00000000
        /*0f24*/ 	.word	0x00000000
        /*0f28*/ 	.short	0x0101
        /*0f2a*/ 	.byte	0x3f
	.zero		1


	//   ....[66]....
        /*0f2c*/ 	.word	0x000195e0
        /*0f30*/ 	.word	0x00000005
        /*0f34*/ 	.word	0x00033420
        /*0f38*/ 	.short	0x010a
        /*0f3a*/ 	.byte	0x3f
	.zero		1


	//   ....[67]....
        /*0f3c*/ 	.word	0x00019780
        /*0f40*/ 	.word	0x00000003
        /*0f44*/ 	.word	0x00033440
        /*0f48*/ 	.short	0x010a
        /*0f4a*/ 	.byte	0x3f
	.zero		1


	//   ....[68]....
        /*0f4c*/ 	.word	0x00019820
        /*0f50*/ 	.word	0x00000005
        /*0f54*/ 	.word	0x00033440
        /*0f58*/ 	.short	0x010a
        /*0f5a*/ 	.byte	0x3f
	.zero		1


	//   ....[69]....
        /*0f5c*/ 	.word	0x00019860
        /*0f60*/ 	.word	0x00000003
        /*0f64*/ 	.word	0x00033460
        /*0f68*/ 	.short	0x010a
        /*0f6a*/ 	.byte	0x3f
	.zero		1


	//   ....[70]....
        /*0f6c*/ 	.word	0x000198a0
        /*0f70*/ 	.word	0x00000005
        /*0f74*/ 	.word	0x00033460
        /*0f78*/ 	.short	0x010a
        /*0f7a*/ 	.byte	0x3f
	.zero		1


	//   ....[71]....
        /*0f7c*/ 	.word	0x000198e0
        /*0f80*/ 	.word	0x00000003
        /*0f84*/ 	.word	0x00033480
        /*0f88*/ 	.short	0x010a
        /*0f8a*/ 	.byte	0x3f
	.zero		1


	//   ....[72]....
        /*0f8c*/ 	.word	0x00019920
        /*0f90*/ 	.word	0x00000005
        /*0f94*/ 	.word	0x00033480
        /*0f98*/ 	.short	0x010a
        /*0f9a*/ 	.byte	0x3f
	.zero		1


	//   ....[73]....
        /*0f9c*/ 	.word	0x00019990
        /*0fa0*/ 	.word	0x00000003
        /*0fa4*/ 	.word	0x00033400
        /*0fa8*/ 	.short	0x010a
        /*0faa*/ 	.byte	0x3f
	.zero		1


	//   ....[74]....
        /*0fac*/ 	.word	0x000199e0
        /*0fb0*/ 	.word	0x00000003
        /*0fb4*/ 	.word	0x00033430
        /*0fb8*/ 	.short	0x010a
        /*0fba*/ 	.byte	0x3f
	.zero		1


	//   ....[75]....
        /*0fbc*/ 	.word	0x00019a40
        /*0fc0*/ 	.word	0x00000007
        /*0fc4*/ 	.word	0x00033430
        /*0fc8*/ 	.short	0x010a
        /*0fca*/ 	.byte	0x3f
	.zero		1


	//   ....[76]....
        /*0fcc*/ 	.word	0x00019aa0
        /*0fd0*/ 	.word	0x00000002
        /*0fd4*/ 	.word	0x00033450
        /*0fd8*/ 	.short	0x010a
        /*0fda*/ 	.byte	0x3f
	.zero		1


	//   ....[77]....
        /*0fdc*/ 	.word	0x00019b00
        /*0fe0*/ 	.word	0x00000007
        /*0fe4*/ 	.word	0x00033430
        /*0fe8*/ 	.short	0x010a
        /*0fea*/ 	.byte	0x3f
	.zero		1


	//   ....[78]....
        /*0fec*/ 	.word	0x00019b60
        /*0ff0*/ 	.word	0x00000002
        /*0ff4*/ 	.word	0x00033450
        /*0ff8*/ 	.short	0x010a
        /*0ffa*/ 	.byte	0x3f
	.zero		1


	//   ....[79]....
        /*0ffc*/ 	.word	0x00019bc0
        /*1000*/ 	.word	0x00000006
        /*1004*/ 	.word	0x00033450
        /*1008*/ 	.short	0x010a
        /*100a*/ 	.byte	0x3f
	.zero		1


	//   ....[80]....
        /*100c*/ 	.word	0x00019cc0
        /*1010*/ 	.word	0x00000004
        /*1014*/ 	.word	0x00033480
        /*1018*/ 	.short	0x010a
        /*101a*/ 	.byte	0x3f
	.zero		1


	//   ....[81]....
        /*101c*/ 	.word	0x0001a540
        /*1020*/ 	.word	0x00000004
        /*1024*/ 	.word	0x00033440
        /*1028*/ 	.short	0x010a
        /*102a*/ 	.byte	0x3f
	.zero		1


	//   ....[82]....
        /*102c*/ 	.word	0x0001b1d0
        /*1030*/ 	.word	0x00000010
        /*1034*/ 	.word	0x00033420
        /*1038*/ 	.short	0x010a
        /*103a*/ 	.byte	0x3f
	.zero		1


	//   ....[83]....
        /*103c*/ 	.word	0x0001b220
        /*1040*/ 	.word	0x00000004
        /*1044*/ 	.word	0x00033480
        /*1048*/ 	.short	0x010a
        /*104a*/ 	.byte	0x3f
	.zero		1


	//   ....[84]....
        /*104c*/ 	.word	0x0001b870
        /*1050*/ 	.word	0x00000004
        /*1054*/ 	.word	0x00033440
        /*1058*/ 	.short	0x010a
        /*105a*/ 	.byte	0x3f
	.zero		1


	//   ....[85]....
        /*105c*/ 	.word	0x0001bea0
        /*1060*/ 	.word	0x00000000
        /*1064*/ 	.word	0x00033470
        /*1068*/ 	.short	0x010a
        /*106a*/ 	.byte	0x3f
	.zero		1


	//   ....[86]....
        /*106c*/ 	.word	0x0001bef0
        /*1070*/ 	.word	0x00000000
        /*1074*/ 	.word	0x00033460
        /*1078*/ 	.short	0x010a
        /*107a*/ 	.byte	0x3f
	.zero		1


	//   ....[87]....
        /*107c*/ 	.word	0x0001bf40
        /*1080*/ 	.word	0x00000003
        /*1084*/ 	.word	0x00033470
        /*1088*/ 	.short	0x010a
        /*108a*/ 	.byte	0x3f
	.zero		1


	//   ....[88]....
        /*108c*/ 	.word	0x0001bf90
        /*1090*/ 	.word	0x00000003
        /*1094*/ 	.word	0x00033460
        /*1098*/ 	.short	0x010a
        /*109a*/ 	.byte	0x3f
	.zero		1


	//   ....[89]....
        /*109c*/ 	.word	0x0001bfe0
        /*10a0*/ 	.word	0x00000005
        /*10a4*/ 	.word	0x00033420
        /*10a8*/ 	.short	0x010a
        /*10aa*/ 	.byte	0x3f
	.zero		1


	//   ....[90]....
        /*10ac*/ 	.word	0x0001c180
        /*10b0*/ 	.word	0x00000003
        /*10b4*/ 	.word	0x00033440
        /*10b8*/ 	.short	0x010a
        /*10ba*/ 	.byte	0x3f
	.zero		1


	//   ....[91]....
        /*10bc*/ 	.word	0x0001c1d0
        /*10c0*/ 	.word	0x00000005
        /*10c4*/ 	.word	0x00033440
        /*10c8*/ 	.short	0x010a
        /*10ca*/ 	.byte	0x3f
	.zero		1


	//   ....[92]....
        /*10cc*/ 	.word	0x0001c220
        /*10d0*/ 	.word	0x00000003
        /*10d4*/ 	.word	0x00033460
        /*10d8*/ 	.short	0x010a
        /*10da*/ 	.byte	0x3f
	.zero		1


	//   ....[93]....
        /*10dc*/ 	.word	0x0001c270
        /*10e0*/ 	.word	0x00000005
        /*10e4*/ 	.word	0x00033460
        /*10e8*/ 	.short	0x010a
        /*10ea*/ 	.byte	0x3f
	.zero		1


	//   ....[94]....
        /*10ec*/ 	.word	0x0001c2c0
        /*10f0*/ 	.word	0x00000003
        /*10f4*/ 	.word	0x00033480
        /*10f8*/ 	.short	0x010a
        /*10fa*/ 	.byte	0x3f
	.zero		1


	//----- nvinfo : EIATTR_NUM_MBARRIERS
	.align		4
.L_300:
        /*10fc*/ 	.byte	0x03, 0x38
        /*10fe*/ 	.short	0x0016


	//----- nvinfo : EIATTR_EXIT_INSTR_OFFSETS
	.align		4
        /*1100*/ 	.byte	0x04, 0x1c
        /*1102*/ 	.short	(.L_302 - .L_301)


	//   ....[0]....
.L_301:
        /*1104*/ 	.word	0x000009e0


	//   ....[1]....
        /*1108*/ 	.word	0x00011f80


	//   ....[2]....
        /*110c*/ 	.word	0x00019970


	//----- nvinfo : EIATTR_MAX_THREADS
	.align		4
.L_302:
        /*1110*/ 	.byte	0x04, 0x05
        /*1112*/ 	.short	(.L_304 - .L_303)
.L_303:
        /*1114*/ 	.word	0x00000180
        /*1118*/ 	.word	0x00000001
        /*111c*/ 	.word	0x00000001


	//----- nvinfo : EIATTR_CRS_STACK_SIZE
	.align		4
.L_304:
        /*1120*/ 	.byte	0x04, 0x1e
        /*1122*/ 	.short	(.L_306 - .L_305)
.L_305:
        /*1124*/ 	.word	0x00000000


	//----- nvinfo : EIATTR_CBANK_PARAM_SIZE
	.align		4
.L_306:
        /*1128*/ 	.byte	0x03, 0x19
        /*112a*/ 	.short	0x0af0


	//----- nvinfo : EIATTR_PARAM_CBANK
	.align		4
        /*112c*/ 	.byte	0x04, 0x0a
        /*112e*/ 	.short	(.L_308 - .L_307)
	.align		4
.L_307:
        /*1130*/ 	.word	index@(.nv.constant0._ZN7cutlass13device_kernelIN5flash11enable_sm90INS1_16FlashAttnFwdSm90INS1_25CollectiveMainloopFwdSm90ILi2EN4cute5tupleIJNS5_1CILi1EEES8_S8_EEENS6_IJNS7_ILi128EEENS7_ILi160EEENS7_ILi192EEEEEELi192ENS_12float_e4m3_tEfNS_4arch4Sm90ELb1ELb0ELb0ELb1ELb1ELb0ELb0ELb1ELb1ELb1ELb1ELb0EEENS1_21CollectiveEpilogueFwdINS6_IJSA_SC_SB_EEES9_NS_10bfloat16_tESG_Li256ELb1ELb1ELb1ELb1EEENS1_36VarlenDynamicPersistentTileSchedulerILi128ELi160ELi256ELi128ELb1ELb1ELb1ELb1ELb1ELb1EEEEEEEEEvNT_6ParamsE)
        /*1134*/ 	.short	0x0210
        /*1136*/ 	.short	0x0af0


	//----- nvinfo : EIATTR_SW_WAR
	.align		4
.L_308:
        /*1138*/ 	.byte	0x04, 0x36
        /*113a*/ 	.short	(.L_310 - .L_309)
.L_309:
        /*113c*/ 	.word	0x00000008
.L_310:


//--------------------- .nv.info._ZN7cutlass13device_kernelIN5flash11enable_sm90INS1_16FlashAttnFwdSm90INS1_25CollectiveMainloopFwdSm90ILi2EN4cute5tupleIJNS5_1CILi1EEES8_S8_EEENS6_IJNS7_ILi128EEENS7_ILi160EEENS7_ILi192EEEEEELi192ENS_12float_e4m3_tEfNS_4arch4Sm90ELb1ELb0ELb0ELb1ELb1ELb1ELb0ELb1ELb1ELb1ELb1ELb0EEENS1_21CollectiveEpilogueFwdINS6_IJSA_SC_SB_EEES9_NS_10bfloat16_tESG_Li256ELb1ELb1ELb1ELb1EEENS1_36VarlenDynamicPersistentTileSchedulerILi128ELi160ELi256ELi128ELb1ELb1ELb1ELb1ELb1ELb1EEEEEEEEEvNT_6ParamsE --------------------------
	.section	.nv.info._ZN7cutlass13device_kernelIN5flash11enable_sm90INS1_16FlashAttnFwdSm90INS1_25CollectiveMainloopFwdSm90ILi2EN4cute5tupleIJNS5_1CILi1EEES8_S8_EEENS6_IJNS7_ILi128EEENS7_ILi160EEENS7_ILi192EEEEEELi192ENS_12float_e4m3_tEfNS_4arch4Sm90ELb1ELb0ELb0ELb1ELb1ELb1ELb0ELb1ELb1ELb1ELb1ELb0EEENS1_21CollectiveEpilogueFwdINS6_IJSA_SC_SB_EEES9_NS_10bfloat16_tESG_Li256ELb1ELb1ELb1ELb1EEENS1_36VarlenDynamicPersistentTileSchedulerILi128ELi160ELi256ELi128ELb1ELb1ELb1ELb1ELb1ELb1EEEEEEEEEvNT_6ParamsE,"",@"SHT_CUDA_INFO"
	.sectionflags	@""
	.align	4


	//----- nvinfo : EIATTR_CUDA_API_VERSION
	.align		4
        /*0000*/ 	.byte	0x04, 0x37
        /*0002*/ 	.short	(.L_312 - .L_311)
.L_311:
        /*0004*/ 	.word	0x00000082


	//----- nvinfo : EIATTR_KPARAM_INFO
	.align		4
.L_312:
        /*0008*/ 	.byte	0x04, 0x17
        /*000a*/ 	.short	(.L_314 - .L_313)
.L_313:
        /*000c*/ 	.word	0x00000000
        /*0010*/ 	.short	0x0000
        /*0012*/ 	.short	0x0070
        /*0014*/ 	.byte	0x00, 0xf0, 0x01, 0x2a


	//----- nvinfo : EIATTR_SPARSE_MMA_MASK
	.align		4
.L_314:
        /*0018*/ 	.byte	0x03, 0x50
        /*001a*/ 	.short	0x0000


	//----- nvinfo : EIATTR_MAXREG_COUNT
	.align		4
        /*001c*/ 	.byte	0x03, 0x1b
        /*001e*/ 	.short	0x00a8


	//----- nvinfo : EIATTR_NUM_BARRIERS
	.align		4
        /*0020*/ 	.byte	0x02, 0x4c
        /*0022*/ 	.byte	0x10
	.zero		1


	//----- nvinfo : EIATTR_EXTERNS
	.align		4
        /*0024*/ 	.byte	0x04, 0x0f
        /*0026*/ 	.short	(.L_316 - .L_315)


	//   ....[0]....
	.align		4
.L_315:
        /*0028*/ 	.word	index@(__assertfail)


	//----- nvinfo : EIATTR_ANNOTATIONS
	.align		4
.L_316:
        /*002c*/ 	.byte	0x04, 0x55
        /*002e*/ 	.short	(.L_318 - .L_317)


	//   ....[0]....
.L_317:
        /* <DEDUP_REMOVED lines=174> */


	//----- nvinfo : EIATTR_MERCURY_ISA_VERSION
	.align		4
.L_318:
        /*0af8*/ 	.byte	0x03, 0x5f
        /*0afa*/ 	.short	0x0101


	//----- nvinfo : EIATTR_UNUSED_LOAD_BYTE_OFFSET
	.align		4
        /*0afc*/ 	.byte	0x04, 0x44
        /*0afe*/ 	.short	(.L_320 - .L_319)


	//   ....[0]....
.L_319:
        /*0b00*/ 	.word	0x00000aa0
        /*0b04*/ 	.word	0x0000fff0


	//   ....[1]....
        /*0b08*/ 	.word	0x00024e00
        /*0b0c*/ 	.word	0x0000fff0


	//----- nvinfo : EIATTR_INT_WARP_WIDE_INSTR_OFFSETS
	.align		4
.L_320:
        /*0b10*/ 	.byte	0x04, 0x31
        /*0b12*/ 	.short	(.L_322 - .L_321)


	//   ....[0]....
.L_321:
        /*0b14*/ 	.word	0x00000130


	//   ....[1]....
        /*0b18*/ 	.word	0x00000170


	//   ....[2]....
        /*0b1c*/ 	.word	0x000001e0


	//   ....[3]....
        /*0b20*/ 	.word	0x0002de30


	//   ....[4]....
        /*0b24*/ 	.word	0x0002dec0


	//   ....[5]....
        /*0b28*/ 	.word	0x00031d30


	//   ....[6]....
        /*0b2c*/ 	.word	0x00031dc0


	//----- nvinfo : EIATTR_COOP_GROUP_MASK_REGIDS
	.align		4
.L_322:
        /*0b30*/ 	.byte	0x04, 0x29
        /*0b32*/ 	.short	(.L_324 - .L_323)


	//   ....[0]....
.L_323:
        /*0b34*/ 	.word	0xffffffff


	//   ....[1]....
        /*0b38*/ 	.word	0xffffffff


	//   ....[2]....
        /*0b3c*/ 	.word	0xffffffff


	//   ....[3]....
        /*0b40*/ 	.word	0xffffffff


	//   ....[4]....
        /*0b44*/ 	.word	0xffffffff


	//   ....[5]....
        /*0b48*/ 	.word	0xffffffff


	//   ....[6]....
        /*0b4c*/ 	.word	0xffffffff


	//   ....[7]....
        /*0b50*/ 	.word	0xffffffff


	//   ....[8]....
        /*0b54*/ 	.word	0xffffffff


	//   ....[9]....
        /*0b58*/ 	.word	0xffffffff


	//   ....[10]....
        /*0b5c*/ 	.word	0xffffffff


	//   ....[11]....
        /*0b60*/ 	.word	0xffffffff


	//   ....[12]....
        /*0b64*/ 	.word	0xffffffff


	//   ....[13]....
        /*0b68*/ 	.word	0xffffffff


	//   ....[14]....
        /*0b6c*/ 	.word	0xffffffff


	//   ....[15]....
        /*0b70*/ 	.word	0xffffffff


	//   ....[16]....
        /*0b74*/ 	.word	0xffffffff


	//   ....[17]....
        /*0b78*/ 	.word	0xffffffff


	//   ....[18]....
        /*0b7c*/ 	.word	0xffffffff


	//   ....[19]....
        /*0b80*/ 	.word	0xffffffff


	//   ....[20]....
        /*0b84*/ 	.word	0xffffffff


	//   ....[21]....
        /*0b88*/ 	.word	0xffffffff


	//   ....[22]....
        /*0b8c*/ 	.word	0xffffffff


	//   ....[23]....
        /*0b90*/ 	.word	0xffffffff


	//   ....[24]....
        /*0b94*/ 	.word	0xffffffff


	//   ....[25]....
        /*0b98*/ 	.word	0xffffffff


	//   ....[26]....
        /*0b9c*/ 	.word	0xffffffff


	//   ....[27]....
        /*0ba0*/ 	.word	0xffffffff


	//   ....[28]....
        /*0ba4*/ 	.word	0xffffffff


	//   ....[29]....
        /*0ba8*/ 	.word	0xffffffff


	//   ....[30]....
        /*0bac*/ 	.word	0xffffffff


	//   ....[31]....
        /*0bb0*/ 	.word	0xffffffff


	//   ....[32]....
        /*0bb4*/ 	.word	0xffffffff


	//   ....[33]....
        /*0bb8*/ 	.word	0xffffffff


	//   ....[34]....
        /*0bbc*/ 	.word	0xffffffff


	//   ....[35]....
        /*0bc0*/ 	.word	0xffffffff


	//   ....[36]....
        /*0bc4*/ 	.word	0xffffffff


	//   ....[37]....
        /*0bc8*/ 	.word	0xffffffff


	//   ....[38]....
        /*0bcc*/ 	.word	0xffffffff


	//   ....[39]....
        /*0bd0*/ 	.word	0xffffffff


	//   ....[40]....
        /*0bd4*/ 	.word	0xffffffff


	//   ....[41]....
        /*0bd8*/ 	.word	0xffffffff


	//   ....[42]....
        /*0bdc*/ 	.word	0xffffffff


	//   ....[43]....
        /*0be0*/ 	.word	0xffffffff


	//   ....[44]....
        /*0be4*/ 	.word	0xffffffff


	//   ....[45]....
        /*0be8*/ 	.word	0xffffffff


	//   ....[46]....
        /*0bec*/ 	.word	0xffffffff


	//   ....[47]....
        /*0bf0*/ 	.word	0xffffffff


	//   ....[48]....
        /*0bf4*/ 	.word	0xffffffff


	//   ....[49]....
        /*0bf8*/ 	.word	0xffffffff


	//   ....[50]....
        /*0bfc*/ 	.word	0xffffffff


	//   ....[51]....
        /*0c00*/ 	.word	0xffffffff


	//   ....[52]....
        /*0c04*/ 	.word	0xffffffff


	//   ....[53]....
        /*0c08*/ 	.word	0xffffffff


	//   ....[54]....
        /*0c0c*/ 	.word	0xffffffff


	//   ....[55]....
        /*0c10*/ 	.word	0xffffffff


	//   ....[56]....
        /*0c14*/ 	.word	0xffffffff


	//   ....[57]....
        /*0c18*/ 	.word	0xffffffff


	//   ....[58]....
        /*0c1c*/ 	.word	0xffffffff


	//   ....[59]....
        /*0c20*/ 	.word	0xffffffff


	//   ....[60]....
        /*0c24*/ 	.word	0xffffffff


	//   ....[61]....
        /*0c28*/ 	.word	0xffffffff


	//   ....[62]....
        /*0c2c*/ 	.word	0xffffffff


	//   ....[63]....
        /*0c30*/ 	.word	0xffffffff


	//   ....[64]....
        /*0c34*/ 	.word	0xffffffff


	//   ....[65]....
        /*0c38*/ 	.word	0xffffffff


	//   ....[66]....
        /*0c3c*/ 	.word	0xffffffff


	//   ....[67]....
        /*0c40*/ 	.word	0xffffffff


	//   ....[68]....
        /*0c44*/ 	.word	0xffffffff


	//   ....[69]....
        /*0c48*/ 	.word	0xffffffff


	//   ....[70]....
        /*0c4c*/ 	.word	0xffffffff


	//   ....[71]....
        /*0c50*/ 	.word	0xffffffff


	//   ....[72]....
        /*0c54*/ 	.word	0xffffffff


	//   ....[73]....
        /*0c58*/ 	.word	0xffffffff


	//   ....[74]....
        /*0c5c*/ 	.word	0xffffffff


	//   ....[75]....
        /*0c60*/ 	.word	0xffffffff


	//   ....[76]....
        /*0c64*/ 	.word	0xffffffff


	//   ....[77]....
        /*0c68*/ 	.word	0xffffffff


	//   ....[78]....
        /*0c6c*/ 	.word	0xffffffff


	//   ....[79]....
        /*0c70*/ 	.word	0xffffffff


	//   ....[80]....
        /*0c74*/ 	.word	0xffffffff


	//   ....[81]....
        /*0c78*/ 	.word	0xffffffff


	//   ....[82]....
        /*0c7c*/ 	.word	0xffffffff


	//   ....[83]....
        /*0c80*/ 	.word	0xffffffff


	//   ....[84]....
        /*0c84*/ 	.word	0xffffffff


	//   ....[85]....
        /*0c88*/ 	.word	0xffffffff


	//   ....[86]....
        /*0c8c*/ 	.word	0xffffffff


	//   ....[87]....
        /*0c90*/ 	.word	0xffffffff


	//   ....[88]....
        /*0c94*/ 	.word	0xffffffff


	//   ....[89]....
        /*0c98*/ 	.word	0xffffffff


	//   ....[90]....
        /*0c9c*/ 	.word	0xffffffff


	//   ....[91]....
        /*0ca0*/ 	.word	0xffffffff


	//   ....[92]....
        /*0ca4*/ 	.word	0xffffffff


	//   ....[93]....
        /*0ca8*/ 	.word	0xffffffff


	//   ....[94]....
        /*0cac*/ 	.word	0xffffffff


	//   ....[95]....
        /*0cb0*/ 	.word	0xffffffff


	//   ....[96]....
        /*0cb4*/ 	.word	0xffffffff


	//   ....[97]....
        /*0cb8*/ 	.word	0xffffffff


	//   ....[98]....
        /*0cbc*/ 	.word	0xffffffff


	//   ....[99]....
        /*0cc0*/ 	.word	0xffffffff


	//   ....[100]....
        /*0cc4*/ 	.word	0xffffffff


	//   ....[101]....
        /*0cc8*/ 	.word	0xffffffff


	//   ....[102]....
        /*0ccc*/ 	.word	0xffffffff


	//   ....[103]....
        /*0cd0*/ 	.word	0xffffffff


	//   ....[104]....
        /*0cd4*/ 	.word	0xffffffff


	//   ....[105]....
        /*0cd8*/ 	.word	0xffffffff


	//   ....[106]....
        /*0cdc*/ 	.word	0xffffffff


	//   ....[107]....
        /*0ce0*/ 	.word	0xffffffff


	//   ....[108]....
        /*0ce4*/ 	.word	0xffffffff


	//   ....[109]....
        /*0ce8*/ 	.word	0xffffffff


	//   ....[110]....
        /*0cec*/ 	.word	0xffffffff


	//   ....[111]....
        /*0cf0*/ 	.word	0xffffffff


	//   ....[112]....
        /*0cf4*/ 	.word	0xffffffff


	//   ....[113]....
        /*0cf8*/ 	.word	0xffffffff


	//   ....[114]....
        /*0cfc*/ 	.word	0xffffffff


	//   ....[115]....
        /*0d00*/ 	.word	0xffffffff


	//   ....[116]....
        /*0d04*/ 	.word	0xffffffff


	//   ....[117]....
        /*0d08*/ 	.word	0xffffffff


	//   ....[118]....
        /*0d0c*/ 	.word	0xffffffff


	//   ....[119]....
        /*0d10*/ 	.word	0xffffffff


	//   ....[120]....
        /*0d14*/ 	.word	0xffffffff


	//   ....[121]....
        /*0d18*/ 	.word	0xffffffff


	//   ....[122]....
        /*0d1c*/ 	.word	0xffffffff


	//   ....[123]....
        /*0d20*/ 	.word	0xffffffff


	//   ....[124]....
        /*0d24*/ 	.word	0xffffffff


	//   ....[125]....
        /*0d28*/ 	.word	0xffffffff


	//   ....[126]....
        /*0d2c*/ 	.word	0xffffffff


	//   ....[127]....
        /*0d30*/ 	.word	0xffffffff


	//   ....[128]....
        /*0d34*/ 	.word	0xffffffff


	//   ....[129]....
        /*0d38*/ 	.word	0xffffffff


	//   ....[130]....
        /*0d3c*/ 	.word	0xffffffff


	//   ....[131]....
        /*0d40*/ 	.word	0xffffffff


	//   ....[132]....
        /*0d44*/ 	.word	0xffffffff


	//   ....[133]....
        /*0d48*/ 	.word	0xffffffff


	//   ....[134]....
        /*0d4c*/ 	.word	0xffffffff


	//   ....[135]....
        /*0d50*/ 	.word	0xffffffff


	//   ....[136]....
        /*0d54*/ 	.word	0xffffffff


	//   ....[137]....
        /*0d58*/ 	.word	0xffffffff


	//   ....[138]....
        /*0d5c*/ 	.word	0xffffffff


	//   ....[139]....
        /*0d60*/ 	.word	0xffffffff


	//   ....[140]....
        /*0d64*/ 	.word	0xffffffff


	//   ....[141]....
        /*0d68*/ 	.word	0xffffffff


	//   ....[142]....
        /*0d6c*/ 	.word	0xffffffff


	//   ....[143]....
        /*0d70*/ 	.word	0xffffffff


	//   ....[144]....
        /*0d74*/ 	.word	0xffffffff


	//   ....[145]....
        /*0d78*/ 	.word	0xffffffff


	//   ....[146]....
        /*0d7c*/ 	.word	0xffffffff


	//   ....[147]....
        /*0d80*/ 	.word	0xffffffff


	//   ....[148]....
        /*0d84*/ 	.word	0xffffffff


	//   ....[149]....
        /*0d88*/ 	.word	0xffffffff


	//   ....[150]....
        /*0d8c*/ 	.word	0xffffffff


	//   ....[151]....
        /*0d90*/ 	.word	0xffffffff


	//   ....[152]....
        /*0d94*/ 	.word	0xffffffff


	//   ....[153]....
        /*0d98*/ 	.word	0xffffffff


	//   ....[154]....
        /*0d9c*/ 	.word	0xffffffff


	//   ....[155]....
        /*0da0*/ 	.word	0xffffffff


	//   ....[156]....
        /*0da4*/ 	.word	0xffffffff


	//   ....[157]....
        /*0da8*/ 	.word	0xffffffff


	//   ....[158]....
        /*0dac*/ 	.word	0xffffffff


	//   ....[159]....
        /*0db0*/ 	.word	0xffffffff


	//   ....[160]....
        /*0db4*/ 	.word	0xffffffff


	//   ....[161]....
        /*0db8*/ 	.word	0xffffffff


	//   ....[162]....
        /*0dbc*/ 	.word	0xffffffff


	//   ....[163]....
        /*0dc0*/ 	.word	0xffffffff


	//   ....[164]....
        /*0dc4*/ 	.word	0xffffffff


	//   ....[165]....
        /*0dc8*/ 	.word	0xffffffff


	//   ....[166]....
        /*0dcc*/ 	.word	0xffffffff


	//   ....[167]....
        /*0dd0*/ 	.word	0xffffffff


	//   ....[168]....
        /*0dd4*/ 	.word	0xffffffff


	//   ....[169]....
        /*0dd8*/ 	.word	0xffffffff


	//   ....[170]....
        /*0ddc*/ 	.word	0xffffffff


	//   ....[171]....
        /*0de0*/ 	.word	0xffffffff


	//   ....[172]....
        /*0de4*/ 	.word	0xffffffff


	//   ....[173]....
        /*0de8*/ 	.word	0xffffffff


	//   ....[174]....
        /*0dec*/ 	.word	0xffffffff


	//   ....[175]....
        /*0df0*/ 	.word	0xffffffff


	//   ....[176]....
        /*0df4*/ 	.word	0xffffffff


	//   ....[177]....
        /*0df8*/ 	.word	0xffffffff


	//   ....[178]....
        /*0dfc*/ 	.word	0xffffffff


	//   ....[179]....
        /*0e00*/ 	.word	0xffffffff


	//   ....[180]....
        /*0e04*/ 	.word	0xffffffff


	//   ....[181]....
        /*0e08*/ 	.word	0xffffffff


	//   ....[182]....
        /*0e0c*/ 	.word	0xffffffff


	//   ....[183]....
        /*0e10*/ 	.word	0xffffffff


	//   ....[184]....
        /*0e14*/ 	.word	0xffffffff


	//   ....[185]....
        /*0e18*/ 	.word	0xffffffff


	//   ....[186]....
        /*0e1c*/ 	.word	0xffffffff


	//   ....[187]....
        /*0e20*/ 	.word	0xffffffff


	//   ....[188]....
        /*0e24*/ 	.word	0xffffffff


	//   ....[189]....
        /*0e28*/ 	.word	0xffffffff


	//   ....[190]....
        /*0e2c*/ 	.word	0xffffffff


	//   ....[191]....
        /*0e30*/ 	.word	0xffffffff


	//   ....[192]....
        /*0e34*/ 	.word	0xffffffff


	//   ....[193]....
        /*0e38*/ 	.word	0xffffffff


	//   ....[194]....
        /*0e3c*/ 	.word	0xffffffff


	//   ....[195]....
        /*0e40*/ 	.word	0xffffffff


	//   ....[196]....
        /*0e44*/ 	.word	0xffffffff


	//   ....[197]....
        /*0e48*/ 	.word	0xffffffff


	//   ....[198]....
        /*0e4c*/ 	.word	0xffffffff


	//   ....[199]....
        /*0e50*/ 	.word	0xffffffff


	//   ....[200]....
        /*0e54*/ 	.word	0xffffffff


	//   ....[201]....
        /*0e58*/ 	.word	0xffffffff


	//   ....[202]....
        /*0e5c*/ 	.word	0xffffffff


	//   ....[203]....
        /*0e60*/ 	.word	0xffffffff


	//   ....[204]....
        /*0e64*/ 	.word	0xffffffff


	//   ....[205]....
        /*0e68*/ 	.word	0xffffffff


	//   ....[206]....
        /*0e6c*/ 	.word	0xffffffff


	//   ....[207]....
        /*0e70*/ 	.word	0xffffffff


	//   ....[208]....
        /*0e74*/ 	.word	0xffffffff


	//   ....[209]....
        /*0e78*/ 	.word	0xffffffff


	//   ....[210]....
        /*0e7c*/ 	.word	0xffffffff


	//   ....[211]....
        /*0e80*/ 	.word	0xffffffff


	//   ....[212]....
        /*0e84*/ 	.word	0xffffffff


	//   ....[213]....
        /*0e88*/ 	.word	0xffffffff


	//   ....[214]....
        /*0e8c*/ 	.word	0xffffffff


	//   ....[215]....
        /*0e90*/ 	.word	0xffffffff


	//   ....[216]....
        /*0e94*/ 	.word	0xffffffff


	//   ....[217]....
        /*0e98*/ 	.word	0xffffffff


	//   ....[218]....
        /*0e9c*/ 	.word	0xffffffff


	//   ....[219]....
        /*0ea0*/ 	.word	0xffffffff


	//   ....[220]....
        /*0ea4*/ 	.word	0xffffffff


	//   ....[221]....
        /*0ea8*/ 	.word	0xffffffff


	//   ....[222]....
        /*0eac*/ 	.word	0xffffffff


	//   ....[223]....
        /*0eb0*/ 	.word	0xffffffff


	//   ....[224]....
        /*0eb4*/ 	.word	0xffffffff


	//   ....[225]....
        /*0eb8*/ 	.word	0xffffffff


	//   ....[226]....
        /*0ebc*/ 	.word	0xffffffff


	//   ....[227]....
        /*0ec0*/ 	.word	0xffffffff


	//   ....[228]....
        /*0ec4*/ 	.word	0xffffffff


	//   ....[229]....
        /*0ec8*/ 	.word	0xffffffff


	//   ....[230]....
        /*0ecc*/ 	.word	0xffffffff


	//   ....[231]....
        /*0ed0*/ 	.word	0xffffffff


	//   ....[232]....
        /*0ed4*/ 	.word	0xffffffff


	//   ....[233]....
        /*0ed8*/ 	.word	0xffffffff


	//   ....[234]....
        /*0edc*/ 	.word	0xffffffff


	//   ....[235]....
        /*0ee0*/ 	.word	0xffffffff


	//   ....[236]....
        /*0ee4*/ 	.word	0xffffffff


	//   ....[237]....
        /*0ee8*/ 	.word	0xffffffff


	//   ....[238]....
        /*0eec*/ 	.word	0xffffffff


	//   ....[239]....
        /*0ef0*/ 	.word	0xffffffff


	//   ....[240]....
        /*0ef4*/ 	.word	0xffffffff


	//   ....[241]....
        /*0ef8*/ 	.word	0xffffffff


	//   ....[242]....
        /*0efc*/ 	.word	0xffffffff


	//   ....[243]....
        /*0f00*/ 	.word	0xffffffff


	//   ....[244]....
        /*0f04*/ 	.word	0xffffffff


	//   ....[245]....
        /*0f08*/ 	.word	0xffffffff


	//   ....[246]....
        /*0f0c*/ 	.word	0xffffffff


	//   ....[247]....
        /*0f10*/ 	.word	0xffffffff


	//   ....[248]....
        /*0f14*/ 	.word	0xffffffff


	//   ....[249]....
        /*0f18*/ 	.word	0xffffffff


	//   ....[250]....
        /*0f1c*/ 	.word	0xffffffff


	//   ....[251]....
        /*0f20*/ 	.word	0xffffffff


	//   ....[252]....
        /*0f24*/ 	.word	0xffffffff


	//   ....[253]....
        /*0f28*/ 	.word	0xffffffff


	//   ....[254]....
        /*0f2c*/ 	.word	0xffffffff


	//   ....[255]....
        /*0f30*/ 	.word	0xffffffff


	//   ....[0]....
        /*0f34*/ 	.word	0xffffffff


	//   ....[1]....
        /*0f38*/ 	.word	0x0500000f


	//   ....[2]....
        /*0f3c*/ 	.word	0x0500000f


	//   ....[3]....
        /*0f40*/ 	.word	0x0500000f


	//   ....[4]....
        /*0f44*/ 	.word	0x0500000f


	//   ....[5]....
        /*0f48*/ 	.word	0x0500000f


	//   ....[6]....
        /*0f4c*/ 	.word	0x0500000f


	//   ....[7]....
        /*0f50*/ 	.word	0x0500000f


	//   ....[8]....
        /*0f54*/ 	.word	0x0500000f


	//   ....[9]....
        /*0f58*/ 	.word	0x0500000f


	//   ....[10]....
        /*0f5c*/ 	.word	0x0500000f


	//   ....[11]....
        /*0f60*/ 	.word	0x0500000f


	//   ....[12]....
        /*0f64*/ 	.word	0x0500000f


	//   ....[13]....
        /*0f68*/ 	.word	0x0500000f


	//   ....[14]....
        /*0f6c*/ 	.word	0x0500000f


	//   ....[15]....
        /*0f70*/ 	.word	0x0500000f


	//   ....[16]....
        /*0f74*/ 	.word	0x0500000f


	//   ....[17]....
        /*0f78*/ 	.word	0x0500000f


	//   ....[18]....
        /*0f7c*/ 	.word	0x0500000f


	//   ....[19]....
        /*0f80*/ 	.word	0x0500000f


	//   ....[20]....
        /*0f84*/ 	.word	0x0500000f


	//   ....[21]....
        /*0f88*/ 	.word	0x0500000f


	//   ....[22]....
        /*0f8c*/ 	.word	0x0500000f


	//   ....[23]....
        /*0f90*/ 	.word	0x0500000f


	//   ....[24]....
        /*0f94*/ 	.word	0x0500000f


	//   ....[25]....
        /*0f98*/ 	.word	0x0500000f


	//   ....[26]....
        /*0f9c*/ 	.word	0x0500000f


	//   ....[27]....
        /*0fa0*/ 	.word	0x0500000f


	//   ....[28]....
        /*0fa4*/ 	.word	0x0500000f


	//   ....[29]....
        /*0fa8*/ 	.word	0x0500000f


	//   ....[30]....
        /*0fac*/ 	.word	0x0500000f


	//   ....[31]....
        /*0fb0*/ 	.word	0x0500000f


	//   ....[32]....
        /*0fb4*/ 	.word	0x0500000f


	//   ....[33]....
        /*0fb8*/ 	.word	0x0500000f


	//   ....[34]....
        /*0fbc*/ 	.word	0x0500000f


	//   ....[35]....
        /*0fc0*/ 	.word	0x0500000f


	//   ....[36]....
        /*0fc4*/ 	.word	0x0500000f


	//   ....[37]....
        /*0fc8*/ 	.word	0x0500000f


	//   ....[38]....
        /*0fcc*/ 	.word	0x0500000f


	//   ....[39]....
        /*0fd0*/ 	.word	0x0500000f


	//   ....[40]....
        /*0fd4*/ 	.word	0x0500000f


	//   ....[41]....
        /*0fd8*/ 	.word	0x0500000f


	//   ....[42]....
        /*0fdc*/ 	.word	0x0500000f


	//   ....[43]....
        /*0fe0*/ 	.word	0x0500000f


	//   ....[44]....
        /*0fe4*/ 	.word	0x0500000f


	//   ....[45]....
        /*0fe8*/ 	.word	0x0500000f


	//   ....[46]....
        /*0fec*/ 	.word	0x0500000f


	//   ....[47]....
        /*0ff0*/ 	.word	0x0500000f


	//   ....[48]....
        /*0ff4*/ 	.word	0x0500000f


	//   ....[49]....
        /*0ff8*/ 	.word	0x0500000f


	//   ....[50]....
        /*0ffc*/ 	.word	0x0500000f


	//   ....[51]....
        /*1000*/ 	.word	0x0500000f


	//   ....[52]....
        /*1004*/ 	.word	0x0500000f


	//   ....[53]....
        /*1008*/ 	.word	0x0500000f


	//   ....[54]....
        /*100c*/ 	.word	0x0500000f


	//   ....[55]....
        /*1010*/ 	.word	0x0500000f


	//   ....[56]....
        /*1014*/ 	.word	0x0500000f


	//   ....[57]....
        /*1018*/ 	.word	0x0500000f


	//   ....[58]....
        /*101c*/ 	.word	0x0500000f


	//   ....[59]....
        /*1020*/ 	.word	0x0500000f


	//   ....[60]....
        /*1024*/ 	.word	0x0500000f


	//   ....[61]....
        /*1028*/ 	.word	0x0500000f


	//   ....[62]....
        /*102c*/ 	.word	0x0500000f


	//   ....[63]....
        /*1030*/ 	.word	0x0500000f


	//   ....[64]....
        /*1034*/ 	.word	0x0500000f


	//   ....[65]....
        /*1038*/ 	.word	0x0500000f


	//   ....[66]....
        /*103c*/ 	.word	0x0500000f


	//   ....[67]....
        /*1040*/ 	.word	0x0500000f


	//   ....[68]....
        /*1044*/ 	.word	0x0500000f


	//   ....[69]....
        /*1048*/ 	.word	0x0500000f


	//   ....[70]....
        /*104c*/ 	.word	0x0500000f


	//   ....[71]....
        /*1050*/ 	.word	0x0500000f


	//   ....[72]....
        /*1054*/ 	.word	0x0500000f


	//   ....[73]....
        /*1058*/ 	.word	0x0500000f


	//   ....[74]....
        /*105c*/ 	.word	0x0500000f


	//   ....[75]....
        /*1060*/ 	.word	0x0500000f


	//   ....[76]....
        /*1064*/ 	.word	0x0500000f


	//   ....[77]....
        /*1068*/ 	.word	0x0500000f


	//   ....[78]....
        /*106c*/ 	.word	0x0500000f


	//   ....[79]....
        /*1070*/ 	.word	0x0500000f


	//   ....[80]....
        /*1074*/ 	.word	0x0500000f


	//   ....[81]....
        /*1078*/ 	.word	0x0500000f


	//   ....[82]....
        /*107c*/ 	.word	0x0500000f


	//   ....[83]....
        /*1080*/ 	.word	0x0500000f


	//   ....[84]....
        /*1084*/ 	.word	0x0500000f


	//   ....[85]....
        /*1088*/ 	.word	0x0500000f


	//   ....[86]....
        /*108c*/ 	.word	0x0500000f


	//   ....[87]....
        /*1090*/ 	.word	0x0500000f


	//   ....[88]....
        /*1094*/ 	.word	0x0500000f


	//   ....[89]....
        /*1098*/ 	.word	0x0500000f


	//   ....[90]....
        /*109c*/ 	.word	0x0500000f


	//   ....[91]....
        /*10a0*/ 	.word	0x0500000f


	//   ....[92]....
        /*10a4*/ 	.word	0x0500000f


	//   ....[93]....
        /*10a8*/ 	.word	0x0500000f


	//   ....[94]....
        /*10ac*/ 	.word	0x0500000f


	//   ....[95]....
        /*10b0*/ 	.word	0x0500000f


	//   ....[96]....
        /*10b4*/ 	.word	0x0500000f


	//   ....[97]....
        /*10b8*/ 	.word	0x0500000f


	//   ....[98]....
        /*10bc*/ 	.word	0x0500000f


	//   ....[99]....
        /*10c0*/ 	.word	0x0500000f


	//   ....[100]....
        /*10c4*/ 	.word	0x0500000f


	//   ....[101]....
        /*10c8*/ 	.word	0x0500000f


	//   ....[102]....
        /*10cc*/ 	.word	0x0500000f


	//   ....[103]....
        /*10d0*/ 	.word	0x0500000f


	//   ....[104]....
        /*10d4*/ 	.word	0x0500000f


	//   ....[105]....
        /*10d8*/ 	.word	0x0500000f


	//   ....[106]....
        /*10dc*/ 	.word	0x0500000f


	//   ....[107]....
        /*10e0*/ 	.word	0x0500000f


	//   ....[108]....
        /*10e4*/ 	.word	0x0500000f


	//   ....[109]....
        /*10e8*/ 	.word	0x0500000f


	//   ....[110]....
        /*10ec*/ 	.word	0x0500000f


	//   ....[111]....
        /*10f0*/ 	.word	0x0500000f


	//   ....[112]....
        /*10f4*/ 	.word	0x0500000f


	//   ....[113]....
        /*10f8*/ 	.word	0x0500000f


	//   ....[114]....
        /*10fc*/ 	.word	0x0500000f


	//   ....[115]....
        /*1100*/ 	.word	0x0500000f


	//   ....[116]....
        /*1104*/ 	.word	0x0500000f


	//   ....[117]....
        /*1108*/ 	.word	0x0500000f


	//   ....[118]....
        /*110c*/ 	.word	0x0500000f


	//   ....[119]....
        /*1110*/ 	.word	0x0500000f


	//   ....[120]....
        /*1114*/ 	.word	0x0500000f


	//   ....[121]....
        /*1118*/ 	.word	0x0500000f


	//   ....[122]....
        /*111c*/ 	.word	0x0500000f


	//   ....[123]....
        /*1120*/ 	.word	0x0500000f


	//   ....[124]....
        /*1124*/ 	.word	0x0500000f


	//   ....[125]....
        /*1128*/ 	.word	0x0500000f


	//   ....[126]....
        /*112c*/ 	.word	0x0500000f


	//   ....[127]....
        /*1130*/ 	.word	0x0500000f


	//   ....[128]....
        /*1134*/ 	.word	0x0500000f


	//   ....[129]....
        /*1138*/ 	.word	0x0500000f


	//   ....[130]....
        /*113c*/ 	.word	0x0500000f


	//   ....[131]....
        /*1140*/ 	.word	0x0500000f


	//   ....[132]....
        /*1144*/ 	.word	0x0500000f


	//   ....[133]....
        /*1148*/ 	.word	0x0500000f


	//   ....[134]....
        /*114c*/ 	.word	0x0500000f


	//   ....[135]....
        /*1150*/ 	.word	0x0500000f


	//   ....[136]....
        /*1154*/ 	.word	0x0500000f


	//   ....[137]....
        /*1158*/ 	.word	0x0500000f


	//   ....[138]....
        /*115c*/ 	.word	0x0500000f


	//   ....[139]....
        /*1160*/ 	.word	0x0500000f


	//   ....[140]....
        /*1164*/ 	.word	0x0500000f


	//   ....[141]....
        /*1168*/ 	.word	0x0500000f


	//   ....[142]....
        /*116c*/ 	.word	0x0500000f


	//   ....[143]....
        /*1170*/ 	.word	0x0500000f


	//   ....[144]....
        /*1174*/ 	.word	0x0500000f


	//   ....[145]....
        /*1178*/ 	.word	0x0500000f


	//   ....[146]....
        /*117c*/ 	.word	0x0500000f


	//   ....[147]....
        /*1180*/ 	.word	0x0500000f


	//   ....[148]....
        /*1184*/ 	.word	0x0500000f


	//   ....[149]....
        /*1188*/ 	.word	0x0500000f


	//   ....[150]....
        /*118c*/ 	.word	0x0500000f


	//   ....[151]....
        /*1190*/ 	.word	0x0500000f


	//   ....[152]....
        /*1194*/ 	.word	0x0500000f


	//   ....[153]....
        /*1198*/ 	.word	0x0500000f


	//   ....[154]....
        /*119c*/ 	.word	0x0500000f


	//   ....[155]....
        /*11a0*/ 	.word	0x0500000f


	//   ....[156]....
        /*11a4*/ 	.word	0x0500000f


	//   ....[157]....
        /*11a8*/ 	.word	0x0500000f


	//   ....[158]....
        /*11ac*/ 	.word	0x0500000f


	//   ....[159]....
        /*11b0*/ 	.word	0x0500000f


	//   ....[160]....
        /*11b4*/ 	.word	0x0500000f


	//   ....[161]....
        /*11b8*/ 	.word	0x0500000f


	//   ....[162]....
        /*11bc*/ 	.word	0x0500000f


	//   ....[163]....
        /*11c0*/ 	.word	0x0500000f


	//   ....[164]....
        /*11c4*/ 	.word	0x0500000f


	//   ....[165]....
        /*11c8*/ 	.word	0x0500000f


	//   ....[166]....
        /*11cc*/ 	.word	0x0500000f


	//   ....[167]....
        /*11d0*/ 	.word	0x0500000f


	//   ....[168]....
        /*11d4*/ 	.word	0x0500000f


	//   ....[169]....
        /*11d8*/ 	.word	0x0500000f


	//   ....[170]....
        /*11dc*/ 	.word	0x0500000f


	//   ....[171]....
        /*11e0*/ 	.word	0x0500000f


	//   ....[172]....
        /*11e4*/ 	.word	0x0500000f


	//   ....[173]....
        /*11e8*/ 	.word	0x0500000f


	//   ....[174]....
        /*11ec*/ 	.word	0x0500000f


	//   ....[175]....
        /*11f0*/ 	.word	0x0500000f


	//   ....[176]....
        /*11f4*/ 	.word	0x0500000f


	//   ....[177]....
        /*11f8*/ 	.word	0x0500000f


	//   ....[178]....
        /*11fc*/ 	.word	0x0500000f


	//   ....[179]....
        /*1200*/ 	.word	0x0500000f


	//   ....[180]....
        /*1204*/ 	.word	0x0500000f


	//   ....[181]....
        /*1208*/ 	.word	0x0500000f


	//   ....[182]....
        /*120c*/ 	.word	0x0500000f


	//   ....[183]....
        /*1210*/ 	.word	0x0500000f


	//   ....[184]....
        /*1214*/ 	.word	0x0500000f


	//   ....[185]....
        /*1218*/ 	.word	0x0500000f


	//   ....[186]....
        /*121c*/ 	.word	0x0500000f


	//   ....[187]....
        /*1220*/ 	.word	0x0500000f


	//   ....[188]....
        /*1224*/ 	.word	0x0500000f


	//   ....[189]....
        /*1228*/ 	.word	0x0500000f


	//   ....[190]....
        /*122c*/ 	.word	0x0500000f


	//   ....[191]....
        /*1230*/ 	.word	0x0500000f


	//   ....[192]....
        /*1234*/ 	.word	0x0500000f


	//   ....[193]....
        /*1238*/ 	.word	0x0500000f


	//   ....[194]....
        /*123c*/ 	.word	0x0500000f


	//   ....[195]....
        /*1240*/ 	.word	0x0500000f


	//   ....[196]....
        /*1244*/ 	.word	0x0500000f


	//   ....[197]....
        /*1248*/ 	.word	0x0500000f


	//   ....[198]....
        /*124c*/ 	.word	0x0500000f


	//   ....[199]....
        /*1250*/ 	.word	0x0500000f


	//   ....[200]....
        /*1254*/ 	.word	0x0500000f


	//   ....[201]....
        /*1258*/ 	.word	0x0500000f


	//   ....[202]....
        /*125c*/ 	.word	0x0500000f


	//   ....[203]....
        /*1260*/ 	.word	0x0500000f


	//   ....[204]....
        /*1264*/ 	.word	0x0500000f


	//   ....[205]....
        /*1268*/ 	.word	0x0500000f


	//   ....[206]....
        /*126c*/ 	.word	0x0500000f


	//----- nvinfo : EIATTR_COOP_GROUP_INSTR_OFFSETS
	.align		4
.L_324:
        /*1270*/ 	.byte	0x04, 0x28
        /*1272*/ 	.short	(.L_326 - .L_325)


	//   ....[0]....
.L_325:
        /*1274*/ 	.word	0x00000070


	//   ....[1]....
        /*1278*/ 	.word	0x00000140


	//   ....[2]....
        /*127c*/ 	.word	0x00000190


	//   ....[3]....
        /*1280*/ 	.word	0x000003c0


	//   ....[4]....
        /*1284*/ 	.word	0x00000520


	//   ....[5]....
        /*1288*/ 	.word	0x00000640


	//   ....[6]....
        /*128c*/ 	.word	0x000007a0


	//   ....[7]....
        /*1290*/ 	.word	0x00003f40


	//   ....[8]....
        /*1294*/ 	.word	0x00003f50


	//   ....[9]....
        /*1298*/ 	.word	0x00006c50


	//   ....[10]....
        /*129c*/ 	.word	0x00006c60


	//   ....[11]....
        /*12a0*/ 	.word	0x0000a150


	//   ....[12]....
        /*12a4*/ 	.word	0x0000a160


	//   ....[13]....
        /*12a8*/ 	.word	0x0000d080


	//   ....[14]....
        /*12ac*/ 	.word	0x0000d090


	//   ....[15]....
        /*12b0*/ 	.word	0x00010120


	//   ....[16]....
        /*12b4*/ 	.word	0x00010130


	//   ....[17]....
        /*12b8*/ 	.word	0x000103d0


	//   ....[18]....
        /*12bc*/ 	.word	0x000103e0


	//   ....[19]....
        /*12c0*/ 	.word	0x00010960


	//   ....[20]....
        /*12c4*/ 	.word	0x00010980


	//   ....[21]....
        /*12c8*/ 	.word	0x00010bc0


	//   ....[22]....
        /*12cc*/ 	.word	0x00010be0


	//   ....[23]....
        /*12d0*/ 	.word	0x00011930


	//   ....[24]....
        /*12d4*/ 	.word	0x00012070


	//   ....[25]....
        /*12d8*/ 	.word	0x00012080


	//   ....[26]....
        /*12dc*/ 	.word	0x00012090


	//   ....[27]....
        /*12e0*/ 	.word	0x000120a0


	//   ....[28]....
        /*12e4*/ 	.word	0x000157f0


	//   ....[29]....
        /*12e8*/ 	.word	0x00015800


	//   ....[30]....
        /*12ec*/ 	.word	0x00015810


	//   ....[31]....
        /*12f0*/ 	.word	0x00015820


	//   ....[32]....
        /*12f4*/ 	.word	0x0001a010


	//   ....[33]....
        /*12f8*/ 	.word	0x0001a7f0


	//   ....[34]....
        /*12fc*/ 	.word	0x0001a800


	//   ....[35]....
        /*1300*/ 	.word	0x0001a820


	//   ....[36]....
        /*1304*/ 	.word	0x0001b150


	//   ....[37]....
        /*1308*/ 	.word	0x0001b180


	//   ....[38]....
        /*130c*/ 	.word	0x0001dfc0


	//   ....[39]....
        /*1310*/ 	.word	0x0001dfe0


	//   ....[40]....
        /*1314*/ 	.word	0x0001ea10


	//   ....[41]....
        /*1318*/ 	.word	0x0001eb10


	//   ....[42]....
        /*131c*/ 	.word	0x0001f3e0


	//   ....[43]....
        /*1320*/ 	.word	0x0001f440


	//   ....[44]....
        /*1324*/ 	.word	0x00022320


	//   ....[45]....
        /*1328*/ 	.word	0x00022340


	//   ....[46]....
        /*132c*/ 	.word	0x00022610


	//   ....[47]....
        /*1330*/ 	.word	0x00022630


	//   ....[48]....
        /*1334*/ 	.word	0x00024420


	//   ....[49]....
        /*1338*/ 	.word	0x00024480


	//   ....[50]....
        /*133c*/ 	.word	0x000244a0


	//   ....[51]....
        /*1340*/ 	.word	0x000244c0


	//   ....[52]....
        /*1344*/ 	.word	0x00025440


	//   ....[53]....
        /*1348*/ 	.word	0x00025490


	//   ....[54]....
        /*134c*/ 	.word	0x000254c0


	//   ....[55]....
        /*1350*/ 	.word	0x000254f0


	//   ....[56]....
        /*1354*/ 	.word	0x00025520


	//   ....[57]....
        /*1358*/ 	.word	0x00025550


	//   ....[58]....
        /*135c*/ 	.word	0x00025580


	//   ....[59]....
        /*1360*/ 	.word	0x000255b0


	//   ....[60]....
        /*1364*/ 	.word	0x000255e0


	//   ....[61]....
        /*1368*/ 	.word	0x00025610


	//   ....[62]....
        /*136c*/ 	.word	0x00025640


	//   ....[63]....
        /*1370*/ 	.word	0x00025670


	//   ....[64]....
        /*1374*/ 	.word	0x000256a0


	//   ....[65]....
        /*1378*/ 	.word	0x000256d0


	//   ....[66]....
        /*137c*/ 	.word	0x00025700


	//   ....[67]....
        /*1380*/ 	.word	0x00025730


	//   ....[68]....
        /*1384*/ 	.word	0x00025760


	//   ....[69]....
        /*1388*/ 	.word	0x000257a0


	//   ....[70]....
        /*138c*/ 	.word	0x000257d0


	//   ....[71]....
        /*1390*/ 	.word	0x00025800


	//   ....[72]....
        /*1394*/ 	.word	0x00025830


	//   ....[73]....
        /*1398*/ 	.word	0x00025860


	//   ....[74]....
        /*139c*/ 	.word	0x00025890


	//   ....[75]....
        /*13a0*/ 	.word	0x000258c0


	//   ....[76]....
        /*13a4*/ 	.word	0x000258f0


	//   ....[77]....
        /*13a8*/ 	.word	0x00025920


	//   ....[78]....
        /*13ac*/ 	.word	0x00025950


	//   ....[79]....
        /*13b0*/ 	.word	0x00025980


	//   ....[80]....
        /*13b4*/ 	.word	0x000259b0


	//   ....[81]....
        /*13b8*/ 	.word	0x000259e0


	//   ....[82]....
        /*13bc*/ 	.word	0x00025a10


	//   ....[83]....
        /*13c0*/ 	.word	0x00025a40


	//   ....[84]....
        /*13c4*/ 	.word	0x00025a70


	//   ....[85]....
        /*13c8*/ 	.word	0x00025aa0


	//   ....[86]....
        /*13cc*/ 	.word	0x00025ad0


	//   ....[87]....
        /*13d0*/ 	.word	0x00025b00


	//   ....[88]....
        /*13d4*/ 	.word	0x00025b30


	//   ....[89]....
        /*13d8*/ 	.word	0x00025b60


	//   ....[90]....
        /*13dc*/ 	.word	0x00025b90


	//   ....[91]....
        /*13e0*/ 	.word	0x00025bc0


	//   ....[92]....
        /*13e4*/ 	.word	0x00025bf0


	//   ....[93]....
        /*13e8*/ 	.word	0x00025c20


	//   ....[94]....
        /*13ec*/ 	.word	0x00025c50


	//   ....[95]....
        /*13f0*/ 	.word	0x00025c80


	//   ....[96]....
        /*13f4*/ 	.word	0x00025cb0


	//   ....[97]....
        /*13f8*/ 	.word	0x00025ce0


	//   ....[98]....
        /*13fc*/ 	.word	0x00025d10


	//   ....[99]....
        /*1400*/ 	.word	0x00025d40


	//   ....[100]....
        /*1404*/ 	.word	0x00025d70


	//   ....[101]....
        /*1408*/ 	.word	0x00025da0


	//   ....[102]....
        /*140c*/ 	.word	0x00025dd0


	//   ....[103]....
        /*1410*/ 	.word	0x00025e00


	//   ....[104]....
        /*1414*/ 	.word	0x00025e30


	//   ....[105]....
        /*1418*/ 	.word	0x00025e60


	//   ....[106]....
        /*141c*/ 	.word	0x00025e90


	//   ....[107]....
        /*1420*/ 	.word	0x00025ec0


	//   ....[108]....
        /*1424*/ 	.word	0x00025ef0


	//   ....[109]....
        /*1428*/ 	.word	0x00025f20


	//   ....[110]....
        /*142c*/ 	.word	0x00025f50


	//   ....[111]....
        /*1430*/ 	.word	0x00025f80


	//   ....[112]....
        /*1434*/ 	.word	0x00025fb0


	//   ....[113]....
        /*1438*/ 	.word	0x00025fe0


	//   ....[114]....
        /*143c*/ 	.word	0x00026010


	//   ....[115]....
        /*1440*/ 	.word	0x00026040


	//   ....[116]....
        /*1444*/ 	.word	0x00026070


	//   ....[117]....
        /*1448*/ 	.word	0x000260a0


	//   ....[118]....
        /*144c*/ 	.word	0x000260d0


	//   ....[119]....
        /*1450*/ 	.word	0x00026100


	//   ....[120]....
        /*1454*/ 	.word	0x00026130


	//   ....[121]....
        /*1458*/ 	.word	0x00026160


	//   ....[122]....
        /*145c*/ 	.word	0x00026190


	//   ....[123]....
        /*1460*/ 	.word	0x000261b0


	//   ....[124]....
        /*1464*/ 	.word	0x000261c0


	//   ....[125]....
        /*1468*/ 	.word	0x000261d0


	//   ....[126]....
        /*146c*/ 	.word	0x000261e0


	//   ....[127]....
        /*1470*/ 	.word	0x000261f0


	//   ....[128]....
        /*1474*/ 	.word	0x00026200


	//   ....[129]....
        /*1478*/ 	.word	0x00026210


	//   ....[130]....
        /*147c*/ 	.word	0x00026220


	//   ....[131]....
        /*1480*/ 	.word	0x00026230


	//   ....[132]....
        /*1484*/ 	.word	0x00026240


	//   ....[133]....
        /*1488*/ 	.word	0x00026250


	//   ....[134]....
        /*148c*/ 	.word	0x00026260


	//   ....[135]....
        /*1490*/ 	.word	0x00026290


	//   ....[136]....
        /*1494*/ 	.word	0x000262c0


	//   ....[137]....
        /*1498*/ 	.word	0x000262d0


	//   ....[138]....
        /*149c*/ 	.word	0x00026300


	//   ....[139]....
        /*14a0*/ 	.word	0x00026330


	//   ....[140]....
        /*14a4*/ 	.word	0x00026360


	//   ....[141]....
        /*14a8*/ 	.word	0x00026370


	//   ....[142]....
        /*14ac*/ 	.word	0x000263a0


	//   ....[143]....
        /*14b0*/ 	.word	0x000263d0


	//   ....[144]....
        /*14b4*/ 	.word	0x00026400


	//   ....[145]....
        /*14b8*/ 	.word	0x00026430


	//   ....[146]....
        /*14bc*/ 	.word	0x00026460


	//   ....[147]....
        /*14c0*/ 	.word	0x00026490


	//   ....[148]....
        /*14c4*/ 	.word	0x00026e90


	//   ....[149]....
        /*14c8*/ 	.word	0x00026eb0


	//   ....[150]....
        /*14cc*/ 	.word	0x00026ec0


	//   ....[151]....
        /*14d0*/ 	.word	0x00026ed0


	//   ....[152]....
        /*14d4*/ 	.word	0x00027770


	//   ....[153]....
        /*14d8*/ 	.word	0x00027780


	//   ....[154]....
        /*14dc*/ 	.word	0x00027950


	//   ....[155]....
        /*14e0*/ 	.word	0x00027960


	//   ....[156]....
        /*14e4*/ 	.word	0x00027ab0


	//   ....[157]....
        /*14e8*/ 	.word	0x00027ac0


	//   ....[158]....
        /*14ec*/ 	.word	0x00027c10


	//   ....[159]....
        /*14f0*/ 	.word	0x00027c20


	//   ....[160]....
        /*14f4*/ 	.word	0x00028010


	//   ....[161]....
        /*14f8*/ 	.word	0x00028020


	//   ....[162]....
        /*14fc*/ 	.word	0x00028cd0


	//   ....[163]....
        /*1500*/ 	.word	0x00028ce0


	//   ....[164]....
        /*1504*/ 	.word	0x0002a4a0


	//   ....[165]....
        /*1508*/ 	.word	0x0002a4b0


	//   ....[166]....
        /*150c*/ 	.word	0x0002a610


	//   ....[167]....
        /*1510*/ 	.word	0x0002a620


	//   ....[168]....
        /*1514*/ 	.word	0x0002a770


	//   ....[169]....
        /*1518*/ 	.word	0x0002a780


	//   ....[170]....
        /*151c*/ 	.word	0x0002a8d0


	//   ....[171]....
        /*1520*/ 	.word	0x0002a8e0


	//   ....[172]....
        /*1524*/ 	.word	0x0002aa80


	//   ....[173]....
        /*1528*/ 	.word	0x0002ac70


	//   ....[174]....
        /*152c*/ 	.word	0x0002aca0


	//   ....[175]....
        /*1530*/ 	.word	0x0002acd0


	//   ....[176]....
        /*1534*/ 	.word	0x0002ad00


	//   ....[177]....
        /*1538*/ 	.word	0x0002ad30


	//   ....[178]....
        /*153c*/ 	.word	0x0002ad60


	//   ....[179]....
        /*1540*/ 	.word	0x0002aef0


	//   ....[180]....
        /*1544*/ 	.word	0x0002af20


	//   ....[181]....
        /*1548*/ 	.word	0x0002af50


	//   ....[182]....
        /*154c*/ 	.word	0x0002af80


	//   ....[183]....
        /*1550*/ 	.word	0x0002afb0


	//   ....[184]....
        /*1554*/ 	.word	0x0002afe0


	//   ....[185]....
        /*1558*/ 	.word	0x0002b070


	//   ....[186]....
        /*155c*/ 	.word	0x0002b0a0


	//   ....[187]....
        /*1560*/ 	.word	0x0002b0b0


	//   ....[188]....
        /*1564*/ 	.word	0x0002b0f0


	//   ....[189]....
        /*1568*/ 	.word	0x0002c6f0


	//   ....[190]....
        /*156c*/ 	.word	0x0002ed60


	//   ....[191]....
        /*1570*/ 	.word	0x0002eda0


	//   ....[192]....
        /*1574*/ 	.word	0x0002eed0


	//   ....[193]....
        /*1578*/ 	.word	0x0002eee0


	//   ....[194]....
        /*157c*/ 	.word	0x0002ef70


	//   ....[195]....
        /*1580*/ 	.word	0x0002ef80


	//   ....[196]....
        /*1584*/ 	.word	0x0002ef90


	//   ....[197]....
        /*1588*/ 	.word	0x0002f020


	//   ....[198]....
        /*158c*/ 	.word	0x0002f0c0


	//   ....[199]....
        /*1590*/ 	.word	0x0002f0d0


	//   ....[200]....
        /*1594*/ 	.word	0x0002f4d0


	//   ....[201]....
        /*1598*/ 	.word	0x0002f510


	//   ....[202]....
        /*159c*/ 	.word	0x0002f540


	//   ....[203]....
        /*15a0*/ 	.word	0x0002f620


	//   ....[204]....
        /*15a4*/ 	.word	0x0002f630


	//   ....[205]....
        /*15a8*/ 	.word	0x0002f6c0


	//   ....[206]....
        /*15ac*/ 	.word	0x0002f6d0


	//   ....[207]....
        /*15b0*/ 	.word	0x0002f6e0


	//   ....[208]....
        /*15b4*/ 	.word	0x0002f6f0


	//   ....[209]....
        /*15b8*/ 	.word	0x0002f7d0


	//   ....[210]....
        /*15bc*/ 	.word	0x0002ff40


	//   ....[211]....
        /*15c0*/ 	.word	0x0002ff70


	//   ....[212]....
        /*15c4*/ 	.word	0x0002ffa0


	//   ....[213]....
        /*15c8*/ 	.word	0x00030020


	//   ....[214]....
        /*15cc*/ 	.word	0x00030040


	//   ....[215]....
        /*15d0*/ 	.word	0x000300d0


	//   ....[216]....
        /*15d4*/ 	.word	0x000300f0


	//   ....[217]....
        /*15d8*/ 	.word	0x00030100


	//   ....[218]....
        /*15dc*/ 	.word	0x00030af0


	//   ....[219]....
        /*15e0*/ 	.word	0x00030b00


	//   ....[220]....
        /*15e4*/ 	.word	0x00030b10


	//   ....[221]....
        /*15e8*/ 	.word	0x00030b50


	//   ....[222]....
        /*15ec*/ 	.word	0x00030b90


	//   ....[223]....
        /*15f0*/ 	.word	0x00030ba0


	//   ....[224]....
        /*15f4*/ 	.word	0x00030c00


	//   ....[225]....
        /*15f8*/ 	.word	0x00030c30


	//   ....[226]....
        /*15fc*/ 	.word	0x00030c70


	//   ....[227]....
        /*1600*/ 	.word	0x00030cd0


	//   ....[228]....
        /*1604*/ 	.word	0x000310e0


	//   ....[229]....
        /*1608*/ 	.word	0x000310f0


	//   ....[230]....
        /*160c*/ 	.word	0x00031100


	//   ....[231]....
        /*1610*/ 	.word	0x00031110


	//   ....[232]....
        /*1614*/ 	.word	0x00031120


	//   ....[233]....
        /*1618*/ 	.word	0x00031180


	//   ....[234]....
        /*161c*/ 	.word	0x00031190


	//   ....[235]....
        /*1620*/ 	.word	0x000311f0


	//   ....[236]....
        /*1624*/ 	.word	0x00031220


	//   ....[237]....
        /*1628*/ 	.word	0x00031260


	//   ....[238]....
        /*162c*/ 	.word	0x00032860


	//   ....[239]....
        /*1630*/ 	.word	0x00032890


	//   ....[240]....
        /*1634*/ 	.word	0x000328f0


	//   ....[241]....
        /*1638*/ 	.word	0x00032920


	//   ....[242]....
        /*163c*/ 	.word	0x00032950


	//   ....[243]....
        /*1640*/ 	.word	0x00032980


	//   ....[244]....
        /*1644*/ 	.word	0x000329b0


	//   ....[245]....
        /*1648*/ 	.word	0x000329e0


	//   ....[246]....
        /*164c*/ 	.word	0x00032b80


	//   ....[247]....
        /*1650*/ 	.word	0x00032bb0


	//   ....[248]....
        /*1654*/ 	.word	0x00032be0


	//   ....[249]....
        /*1658*/ 	.word	0x00032c10


	//   ....[250]....
        /*165c*/ 	.word	0x00032c40


	//   ....[251]....
        /*1660*/ 	.word	0x00032c70


	//   ....[252]....
        /*1664*/ 	.word	0x00032d30


	//   ....[253]....
        /*1668*/ 	.word	0x00032d50


	//   ....[254]....
        /*166c*/ 	.word	0x00032d70


	//   ....[255]....
        /*1670*/ 	.word	0x00032dd0


	//   ....[0]....
        /*1674*/ 	.word	0x00033810


	//   ....[1]....
        /*1678*/ 	.word	0x00033bb0


	//   ....[2]....
        /*167c*/ 	.word	0x00033c40


	//   ....[3]....
        /*1680*/ 	.word	0x00033ce0


	//   ....[4]....
        /*1684*/ 	.word	0x00033d70


	//   ....[5]....
        /*1688*/ 	.word	0x00033e60


	//   ....[6]....
        /*168c*/ 	.word	0x00033ef0


	//   ....[7]....
        /*1690*/ 	.word	0x00033f90


	//   ....[8]....
        /*1694*/ 	.word	0x00034020


	//   ....[9]....
        /*1698*/ 	.word	0x00034110


	//   ....[10]....
        /*169c*/ 	.word	0x000341a0


	//   ....[11]....
        /*16a0*/ 	.word	0x00034240


	//   ....[12]....
        /*16a4*/ 	.word	0x000342d0


	//   ....[13]....
        /*16a8*/ 	.word	0x000343b0


	//   ....[14]....
        /*16ac*/ 	.word	0x00034450


	//   ....[15]....
        /*16b0*/ 	.word	0x000344e0


	//   ....[16]....
        /*16b4*/ 	.word	0x00034530


	//   ....[17]....
        /*16b8*/ 	.word	0x00034580


	//   ....[18]....
        /*16bc*/ 	.word	0x00034660


	//   ....[19]....
        /*16c0*/ 	.word	0x000346f0


	//   ....[20]....
        /*16c4*/ 	.word	0x00034740


	//   ....[21]....
        /*16c8*/ 	.word	0x00034790


	//   ....[22]....
        /*16cc*/ 	.word	0x00034b70


	//   ....[23]....
        /*16d0*/ 	.word	0x00034c90


	//   ....[24]....
        /*16d4*/ 	.word	0x00034dc0


	//   ....[25]....
        /*16d8*/ 	.word	0x00034ed0


	//   ....[26]....
        /*16dc*/ 	.word	0x00035000


	//   ....[27]....
        /*16e0*/ 	.word	0x00035120


	//   ....[28]....
        /*16e4*/ 	.word	0x00035230


	//   ....[29]....
        /*16e8*/ 	.word	0x00035280


	//   ....[30]....
        /*16ec*/ 	.word	0x00035300


	//   ....[31]....
        /*16f0*/ 	.word	0x00035370


	//   ....[32]....
        /*16f4*/ 	.word	0x000353d0


	//   ....[33]....
        /*16f8*/ 	.word	0x00035420


	//   ....[34]....
        /*16fc*/ 	.word	0x000354a0


	//   ....[35]....
        /*1700*/ 	.word	0x00035510


	//   ....[36]....
        /*1704*/ 	.word	0x00035570


	//   ....[37]....
        /*1708*/ 	.word	0x000355c0


	//   ....[38]....
        /*170c*/ 	.word	0x00035640


	//   ....[39]....
        /*1710*/ 	.word	0x00035690


	//   ....[40]....
        /*1714*/ 	.word	0x000356f0


	//   ....[41]....
        /*1718*/ 	.word	0x00035740


	//   ....[42]....
        /*171c*/ 	.word	0x000357a0


	//   ....[43]....
        /*1720*/ 	.word	0x00035830


	//   ....[44]....
        /*1724*/ 	.word	0x00035890


	//   ....[45]....
        /*1728*/ 	.word	0x000358e0


	//   ....[46]....
        /*172c*/ 	.word	0x00035940


	//   ....[47]....
        /*1730*/ 	.word	0x000359d0


	//   ....[48]....
        /*1734*/ 	.word	0x00035a30


	//   ....[49]....
        /*1738*/ 	.word	0x00035a80


	//   ....[50]....
        /*173c*/ 	.word	0x00035ae0


	//   ....[51]....
        /*1740*/ 	.word	0x00035b70


	//   ....[52]....
        /*1744*/ 	.word	0x00035bd0


	//   ....[53]....
        /*1748*/ 	.word	0x00035c20


	//   ....[54]....
        /*174c*/ 	.word	0x00035c80


	//   ....[55]....
        /*1750*/ 	.word	0x00035d10


	//   ....[56]....
        /*1754*/ 	.word	0x00035d70


	//   ....[57]....
        /*1758*/ 	.word	0x00035dc0


	//   ....[58]....
        /*175c*/ 	.word	0x00035e20


	//   ....[59]....
        /*1760*/ 	.word	0x00035eb0


	//   ....[60]....
        /*1764*/ 	.word	0x00035f10


	//   ....[61]....
        /*1768*/ 	.word	0x00035f60


	//   ....[62]....
        /*176c*/ 	.word	0x00035fc0


	//   ....[63]....
        /*1770*/ 	.word	0x00036050


	//   ....[64]....
        /*1774*/ 	.word	0x000360b0


	//   ....[65]....
        /*1778*/ 	.word	0x00036100


	//   ....[66]....
        /*177c*/ 	.word	0x00036160


	//   ....[67]....
        /*1780*/ 	.word	0x000361f0


	//   ....[68]....
        /*1784*/ 	.word	0x00036250


	//   ....[69]....
        /*1788*/ 	.word	0x000362a0


	//   ....[70]....
        /*178c*/ 	.word	0x00036300


	//   ....[71]....
        /*1790*/ 	.word	0x00036390


	//   ....[72]....
        /*1794*/ 	.word	0x000363f0


	//   ....[73]....
        /*1798*/ 	.word	0x00036440


	//   ....[74]....
        /*179c*/ 	.word	0x000364a0


	//   ....[75]....
        /*17a0*/ 	.word	0x00036530


	//   ....[76]....
        /*17a4*/ 	.word	0x00036590


	//   ....[77]....
        /*17a8*/ 	.word	0x000365e0


	//   ....[78]....
        /*17ac*/ 	.word	0x00036640


	//   ....[79]....
        /*17b0*/ 	.word	0x000366d0


	//   ....[80]....
        /*17b4*/ 	.word	0x00036730


	//   ....[81]....
        /*17b8*/ 	.word	0x00036780


	//   ....[82]....
        /*17bc*/ 	.word	0x000367e0


	//   ....[83]....
        /*17c0*/ 	.word	0x00036870


	//   ....[84]....
        /*17c4*/ 	.word	0x000368d0


	//   ....[85]....
        /*17c8*/ 	.word	0x00036920


	//   ....[86]....
        /*17cc*/ 	.word	0x00036980


	//   ....[87]....
        /*17d0*/ 	.word	0x00036a10


	//   ....[88]....
        /*17d4*/ 	.word	0x00036a70


	//   ....[89]....
        /*17d8*/ 	.word	0x00036ac0


	//   ....[90]....
        /*17dc*/ 	.word	0x00036b40


	//   ....[91]....
        /*17e0*/ 	.word	0x00036b90


	//   ....[92]....
        /*17e4*/ 	.word	0x00036bf0


	//   ....[93]....
        /*17e8*/ 	.word	0x00036c40


	//   ....[94]....
        /*17ec*/ 	.word	0x00036cc0


	//   ....[95]....
        /*17f0*/ 	.word	0x00036d30


	//   ....[96]....
        /*17f4*/ 	.word	0x00036d90


	//   ....[97]....
        /*17f8*/ 	.word	0x00036de0


	//   ....[98]....
        /*17fc*/ 	.word	0x00036e60


	//   ....[99]....
        /*1800*/ 	.word	0x00036eb0


	//   ....[100]....
        /*1804*/ 	.word	0x00036f10


	//   ....[101]....
        /*1808*/ 	.word	0x00036f60


	//   ....[102]....
        /*180c*/ 	.word	0x00036fe0


	//   ....[103]....
        /*1810*/ 	.word	0x00037050


	//   ....[104]....
        /*1814*/ 	.word	0x000370b0


	//   ....[105]....
        /*1818*/ 	.word	0x00037100


	//   ....[106]....
        /*181c*/ 	.word	0x00037180


	//   ....[107]....
        /*1820*/ 	.word	0x000371f0


	//   ....[108]....
        /*1824*/ 	.word	0x00037250


	//   ....[109]....
        /*1828*/ 	.word	0x000372a0


	//   ....[110]....
        /*182c*/ 	.word	0x00037320


	//   ....[111]....
        /*1830*/ 	.word	0x00037390


	//   ....[112]....
        /*1834*/ 	.word	0x000373f0


	//   ....[113]....
        /*1838*/ 	.word	0x00037440


	//   ....[114]....
        /*183c*/ 	.word	0x00037510


	//   ....[115]....
        /*1840*/ 	.word	0x00037590


	//   ....[116]....
        /*1844*/ 	.word	0x00037630


	//   ....[117]....
        /*1848*/ 	.word	0x00037680


	//   ....[118]....
        /*184c*/ 	.word	0x00037710


	//   ....[119]....
        /*1850*/ 	.word	0x00037760


	//   ....[120]....
        /*1854*/ 	.word	0x000377f0


	//   ....[121]....
        /*1858*/ 	.word	0x00037880


	//   ....[122]....
        /*185c*/ 	.word	0x00037910


	//   ....[123]....
        /*1860*/ 	.word	0x000379a0


	//   ....[124]....
        /*1864*/ 	.word	0x00037a30


	//   ....[125]....
        /*1868*/ 	.word	0x00037ac0


	//   ....[126]....
        /*186c*/ 	.word	0x00037b40


	//   ....[127]....
        /*1870*/ 	.word	0x00037b90


	//   ....[128]....
        /*1874*/ 	.word	0x00037c30


	//   ....[129]....
        /*1878*/ 	.word	0x00037cc0


	//   ....[130]....
        /*187c*/ 	.word	0x00037d40


	//   ....[131]....
        /*1880*/ 	.word	0x00037d90


	//   ....[132]....
        /*1884*/ 	.word	0x00037e20


	//   ....[133]....
        /*1888*/ 	.word	0x00037eb0


	//   ....[134]....
        /*188c*/ 	.word	0x00037f40


	//   ....[135]....
        /*1890*/ 	.word	0x00037fd0


	//   ....[136]....
        /*1894*/ 	.word	0x00038060


	//   ....[137]....
        /*1898*/ 	.word	0x000380f0


	//   ....[138]....
        /*189c*/ 	.word	0x000381b0


	//   ....[139]....
        /*18a0*/ 	.word	0x00038480


	//   ....[140]....
        /*18a4*/ 	.word	0x00038580


	//   ....[141]....
        /*18a8*/ 	.word	0x00038650


	//   ....[142]....
        /*18ac*/ 	.word	0x000387d0


	//   ....[143]....
        /*18b0*/ 	.word	0x00038860


	//   ....[144]....
        /*18b4*/ 	.word	0x000388c0


	//   ....[145]....
        /*18b8*/ 	.word	0x000389c0


	//   ....[146]....
        /*18bc*/ 	.word	0x00038a20


	//   ....[147]....
        /*18c0*/ 	.word	0x00038af0


	//   ....[148]....
        /*18c4*/ 	.word	0x00038bb0


	//   ....[149]....
        /*18c8*/ 	.word	0x00038cc0


	//   ....[150]....
        /*18cc*/ 	.word	0x00038de0


	//   ....[151]....
        /*18d0*/ 	.word	0x00038ea0


	//   ....[152]....
        /*18d4*/ 	.word	0x00038ff0


	//   ....[153]....
        /*18d8*/ 	.word	0x00039040


	//   ....[154]....
        /*18dc*/ 	.word	0x00039140


	//   ....[155]....
        /*18e0*/ 	.word	0x000391f0


	//   ....[156]....
        /*18e4*/ 	.word	0x00039250


	//   ....[157]....
        /*18e8*/ 	.word	0x000392f0


	//   ....[158]....
        /*18ec*/ 	.word	0x000393b0


	//   ....[159]....
        /*18f0*/ 	.word	0x00039480


	//   ....[160]....
        /*18f4*/ 	.word	0x00039530


	//   ....[161]....
        /*18f8*/ 	.word	0x000395a0


	//   ....[162]....
        /*18fc*/ 	.word	0x00039600


	//   ....[163]....
        /*1900*/ 	.word	0x000396f0


	//   ....[164]....
        /*1904*/ 	.word	0x00039750


	//   ....[165]....
        /*1908*/ 	.word	0x00039850


	//   ....[166]....
        /*190c*/ 	.word	0x000398b0


	//   ....[167]....
        /*1910*/ 	.word	0x00039990


	//   ....[168]....
        /*1914*/ 	.word	0x00039ac0


	//   ....[169]....
        /*1918*/ 	.word	0x00039b50


	//   ....[170]....
        /*191c*/ 	.word	0x00039bb0


	//   ....[171]....
        /*1920*/ 	.word	0x00039c90


	//   ....[172]....
        /*1924*/ 	.word	0x00039cf0


	//   ....[173]....
        /*1928*/ 	.word	0x00039dc0


	//   ....[174]....
        /*192c*/ 	.word	0x00039e20


	//   ....[175]....
        /*1930*/ 	.word	0x00039ef0


	//   ....[176]....
        /*1934*/ 	.word	0x00039f50


	//   ....[177]....
        /*1938*/ 	.word	0x0003a020


	//   ....[178]....
        /*193c*/ 	.word	0x0003a110


	//   ....[179]....
        /*1940*/ 	.word	0x0003a1a0


	//   ....[180]....
        /*1944*/ 	.word	0x0003a200


	//   ....[181]....
        /*1948*/ 	.word	0x0003a2d0


	//   ....[182]....
        /*194c*/ 	.word	0x0003a330


	//   ....[183]....
        /*1950*/ 	.word	0x0003a400


	//   ....[184]....
        /*1954*/ 	.word	0x0003a460


	//   ....[185]....
        /*1958*/ 	.word	0x0003a530


	//   ....[186]....
        /*195c*/ 	.word	0x0003a590


	//   ....[187]....
        /*1960*/ 	.word	0x0003a660


	//   ....[188]....
        /*1964*/ 	.word	0x0003a830


	//   ....[189]....
        /*1968*/ 	.word	0x0003a8d0


	//   ....[190]....
        /*196c*/ 	.word	0x0003aa40


	//   ....[191]....
        /*1970*/ 	.word	0x0003aab0


	//   ....[192]....
        /*1974*/ 	.word	0x0003ab20


	//   ....[193]....
        /*1978*/ 	.word	0x0003ab90


	//   ....[194]....
        /*197c*/ 	.word	0x0003ac00


	//   ....[195]....
        /*1980*/ 	.word	0x0003ac80


	//   ....[196]....
        /*1984*/ 	.word	0x0003ad00


	//   ....[197]....
        /*1988*/ 	.word	0x0003ad90


	//   ....[198]....
        /*198c*/ 	.word	0x0003ae00


	//   ....[199]....
        /*1990*/ 	.word	0x0003ae70


	//   ....[200]....
        /*1994*/ 	.word	0x0003aee0


	//   ....[201]....
        /*1998*/ 	.word	0x0003af60


	//   ....[202]....
        /*199c*/ 	.word	0x0003afd0


	//   ....[203]....
        /*19a0*/ 	.word	0x0003b060


	//   ....[204]....
        /*19a4*/ 	.word	0x0003b0c0


	//   ....[205]....
        /*19a8*/ 	.word	0x0003b150


	//   ....[206]....
        /*19ac*/ 	.word	0x0003b280


	//----- nvinfo : EIATTR_REG_RECONFIG
	.align		4
.L_326:
        /*19b0*/ 	.byte	0x01, 0x54
	.zero		2


	//----- nvinfo : EIATTR_SYSCALL_OFFSETS
	.align		4
        /*19b4*/ 	.byte	0x04, 0x46
        /*19b6*/ 	.short	(.L_328 - .L_327)


	//   ....[0]....
.L_327:
        /*19b8*/ 	.word	0x00002520


	//   ....[1]....
        /*19bc*/ 	.word	0x00002670


	//   ....[2]....
        /*19c0*/ 	.word	0x00011ae0


	//   ....[3]....
        /*19c4*/ 	.word	0x00011df0


	//   ....[4]....
        /*19c8*/ 	.word	0x0002e020


	//   ....[5]....
        /*19cc*/ 	.word	0x0002e190


	//   ....[6]....
        /*19d0*/ 	.word	0x0002e2e0


	//   ....[7]....
        /*19d4*/ 	.word	0x0002e420


	//   ....[8]....
        /*19d8*/ 	.word	0x0002fbf0


	//----- nvinfo : EIATTR_MBARRIER_INSTR_OFFSETS
	.align		4
.L_328:
        /*19dc*/ 	.byte	0x04, 0x39
        /*19de*/ 	.short	(.L_330 - .L_329)


	//   ....[0]....
.L_329:
        /*19e0*/ 	.word	0x00000270
        /*19e4*/ 	.word	0x000000ff
        /*19e8*/ 	.word	0x00033400
        /*19ec*/ 	.short	0x0100
        /*19ee*/ 	.byte	0x08
	.zero		1


	//   ....[1]....
        /*19f0*/ 	.word	0x00000280
        /*19f4*/ 	.word	0x000000ff
        /*19f8*/ 	.word	0x00033420
        /*19fc*/ 	.short	0x0100
        /*19fe*/ 	.byte	0x08
	.zero		1


	//   ....[2]....
        /*1a00*/ 	.word	0x00000370
        /*1a04*/ 	.word	0x000000ff
        /*1a08*/ 	.word	0x00033430
        /*1a0c*/ 	.short	0x0100
        /*1a0e*/ 	.byte	0x08
	.zero		1


	//   ....[3]....
        /*1a10*/ 	.word	0x00000380
        /*1a14*/ 	.word	0x000000ff
        /*1a18*/ 	.word	0x00033440
        /*1a1c*/ 	.short	0x0100
        /*1a1e*/ 	.byte	0x08
	.zero		1


	//   ....[4]....
        /*1a20*/ 	.word	0x00000390
        /*1a24*/ 	.word	0x000000ff
        /*1a28*/ 	.word	0x00033438
        /*1a2c*/ 	.short	0x0100
        /*1a2e*/ 	.byte	0x08
	.zero		1


	//   ....[5]....
        /*1a30*/ 	.word	0x000003a0
        /*1a34*/ 	.word	0x000000ff
        /*1a38*/ 	.word	0x00033448
        /*1a3c*/ 	.short	0x0100
        /*1a3e*/ 	.byte	0x08
	.zero		1


	//   ....[6]....
        /*1a40*/ 	.word	0x000004d0
        /*1a44*/ 	.word	0x000000ff
        /*1a48*/ 	.word	0x00033450
        /*1a4c*/ 	.short	0x0100
        /*1a4e*/ 	.byte	0x08
	.zero		1


	//   ....[7]....
        /*1a50*/ 	.word	0x000004e0
        /*1a54*/ 	.word	0x000000ff
        /*1a58*/ 	.word	0x00033460
        /*1a5c*/ 	.short	0x0100
        /*1a5e*/ 	.byte	0x08
	.zero		1


	//   ....[8]....
        /*1a60*/ 	.word	0x000004f0
        /*1a64*/ 	.word	0x000000ff
        /*1a68*/ 	.word	0x00033458
        /*1a6c*/ 	.short	0x0100
        /*1a6e*/ 	.byte	0x08
	.zero		1


	//   ....[9]....
        /*1a70*/ 	.word	0x00000500
        /*1a74*/ 	.word	0x000000ff
        /*1a78*/ 	.word	0x00033468
        /*1a7c*/ 	.short	0x0100
        /*1a7e*/ 	.byte	0x08
	.zero		1


	//   ....[10]....
        /*1a80*/ 	.word	0x000005f0
        /*1a84*/ 	.word	0x000000ff
        /*1a88*/ 	.word	0x00033470
        /*1a8c*/ 	.short	0x0100
        /*1a8e*/ 	.byte	0x06
	.zero		1


	//   ....[11]....
        /*1a90*/ 	.word	0x00000600
        /*1a94*/ 	.word	0x000000ff
        /*1a98*/ 	.word	0x00033480
        /*1a9c*/ 	.short	0x0100
        /*1a9e*/ 	.byte	0x06
	.zero		1


	//   ....[12]....
        /*1aa0*/ 	.word	0x00000610
        /*1aa4*/ 	.word	0x000000ff
        /*1aa8*/ 	.word	0x00033478
        /*1aac*/ 	.short	0x0100
        /*1aae*/ 	.byte	0x06
	.zero		1


	//   ....[13]....
        /*1ab0*/ 	.word	0x00000620
        /*1ab4*/ 	.word	0x000000ff
        /*1ab8*/ 	.word	0x00033488
        /*1abc*/ 	.short	0x0100
        /*1abe*/ 	.byte	0x06
	.zero		1


	//   ....[14]....
        /*1ac0*/ 	.word	0x00000750
        /*1ac4*/ 	.word	0x000000ff
        /*1ac8*/ 	.word	0x00033490
        /*1acc*/ 	.short	0x0100
        /*1ace*/ 	.byte	0x08
	.zero		1


	//   ....[15]....
        /*1ad0*/ 	.word	0x00000760
        /*1ad4*/ 	.word	0x000000ff
        /*1ad8*/ 	.word	0x000334a0
        /*1adc*/ 	.short	0x0100
        /*1ade*/ 	.byte	0x08
	.zero		1


	//   ....[16]....
        /*1ae0*/ 	.word	0x00000770
        /*1ae4*/ 	.word	0x000000ff
        /*1ae8*/ 	.word	0x00033498
        /*1aec*/ 	.short	0x0100
        /*1aee*/ 	.byte	0x08
	.zero		1


	//   ....[17]....
        /*1af0*/ 	.word	0x00000780
        /*1af4*/ 	.word	0x000000ff
        /*1af8*/ 	.word	0x000334a8
        /*1afc*/ 	.short	0x0100
        /*1afe*/ 	.byte	0x08
	.zero		1


	//   ....[18]....
        /*1b00*/ 	.word	0x000008c0
        /*1b04*/ 	.word	0x000000ff
        /*1b08*/ 	.word	0x000334b0
        /*1b0c*/ 	.short	0x0100
        /*1b0e*/ 	.byte	0x08
	.zero		1


	//   ....[19]....
        /*1b10*/ 	.word	0x000008d0
        /*1b14*/ 	.word	0x000000ff
        /*1b18*/ 	.word	0x000334c0
        /*1b1c*/ 	.short	0x0100
        /*1b1e*/ 	.byte	0x08
	.zero		1


	//   ....[20]....
        /*1b20*/ 	.word	0x000008e0
        /*1b24*/ 	.word	0x000000ff
        /*1b28*/ 	.word	0x000334b8
        /*1b2c*/ 	.short	0x0100
        /*1b2e*/ 	.byte	0x08
	.zero		1


	//   ....[21]....
        /*1b30*/ 	.word	0x000008f0
        /*1b34*/ 	.word	0x000000ff
        /*1b38*/ 	.word	0x000334c8
        /*1b3c*/ 	.short	0x0100
        /*1b3e*/ 	.byte	0x08
	.zero		1


	//   ....[22]....
        /*1b40*/ 	.word	0x00003ef0
        /*1b44*/ 	.word	0x0000005d
        /*1b48*/ 	.word	0x00033490
        /*1b4c*/ 	.short	0x010a
        /*1b4e*/ 	.byte	0x3f
	.zero		1


	//   ....[23]....
        /*1b50*/ 	.word	0x0000a0e0
        /*1b54*/ 	.word	0x0000005d
        /*1b58*/ 	.word	0x00033490
        /*1b5c*/ 	.short	0x010a
        /*1b5e*/ 	.byte	0x3f
	.zero		1


	//   ....[24]....
        /*1b60*/ 	.word	0x0000ff30
        /*1b64*/ 	.word	0x0000005d
        /*1b68*/ 	.word	0x00033490
        /*1b6c*/ 	.short	0x010a
        /*1b6e*/ 	.byte	0x3f
	.zero		1


	//   ....[25]....
        /*1b70*/ 	.word	0x00010730
        /*1b74*/ 	.word	0x0000000b
        /*1b78*/ 	.word	0x00000000
        /*1b7c*/ 	.short	0x0101
        /*1b7e*/ 	.byte	0x3f
	.zero		1


	//   ....[26]....
        /*1b80*/ 	.word	0x00010770
        /*1b84*/ 	.word	0x0000005d
        /*1b88*/ 	.word	0x000334b0
        /*1b8c*/ 	.short	0x010a
        /*1b8e*/ 	.byte	0x3f
	.zero		1


	//   ....[27]....
        /*1b90*/ 	.word	0x00010f00
        /*1b94*/ 	.word	0x0000005d
        /*1b98*/ 	.word	0x00000000
        /*1b9c*/ 	.short	0x0101
        /*1b9e*/ 	.byte	0x3f
	.zero		1


	//   ....[28]....
        /*1ba0*/ 	.word	0x00011b70
        /*1ba4*/ 	.word	0x00000012
        /*1ba8*/ 	.word	0x00033400
        /*1bac*/ 	.short	0x010a
        /*1bae*/ 	.byte	0x3f
	.zero		1


	//   ....[29]....
        /*1bb0*/ 	.word	0x00011bc0
        /*1bb4*/ 	.word	0x00000012
        /*1bb8*/ 	.word	0x00033400
        /*1bbc*/ 	.short	0x010a
        /*1bbe*/ 	.byte	0x3f
	.zero		1


	//   ....[30]....
        /*1bc0*/ 	.word	0x00012670
        /*1bc4*/ 	.word	0x00000012
        /*1bc8*/ 	.word	0x00033400
        /*1bcc*/ 	.short	0x010a
        /*1bce*/ 	.byte	0x3f
	.zero		1


	//   ....[31]....
        /*1bd0*/ 	.word	0x00015c30
        /*1bd4*/ 	.word	0x00000012
        /*1bd8*/ 	.word	0x00033400
        /*1bdc*/ 	.short	0x010a
        /*1bde*/ 	.byte	0x3f
	.zero		1


	//   ....[32]....
        /*1be0*/ 	.word	0x00018db0
        /*1be4*/ 	.word	0x00000003
        /*1be8*/ 	.word	0x00033430
        /*1bec*/ 	.short	0x010a
        /*1bee*/ 	.byte	0x3f
	.zero		1


	//   ....[33]....
        /*1bf0*/ 	.word	0x00018df0
        /*1bf4*/ 	.word	0x00000003
        /*1bf8*/ 	.word	0x00033430
        /*1bfc*/ 	.short	0x010a
        /*1bfe*/ 	.byte	0x3f
	.zero		1


	//   ....[34]....
        /*1c00*/ 	.word	0x0001b700
        /*1c04*/ 	.word	0x00000003
        /*1c08*/ 	.word	0x00000000
        /*1c0c*/ 	.short	0x0101
        /*1c0e*/ 	.byte	0x3f
	.zero		1


	//   ....[35]....
        /*1c10*/ 	.word	0x0001ca30
        /*1c14*/ 	.word	0x00000005
        /*1c18*/ 	.word	0x00033430
        /*1c1c*/ 	.short	0x010a
        /*1c1e*/ 	.byte	0x3f
	.zero		1


	//   ....[36]....
        /*1c20*/ 	.word	0x0001ca80
        /*1c24*/ 	.word	0x00000005
        /*1c28*/ 	.word	0x00033430
        /*1c2c*/ 	.short	0x010a
        /*1c2e*/ 	.byte	0x3f
	.zero		1


	//   ....[37]....
        /*1c30*/ 	.word	0x0001db80
        /*1c34*/ 	.word	0x00000004
        /*1c38*/ 	.word	0x00033450
        /*1c3c*/ 	.short	0x010a
        /*1c3e*/ 	.byte	0x3f
	.zero		1


	//   ....[38]....
        /*1c40*/ 	.word	0x0001dbc0
        /*1c44*/ 	.word	0x00000004
        /*1c48*/ 	.word	0x00033450
        /*1c4c*/ 	.short	0x010a
        /*1c4e*/ 	.byte	0x3f
	.zero		1


	//   ....[39]....
        /*1c50*/ 	.word	0x0001f5c0
        /*1c54*/ 	.word	0x0000000a
        /*1c58*/ 	.word	0x00000000
        /*1c5c*/ 	.short	0x0101
        /*1c5e*/ 	.byte	0x3f
	.zero		1


	//   ....[40]....
        /*1c60*/ 	.word	0x00020340
        /*1c64*/ 	.word	0x00000003
        /*1c68*/ 	.word	0x00000000
        /*1c6c*/ 	.short	0x0101
        /*1c6e*/ 	.byte	0x3f
	.zero		1


	//   ....[41]....
        /*1c70*/ 	.word	0x00020bf0
        /*1c74*/ 	.word	0x00000000
        /*1c78*/ 	.word	0x00033430
        /*1c7c*/ 	.short	0x010a
        /*1c7e*/ 	.byte	0x3f
	.zero		1


	//   ....[42]....
        /*1c80*/ 	.word	0x00020c40
        /*1c84*/ 	.word	0x00000000
        /*1c88*/ 	.word	0x00033430
        /*1c8c*/ 	.short	0x010a
        /*1c8e*/ 	.byte	0x3f
	.zero		1


	//   ....[43]....
        /*1c90*/ 	.word	0x00021d10
        /*1c94*/ 	.word	0x00000004
        /*1c98*/ 	.word	0x00033450
        /*1c9c*/ 	.short	0x010a
        /*1c9e*/ 	.byte	0x3f
	.zero		1


	//   ....[44]....
        /*1ca0*/ 	.word	0x00021d50
        /*1ca4*/ 	.word	0x00000004
        /*1ca8*/ 	.word	0x00033450
        /*1cac*/ 	.short	0x010a
        /*1cae*/ 	.byte	0x3f
	.zero		1


	//   ....[45]....
        /*1cb0*/ 	.word	0x00022090
        /*1cb4*/ 	.word	0x00000000
        /*1cb8*/ 	.word	0x00000000
        /*1cbc*/ 	.short	0x0101
        /*1cbe*/ 	.byte	0x3f
	.zero		1


	//   ....[46]....
        /*1cc0*/ 	.word	0x000238d0
        /*1cc4*/ 	.word	0x00000003
        /*1cc8*/ 	.word	0x00000000
        /*1ccc*/ 	.short	0x0101
        /*1cce*/ 	.byte	0x3f
	.zero		1


	//   ....[47]....
        /*1cd0*/ 	.word	0x000240c0
        /*1cd4*/ 	.word	0x00000003
        /*1cd8*/ 	.word	0x00033450
        /*1cdc*/ 	.short	0x010a
        /*1cde*/ 	.byte	0x3f
	.zero		1


	//   ....[48]....
        /*1ce0*/ 	.word	0x00024140
        /*1ce4*/ 	.word	0x00000003
        /*1ce8*/ 	.word	0x00033450
        /*1cec*/ 	.short	0x010a
        /*1cee*/ 	.byte	0x3f
	.zero		1


	//   ....[49]....
        /*1cf0*/ 	.word	0x00024a60
        /*1cf4*/ 	.word	0x00000005
        /*1cf8*/ 	.word	0x00000000
        /*1cfc*/ 	.short	0x0101
        /*1cfe*/ 	.byte	0x3f
	.zero		1


	//   ....[50]....
        /*1d00*/ 	.word	0x000276b0
        /*1d04*/ 	.word	0x00000000
        /*1d08*/ 	.word	0x00000000
        /*1d0c*/ 	.short	0x0101
        /*1d0e*/ 	.byte	0x3f
	.zero		1


	//   ....[51]....
        /*1d10*/ 	.word	0x00027f10
        /*1d14*/ 	.word	0x00000024
        /*1d18*/ 	.word	0x00000000
        /*1d1c*/ 	.short	0x0101
        /*1d1e*/ 	.byte	0x3f
	.zero		1


	//   ....[52]....
        /*1d20*/ 	.word	0x0002c7d0
        /*1d24*/ 	.word	0x00000017
        /*1d28*/ 	.word	0x00033420
        /*1d2c*/ 	.short	0x010a
        /*1d2e*/ 	.byte	0x3f
	.zero		1


	//   ....[53]....
        /*1d30*/ 	.word	0x0002c860
        /*1d34*/ 	.word	0x0000000c
        /*1d38*/ 	.word	0x000334a0
        /*1d3c*/ 	.short	0x010a
        /*1d3e*/ 	.byte	0x3f
	.zero		1


	//   ....[54]....
        /*1d40*/ 	.word	0x0002ccb0
        /*1d44*/ 	.word	0x0000000c
        /*1d48*/ 	.word	0x000334c0
        /*1d4c*/ 	.short	0x010a
        /*1d4e*/ 	.byte	0x3f
	.zero		1


	//   ....[55]....
        /*1d50*/ 	.word	0x0002d1c0
        /*1d54*/ 	.word	0x0000000b
        /*1d58*/ 	.word	0x000334a0
        /*1d5c*/ 	.short	0x010a
        /*1d5e*/ 	.byte	0x3f
	.zero		1


	//   ....[56]....
        /*1d60*/ 	.word	0x0002d600
        /*1d64*/ 	.word	0x0000000b
        /*1d68*/ 	.word	0x000334c0
        /*1d6c*/ 	.short	0x010a
        /*1d6e*/ 	.byte	0x3f
	.zero		1


	//   ....[57]....
        /*1d70*/ 	.word	0x0002ea60
        /*1d74*/ 	.word	0x00000000
        /*1d78*/ 	.word	0x00033480
        /*1d7c*/ 	.short	0x010a
        /*1d7e*/ 	.byte	0x3f
	.zero		1


	//   ....[58]....
        /*1d80*/ 	.word	0x0002f1a0
        /*1d84*/ 	.word	0x00000000
        /*1d88*/ 	.word	0x00033470
        /*1d8c*/ 	.short	0x0107
        /*1d8e*/ 	.byte	0x3f
	.zero		1


	//   ....[59]....
        /*1d90*/ 	.word	0x0002f260
        /*1d94*/ 	.word	0x00000000
        /*1d98*/ 	.word	0x00033470
        /*1d9c*/ 	.short	0x0101
        /*1d9e*/ 	.byte	0x3f
	.zero		1


	//   ....[60]....
        /*1da0*/ 	.word	0x0002f2b0
        /*1da4*/ 	.word	0x00000000
        /*1da8*/ 	.word	0x00033440
        /*1dac*/ 	.short	0x010a
        /*1dae*/ 	.byte	0x3f
	.zero		1


	//   ....[61]....
        /*1db0*/ 	.word	0x0002f900
        /*1db4*/ 	.word	0x00000000
        /*1db8*/ 	.word	0x00033430
        /*1dbc*/ 	.short	0x0107
        /*1dbe*/ 	.byte	0x3f
	.zero		1


	//   ....[62]....
        /*1dc0*/ 	.word	0x0002f9e0
        /*1dc4*/ 	.word	0x00000000
        /*1dc8*/ 	.word	0x00033430
        /*1dcc*/ 	.short	0x0101
        /*1dce*/ 	.byte	0x3f
	.zero		1


	//   ....[63]....
        /*1dd0*/ 	.word	0x00030240
        /*1dd4*/ 	.word	0x00000017
        /*1dd8*/ 	.word	0x00033400
        /*1ddc*/ 	.short	0x0107
        /*1dde*/ 	.byte	0x3f
	.zero		1


	//   ....[64]....
        /*1de0*/ 	.word	0x00030340
        /*1de4*/ 	.word	0x00000017
        /*1de8*/ 	.word	0x00033400
        /*1dec*/ 	.short	0x0101
        /*1dee*/ 	.byte	0x3f
	.zero		1


	//   ....[65]....
        /*1df0*/ 	.word	0x00030370
        /*1df4*/ 	.word	0x00000017
        /*1df8*/ 	.word	0x00033420
        /*1dfc*/ 	.short	0x010a
        /*1dfe*/ 	.byte	0x3f
	.zero		1


	//   ....[66]....
        /*1e00*/ 	.word	0x00030840
        /*1e04*/ 	.word	0x00000004
        /*1e08*/ 	.word	0x00033480
        /*1e0c*/ 	.short	0x010a
        /*1e0e*/ 	.byte	0x3f
	.zero		1


	//   ....[67]....
        /*1e10*/ 	.word	0x00030d70
        /*1e14*/ 	.word	0x00000004
        /*1e18*/ 	.word	0x00033470
        /*1e1c*/ 	.short	0x0107
        /*1e1e*/ 	.byte	0x3f
	.zero		1


	//   ....[68]....
        /*1e20*/ 	.word	0x00030e30
        /*1e24*/ 	.word	0x00000004
        /*1e28*/ 	.word	0x00033470
        /*1e2c*/ 	.short	0x0101
        /*1e2e*/ 	.byte	0x3f
	.zero		1


	//   ....[69]....
        /*1e30*/ 	.word	0x00030e60
        /*1e34*/ 	.word	0x00000004
        /*1e38*/ 	.word	0x00033440
        /*1e3c*/ 	.short	0x010a
        /*1e3e*/ 	.byte	0x3f
	.zero		1


	//   ....[70]....
        /*1e40*/ 	.word	0x00031350
        /*1e44*/ 	.word	0x00000004
        /*1e48*/ 	.word	0x00033430
        /*1e4c*/ 	.short	0x0107
        /*1e4e*/ 	.byte	0x3f
	.zero		1


	//   ....[71]....
        /*1e50*/ 	.word	0x00031420
        /*1e54*/ 	.word	0x00000004
        /*1e58*/ 	.word	0x00033430
        /*1e5c*/ 	.short	0x0101
        /*1e5e*/ 	.byte	0x3f
	.zero		1


	//   ....[72]....
        /*1e60*/ 	.word	0x000314a0
        /*1e64*/ 	.word	0x00000002
        /*1e68*/ 	.word	0x00033470
        /*1e6c*/ 	.short	0x010a
        /*1e6e*/ 	.byte	0x3f
	.zero		1


	//   ....[73]....
        /*1e70*/ 	.word	0x00031530
        /*1e74*/ 	.word	0x00000002
        /*1e78*/ 	.word	0x00033460
        /*1e7c*/ 	.short	0x010a
        /*1e7e*/ 	.byte	0x3f
	.zero		1


	//   ....[74]....
        /*1e80*/ 	.word	0x00031c00
        /*1e84*/ 	.word	0x00000002
        /*1e88*/ 	.word	0x00033450
        /*1e8c*/ 	.short	0x0101
        /*1e8e*/ 	.byte	0x3f
	.zero		1


	//   ....[75]....
        /*1e90*/ 	.word	0x00031c90
        /*1e94*/ 	.word	0x00000002
        /*1e98*/ 	.word	0x00000000
        /*1e9c*/ 	.short	0x0101
        /*1e9e*/ 	.byte	0x3f
	.zero		1


	//   ....[76]....
        /*1ea0*/ 	.word	0x00031e50
        /*1ea4*/ 	.word	0x00000003
        /*1ea8*/ 	.word	0x00033470
        /*1eac*/ 	.short	0x010a
        /*1eae*/ 	.byte	0x3f
	.zero		1


	//   ....[77]....
        /*1eb0*/ 	.word	0x00031ed0
        /*1eb4*/ 	.word	0x00000003
        /*1eb8*/ 	.word	0x00033460
        /*1ebc*/ 	.short	0x010a
        /*1ebe*/ 	.byte	0x3f
	.zero		1


	//   ....[78]....
        /*1ec0*/ 	.word	0x000325b0
        /*1ec4*/ 	.word	0x00000003
        /*1ec8*/ 	.word	0x00033450
        /*1ecc*/ 	.short	0x0101
        /*1ece*/ 	.byte	0x3f
	.zero		1


	//   ....[79]....
        /*1ed0*/ 	.word	0x00032650
        /*1ed4*/ 	.word	0x00000003
        /*1ed8*/ 	.word	0x00000000
        /*1edc*/ 	.short	0x0101
        /*1ede*/ 	.byte	0x3f
	.zero		1


	//   ....[80]....
        /*1ee0*/ 	.word	0x00033790
        /*1ee4*/ 	.word	0x00000007
        /*1ee8*/ 	.word	0x00033420
        /*1eec*/ 	.short	0x010a
        /*1eee*/ 	.byte	0x3f
	.zero		1


	//   ....[81]....
        /*1ef0*/ 	.word	0x00033900
        /*1ef4*/ 	.word	0x00000005
        /*1ef8*/ 	.word	0x00033440
        /*1efc*/ 	.short	0x010a
        /*1efe*/ 	.byte	0x3f
	.zero		1


	//   ....[82]....
        /*1f00*/ 	.word	0x000339a0
        /*1f04*/ 	.word	0x00000003
        /*1f08*/ 	.word	0x00033440
        /*1f0c*/ 	.short	0x010a
        /*1f0e*/ 	.byte	0x3f
	.zero		1


	//   ....[83]....
        /*1f10*/ 	.word	0x000339e0
        /*1f14*/ 	.word	0x00000005
        /*1f18*/ 	.word	0x00033460
        /*1f1c*/ 	.short	0x010a
        /*1f1e*/ 	.byte	0x3f
	.zero		1


	//   ....[84]....
        /*1f20*/ 	.word	0x00033a20
        /*1f24*/ 	.word	0x00000003
        /*1f28*/ 	.word	0x00033460
        /*1f2c*/ 	.short	0x010a
        /*1f2e*/ 	.byte	0x3f
	.zero		1


	//   ....[85]....
        /*1f30*/ 	.word	0x00033a60
        /*1f34*/ 	.word	0x00000005
        /*1f38*/ 	.word	0x00033480
        /*1f3c*/ 	.short	0x010a
        /*1f3e*/ 	.byte	0x3f
	.zero		1


	//   ....[86]....
        /*1f40*/ 	.word	0x00033aa0
        /*1f44*/ 	.word	0x00000003
        /*1f48*/ 	.word	0x00033480
        /*1f4c*/ 	.short	0x010a
        /*1f4e*/ 	.byte	0x3f
	.zero		1


	//   ....[87]....
        /*1f50*/ 	.word	0x00033b00
        /*1f54*/ 	.word	0x0000005d
        /*1f58*/ 	.word	0x00033490
        /*1f5c*/ 	.short	0x010a
        /*1f5e*/ 	.byte	0x3f
	.zero		1


	//   ....[88]....
        /*1f60*/ 	.word	0x00033db0
        /*1f64*/ 	.word	0x0000005d
        /*1f68*/ 	.word	0x00033490
        /*1f6c*/ 	.short	0x010a
        /*1f6e*/ 	.byte	0x3f
	.zero		1


	//   ....[89]....
        /*1f70*/ 	.word	0x00034060
        /*1f74*/ 	.word	0x0000005d
        /*1f78*/ 	.word	0x00033490
        /*1f7c*/ 	.short	0x010a
        /*1f7e*/ 	.byte	0x3f
	.zero		1


	//   ....[90]....
        /*1f80*/ 	.word	0x00034310
        /*1f84*/ 	.word	0x0000005d
        /*1f88*/ 	.word	0x000334b0
        /*1f8c*/ 	.short	0x010a
        /*1f8e*/ 	.byte	0x3f
	.zero		1


	//   ....[91]....
        /*1f90*/ 	.word	0x000345c0
        /*1f94*/ 	.word	0x00000012
        /*1f98*/ 	.word	0x00033400
        /*1f9c*/ 	.short	0x010a
        /*1f9e*/ 	.byte	0x3f
	.zero		1


	//   ....[92]....
        /*1fa0*/ 	.word	0x000347d0
        /*1fa4*/ 	.word	0x00000012
        /*1fa8*/ 	.word	0x00033400
        /*1fac*/ 	.short	0x010a
        /*1fae*/ 	.byte	0x3f
	.zero		1


	//   ....[93]....
        /*1fb0*/ 	.word	0x00034820
        /*1fb4*/ 	.word	0x00000003
        /*1fb8*/ 	.word	0x00033430
        /*1fbc*/ 	.short	0x010a
        /*1fbe*/ 	.byte	0x3f
	.zero		1


	//   ....[94]....
        /*1fc0*/ 	.word	0x00034870
        /*1fc4*/ 	.word	0x00000005
        /*1fc8*/ 	.word	0x00033430
        /*1fcc*/ 	.short	0x010a
        /*1fce*/ 	.byte	0x3f
	.zero		1


	//   ....[95]....
        /*1fd0*/ 	.word	0x000348c0
        /*1fd4*/ 	.word	0x00000004
        /*1fd8*/ 	.word	0x00033450
        /*1fdc*/ 	.short	0x010a
        /*1fde*/ 	.byte	0x3f
	.zero		1


	//   ....[96]....
        /*1fe0*/ 	.word	0x00034910
        /*1fe4*/ 	.word	0x00000000
        /*1fe8*/ 	.word	0x00033430
        /*1fec*/ 	.short	0x010a
        /*1fee*/ 	.byte	0x3f
	.zero		1


	//   ....[97]....
        /*1ff0*/ 	.word	0x00034960
        /*1ff4*/ 	.word	0x00000004
        /*1ff8*/ 	.word	0x00033450
        /*1ffc*/ 	.short	0x010a
        /*1ffe*/ 	.byte	0x3f
	.zero		1


	//   ....[98]....
        /*2000*/ 	.word	0x000349b0
        /*2004*/ 	.word	0x00000003
        /*2008*/ 	.word	0x00033450
        /*200c*/ 	.short	0x010a
        /*200e*/ 	.byte	0x3f
	.zero		1


	//   ....[99]....
        /*2010*/ 	.word	0x00038270
        /*2014*/ 	.word	0x00000017
        /*2018*/ 	.word	0x00033420
        /*201c*/ 	.short	0x010a
        /*201e*/ 	.byte	0x3f
	.zero		1


	//   ....[100]....
        /*2020*/ 	.word	0x000382c0
        /*2024*/ 	.word	0x0000000c
        /*2028*/ 	.word	0x000334a0
        /*202c*/ 	.short	0x010a
        /*202e*/ 	.byte	0x3f
	.zero		1


	//   ....[101]....
        /*2030*/ 	.word	0x00038310
        /*2034*/ 	.word	0x0000000c
        /*2038*/ 	.word	0x000334c0
        /*203c*/ 	.short	0x010a
        /*203e*/ 	.byte	0x3f
	.zero		1


	//   ....[102]....
        /*2040*/ 	.word	0x00038360
        /*2044*/ 	.word	0x0000000b
        /*2048*/ 	.word	0x000334a0
        /*204c*/ 	.short	0x010a
        /*204e*/ 	.byte	0x3f
	.zero		1


	//   ....[103]....
        /*2050*/ 	.word	0x000383b0
        /*2054*/ 	.word	0x0000000b
        /*2058*/ 	.word	0x000334c0
        /*205c*/ 	.short	0x010a
        /*205e*/ 	.byte	0x3f
	.zero		1


	//   ....[104]....
        /*2060*/ 	.word	0x000384d0
        /*2064*/ 	.word	0x00000000
        /*2068*/ 	.word	0x00033480
        /*206c*/ 	.short	0x010a
        /*206e*/ 	.byte	0x3f
	.zero		1


	//   ....[105]....
        /*2070*/ 	.word	0x00038d30
        /*2074*/ 	.word	0x00000000
        /*2078*/ 	.word	0x00033440
        /*207c*/ 	.short	0x010a
        /*207e*/ 	.byte	0x3f
	.zero		1


	//   ....[106]....
        /*2080*/ 	.word	0x000399c0
        /*2084*/ 	.word	0x00000017
        /*2088*/ 	.word	0x00033420
        /*208c*/ 	.short	0x010a
        /*208e*/ 	.byte	0x3f
	.zero		1


	//   ....[107]....
        /*2090*/ 	.word	0x00039a10
        /*2094*/ 	.word	0x00000004
        /*2098*/ 	.word	0x00033480
        /*209c*/ 	.short	0x010a
        /*209e*/ 	.byte	0x3f
	.zero		1


	//   ....[108]....
        /*20a0*/ 	.word	0x0003a060
        /*20a4*/ 	.word	0x00000004
        /*20a8*/ 	.word	0x00033440
        /*20ac*/ 	.short	0x010a
        /*20ae*/ 	.byte	0x3f
	.zero		1


	//   ....[109]....
        /*20b0*/ 	.word	0x0003a690
        /*20b4*/ 	.word	0x00000002
        /*20b8*/ 	.word	0x00033470
        /*20bc*/ 	.short	0x010a
        /*20be*/ 	.byte	0x3f
	.zero		1


	//   ....[110]....
        /*20c0*/ 	.word	0x0003a6e0
        /*20c4*/ 	.word	0x00000002
        /*20c8*/ 	.word	0x00033460
        /*20cc*/ 	.short	0x010a
        /*20ce*/ 	.byte	0x3f
	.zero		1


	//   ....[111]....
        /*20d0*/ 	.word	0x0003a730
        /*20d4*/ 	.word	0x00000003
        /*20d8*/ 	.word	0x00033470
        /*20dc*/ 	.short	0x010a
        /*20de*/ 	.byte	0x3f
	.zero		1


	//   ....[112]....
        /*20e0*/ 	.word	0x0003a780
        /*20e4*/ 	.word	0x00000003
        /*20e8*/ 	.word	0x00033460
        /*20ec*/ 	.short	0x010a
        /*20ee*/ 	.byte	0x3f
	.zero		1


	//   ....[113]....
        /*20f0*/ 	.word	0x0003b1a0
        /*20f4*/ 	.word	0x00000007
        /*20f8*/ 	.word	0x00033420
        /*20fc*/ 	.short	0x010a
        /*20fe*/ 	.byte	0x3f
	.zero		1


	//   ....[114]....
        /*2100*/ 	.word	0x0003b340
        /*2104*/ 	.word	0x00000005
        /*2108*/ 	.word	0x00033440
        /*210c*/ 	.short	0x010a
        /*210e*/ 	.byte	0x3f
	.zero		1


	//   ....[115]....
        /*2110*/ 	.word	0x0003b390
        /*2114*/ 	.word	0x00000003
        /*2118*/ 	.word	0x00033440
        /*211c*/ 	.short	0x010a
        /*211e*/ 	.byte	0x3f
	.zero		1


	//   ....[116]....
        /*2120*/ 	.word	0x0003b3e0
        /*2124*/ 	.word	0x00000005
        /*2128*/ 	.word	0x00033460
        /*212c*/ 	.short	0x010a
        /*212e*/ 	.byte	0x3f
	.zero		1


	//   ....[117]....
        /*2130*/ 	.word	0x0003b430
        /*2134*/ 	.word	0x00000003
        /*2138*/ 	.word	0x00033460
        /*213c*/ 	.short	0x010a
        /*213e*/ 	.byte	0x3f
	.zero		1


	//   ....[118]....
        /*2140*/ 	.word	0x0003b480
        /*2144*/ 	.word	0x00000005
        /*2148*/ 	.word	0x00033480
        /*214c*/ 	.short	0x010a
        /*214e*/ 	.byte	0x3f
	.zero		1


	//----- nvinfo : EIATTR_NUM_MBARRIERS
	.align		4
.L_330:
        /*2150*/ 	.byte	0x03, 0x38
        /*2152*/ 	.short	0x0016


	//----- nvinfo : EIATTR_EXIT_INSTR_OFFSETS
	.align		4
        /*2154*/ 	.byte	0x04, 0x1c
        /*2156*/ 	.short	(.L_332 - .L_331)


	//   ....[0]....
.L_331:
        /*2158*/ 	.word	0x00033af0


	//----- nvinfo : EIATTR_MAX_THREADS
	.align		4
.L_332:
        /*215c*/ 	.byte	0x04, 0x05
        /*215e*/ 	.short	(.L_334 - .L_333)
.L_333:
        /*2160*/ 	.word	0x00000180
        /*2164*/ 	.word	0x00000001
        /*2168*/ 	.word	0x00000001


	//----- nvinfo : EIATTR_CRS_STACK_SIZE
	.align		4
.L_334:
        /*216c*/ 	.byte	0x04, 0x1e
        /*216e*/ 	.short	(.L_336 - .L_335)
.L_335:
        /*2170*/ 	.word	0x00000000


	//----- nvinfo : EIATTR_CBANK_PARAM_SIZE
	.align		4
.L_336:
        /*2174*/ 	.byte	0x03, 0x19
        /*2176*/ 	.short	0x0af0


	//----- nvinfo : EIATTR_PARAM_CBANK
	.align		4
        /*2178*/ 	.byte	0x04, 0x0a
        /*217a*/ 	.short	(.L_338 - .L_337)
	.align		4
.L_337:
        /*217c*/ 	.word	index@(.nv.constant0._ZN7cutlass13device_kernelIN5flash11enable_sm90INS1_16FlashAttnFwdSm90INS1_25CollectiveMainloopFwdSm90ILi2EN4cute5tupleIJNS5_1CILi1EEES8_S8_EEENS6_IJNS7_ILi128EEENS7_ILi160EEENS7_ILi192EEEEEELi192ENS_12float_e4m3_tEfNS_4arch4Sm90ELb1ELb0ELb0ELb1ELb1ELb1ELb0ELb1ELb1ELb1ELb1ELb0EEENS1_21CollectiveEpilogueFwdINS6_IJSA_SC_SB_EEES9_NS_10bfloat16_tESG_Li256ELb1ELb1ELb1ELb1EEENS1_36VarlenDynamicPersistentTileSchedulerILi128ELi160ELi256ELi128ELb1ELb1ELb1ELb1ELb1ELb1EEEEEEEEEvNT_6ParamsE)
        /*2180*/ 	.short	0x0210
        /*2182*/ 	.short	0x0af0


	//----- nvinfo : EIATTR_SW_WAR
	.align		4
.L_338:
        /*2184*/ 	.byte	0x04, 0x36
        /*2186*/ 	.short	(.L_340 - .L_339)
.L_339:
        /*2188*/ 	.word	0x00000008
.L_340:


//--------------------- .nv.callgraph             --------------------------
	.section	.nv.callgraph,"",@"SHT_CUDA_CALLGRAPH"
	.align	4
	.sectionentsize	8
	.align		4
        /*0000*/ 	.word	0x00000000
	.align		4
        /*0004*/ 	.word	0xffffffff
	.align		4
        /*0008*/ 	.word	index@(_ZN7cutlass13device_kernelIN5flash11enable_sm90INS1_16FlashAttnFwdSm90INS1_25CollectiveMainloopFwdSm90ILi2EN4cute5tupleIJNS5_1CILi1EEES8_S8_EEENS6_IJNS7_ILi128EEENS7_ILi160EEENS7_ILi192EEEEEELi192ENS_12float_e4m3_tEfNS_4arch4Sm90ELb0ELb0ELb0ELb0ELb1ELb0ELb0ELb1ELb1ELb1ELb1ELb0EEENS1_21CollectiveEpilogueFwdINS6_IJSA_SC_SB_EEES9_NS_10bfloat16_tESG_Li256ELb0ELb1ELb1ELb1EEENS1_19SingleTileSchedulerILb0ELb1ELb1ELi128EEEEEEEEEvNT_6ParamsE)
	.align		4
        /*000c*/ 	.word	index@(__assertfail)
	.align		4
        /*0010*/ 	.word	index@(_ZN7cutlass13device_kernelIN5flash11enable_sm90INS1_16FlashAttnFwdSm90INS1_25CollectiveMainloopFwdSm90ILi2EN4cute5tupleIJNS5_1CILi1EEES8_S8_EEENS6_IJNS7_ILi128EEENS7_ILi160EEENS7_ILi192EEEEEELi192ENS_12float_e4m3_tEfNS_4arch4Sm90ELb0ELb0ELb0ELb1ELb1ELb0ELb0ELb1ELb1ELb1ELb1ELb0EEENS1_21CollectiveEpilogueFwdINS6_IJSA_SC_SB_EEES9_NS_10bfloat16_tESG_Li256ELb1ELb1ELb1ELb1EEENS1_36VarlenDynamicPersistentTileSchedulerILi128ELi160ELi256ELi128ELb1ELb1ELb1ELb0ELb1ELb1EEEEEEEEEvNT_6ParamsE)
	.align		4
        /*0014*/ 	.word	index@(__assertfail)
	.align		4
        /*0018*/ 	.word	index@(_ZN7cutlass13device_kernelIN5flash11enable_sm90INS1_16FlashAttnFwdSm90INS1_25CollectiveMainloopFwdSm90ILi2EN4cute5tupleIJNS5_1CILi1EEES8_S8_EEENS6_IJNS7_ILi128EEENS7_ILi160EEENS7_ILi192EEEEEELi192ENS_12float_e4m3_tEfNS_4arch4Sm90ELb0ELb0ELb0ELb1ELb1ELb1ELb0ELb1ELb1ELb1ELb1ELb0EEENS1_21CollectiveEpilogueFwdINS6_IJSA_SC_SB_EEES9_NS_10bfloat16_tESG_Li256ELb1ELb1ELb1ELb1EEENS1_36VarlenDynamicPersistentTileSchedulerILi128ELi160ELi256ELi128ELb1ELb1ELb1ELb0ELb1ELb1EEEEEEEEEvNT_6ParamsE)
	.align		4
        /*001c*/ 	.word	index@(__assertfail)
	.align		4
        /*0020*/ 	.word	index@(_ZN7cutlass13device_kernelIN5flash11enable_sm90INS1_16FlashAttnFwdSm90INS1_25CollectiveMainloopFwdSm90ILi2EN4cute5tupleIJNS5_1CILi1EEES8_S8_EEENS6_IJNS7_ILi128EEESA_NS7_ILi192EEEEEELi192ENS_12float_e4m3_tEfNS_4arch4Sm90ELb0ELb1ELb0ELb0ELb1ELb0ELb0ELb1ELb1ELb1ELb1ELb0EEENS1_21CollectiveEpilogueFwdINS6_IJSA_SB_SA_EEES9_NS_10bfloat16_tESF_Li256ELb0ELb1ELb1ELb1EEENS1_19SingleTileSchedulerILb0ELb1ELb1ELi128EEEEEEEEEvNT_6ParamsE)
	.align		4
        /*0024*/ 	.word	index@(__assertfail)
	.align		4
        /*0028*/ 	.word	index@(_ZN7cutlass13device_kernelIN5flash11enable_sm90INS1_16FlashAttnFwdSm90INS1_25CollectiveMainloopFwdSm90ILi2EN4cute5tupleIJNS5_1CILi1EEES8_S8_EEENS6_IJNS7_ILi128EEESA_NS7_ILi192EEEEEELi192ENS_12float_e4m3_tEfNS_4arch4Sm90ELb0ELb1ELb0ELb1ELb1ELb0ELb0ELb1ELb1ELb1ELb1ELb0EEENS1_21CollectiveEpilogueFwdINS6_IJSA_SB_SA_EEES9_NS_10bfloat16_tESF_Li256ELb1ELb1ELb1ELb1EEENS1_36VarlenDynamicPersistentTileSchedulerILi128ELi128ELi256ELi128ELb1ELb1ELb1ELb1ELb0ELb1EEEEEEEEEvNT_6ParamsE)
	.align		4
        /*002c*/ 	.word	index@(__assertfail)
	.align		4
        /*0030*/ 	.word	index@(_ZN7cutlass13device_kernelIN5flash11enable_sm90INS1_16FlashAttnFwdSm90INS1_25CollectiveMainloopFwdSm90ILi2EN4cute5tupleIJNS5_1CILi1EEES8_S8_EEENS6_IJNS7_ILi128EEESA_NS7_ILi192EEEEEELi192ENS_12float_e4m3_tEfNS_4arch4Sm90ELb0ELb1ELb0ELb1ELb1ELb1ELb0ELb1ELb1ELb1ELb1ELb0EEENS1_21CollectiveEpilogueFwdINS6_IJSA_SB_SA_EEES9_NS_10bfloat16_tESF_Li256ELb1ELb1ELb1ELb1EEENS1_36VarlenDynamicPersistentTileSchedulerILi128ELi128ELi256ELi128ELb1ELb1ELb1ELb1ELb0ELb1EEEEEEEEEvNT_6ParamsE)
	.align		4
        /*0034*/ 	.word	index@(__assertfail)
	.align		4
        /*0038*/ 	.word	index@(_ZN7cutlass13device_kernelIN5flash11enable_sm90INS1_16FlashAttnFwdSm90INS1_25CollectiveMainloopFwdSm90ILi2EN4cute5tupleIJNS5_1CILi1EEES8_S8_EEENS6_IJNS7_ILi128EEENS7_ILi160EEENS7_ILi192EEEEEELi192ENS_12float_e4m3_tEfNS_4arch4Sm90ELb1ELb0ELb0ELb0ELb1ELb0ELb0ELb1ELb1ELb1ELb1ELb0EEENS1_21CollectiveEpilogueFwdINS6_IJSA_SC_SB_EEES9_NS_10bfloat16_tESG_Li256ELb0ELb1ELb1ELb1EEENS1_19SingleTileSchedulerILb0ELb1ELb1ELi128EEEEEEEEEvNT_6ParamsE)
	.align		4
        /*003c*/ 	.word	index@(__assertfail)
	.align		4
        /*0040*/ 	.word	index@(_ZN7cutlass13device_kernelIN5flash11enable_sm90INS1_16FlashAttnFwdSm90INS1_25CollectiveMainloopFwdSm90ILi2EN4cute5tupleIJNS5_1CILi1EEES8_S8_EEENS6_IJNS7_ILi128EEENS7_ILi160EEENS7_ILi192EEEEEELi192ENS_12float_e4m3_tEfNS_4arch4Sm90ELb1ELb0ELb0ELb1ELb1ELb0ELb0ELb1ELb1ELb1ELb1ELb0EEENS1_21CollectiveEpilogueFwdINS6_IJSA_SC_SB_EEES9_NS_10bfloat16_tESG_Li256ELb1ELb1ELb1ELb1EEENS1_36VarlenDynamicPersistentTileSchedulerILi128ELi160ELi256ELi128ELb1ELb1ELb1ELb1ELb1ELb1EEEEEEEEEvNT_6ParamsE)
	.align		4
        /*0044*/ 	.word	index@(__assertfail)
	.align		4
        /*0048*/ 	.word	index@(_ZN7cutlass13device_kernelIN5flash11enable_sm90INS1_16FlashAttnFwdSm90INS1_25CollectiveMainloopFwdSm90ILi2EN4cute5tupleIJNS5_1CILi1EEES8_S8_EEENS6_IJNS7_ILi128EEENS7_ILi160EEENS7_ILi192EEEEEELi192ENS_12float_e4m3_tEfNS_4arch4Sm90ELb1ELb0ELb0ELb1ELb1ELb1ELb0ELb1ELb1ELb1ELb1ELb0EEENS1_21CollectiveEpilogueFwdINS6_IJSA_SC_SB_EEES9_NS_10bfloat16_tESG_Li256ELb1ELb1ELb1ELb1EEENS1_36VarlenDynamicPersistentTileSchedulerILi128ELi160ELi256ELi128ELb1ELb1ELb1ELb1ELb1ELb1EEEEEEEEEvNT_6ParamsE)
	.align		4
        /*004c*/ 	.word	index@(__assertfail)
	.align		4
        /*0050*/ 	.word	0x00000000
	.align		4
        /*0054*/ 	.word	0xfffffffe
	.align		4
        /*0058*/ 	.word	0x00000000
	.align		4
        /*005c*/ 	.word	0xfffffffd
	.align		4
        /*0060*/ 	.word	0x00000000
	.align		4
        /*0064*/ 	.word	0xfffffffc


//--------------------- .nv.constant4             --------------------------
	.section	.nv.constant4,"a",@progbits
	.align	8
	.align		8
.nv.constant4:
        /*0000*/ 	.dword	__assertfail
	.align		8
        /*0008*/ 	.dword	__unnamed_1
	.align		8
        /*0010*/ 	.dword	__unnamed_2
	.align		8
        /*0018*/ 	.dword	__unnamed_3
	.align		8
        /*0020*/ 	.dword	__unnamed_4
	.align		8
        /*0028*/ 	.dword	__unnamed_5
	.align		8
        /*0030*/ 	.dword	__unnamed_6
	.align		8
        /*0038*/ 	.dword	_ZZN5flash28permute_output_fp8_VcolmajorIN4cute6TensorINS1_11ArrayEngineIfLm96EEENS1_6LayoutINS1_5tupleIJNS6_IJNS1_1CILi2EEES8_NS7_ILi24EEEEEENS7_ILi1EEESB_EEENS6_IJNS6_IJSB_S8_NS7_ILi4EEEEEENS7_ILi0EEESF_EEEEEEEEEvRT_E9upper_map
	.align		8
        /*0040*/ 	.dword	__unnamed_7
	.align		8
        /*0048*/ 	.dword	__unnamed_8
	.align		8
        /*0050*/ 	.dword	__unnamed_9
	.align		8
        /*0058*/ 	.dword	__unnamed_10
	.align		8
        /*0060*/ 	.dword	__unnamed_11
	.align		8
        /*0068*/ 	.dword	_ZN78_INTERNAL_9e27dd1d_42_flash_fwd_hdim192_e4m3_paged_split_sm90_cu_0106449f_33214cuda3std3__45__cpo5beginE
	.align		8
        /*0070*/ 	.dword	_ZN78_INTERNAL_9e27dd1d_42_flash_fwd_hdim192_e4m3_paged_split_sm90_cu_0106449f_33214cuda3std3__45__cpo3endE
	.align		8
        /*0078*/ 	.dword	_ZN78_INTERNAL_9e27dd1d_42_flash_fwd_hdim192_e4m3_paged_split_sm90_cu_0106449f_33214cuda3std3__45__cpo6cbeginE
	.align		8
        /*0080*/ 	.dword	_ZN78_INTERNAL_9e27dd1d_42_flash_fwd_hdim192_e4m3_paged_split_sm90_cu_0106449f_33214cuda3std3__45__cpo4cendE
	.align		8
        /*0088*/ 	.dword	_ZN78_INTERNAL_9e27dd1d_42_flash_fwd_hdim192_e4m3_paged_split_sm90_cu_0106449f_33214cuda3std3__480_GLOBAL__N__9e27dd1d_42_flash_fwd_hdim192_e4m3_paged_split_sm90_cu_0106449f_33216ignoreE
	.align		8
        /*0090*/ 	.dword	_ZN78_INTERNAL_9e27dd1d_42_flash_fwd_hdim192_e4m3_paged_split_sm90_cu_0106449f_33214cuda3std3__419piecewise_constructE
	.align		8
        /*0098*/ 	.dword	_ZN78_INTERNAL_9e27dd1d_42_flash_fwd_hdim192_e4m3_paged_split_sm90_cu_0106449f_33214cuda3std3__48in_placeE
	.align		8
        /*00a0*/ 	.dword	_ZN78_INTERNAL_9e27dd1d_42_flash_fwd_hdim192_e4m3_paged_split_sm90_cu_0106449f_33214cuda3std6ranges3__45__cpo4swapE
	.align		8
        /*00a8*/ 	.dword	_ZN78_INTERNAL_9e27dd1d_42_flash_fwd_hdim192_e4m3_paged_split_sm90_cu_0106449f_33214cuda3std6ranges3__45__cpo9iter_moveE
	.align		8
        /*00b0*/ 	.dword	_ZN78_INTERNAL_9e27dd1d_42_flash_fwd_hdim192_e4m3_paged_split_sm90_cu_0106449f_33214cute7productE
	.align		8
        /*00b8*/ 	.dword	_ZN78_INTERNAL_9e27dd1d_42_flash_fwd_hdim192_e4m3_paged_split_sm90_cu_0106449f_33214cute1_E
	.align		8
        /*00c0*/ 	.dword	$str$23
	.align		8
        /*00c8*/ 	.dword	$str$24


//--------------------- .text._ZN7cutlass13device_kernelIN5flash11enable_sm90INS1_16FlashAttnFwdSm90INS1_25CollectiveMainloopFwdSm90ILi2EN4cute5tupleIJNS5_1CILi1EEES8_S8_EEENS6_IJNS7_ILi128EEENS7_ILi160EEENS7_ILi192EEEEEELi192ENS_12float_e4m3_tEfNS_4arch4Sm90ELb0ELb0ELb0ELb0ELb1ELb0ELb0ELb1ELb1ELb1ELb1ELb0EEENS1_21CollectiveEpilogueFwdINS6_IJSA_SC_SB_EEES9_NS_10bfloat16_tESG_Li256ELb0ELb1ELb1ELb1EEENS1_19SingleTileSchedulerILb0ELb1ELb1ELi128EEEEEEEEEvNT_6ParamsE --------------------------
	.section	.text._ZN7cutlass13device_kernelIN5flash11enable_sm90INS1_16FlashAttnFwdSm90INS1_25CollectiveMainloopFwdSm90ILi2EN4cute5tupleIJNS5_1CILi1EEES8_S8_EEENS6_IJNS7_ILi128EEENS7_ILi160EEENS7_ILi192EEEEEELi192ENS_12float_e4m3_tEfNS_4arch4Sm90ELb0ELb0ELb0ELb0ELb1ELb0ELb0ELb1ELb1ELb1ELb1ELb0EEENS1_21CollectiveEpilogueFwdINS6_IJSA_SC_SB_EEES9_NS_10bfloat16_tESG_Li256ELb0ELb1ELb1ELb1EEENS1_19SingleTileSchedulerILb0ELb1ELb1ELi128EEEEEEEEEvNT_6ParamsE,"ax",@progbits
	.align	128
.text._ZN7cutlass13device_kernelIN5flash11enable_sm90INS1_16FlashAttnFwdSm90INS1_25CollectiveMainloopFwdSm90ILi2EN4cute5tupleIJNS5_1CILi1EEES8_S8_EEENS6_IJNS7_ILi128EEENS7_ILi160EEENS7_ILi192EEEEEELi192ENS_12float_e4m3_tEfNS_4arch4Sm90ELb0ELb0ELb0ELb0ELb1ELb0ELb0ELb1ELb1ELb1ELb1ELb0EEENS1_21CollectiveEpilogueFwdINS6_IJSA_SC_SB_EEES9_NS_10bfloat16_tESG_Li256ELb0ELb1ELb1ELb1EEENS1_19SingleTileSchedulerILb0ELb1ELb1ELi128EEEEEEEEEvNT_6ParamsE:
        .type           _ZN7cutlass13device_kernelIN5flash11enable_sm90INS1_16FlashAttnFwdSm90INS1_25CollectiveMainloopFwdSm90ILi2EN4cute5tupleIJNS5_1CILi1EEES8_S8_EEENS6_IJNS7_ILi128EEENS7_ILi160EEENS7_ILi192EEEEEELi192ENS_12float_e4m3_tEfNS_4arch4Sm90ELb0ELb0ELb0ELb0ELb1ELb0ELb0ELb1ELb1ELb1ELb1ELb0EEENS1_21CollectiveEpilogueFwdINS6_IJSA_SC_SB_EEES9_NS_10bfloat16_tESG_Li256ELb0ELb1ELb1ELb1EEENS1_19SingleTileSchedulerILb0ELb1ELb1ELi128EEEEEEEEEvNT_6ParamsE,@function
        .size           _ZN7cutlass13device_kernelIN5flash11enable_sm90INS1_16FlashAttnFwdSm90INS1_25CollectiveMainloopFwdSm90ILi2EN4cute5tupleIJNS5_1CILi1EEES8_S8_EEENS6_IJNS7_ILi128EEENS7_ILi160EEENS7_ILi192EEEEEELi192ENS_12float_e4m3_tEfNS_4arch4Sm90ELb0ELb0ELb0ELb0ELb1ELb0ELb0ELb1ELb1ELb1ELb1ELb0EEENS1_21CollectiveEpilogueFwdINS6_IJSA_SC_SB_EEES9_NS_10bfloat16_tESG_Li256ELb0ELb1ELb1ELb1EEENS1_19SingleTileSchedulerILb0ELb1ELb1ELi128EEEEEEEEEvNT_6ParamsE,(.L_x_3418 - _ZN7cutlass13device_kernelIN5flash11enable_sm90INS1_16FlashAttnFwdSm90INS1_25CollectiveMainloopFwdSm90ILi2EN4cute5tupleIJNS5_1CILi1EEES8_S8_EEENS6_IJNS7_ILi128EEENS7_ILi160EEENS7_ILi192EEEEEELi192ENS_12float_e4m3_tEfNS_4arch4Sm90ELb0ELb0ELb0ELb0ELb1ELb0ELb0ELb1ELb1ELb1ELb1ELb0EEENS1_21CollectiveEpilogueFwdINS6_IJSA_SC_SB_EEES9_NS_10bfloat16_tESG_Li256ELb0ELb1ELb1ELb1EEENS1_19SingleTileSchedulerILb0ELb1ELb1ELi128EEEEEEEEEvNT_6ParamsE)
        .other          _ZN7cutlass13device_kernelIN5flash11enable_sm90INS1_16FlashAttnFwdSm90INS1_25CollectiveMainloopFwdSm90ILi2EN4cute5tupleIJNS5_1CILi1EEES8_S8_EEENS6_IJNS7_ILi128EEENS7_ILi160EEENS7_ILi192EEEEEELi192ENS_12float_e4m3_tEfNS_4arch4Sm90ELb0ELb0ELb0ELb0ELb1ELb0ELb0ELb1ELb1ELb1ELb1ELb0EEENS1_21CollectiveEpilogueFwdINS6_IJSA_SC_SB_EEES9_NS_10bfloat16_tESG_Li256ELb0ELb1ELb1ELb1EEENS1_19SingleTileSchedulerILb0ELb1ELb1ELi128EEEEEEEEEvNT_6ParamsE,@"STO_CUDA_ENTRY STV_DEFAULT"
_ZN7cutlass13device_kernelIN5flash11enable_sm90INS1_16FlashAttnFwdSm90INS1_25CollectiveMainloopFwdSm90ILi2EN4cute5tupleIJNS5_1CILi1EEES8_S8_EEENS6_IJNS7_ILi128EEENS7_ILi160EEENS7_ILi192EEEEEELi192ENS_12float_e4m3_tEfNS_4arch4Sm90ELb0ELb0ELb0ELb0ELb1ELb0ELb0ELb1ELb1ELb1ELb1ELb0EEENS1_21CollectiveEpilogueFwdINS6_IJSA_SC_SB_EEES9_NS_10bfloat16_tESG_Li256ELb0ELb1ELb1ELb1EEENS1_19SingleTileSchedulerILb0ELb1ELb1ELi128EEEEEEEEEvNT_6ParamsE:
[----:B------:R-:W0:Y:S02]  /*0000*/  LDC R1, c[0x0][0x28] ;  /* 0x00000a00ff017b82 */ /* 0x000e240000000800 */
[----:B0-----:R-:W-:Y:S01]  /*0010*/  VIADD R1, R1, 0xfffffff0 ;  /* 0xfffffff001017836 */ /* 0x001fe20000000000 */
[----:B------:R-:W0:Y:S01]  /*0020*/  S2R R18, SR_TID.X ;  /* 0x0000000000127919 */ /* 0x000e220000002100 */
[----:B------:R-:W-:Y:S01]  /*0030*/  ELECT P0, URZ, PT ;  /* 0x00000000003f782f */ /* 0x000fe20003800000 */
[----:B------:R-:W-:Y:S01]  /*0040*/  UMOV UR4, 0x80 ;  /* 0x0000008000047882 */ /* 0x000fe20000000000 */
[----:B------:R-:W-:Y:S01]  /*0050*/  UMOV UR7, 0x100 ;  /* 0x0000010000077882 */ /* 0x000fe20000000000 */
[--C-:B0-----:R-:W-:Y:S02]  /*0060*/  SHF.R.U32.HI R0, RZ, 0x5, R18.reuse ;  /* 0x00000005ff007819 */ /* 0x101fe40000011612 */
[----:B------:R-:W-:-:S03]  /*0070*/  SHF.R.U32.HI R16, RZ, 0x7, R18 ;  /* 0x00000007ff107819 */ /* 0x000fc60000011612 */
[----:B------:R-:W0:Y:S04]  /*0080*/  SHFL.IDX PT, R2, R0, RZ, 0x1f ;  /* 0x00001fff00027589 */ /* 0x000e2800000e0000 */
[----:B------:R1:W2:Y:S01]  /*0090*/  SHFL.IDX PT, R3, R16, RZ, 0x1f ;  /* 0x00001fff10037589 */ /* 0x0002a200000e0000 */
[C---:B0-----:R-:W-:Y:S02]  /*00a0*/  ISETP.NE.OR P0, PT, R2.reuse, RZ, !P0 ;  /* 0x000000ff0200720c */ /* 0x041fe40004705670 */
[----:B------:R-:W-:-:S11]  /*00b0*/  ISETP.NE.AND P1, PT, R2, RZ, PT ;  /* 0x000000ff0200720c */ /* 0x000fd60003f25270 */
[----:B------:R-:W-:Y:S01]  /*00c0*/  VOTEU.ALL UP0, P0 ;  /* 0x00000000003f7886 */ /* 0x000fe20000000000 */
[----:B------:R-:W-:-:S04]  /*00d0*/  VOTEU.ALL UP1, P0 ;  /* 0x00000000003f7886 */ /* 0x000fc80000020000 */
[----:B------:R-:W0:Y:S01]  /*00e0*/  @!UP0 S2UR UR8, SR_CgaCtaId ;  /* 0x00000000000889c3 */ /* 0x000e220000008800 */
[----:B------:R-:W-:Y:S01]  /*00f0*/  @!UP0 UMOV UR6, 0x400 ;  /* 0x0000040000068882 */ /* 0x000fe20000000000 */
[----:B------:R-:W-:-:S04]  /*0100*/  @!UP0 UIADD3 UR4, -UR4, 0x100000, URZ ;  /* 0x0010000004048890 */ /* 0x000fc8000fffe13f */
[----:B------:R-:W-:Y:S02]  /*0110*/  @!UP0 USHF.L.U32 UR5, UR4, 0xb, URZ ;  /* 0x0000000b04058899 */ /* 0x000fe4000800063f */
[----:B------:R-:W-:Y:S02]  /*0120*/  @!UP0 USHF.L.U32 UR4, UR4, 0x1, URZ ;  /* 0x0000000104048899 */ /* 0x000fe4000800063f */
[----:B0-----:R-:W-:Y:S02]  /*0130*/  @!UP0 ULEA UR8, UR8, UR6, 0x18 ;  /* 0x0000000608088291 */ /* 0x001fe4000f8ec03f */
[----:B------:R-:W-:-:S04]  /*0140*/  @!UP0 UIADD3 UR6, -UR7, 0x100000, URZ ;  /* 0x0010000007068890 */ /* 0x000fc8000fffe13f */
[----:B------:R-:W-:Y:S02]  /*0150*/  @!UP0 USHF.L.U32 UR7, UR6, 0xb, URZ ;  /* 0x0000000b06078899 */ /* 0x000fe4000800063f */
[----:B------:R-:W-:Y:S01]  /*0160*/  @!UP0 USHF.L.U32 UR6, UR6, 0x1, URZ ;  /* 0x0000000106068899 */ /* 0x000fe2000800063f */
[----:B------:R-:W-:-:S05]  /*0170*/  VOTEU.ALL UP0, P0 ;  /* 0x00000000003f7886 */ /* 0x000fca0000000000 */
[----:B------:R1:W0:Y:S06]  /*0180*/  @!UP0 SYNCS.EXCH.64 URZ, [UR8+0x33400], UR4 ;  /* 0x03340004083f85b2 */ /* 0x00022c0008000100 */
[----:B------:R1:W3:Y:S02]  /*0190*/  @!UP1 SYNCS.EXCH.64 URZ, [UR8+0x33420], UR6 ;  /* 0x03342006083f95b2 */ /* 0x0002e40008000100 */
[----:B-12---:R-:W-:Y:S05]  /*01a0*/  @P1 BRA `(.L_x_0) ;  /* 0x0000000000481947 */ /* 0x006fea0003800000 */
[----:B------:R-:W1:Y:S01]  /*01b0*/  S2UR UR5, SR_CgaCtaId ;  /* 0x00000000000579c3 */ /* 0x000e620000008800 */
[----:B------:R-:W-:Y:S01]  /*01c0*/  UMOV UR4, 0x400 ;  /* 0x0000040000047882 */ /* 0x000fe20000000000 */
[----:B------:R-:W-:Y:S01]  /*01d0*/  UMOV UR6, 0x80 ;  /* 0x0000008000067882 */ /* 0x000fe20000000000 */
[----:B------:R-:W-:Y:S01]  /*01e0*/  UMOV UR7, 0x100 ;  /* 0x0000010000077882 */ /* 0x000fe20000000000 */
[----:B------:R-:W-:Y:S01]  /*01f0*/  ELECT P0, URZ, PT ;  /* 0x00000000003f782f */ /* 0x000fe20003800000 */
[----:B-1----:R-:W-:Y:S02]  /*0200*/  ULEA UR8, UR5, UR4, 0x18 ;  /* 0x0000000405087291 */ /* 0x002fe4000f8ec03f */
[----:B------:R-:W-:-:S04]  /*0210*/  UIADD3 UR4, -UR6, 0x100000, URZ ;  /* 0x0010000006047890 */ /* 0x000fc8000fffe13f */
[----:B------:R-:W-:Y:S02]  /*0220*/  USHF.L.U32 UR5, UR4, 0xb, URZ ;  /* 0x0000000b04057899 */ /* 0x000fe4000800063f */
[----:B------:R-:W-:Y:S02]  /*0230*/  USHF.L.U32 UR4, UR4, 0x1, URZ ;  /* 0x0000000104047899 */ /* 0x000fe4000800063f */
[----:B------:R-:W-:-:S04]  /*0240*/  UIADD3 UR6, -UR7, 0x100000, URZ ;  /* 0x0010000007067890 */ /* 0x000fc8000fffe13f */
[----:B------:R-:W-:Y:S02]  /*0250*/  USHF.L.U32 UR7, UR6, 0xb, URZ ;  /* 0x0000000b06077899 */ /* 0x000fe4000800063f */
[----:B------:R-:W-:Y:S01]  /*0260*/  USHF.L.U32 UR6, UR6, 0x1, URZ ;  /* 0x0000000106067899 */ /* 0x000fe2000800063f */
[----:B------:R-:W1:Y:S03]  /*0270*/  FENCE.VIEW.ASYNC.S ;  /* 0x00000000000073c6 */ /* 0x000e660000000000 */
[----:B-1----:R1:W2:Y:S08]  /*0280*/  SYNCS.EXCH.64 URZ, [UR8+0x33430], UR4 ;  /* 0x03343004083f75b2 */ /* 0x0022b00008000100 */
[----:B------:R1:W4:Y:S01]  /*0290*/  SYNCS.EXCH.64 URZ, [UR8+0x33440], UR6 ;  /* 0x03344006083f75b2 */ /* 0x0003220008000100 */
[----:B------:R1:W0:Y:S01]  /*02a0*/  SYNCS.EXCH.64 URZ, [UR8+0x33438], UR4 ;  /* 0x03343804083f75b2 */ /* 0x0002220008000100 */
[----:B------:R1:W0:Y:S01]  /*02b0*/  SYNCS.EXCH.64 URZ, [UR8+0x33448], UR6 ;  /* 0x03344806083f75b2 */ /* 0x0002220008000100 */
[----:B------:R-:W-:Y:S01]  /*02c0*/  NOP ;  /* 0x0000000000007918 */ /* 0x000fe20000000000 */
.L_x_0:
[----:B------:R-:W5:Y:S01]  /*02d0*/  SHFL.IDX PT, R2, R0, RZ, 0x1f ;  /* 0x00001fff00027589 */ /* 0x000f6200000e0000 */
[----:B------:R-:W-:Y:S01]  /*02e0*/  NOP ;  /* 0x0000000000007918 */ /* 0x000fe20000000000 */
[----:B-----5:R-:W-:-:S13]  /*02f0*/  ISETP.NE.AND P0, PT, R2, RZ, PT ;  /* 0x000000ff0200720c */ /* 0x020fda0003f05270 */
[----:B------:R-:W-:Y:S05]  /*0300*/  @P0 BRA `(.L_x_1) ;  /* 0x0000000000480947 */ /* 0x000fea0003800000 */
[----:B-1----:R-:W1:Y:S01]  /*0310*/  S2UR UR5, SR_CgaCtaId ;  /* 0x00000000000579c3 */ /* 0x002e620000008800 */
        /* <DEDUP_REMOVED lines=12> */
[----:B-1----:R1:W0:Y:S08]  /*03e0*/  SYNCS.EXCH.64 URZ, [UR8+0x33450], UR4 ;  /* 0x03345004083f75b2 */ /* 0x0022300008000100 */
[----:B------:R1:W0:Y:S01]  /*03f0*/  SYNCS.EXCH.64 URZ, [UR8+0x33460], UR6 ;  /* 0x03346006083f75b2 */ /* 0x0002220008000100 */
[----:B------:R1:W0:Y:S01]  /*0400*/  SYNCS.EXCH.64 URZ, [UR8+0x33458], UR4 ;  /* 0x03345804083f75b2 */ /* 0x0002220008000100 */
[----:B------:R1:W0:Y:S01]  /*0410*/  SYNCS.EXCH.64 URZ, [UR8+0x33468], UR6 ;  /* 0x03346806083f75b2 */ /* 0x0002220008000100 */
[----:B------:R-:W-:Y:S01]  /*0420*/  NOP ;  /* 0x0000000000007918 */ /* 0x000fe20000000000 */
.L_x_1:
[----:B------:R-:W5:Y:S01]  /*0430*/  SHFL.IDX PT, R2, R0, RZ, 0x1f ;  /* 0x00001fff00027589 */ /* 0x000f6200000e0000 */
[----:B------:R-:W-:Y:S01]  /*0440*/  NOP ;  /* 0x0000000000007918 */ /* 0x000fe20000000000 */
[----:B-----5:R-:W-:-:S13]  /*0450*/  ISETP.NE.AND P0, PT, R2, RZ, PT ;  /* 0x000000ff0200720c */ /* 0x020fda0003f05270 */
[----:B------:R-:W-:Y:S05]  /*0460*/  @P0 BRA `(.L_x_2) ;  /* 0x0000000000380947 */ /* 0x000fea0003800000 */
[----:B-1----:R-:W1:Y:S01]  /*0470*/  S2UR UR5, SR_CgaCtaId ;  /* 0x00000000000579c3 */ /* 0x002e620000008800 */
[----:B------:R-:W-:Y:S01]  /*0480*/  UMOV UR4, 0x400 ;  /* 0x0000040000047882 */ /* 0x000fe20000000000 */
[----:B------:R-:W-:Y:S01]  /*0490*/  UMOV UR7, 0x80 ;  /* 0x0000008000077882 */ /* 0x000fe20000000000 */
[----:B------:R-:W-:Y:S01]  /*04a0*/  ELECT P0, URZ, PT ;  /* 0x00000000003f782f */ /* 0x000fe20003800000 */
[----:B-1----:R-:W-:Y:S02]  /*04b0*/  ULEA UR6, UR5, UR4, 0x18 ;  /* 0x0000000405067291 */ /* 0x002fe4000f8ec03f */
[----:B------:R-:W-:-:S04]  /*04c0*/  UIADD3 UR4, -UR7, 0x100000, URZ ;  /* 0x0010000007047890 */ /* 0x000fc8000fffe13f */
[----:B------:R-:W-:Y:S02]  /*04d0*/  USHF.L.U32 UR5, UR4, 0xb, URZ ;  /* 0x0000000b04057899 */ /* 0x000fe4000800063f */
[----:B------:R-:W-:Y:S01]  /*04e0*/  USHF.L.U32 UR4, UR4, 0x1, URZ ;  /* 0x0000000104047899 */ /* 0x000fe2000800063f */
[----:B------:R-:W1:Y:S11]  /*04f0*/  FENCE.VIEW.ASYNC.S ;  /* 0x00000000000073c6 */ /* 0x000e760000000000 */
[----:B-1----:R1:W0:Y:S01]  /*0500*/  SYNCS.EXCH.64 URZ, [UR6+0x33470], UR4 ;  /* 0x03347004063f75b2 */ /* 0x0022220008000100 */
[----:B------:R1:W0:Y:S01]  /*0510*/  SYNCS.EXCH.64 URZ, [UR6+0x33480], UR4 ;  /* 0x03348004063f75b2 */ /* 0x0002220008000100 */
[----:B------:R1:W0:Y:S01]  /*0520*/  SYNCS.EXCH.64 URZ, [UR6+0x33478], UR4 ;  /* 0x03347804063f75b2 */ /* 0x0002220008000100 */
[----:B------:R1:W0:Y:S01]  /*0530*/  SYNCS.EXCH.64 URZ, [UR6+0x33488], UR4 ;  /* 0x03348804063f75b2 */ /* 0x0002220008000100 */
[----:B------:R-:W-:Y:S01]  /*0540*/  NOP ;  /* 0x0000000000007918 */ /* 0x000fe20000000000 */
.L_x_2:
        /* <DEDUP_REMOVED lines=22> */
.L_x_3:
[----:B------:R-:W5:Y:S01]  /*06b0*/  SHFL.IDX PT, R2, R0, RZ, 0x1f ;  /* 0x00001fff00027589 */ /* 0x000f6200000e0000 */
[----:B------:R-:W-:Y:S01]  /*06c0*/  R2UR UR9, R3 ;  /* 0x00000000030972ca */ /* 0x000fe200000e0000 */
        /* <DEDUP_REMOVED lines=21> */
.L_x_4:
[----:B------:R-:W-:Y:S01]  /*0820*/  UISETP.NE.AND UP0, UPT, UR9, URZ, UPT ;  /* 0x0000003f0900728c */ /* 0x000fe2000bf05270 */
[----:B------:R-:W-:Y:S01]  /*0830*/  NOP ;  /* 0x0000000000007918 */ /* 0x000fe20000000000 */
[----:B------:R-:W-:Y:S01]  /*0840*/  UMOV UR48, 0x1 ;  /* 0x0000000100307882 */ /* 0x000fe20000000000 */
[----:B------:R-:W-:Y:S01]  /*0850*/  ULDC.64 UR56, c[0x0][0x208] ;  /* 0x0000820000387ab9 */ /* 0x000fe20000000a00 */
[----:B------:R-:W-:Y:S01]  /*0860*/  USEL UR48, UR48, 0x2, !UP0 ;  /* 0x0000000230307887 */ /* 0x000fe2000c000000 */
[----:B------:R-:W-:Y:S01]  /*0870*/  BSSY B6, `(.L_x_5) ;  /* 0x0001011000067945 */ /* 0x000fe20003800000 */
[----:B0-234-:R-:W-:Y:S01]  /*0880*/  BAR.SYNC.DEFER_BLOCKING 0x0 ;  /* 0x0000000000007b1d */ /* 0x01dfe20000010000 */
[----:B------:R-:W-:-:S13]  /*0890*/  PLOP3.LUT P0, PT, PT, PT, UP0, 0x80, 0x0 ;  /* 0x000000000000781c */ /* 0x000fda0003f0f008 */
[----:B------:R-:W-:Y:S05]  /*08a0*/  @!P0 BRA `(.L_x_6) ;  /* 0x000000b000c48947 */ /* 0x000fea0003800000 */
.L_x_7:
[----:B------:R-:W-:-:S08]  /*08b0*/  NOP ;  /* 0x0000000000007918 */ /* 0x000fd00000000000 */
[----:B------:R-:W0:Y:S02]  /*08c0*/  USETMAXREG.TRY_ALLOC.CTAPOOL UP0, 0xe8 ;  /* 0x000000e8000079c8 */ /* 0x000e240008000600 */
[----:B0-----:R-:W-:-:S13]  /*08d0*/  PLOP3.LUT P0, PT, PT, PT, UP0, 0x80, 0x0 ;  /* 0x000000000000781c */ /* 0x001fda0003f0f008 */
[----:B------:R-:W-:Y:S05]  /*08e0*/  @!P0 BRA `(.L_x_7) ;  /* 0xfffffffc00f08947 */ /* 0x000fea000383ffff */
[----:B-1----:R-:W0:Y:S01]  /*08f0*/  S2UR UR6, SR_CTAID.Y ;  /* 0x00000000000679c3 */ /* 0x002e220000002600 */
[----:B------:R-:W-:Y:S01]  /*0900*/  LOP3.LUT R0, R18, 0xffffff80, RZ, 0xc0, !PT ;  /* 0xffffff8012007812 */ /* 0x000fe200078ec0ff */
[----:B------:R-:W-:Y:S02]  /*0910*/  ULDC UR8, c[0x0][0xc50] ;  /* 0x0003140000087ab9 */ /* 0x000fe40000000800 */
[----:B------:R-:W-:-:S04]  /*0920*/  UISETP.NE.AND UP0, UPT, UR8, 0x1, UPT ;  /* 0x000000010800788c */ /* 0x000fc8000bf05270 */
[----:B------:R-:W-:Y:S08]  /*0930*/  BAR.ARV 0x8, 0x180 ;  /* 0x0206000000007b1d */ /* 0x000ff00000002000 */
[----:B------:R-:W1:Y:S01]  /*0940*/  S2UR UR49, SR_CTAID.Z ;  /* 0x00000000003179c3 */ /* 0x000e620000002700 */
[----:B------:R-:W-:Y:S01]  /*0950*/  ISETP.NE.AND P0, PT, R0, 0x80, PT ;  /* 0x000000800000780c */ /* 0x000fe20003f05270 */
[----:B------:R-:W-:Y:S01]  /*0960*/  @UP0 ULDC UR4, c[0x0][0xc54] ;  /* 0x0003150000040ab9 */ /* 0x000fe20000000800 */
[----:B------:R-:W-:Y:S01]  /*0970*/  @UP0 ULDC UR7, c[0x0][0xc58] ;  /* 0x0003160000070ab9 */ /* 0x000fe20000000800 */
[----:B0-----:R-:W-:-:S10]  /*0980*/  UIMAD.WIDE.U32 UR4, UR6, UR4, URZ ;  /* 0x00000004060472a5 */ /* 0x001fd4000f8e003f */
[----:B------:R-:W-:Y:S06]  /*0990*/  @!P0 BAR.ARV 0x9, 0x100 ;  /* 0x0244000000008b1d */ /* 0x000fec0000002000 */
[----:B------:R-:W-:Y:S01]  /*09a0*/  UMOV UR51, UR6 ;  /* 0x0000000600337c82 */ /* 0x000fe20008000000 */
[----:B------:R-:W-:Y:S01]  /*09b0*/  @UP0 USHF.R.U32.HI UR51, URZ, UR7, UR5 ;  /* 0x000000073f330299 */ /* 0x000fe20008011605 */
[----:B-1----:R-:W-:-:S03]  /*09c0*/  ISETP.LE.AND P0, PT, RZ, UR49, PT ;  /* 0x00000031ff007c0c */ /* 0x002fc6000bf03270 */
[----:B------:R-:W-:-:S04]  /*09d0*/  UIADD3 UR4, -UR51, URZ, URZ ;  /* 0x0000003f33047290 */ /* 0x000fc8000fffe13f */
[----:B------:R-:W-:-:S06]  /*09e0*/  UIMAD UR8, UR8, UR4, UR6 ;  /* 0x00000004080872a4 */ /* 0x000fcc000f8e0206 */
[----:B------:R-:W-:Y:S06]  /*09f0*/  @!P0 BRA `(.L_x_8) ;  /* 0x000000fc00e08947 */ /* 0x000fec0003800000 */
[----:B------:R-:W-:Y:S01]  /*0a00*/  ULDC.64 UR4, c[0x0][0x990] ;  /* 0x0002640000047ab9 */ /* 0x000fe20000000a00 */
[----:B------:R-:W-:Y:S01]  /*0a10*/  ULDC.64 UR6, c[0x0][0x998] ;  /* 0x0002660000067ab9 */ /* 0x000fe20000000a00 */
[----:B------:R-:W-:Y:S01]  /*0a20*/  UISETP.NE.U32.AND UP0, UPT, UR4, URZ, UPT ;  /* 0x0000003f0400728c */ /* 0x000fe2000bf05070 */
[----:B------:R-:W-:Y:S01]  /*0a30*/  IMAD.MOV.U32 R0, RZ, RZ, 0x3f800000 ;  /* 0x3f800000ff007424 */ /* 0x000fe200078e00ff */
[----:B------:R-:W-:Y:S01]  /*0a40*/  UISETP.NE.U32.AND UP1, UPT, UR6, URZ, UPT ;  /* 0x0000003f0600728c */ /* 0x000fe2000bf25070 */
[----:B------:R-:W-:Y:S01]  /*0a50*/  IMAD.MOV.U32 R5, RZ, RZ, 0x3f800000 ;  /* 0x3f800000ff057424 */ /* 0x000fe200078e00ff */
[----:B------:R-:W-:Y:S02]  /*0a60*/  UISETP.NE.AND.EX UP0, UPT, UR5, URZ, UPT, UP0 ;  /* 0x0000003f0500728c */ /* 0x000fe4000bf05300 */
[----:B------:R-:W-:Y:S02]  /*0a70*/  UISETP.NE.AND.EX UP1, UPT, UR7, URZ, UPT, UP1 ;  /* 0x0000003f0700728c */ /* 0x000fe4000bf25310 */
[----:B------:R-:W-:-:S02]  /*0a80*/  USHF.R.S32.HI UR39, URZ, 0x1f, UR49 ;  /* 0x0000001f3f277899 */ /* 0x000fc40008011431 */
[----:B------:R-:W-:Y:S01]  /*0a90*/  PLOP3.LUT P0, PT, PT, PT, UP0, 0x80, 0x0 ;  /* 0x000000000000781c */ /* 0x000fe20003f0f008 */
[----:B------:R-:W-:Y:S01]  /*0aa0*/  ULDC UR55, c[0x0][0x424] ;  /* 0x0001090000377ab9 */ /* 0x000fe20000000800 */
[----:B------:R-:W-:-:S03]  /*0ab0*/  PLOP3.LUT P1, PT, PT, PT, UP1, 0x80, 0x0 ;  /* 0x000000000000781c */ /* 0x000fc60003f2f018 */
[----:B------:R-:W-:Y:S02]  /*0ac0*/  @UP0 ULDC.64 UR12, c[0x0][0x9a8] ;  /* 0x00026a00000c0ab9 */ /* 0x000fe40000000a00 */
[----:B------:R-:W-:Y:S01]  /*0ad0*/  @UP1 ULDC.64 UR16, c[0x0][0x9b8] ;  /* 0x00026e0000101ab9 */ /* 0x000fe20000000a00 */
[----:B------:R-:W-:Y:S02]  /*0ae0*/  @UP0 UIMAD UR9, UR39, UR12, URZ ;  /* 0x0000000c270902a4 */ /* 0x000fe4000f8e023f */
[----:B------:R-:W-:Y:S02]  /*0af0*/  @UP1 UIMAD UR15, UR39, UR16, URZ ;  /* 0x00000010270f12a4 */ /* 0x000fe4000f8e023f */
[----:B------:R-:W-:Y:S02]  /*0b00*/  @UP0 UIMAD UR14, UR49, UR13, UR9 ;  /* 0x0000000d310e02a4 */ /* 0x000fe4000f8e0209 */
[----:B------:R-:W-:Y:S02]  /*0b10*/  @UP0 UIMAD.WIDE.U32 UR10, UR49, UR12, URZ ;  /* 0x0000000c310a02a5 */ /* 0x000fe4000f8e003f */
[----:B------:R-:W-:-:S02]  /*0b20*/  @UP0 USHF.R.S32.HI UR9, URZ, 0x1f, UR51 ;  /* 0x0000001f3f090899 */ /* 0x000fc40008011433 */
[----:B------:R-:W-:Y:S02]  /*0b30*/  @UP1 UIMAD.WIDE.U32 UR12, UR49, UR16, URZ ;  /* 0x00000010310c12a5 */ /* 0x000fe4000f8e003f */
[----:B------:R-:W-:Y:S02]  /*0b40*/  @UP1 UIMAD UR15, UR49, UR17, UR15 ;  /* 0x00000011310f12a4 */ /* 0x000fe4000f8e020f */
[----:B------:R-:W-:Y:S01]  /*0b50*/  @UP1 USHF.R.S32.HI UR20, URZ, 0x1f, UR51 ;  /* 0x0000001f3f141899 */ /* 0x000fe20008011433 */
[----:B------:R-:W-:Y:S01]  /*0b60*/  @UP0 ULDC.64 UR16, c[0x0][0x9b0] ;  /* 0x00026c0000100ab9 */ /* 0x000fe20000000a00 */
[----:B------:R-:W-:Y:S01]  /*0b70*/  @UP1 ULDC.64 UR18, c[0x0][0x9c0] ;  /* 0x0002700000121ab9 */ /* 0x000fe20000000a00 */
[----:B------:R-:W-:Y:S02]  /*0b80*/  @UP0 UIMAD UR9, UR9, UR16, URZ ;  /* 0x00000010090902a4 */ /* 0x000fe4000f8e023f */
[----:B------:R-:W-:Y:S02]  /*0b90*/  @UP0 UIADD3 UR11, UR11, UR14, URZ ;  /* 0x0000000e0b0b0290 */ /* 0x000fe4000fffe03f */
[----:B------:R-:W-:-:S02]  /*0ba0*/  @UP1 UIMAD UR14, UR20, UR18, URZ ;  /* 0x00000012140e12a4 */ /* 0x000fc4000f8e023f */
[----:B------:R-:W-:Y:S02]  /*0bb0*/  @UP1 UIADD3 UR13, UR13, UR15, URZ ;  /* 0x0000000f0d0d1290 */ /* 0x000fe4000fffe03f */
[----:B------:R-:W-:Y:S02]  /*0bc0*/  @UP0 UIMAD UR9, UR51, UR17, UR9 ;  /* 0x00000011330902a4 */ /* 0x000fe4000f8e0209 */
[----:B------:R-:W-:Y:S02]  /*0bd0*/  @UP0 UIMAD.WIDE.U32 UR10, UR51, UR16, UR10 ;  /* 0x00000010330a02a5 */ /* 0x000fe4000f8e000a */
[----:B------:R-:W-:Y:S02]  /*0be0*/  @UP1 UIMAD UR14, UR51, UR19, UR14 ;  /* 0x00000013330e12a4 */ /* 0x000fe4000f8e020e */
[----:B------:R-:W-:Y:S02]  /*0bf0*/  @UP1 UIMAD.WIDE.U32 UR12, UR51, UR18, UR12 ;  /* 0x00000012330c12a5 */ /* 0x000fe4000f8e000c */
[----:B------:R-:W-:-:S02]  /*0c00*/  @UP0 UIADD3 UR11, UR11, UR9, URZ ;  /* 0x000000090b0b0290 */ /* 0x000fc4000fffe03f */
[----:B------:R-:W-:Y:S02]  /*0c10*/  @UP1 UIADD3 UR9, UR13, UR14, URZ ;  /* 0x0000000e0d091290 */ /* 0x000fe4000fffe03f */
[----:B------:R-:W-:Y:S02]  /*0c20*/  @UP1 ULEA UR6, UP3, UR12, UR6, 0x2 ;  /* 0x000000060c061291 */ /* 0x000fe4000f86103f */
[----:B------:R-:W-:Y:S02]  /*0c30*/  @UP0 ULEA UR4, UP2, UR10, UR4, 0x2 ;  /* 0x000000040a040291 */ /* 0x000fe4000f84103f */
[----:B------:R-:W-:Y:S02]  /*0c40*/  @UP1 ULEA.HI.X UR7, UR12, UR7, UR9, 0x2, UP3 ;  /* 0x000000070c071291 */ /* 0x000fe400098f1409 */
[----:B------:R-:W-:Y:S01]  /*0c50*/  IMAD.U32 R6, RZ, RZ, UR6 ;  /* 0x00000006ff067e24 */ /* 0x000fe2000f8e00ff */
[----:B------:R-:W-:Y:S01]  /*0c60*/  @UP0 ULEA.HI.X UR5, UR10, UR5, UR11, 0x2, UP2 ;  /* 0x000000050a050291 */ /* 0x000fe200090f140b */
[----:B------:R-:W-:-:S02]  /*0c70*/  IMAD.U32 R2, RZ, RZ, UR4 ;  /* 0x00000004ff027e24 */ /* 0x000fc4000f8e00ff */
[----:B------:R-:W-:-:S03]  /*0c80*/  IMAD.U32 R7, RZ, RZ, UR7 ;  /* 0x00000007ff077e24 */ /* 0x000fc6000f8e00ff */
[----:B------:R-:W-:Y:S01]  /*0c90*/  IMAD.U32 R3, RZ, RZ, UR5 ;  /* 0x00000005ff037e24 */ /* 0x000fe2000f8e00ff */
[----:B------:R-:W-:Y:S01]  /*0ca0*/  ULDC.64 UR4, c[0x0][0x418] ;  /* 0x0001060000047ab9 */ /* 0x000fe20000000a00 */
[----:B------:R0:W5:Y:S01]  /*0cb0*/  @P1 LDG.E R0, desc[UR56][R6.64] ;  /* 0x0000003806001981 */ /* 0x000162000c1e1900 */
[----:B------:R-:W-:-:S03]  /*0cc0*/  UISETP.NE.U32.AND UP0, UPT, UR4, URZ, UPT ;  /* 0x0000003f0400728c */ /* 0x000fc6000bf05070 */
[----:B------:R-:W-:Y:S01]  /*0cd0*/  ULDC UR4, c[0x0][0x2f0] ;  /* 0x0000bc0000047ab9 */ /* 0x000fe20000000800 */
[----:B------:R-:W-:Y:S01]  /*0ce0*/  UISETP.NE.AND.EX UP0, UPT, UR5, URZ, UPT, UP0 ;  /* 0x0000003f0500728c */ /* 0x000fe2000bf05300 */
[----:B------:R0:W5:Y:S03]  /*0cf0*/  @P0 LDG.E R5, desc[UR56][R2.64] ;  /* 0x0000003802050981 */ /* 0x000166000c1e1900 */
[----:B------:R-:W-:-:S04]  /*0d00*/  USEL UR55, UR55, 0x1, UP0 ;  /* 0x0000000137377887 */ /* 0x000fc80008000000 */
[----:B------:R-:W-:-:S04]  /*0d10*/  UIMAD UR55, UR55, UR4, URZ ;  /* 0x00000004373772a4 */ /* 0x000fc8000f8e023f */
[----:B------:R-:W-:Y:S02]  /*0d20*/  UISETP.GE.AND UP0, UPT, UR55, 0x1, UPT ;  /* 0x000000013700788c */ /* 0x000fe4000bf06270 */
[----:B------:R-:W-:-:S04]  /*0d30*/  UIADD3 UR4, UR55, 0x9f, URZ ;  /* 0x0000009f37047890 */ /* 0x000fc8000fffe03f */
[----:B------:R-:W-:Y:S01]  /*0d40*/  PLOP3.LUT P0, PT, PT, PT, UP0, 0x80, 0x0 ;  /* 0x000000000000781c */ /* 0x000fe20003f0f008 */
[----:B------:R-:W-:-:S04]  /*0d50*/  UIMAD.WIDE UR4, UR4, 0x66666667, URZ ;  /* 0x66666667040478a5 */ /* 0x000fc8000f8e023f */
[----:B------:R-:W-:Y:S02]  /*0d60*/  USHF.R.U32.HI UR6, URZ, 0x1f, UR5 ;  /* 0x0000001f3f067899 */ /* 0x000fe40008011605 */
[----:B------:R-:W-:Y:S01]  /*0d70*/  ULOP3.LUT UR38, UR8, 0xffff, URZ, 0xc0, !UPT ;  /* 0x0000ffff08267892 */ /* 0x000fe2000f8ec03f */
[----:B------:R-:W-:Y:S01]  /*0d80*/  UMOV UR4, URZ ;  /* 0x0000003f00047c82 */ /* 0x000fe20008000000 */
[----:B------:R-:W-:-:S04]  /*0d90*/  ULEA.HI.SX32 UR6, UR5, UR6, 0x1a ;  /* 0x0000000605067291 */ /* 0x000fc8000f8fd23f */
[----:B0-----:R-:W-:Y:S08]  /*0da0*/  @!P0 BRA `(.L_x_9) ;  /* 0x0000000000908947 */ /* 0x001ff00003800000 */
[----:B------:R-:W-:Y:S01]  /*0db0*/  USHF.R.U32.HI UR8, URZ, 0x10, UR8 ;  /* 0x000000103f087899 */ /* 0x000fe20008011608 */
[----:B------:R-:W-:-:S03]  /*0dc0*/  UMOV UR4, URZ ;  /* 0x0000003f00047c82 */ /* 0x000fc60008000000 */
[----:B------:R-:W-:-:S11]  /*0dd0*/  UISETP.NE.AND UP0, UPT, UR8, URZ, UPT ;  /* 0x0000003f0800728c */ /* 0x000fd6000bf05270 */
[----:B------:R-:W-:Y:S02]  /*0de0*/  @!UP0 ULDC UR8, c[0x0][0x9f0] ;  /* 0x00027c0000088ab9 */ /* 0x000fe40000000800 */
[----:B------:R-:W-:Y:S01]  /*0df0*/  IMAD.U32 R4, RZ, RZ, UR8 ;  /* 0x00000008ff047e24 */ /* 0x000fe2000f8e00ff */
[----:B------:R-:W-:-:S04]  /*0e00*/  UIADD3 UR7, UR6, -0x1, UR8 ;  /* 0xffffffff06077890 */ /* 0x000fc8000fffe008 */
[-C--:B------:R-:W-:Y:S02]  /*0e10*/  IABS R2, R4.reuse ;  /* 0x0000000400027213 */ /* 0x080fe40000000000 */
[----:B------:R-:W-:Y:S01]  /*0e20*/  IMAD.U32 R6, RZ, RZ, UR7 ;  /* 0x00000007ff067e24 */ /* 0x000fe2000f8e00ff */
[----:B------:R-:W-:Y:S01]  /*0e30*/  IABS R7, R4 ;  /* 0x0000000400077213 */ /* 0x000fe20000000000 */
[----:B------:R-:W-:Y:S01]  /*0e40*/  ULOP3.LUT UR7, UR7, UR8, URZ, 0x3c, !UPT ;  /* 0x0000000807077292 */ /* 0x000fe2000f8e3c3f */
[----:B------:R-:W-:Y:S02]  /*0e50*/  R2UR UR11, R2 ;  /* 0x00000000020b72ca */ /* 0x000fe400000e0000 */
[----:B------:R-:W-:-:S05]  /*0e60*/  IABS R6, R6 ;  /* 0x0000000600067213 */ /* 0x000fca0000000000 */
[----:B------:R-:W-:-:S05]  /*0e70*/  IMAD.MOV.U32 R4, RZ, RZ, R6 ;  /* 0x000000ffff047224 */ /* 0x000fca00078e0006 */
[----:B------:R-:W-:Y:S01]  /*0e80*/  R2UR UR10, R4 ;  /* 0x00000000040a72ca */ /* 0x000fe200000e0000 */
[----:B------:R-:W0:Y:S08]  /*0e90*/  I2F.RP R2, UR11 ;  /* 0x0000000b00027d06 */ /* 0x000e300008209400 */
[----:B0-----:R-:W0:Y:S02]  /*0ea0*/  MUFU.RCP R2, R2 ;  /* 0x0000000200027308 */ /* 0x001e240000001000 */
[----:B0-----:R-:W-:-:S02]  /*0eb0*/  VIADD R3, R2, 0xffffffe ;  /* 0x0ffffffe02037836 */ /* 0x001fc40000000000 */
[----:B------:R-:W-:-:S04]  /*0ec0*/  IMAD.MOV R2, RZ, RZ, -R7 ;  /* 0x000000ffff027224 */ /* 0x000fc800078e0a07 */
[----:B------:R-:W0:Y:S02]  /*0ed0*/  F2I.FTZ.U32.TRUNC.NTZ R3, R3 ;  /* 0x0000000300037305 */ /* 0x000e24000021f000 */
[----:B0-----:R-:W-:-:S13]  /*0ee0*/  R2UR UR5, R3 ;  /* 0x00000000030572ca */ /* 0x001fda00000e0000 */
[----:B------:R-:W-:-:S04]  /*0ef0*/  UIADD3 UR9, URZ, -UR5, URZ ;  /* 0x800000053f097290 */ /* 0x000fc8000fffe03f */
[----:B------:R-:W-:-:S04]  /*0f00*/  UIMAD UR9, UR9, UR11, URZ ;  /* 0x0000000b090972a4 */ /* 0x000fc8000f8e023f */
[----:B------:R-:W-:-:S03]  /*0f10*/  UIMAD.WIDE.U32 UR4, UR5, UR9, UR4 ;  /* 0x00000009050472a5 */ /* 0x000fc6000f8e0004 */
[----:B------:R-:W-:Y:S01]  /*0f20*/  R2UR UR9, R2 ;  /* 0x00000000020972ca */ /* 0x000fe200000e0000 */
[----:B------:R-:W-:-:S12]  /*0f30*/  UIMAD.WIDE.U32 UR4, UR5, UR10, URZ ;  /* 0x0000000a050472a5 */ /* 0x000fd8000f8e003f */
[----:B------:R-:W-:-:S04]  /*0f40*/  UIMAD UR4, UR5, UR9, UR10 ;  /* 0x00000009050472a4 */ /* 0x000fc8000f8e020a */
[----:B------:R-:W-:-:S11]  /*0f50*/  UISETP.GT.U32.AND UP1, UPT, UR11, UR4, UPT ;  /* 0x000000040b00728c */ /* 0x000fd6000bf24070 */
[----:B------:R-:W-:Y:S02]  /*0f60*/  @!UP1 UIADD3 UR4, UR4, -UR11, URZ ;  /* 0x8000000b04049290 */ /* 0x000fe4000fffe03f */
[----:B------:R-:W-:Y:S02]  /*0f70*/  @!UP1 UIADD3 UR5, UR5, 0x1, URZ ;  /* 0x0000000105059890 */ /* 0x000fe4000fffe03f */
[----:B------:R-:W-:Y:S02]  /*0f80*/  UISETP.GE.U32.AND UP0, UPT, UR4, UR11, UPT ;  /* 0x0000000b0400728c */ /* 0x000fe4000bf06070 */
[----:B------:R-:W-:-:S09]  /*0f90*/  UISETP.GE.AND UP1, UPT, UR7, URZ, UPT ;  /* 0x0000003f0700728c */ /* 0x000fd2000bf26270 */
[----:B------:R-:W-:Y:S02]  /*0fa0*/  @UP0 UIADD3 UR5, UR5, 0x1, URZ ;  /* 0x0000000105050890 */ /* 0x000fe4000fffe03f */
[----:B------:R-:W-:-:S05]  /*0fb0*/  UISETP.NE.AND UP0, UPT, UR8, URZ, UPT ;  /* 0x0000003f0800728c */ /* 0x000fca000bf05270 */
[----:B------:R-:W-:Y:S02]  /*0fc0*/  UMOV UR4, UR5 ;  /* 0x0000000500047c82 */ /* 0x000fe40008000000 */
[----:B------:R-:W-:-:S04]  /*0fd0*/  @!UP1 UIADD3 UR4, -UR4, URZ, URZ ;  /* 0x0000003f04049290 */ /* 0x000fc8000fffe13f */
[----:B------:R-:W-:-:S12]  /*0fe0*/  @!UP0 ULOP3.LUT UR4, URZ, UR8, URZ, 0x33, !UPT ;  /* 0x000000083f048292 */ /* 0x000fd8000f8e333f */
.L_x_9:
[----:B------:R-:W-:Y:S01]  /*0ff0*/  UIMAD UR38, UR38, UR4, URZ ;  /* 0x00000004262672a4 */ /* 0x000fe2000f8e023f */
[----:B------:R-:W-:Y:S02]  /*1000*/  IMAD.U32 R2, RZ, RZ, UR6 ;  /* 0x00000006ff027e24 */ /* 0x000fe4000f8e00ff */
[----:B-----5:R-:W-:Y:S01]  /*1010*/  FMUL.FTZ R0, R5, R0 ;  /* 0x0000000005007220 */ /* 0x020fe20000410000 */
[----:B------:R-:W-:Y:S01]  /*1020*/  IMAD.U32 R3, RZ, RZ, UR4 ;  /* 0x00000004ff037e24 */ /* 0x000fe2000f8e00ff */
[----:B------:R-:W-:Y:S01]  /*1030*/  ULDC UR4, c[0x0][0x988] ;  /* 0x0002620000047ab9 */ /* 0x000fe20000000800 */
[----:B------:R-:W-:Y:S02]  /*1040*/  VIADD R18, R18, 0xffffff80 ;  /* 0xffffff8012127836 */ /* 0x000fe40000000000 */
[----:B------:R-:W-:Y:S01]  /*1050*/  FMUL.FTZ R0, R0, UR4 ;  /* 0x0000000400007c20 */ /* 0x000fe20008410000 */
[----:B------:R-:W-:Y:S02]  /*1060*/  PLOP3.LUT P0, PT, PT, PT, PT, 0x80, 0x0 ;  /* 0x000000000000781c */ /* 0x000fe40003f0f070 */
[----:B------:R-:W-:-:S02]  /*1070*/  CS2R R12, SRZ ;  /* 0x00000000000c7805 */ /* 0x000fc4000001ff00 */
[----:B------:R-:W-:Y:S01]  /*1080*/  VIADDMNMX R2, R3, UR38, R2, PT ;  /* 0x0000002603027c46 */ /* 0x000fe2000b800102 */
[----:B------:R-:W-:Y:S01]  /*1090*/  IMAD.MOV.U32 R9, RZ, RZ, RZ ;  /* 0x000000ffff097224 */ /* 0x000fe200078e00ff */
[----:B------:R-:W-:Y:S01]  /*10a0*/  R2UR UR37, R0 ;  /* 0x00000000002572ca */ /* 0x000fe200000e0000 */
[----:B------:R-:W-:Y:S01]  /*10b0*/  IMAD.MOV.U32 R0, RZ, RZ, RZ ;  /* 0x000000ffff007224 */ /* 0x000fe200078e00ff */
[----:B------:R-:W-:Y:S01]  /*10c0*/  R2UR UR54, R2 ;  /* 0x00000000023672ca */ /* 0x000fe200000e0000 */
[----:B------:R-:W-:Y:S01]  /*10d0*/  IMAD.MOV.U32 R2, RZ, RZ, RZ ;  /* 0x000000ffff027224 */ /* 0x000fe200078e00ff */
[----:B------:R-:W-:Y:S02]  /*10e0*/  CS2R R52, SRZ ;  /* 0x0000000000347805 */ /* 0x000fe4000001ff00 */
[----:B------:R-:W-:Y:S02]  /*10f0*/  CS2R R44, SRZ ;  /* 0x00000000002c7805 */ /* 0x000fe4000001ff00 */
[----:B------:R-:W-:-:S02]  /*1100*/  CS2R R6, SRZ ;  /* 0x0000000000067805 */ /* 0x000fc4000001ff00 */
[----:B------:R-:W-:Y:S02]  /*1110*/  CS2R R10, SRZ ;  /* 0x00000000000a7805 */ /* 0x000fe4000001ff00 */
[----:B------:R-:W-:Y:S02]  /*1120*/  CS2R R48, SRZ ;  /* 0x0000000000307805 */ /* 0x000fe4000001ff00 */
[----:B------:R-:W-:Y:S01]  /*1130*/  CS2R R50, SRZ ;  /* 0x0000000000327805 */ /* 0x000fe2000001ff00 */
[----:B------:R-:W-:Y:S01]  /*1140*/  IMAD.MOV.U32 R17, RZ, RZ, RZ ;  /* 0x000000ffff117224 */ /* 0x000fe200078e00ff */
[----:B------:R-:W-:Y:S01]  /*1150*/  CS2R R56, SRZ ;  /* 0x0000000000387805 */ /* 0x000fe2000001ff00 */
[----:B------:R-:W-:Y:S01]  /*1160*/  IMAD.MOV.U32 R58, RZ, RZ, RZ ;  /* 0x000000ffff3a7224 */ /* 0x000fe200078e00ff */
[----:B------:R-:W-:Y:S02]  /*1170*/  CS2R R20, SRZ ;  /* 0x0000000000147805 */ /* 0x000fe4000001ff00 */
[----:B------:R-:W-:Y:S01]  /*1180*/  CS2R R32, SRZ ;  /* 0x0000000000207805 */ /* 0x000fe2000001ff00 */
[----:B------:R-:W-:Y:S01]  /*1190*/  UISETP.GT.AND UP0, UPT, UR54, UR38, UPT ;  /* 0x000000263600728c */ /* 0x000fe2000bf04270 */
[----:B------:R-:W-:Y:S01]  /*11a0*/  IMAD.MOV.U32 R39, RZ, RZ, RZ ;  /* 0x000000ffff277224 */ /* 0x000fe200078e00ff */
[----:B------:R-:W-:Y:S01]  /*11b0*/  CS2R R46, SRZ ;  /* 0x00000000002e7805 */ /* 0x000fe2000001ff00 */
[----:B------:R-:W-:Y:S01]  /*11c0*/  IMAD.MOV.U32 R19, RZ, RZ, RZ ;  /* 0x000000ffff137224 */ /* 0x000fe200078e00ff */
[----:B------:R-:W-:-:S02]  /*11d0*/  CS2R R22, SRZ ;  /* 0x0000000000167805 */ /* 0x000fc4000001ff00 */
[----:B------:R-:W-:Y:S02]  /*11e0*/  CS2R R24, SRZ ;  /* 0x0000000000187805 */ /* 0x000fe4000001ff00 */
[----:B------:R-:W-:Y:S01]  /*11f0*/  PLOP3.LUT P1, PT, PT, PT, UP0, 0x80, 0x0 ;  /* 0x000000000000781c */ /* 0x000fe20003f2f008 */
[----:B------:R-:W-:Y:S01]  /*1200*/  IMAD.MOV.U32 R15, RZ, RZ, RZ ;  /* 0x000000ffff0f7224 */ /* 0x000fe200078e00ff */
[----:B------:R-:W-:Y:S01]  /*1210*/  CS2R R54, SRZ ;  /* 0x0000000000367805 */ /* 0x000fe2000001ff00 */
[----:B------:R-:W-:Y:S01]  /*1220*/  IMAD.MOV.U32 R29, RZ, RZ, RZ ;  /* 0x000000ffff1d7224 */ /* 0x000fe200078e00ff */
[----:B------:R-:W-:Y:S02]  /*1230*/  CS2R R40, SRZ ;  /* 0x0000000000287805 */ /* 0x000fe4000001ff00 */
[----:B------:R-:W-:Y:S01]  /*1240*/  CS2R R64, SRZ ;  /* 0x0000000000407805 */ /* 0x000fe2000001ff00 */
[----:B------:R-:W-:Y:S01]  /*1250*/  IMAD.MOV.U32 R37, RZ, RZ, RZ ;  /* 0x000000ffff257224 */ /* 0x000fe200078e00ff */
[----:B------:R-:W-:-:S02]  /*1260*/  CS2R R62, SRZ ;  /* 0x00000000003e7805 */ /* 0x000fc4000001ff00 */
[----:B------:R-:W-:Y:S02]  /*1270*/  CS2R R60, SRZ ;  /* 0x00000000003c7805 */ /* 0x000fe4000001ff00 */
[----:B------:R-:W-:Y:S01]  /*1280*/  CS2R R120, SRZ ;  /* 0x0000000000787805 */ /* 0x000fe2000001ff00 */
[----:B------:R-:W-:Y:S01]  /*1290*/  IMAD.MOV.U32 R66, RZ, RZ, RZ ;  /* 0x000000ffff427224 */ /* 0x000fe200078e00ff */
[----:B------:R-:W-:Y:S01]  /*12a0*/  CS2R R70, SRZ ;  /* 0x0000000000467805 */ /* 0x000fe2000001ff00 */
[----:B------:R-:W-:Y:S01]  /*12b0*/  IMAD.MOV.U32 R31, RZ, RZ, RZ ;  /* 0x000000ffff1f7224 */ /* 0x000fe200078e00ff */
[----:B------:R-:W-:Y:S02]  /*12c0*/  CS2R R122, SRZ ;  /* 0x00000000007a7805 */ /* 0x000fe4000001ff00 */
[----:B------:R-:W-:Y:S02]  /*12d0*/  CS2R R68, SRZ ;  /* 0x0000000000447805 */ /* 0x000fe4000001ff00 */
[----:B------:R-:W-:-:S02]  /*12e0*/  CS2R R76, SRZ ;  /* 0x00000000004c7805 */ /* 0x000fc4000001ff00 */
[----:B------:R-:W-:Y:S02]  /*12f0*/  CS2R R78, SRZ ;  /* 0x00000000004e7805 */ /* 0x000fe4000001ff00 */
[----:B------:R-:W-:Y:S01]  /*1300*/  CS2R R74, SRZ ;  /* 0x00000000004a7805 */ /* 0x000fe2000001ff00 */
[----:B------:R-:W-:Y:S01]  /*1310*/  IMAD.MOV.U32 R72, RZ, RZ, RZ ;  /* 0x000000ffff487224 */ /* 0x000fe200078e00ff */
[----:B------:R-:W-:Y:S02]  /*1320*/  CS2R R84, SRZ ;  /* 0x0000000000547805 */ /* 0x000fe4000001ff00 */
        /* <DEDUP_REMOVED lines=11> */
[----:B------:R-:W-:Y:S01]  /*13e0*/  IMAD.MOV.U32 R104, RZ, RZ, RZ ;  /* 0x000000ffff687224 */ /* 0x000fe200078e00ff */
[----:B------:R-:W-:-:S02]  /*13f0*/  CS2R R108, SRZ ;  /* 0x00000000006c7805 */ /* 0x000fc4000001ff00 */
[----:B------:R-:W-:Y:S01]  /*1400*/  CS2R R110, SRZ ;  /* 0x00000000006e7805 */ /* 0x000fe2000001ff00 */
[----:B------:R-:W-:Y:S01]  /*1410*/  IMAD.MOV.U32 R112, RZ, RZ, RZ ;  /* 0x000000ffff707224 */ /* 0x000fe200078e00ff */
[----:B------:R-:W-:Y:S01]  /*1420*/  CS2R R118, SRZ ;  /* 0x0000000000767805 */ /* 0x000fe2000001ff00 */
[----:B------:R-:W-:Y:S01]  /*1430*/  IMAD.MOV.U32 R116, RZ, RZ, RZ ;  /* 0x000000ffff747224 */ /* 0x000fe200078e00ff */
[----:B------:R-:W-:Y:S01]  /*1440*/  CS2R R114, SRZ ;  /* 0x0000000000727805 */ /* 0x000fe2000001ff00 */
[----:B------:R-:W-:Y:S02]  /*1450*/  IMAD.MOV.U32 R124, RZ, RZ, RZ ;  /* 0x000000ffff7c7224 */ /* 0x000fe400078e00ff */
[----:B------:R-:W-:Y:S01]  /*1460*/  IMAD.MOV.U32 R126, RZ, RZ, RZ ;  /* 0x000000ffff7e7224 */ /* 0x000fe200078e00ff */
[----:B------:R-:W-:Y:S06]  /*1470*/  @!P1 BRA `(.L_x_10) ;  /* 0x0000007400789947 */ /* 0x000fec0003800000 */
[----:B------:R-:W-:Y:S01]  /*1480*/  SHF.R.S32.HI R3, RZ, 0x1f, R18 ;  /* 0x0000001fff037819 */ /* 0x000fe20000011412 */
[----:B------:R-:W0:Y:S01]  /*1490*/  S2UR UR53, SR_CgaCtaId ;  /* 0x00000000003579c3 */ /* 0x000e220000008800 */
[----:B------:R-:W-:Y:S02]  /*14a0*/  UMOV UR36, 0x400 ;  /* 0x0000040000247882 */ /* 0x000fe40000000000 */
[----:B------:R-:W-:-:S04]  /*14b0*/  LEA.HI R17, R3, R18, RZ, 0x7 ;  /* 0x0000001203117211 */ /* 0x000fc800078f38ff */
[----:B------:R-:W-:-:S06]  /*14c0*/  SHF.R.S32.HI R0, RZ, 0x7, R17 ;  /* 0x00000007ff007819 */ /* 0x000fcc0000011411 */
[----:B------:R-:W1:Y:S01]  /*14d0*/  SHFL.IDX PT, R0, R0, RZ, 0x1f ;  /* 0x00001fff00007589 */ /* 0x000e6200000e0000 */
[----:B0-----:R-:W-:-:S04]  /*14e0*/  ULEA UR36, UR53, UR36, 0x18 ;  /* 0x0000002435247291 */ /* 0x001fc8000f8ec03f */
[----:B------:R-:W-:-:S04]  /*14f0*/  UIADD3 UR5, UR36, 0x1e200, URZ ;  /* 0x0001e20024057890 */ /* 0x000fc8000fffe03f */
[----:B------:R-:W-:Y:S01]  /*1500*/  ULOP3.LUT UP0, URZ, UR5, 0x9f, URZ, 0xc0, !UPT ;  /* 0x0000009f053f7892 */ /* 0x000fe2000f80c03f */
[----:B-1----:R-:W-:-:S05]  /*1510*/  R2UR UR50, R0 ;  /* 0x00000000003272ca */ /* 0x002fca00000e0000 */
[----:B------:R-:W-:-:S08]  /*1520*/  PLOP3.LUT P0, PT, PT, PT, UP0, 0x80, 0x0 ;  /* 0x000000000000781c */ /* 0x000fd00003f0f008 */
[----:B------:R-:W-:-:S04]  /*1530*/  ULEA.HI UR4, UR50, UR50, URZ, 0x1 ;  /* 0x0000003232047291 */ /* 0x000fc8000f8f083f */
[----:B------:R-:W-:-:S04]  /*1540*/  ULOP3.LUT UR4, UR4, 0x3e, URZ, 0xc0, !UPT ;  /* 0x0000003e04047892 */ /* 0x000fc8000f8ec03f */
[----:B------:R-:W-:-:S04]  /*1550*/  UIADD3 UR4, UR50, -UR4, URZ ;  /* 0x8000000432047290 */ /* 0x000fc8000fffe03f */
[----:B------:R-:W-:-:S04]  /*1560*/  ULEA UR4, UR4, UR5, 0xc ;  /* 0x0000000504047291 */ /* 0x000fc8000f8e603f */
[----:B------:R-:W-:-:S04]  /*1570*/  USHF.R.U32.HI UR4, URZ, 0x4, UR4 ;  /* 0x000000043f047899 */ /* 0x000fc80008011604 */
[----:B------:R-:W-:Y:S01]  /*1580*/  ULOP3.LUT UR40, UR4, 0x3fff, URZ, 0xc0, !UPT ;  /* 0x00003fff04287892 */ /* 0x000fe2000f8ec03f */
[----:B------:R-:W-:Y:S11]  /*1590*/  @!P0 BRA `(.L_x_11) ;  /* 0x0000000000408947 */ /* 0x000ff60003800000 */
[----:B------:R-:W-:Y:S01]  /*15a0*/  MOV R0, 0x0 ;  /* 0x0000000000007802 */ /* 0x000fe20000000f00 */
[----:B------:R-:W-:Y:S01]  /*15b0*/  ULDC.64 UR4, c[0x4][0xc0] ;  /* 0x0100300000047ab9 */ /* 0x000fe20000000a00 */
[----:B------:R-:W-:Y:S01]  /*15c0*/  ULDC.64 UR6, c[0x4][0x30] ;  /* 0x01000c0000067ab9 */ /* 0x000fe20000000a00 */
[----:B------:R-:W-:Y:S01]  /*15d0*/  IMAD.U32 R4, RZ, RZ, UR4 ;  /* 0x00000004ff047e24 */ /* 0x000fe2000f8e00ff */
[----:B------:R0:W1:Y:S01]  /*15e0*/  LDC.64 R2, c[0x4][R0] ;  /* 0x0100000000027b82 */ /* 0x0000620000000a00 */
[----:B------:R-:W-:Y:S01]  /*15f0*/  IMAD.U32 R5, RZ, RZ, UR5 ;  /* 0x00000005ff057e24 */ /* 0x000fe2000f8e00ff */
[----:B------:R-:W-:Y:S01]  /*1600*/  ULDC.64 UR4, c[0x4][0xc8] ;  /* 0x0100320000047ab9 */ /* 0x000fe20000000a00 */
[----:B------:R-:W-:Y:S02]  /*1610*/  IMAD.U32 R10, RZ, RZ, UR6 ;  /* 0x00000006ff0a7e24 */ /* 0x000fe4000f8e00ff */
[----:B------:R-:W-:Y:S02]  /*1620*/  IMAD.U32 R6, RZ, RZ, UR4 ;  /* 0x00000004ff067e24 */ /* 0x000fe4000f8e00ff */
[----:B------:R-:W-:-:S02]  /*1630*/  IMAD.U32 R7, RZ, RZ, UR5 ;  /* 0x00000005ff077e24 */ /* 0x000fc4000f8e00ff */
[----:B------:R-:W-:Y:S02]  /*1640*/  IMAD.U32 R11, RZ, RZ, UR7 ;  /* 0x00000007ff0b7e24 */ /* 0x000fe4000f8e00ff */
[----:B------:R-:W-:Y:S02]  /*1650*/  IMAD.MOV.U32 R8, RZ, RZ, 0x70 ;  /* 0x00000070ff087424 */ /* 0x000fe400078e00ff */
[----:B------:R-:W-:Y:S02]  /*1660*/  IMAD.MOV.U32 R12, RZ, RZ, 0x1 ;  /* 0x00000001ff0c7424 */ /* 0x000fe400078e00ff */
[----:B0-----:R-:W-:-:S07]  /*1670*/  IMAD.MOV.U32 R13, RZ, RZ, RZ ;  /* 0x000000ffff0d7224 */ /* 0x001fce00078e00ff */
[----:B------:R-:W-:-:S07]  /*1680*/  LEPC R20, `(.L_x_11) ;  /* 0x000000001014794e */ /* 0x000fce0000000000 */
[----:B-1----:R-:W-:Y:S05]  /*1690*/  CALL.ABS.NOINC R2 ;  /* 0x0000000002007343 */ /* 0x002fea0003c00000 */
.L_x_11:
[----:B------:R-:W-:-:S04]  /*16a0*/  SHF.L.U32 R2, RZ, 0x1f, RZ ;  /* 0x0000001fff027819 */ /* 0x000fc800000006ff */
[----:B------:R-:W0:Y:S02]  /*16b0*/  SYNCS.PHASECHK.TRANS64.TRYWAIT P0, [UR36+0x33400], R2 ;  /* 0x03340002ff0075a7 */ /* 0x000e240008000164 */
[----:B0-----:R-:W-:Y:S05]  /*16c0*/  @!P0 BRA `(.L_x_12) ;  /* 0x000000f000b48947 */ /* 0x001fea0003800000 */
.L_x_98:
[----:B------:R-:W-:-:S06]  /*16d0*/  ULOP3.LUT UR4, UR48, 0x1, URZ, 0xfc, !UPT ;  /* 0x0000000130047892 */ /* 0x000fcc000f8efc3f */
[----:B------:R-:W-:-:S05]  /*16e0*/  IMAD.U32 R0, RZ, RZ, UR4 ;  /* 0x00000004ff007e24 */ /* 0x000fca000f8e00ff */
[----:B------:R-:W-:-:S13]  /*16f0*/  ISETP.NE.AND P0, PT, R0, 0x3, PT ;  /* 0x000000030000780c */ /* 0x000fda0003f05270 */
[----:B------:R-:W-:Y:S05]  /*1700*/  @!P0 BRA `(.L_x_13) ;  /* 0x0000000000048947 */ /* 0x000fea0003800000 */
[----:B------:R-:W-:Y:S01]  /*1710*/  BPT.TRAP 0x1 ;  /* 0x000000040000795c */ /* 0x000fe20000300000 */
.L_x_13:
[----:B------:R1:W2:Y:S01]  /*1720*/  SYNCS.PHASECHK.TRANS64.TRYWAIT P1, [UR36+0x33430], R2 ;  /* 0x03343002ff0075a7 */ /* 0x0002a20008020164 */
[----:B------:R-:W-:Y:S05]  /*1730*/  @!P0 BRA `(.L_x_14) ;  /* 0x0000000000048947 */ /* 0x000fea0003800000 */
[----:B------:R-:W-:Y:S01]  /*1740*/  BPT.TRAP 0x1 ;  /* 0x000000040000795c */ /* 0x000fe20000300000 */
.L_x_14:
[----:B------:R-:W-:Y:S02]  /*1750*/  IMAD.U32 R4, RZ, RZ, UR40 ;  /* 0x00000028ff047e24 */ /* 0x000fe4000f8e00ff */
[----:B------:R-:W-:Y:S01]  /*1760*/  IMAD.MOV.U32 R0, RZ, RZ, RZ ;  /* 0x000000ffff007224 */ /* 0x000fe200078e00ff */
[----:B--2---:R-:W-:Y:S06]  /*1770*/  @P1 BRA `(.L_x_15) ;  /* 0x0000000000081947 */ /* 0x004fec0003800000 */
[----:B------:R-:W2:Y:S02]  /*1780*/  SYNCS.PHASECHK.TRANS64.TRYWAIT P1, [UR36+0x33430], R2 ;  /* 0x03343002ff0075a7 */ /* 0x000ea40008020164 */
[----:B--2---:R-:W-:Y:S05]  /*1790*/  @!P1 BRA `(.L_x_16) ;  /* 0x000000f000989947 */ /* 0x004fea0003800000 */
.L_x_15:
[----:B------:R-:W-:Y:S05]  /*17a0*/  WARPSYNC.ALL ;  /* 0x0000000000007948 */ /* 0x000fea0003800000 */
[----:B------:R-:W-:Y:S01]  /*17b0*/  IMAD.MOV.U32 R25, RZ, RZ, RZ ;  /* 0x000000ffff197224 */ /* 0x000fe200078e00ff */
[----:B01----:R-:W-:Y:S01]  /*17c0*/  LOP3.LUT R2, R4, 0x10000, RZ, 0xfc, !PT ;  /* 0x0001000004027812 */ /* 0x003fe200078efcff */
[----:B------:R-:W-:Y:S01]  /*17d0*/  IMAD.MOV.U32 R3, RZ, RZ, -0x7fffffe0 ;  /* 0x80000020ff037424 */ /* 0x000fe200078e00ff */
[----:B------:R-:W-:-:S04]  /*17e0*/  UIADD3 UR4, UR36, 0x24200, URZ ;  /* 0x0002420024047890 */ /* 0x000fc8000fffe03f */
[C---:B------:R-:W-:Y:S01]  /*17f0*/  R2UR UR5, R3.reuse ;  /* 0x00000000030572ca */ /* 0x040fe200000e0000 */
[----:B------:R-:W-:Y:S01]  /*1800*/  WARPGROUP.ARRIVE ;  /* 0x00000000000079c5 */ /* 0x000fe20000000000 */
[----:B------:R-:W-:Y:S01]  /*1810*/  UMOV UR7, 0x80000020 ;  /* 0x8000002000077882 */ /* 0x000fe20000000000 */
[----:B------:R-:W-:Y:S01]  /*1820*/  USHF.R.U32.HI UR6, URZ, 0x4, UR4 ;  /* 0x000000043f067899 */ /* 0x000fe20008011604 */
[C---:B------:R-:W-:Y:S01]  /*1830*/  R2UR UR8, R2.reuse ;  /* 0x00000000020872ca */ /* 0x040fe200000e0000 */
[----:B------:R-:W-:Y:S01]  /*1840*/  UMOV UR11, 0x80000020 ;  /* 0x80000020000b7882 */ /* 0x000fe20000000000 */
[C---:B------:R-:W-:Y:S01]  /*1850*/  R2UR UR4, R2.reuse ;  /* 0x00000000020472ca */ /* 0x040fe200000e0000 */
[----:B------:R-:W-:Y:S01]  /*1860*/  ULOP3.LUT UR6, UR6, 0x3fff, URZ, 0xc0, !UPT ;  /* 0x00003fff06067892 */ /* 0x000fe2000f8ec03f */
[C---:B------:R-:W-:Y:S01]  /*1870*/  R2UR UR9, R3.reuse ;  /* 0x00000000030972ca */ /* 0x040fe200000e0000 */
[----:B------:R-:W-:Y:S01]  /*1880*/  UMOV UR15, 0x80000020 ;  /* 0x80000020000f7882 */ /* 0x000fe20000000000 */
[C---:B------:R-:W-:Y:S01]  /*1890*/  R2UR UR12, R2.reuse ;  /* 0x00000000020c72ca */ /* 0x040fe200000e0000 */
[----:B------:R-:W-:Y:S01]  /*18a0*/  ULOP3.LUT UR52, UR6, 0x10000, URZ, 0xfc, !UPT ;  /* 0x0001000006347892 */ /* 0x000fe2000f8efc3f */
[C---:B------:R-:W-:Y:S01]  /*18b0*/  R2UR UR13, R3.reuse ;  /* 0x00000000030d72ca */ /* 0x040fe200000e0000 */
[----:B------:R-:W-:Y:S01]  /*18c0*/  UMOV UR19, 0x80000020 ;  /* 0x8000002000137882 */ /* 0x000fe20000000000 */
[C---:B------:R-:W-:Y:S01]  /*18d0*/  R2UR UR16, R2.reuse ;  /* 0x00000000021072ca */ /* 0x040fe200000e0000 */
[----:B------:R-:W-:Y:S01]  /*18e0*/  UIADD3 UR10, UR52, 0x80, URZ ;  /* 0x00000080340a7890 */ /* 0x000fe2000fffe03f */
[C---:B------:R-:W-:Y:S01]  /*18f0*/  R2UR UR17, R3.reuse ;  /* 0x00000000031172ca */ /* 0x040fe200000e0000 */
[----:B------:R-:W-:Y:S01]  /*1900*/  UIADD3 UR14, UR52, 0x100, URZ ;  /* 0x00000100340e7890 */ /* 0x000fe2000fffe03f */
[----:B------:R-:W-:Y:S01]  /*1910*/  R2UR UR20, R2 ;  /* 0x00000000021472ca */ /* 0x000fe200000e0000 */
[----:B------:R-:W-:Y:S01]  /*1920*/  UMOV UR6, UR52 ;  /* 0x0000003400067c82 */ /* 0x000fe20008000000 */
[----:B------:R-:W-:Y:S01]  /*1930*/  UIADD3 UR18, UR52, 0x180, URZ ;  /* 0x0000018034127890 */ /* 0x000fe2000fffe03f */
[----:B------:R-:W-:Y:S01]  /*1940*/  QGMMA.64x32x32.F32.E4M3.E4M3 R92, gdesc[UR4], RZ, !UPT, gsb0 ;  /* 0x00600000045c79f3 */ /* 0x000fe2000c0008ff */
[----:B------:R-:W-:Y:S01]  /*1950*/  R2UR UR21, R3 ;  /* 0x00000000031572ca */ /* 0x000fe200000e0000 */
[----:B------:R-:W-:Y:S01]  /*1960*/  UIADD3 UR22, UR52, 0x200, URZ ;  /* 0x0000020034167890 */ /* 0x000fe2000fffe03f */
[----:B------:R-:W-:Y:S01]  /*1970*/  UMOV UR23, 0x80000020 ;  /* 0x8000002000177882 */ /* 0x000fe20000000000 */
[----:B------:R-:W-:Y:S01]  /*1980*/  UIADD3 UR26, UR52, 0x2, URZ ;  /* 0x00000002341a7890 */ /* 0x000fe2000fffe03f */
[----:B------:R-:W-:Y:S01]  /*1990*/  UMOV UR25, 0x80000020 ;  /* 0x8000002000197882 */ /* 0x000fe20000000000 */
[----:B------:R-:W-:Y:S01]  /*19a0*/  UMOV UR27, 0x80000020 ;  /* 0x80000020001b7882 */ /* 0x000fe20000000000 */
[----:B------:R-:W-:Y:S01]  /*19b0*/  UIADD3 UR6, UR52, 0x82, URZ ;  /* 0x0000008234067890 */ /* 0x000fe2000fffe03f */
[----:B------:R-:W-:Y:S01]  /*19c0*/  UMOV UR5, UR25 ;  /* 0x0000001900057c82 */ /* 0x000fe20008000000 */
[----:B------:R-:W-:Y:S01]  /*19d0*/  UMOV UR7, 0x80000020 ;  /* 0x8000002000077882 */ /* 0x000fe20000000000 */
[----:B------:R-:W-:Y:S01]  /*19e0*/  UIADD3 UR30, UR52, 0x280, URZ ;  /* 0x00000280341e7890 */ /* 0x000fe2000fffe03f */
[----:B------:R-:W-:Y:S01]  /*19f0*/  UMOV UR29, 0x80000020 ;  /* 0x80000020001d7882 */ /* 0x000fe20000000000 */
        /* <DEDUP_REMOVED lines=10> */
[----:B------:R-:W-:-:S02]  /*1aa0*/  WARPGROUP.DEPBAR.LE gsb0, 0x0 ;  /* 0x00008000000079c5 */ /* 0x000fc40000010000 */
[----:B------:R-:W-:-:S06]  /*1ab0*/  WARPGROUP.ARRIVE ;  /* 0x00000000000079c5 */ /* 0x000fcc0000000000 */
[----:B------:R-:W-:Y:S01]  /*1ac0*/  QGMMA.64x32x32.F32.E4M3.E4M3 R76, gdesc[UR8], RZ, !UPT, gsb0 ;  /* 0x00600000084c79f3 */ /* 0x000fe2000c0008ff */
[----:B------:R-:W-:Y:S01]  /*1ad0*/  UIADD3 UR10, UR52, 0x102, URZ ;  /* 0x00000102340a7890 */ /* 0x000fe2000fffe03f */
[----:B------:R-:W-:Y:S01]  /*1ae0*/  UMOV UR9, UR25 ;  /* 0x0000001900097c82 */ /* 0x000fe20008000000 */
[----:B------:R-:W-:Y:S01]  /*1af0*/  UMOV UR11, 0x80000020 ;  /* 0x80000020000b7882 */ /* 0x000fe20000000000 */
[----:B------:R-:W-:Y:S02]  /*1b00*/  WARPGROUP.DEPBAR.LE gsb0, 0x0 ;  /* 0x00008000000079c5 */ /* 0x000fe40000010000 */
[----:B------:R-:W-:-:S06]  /*1b10*/  WARPGROUP.ARRIVE ;  /* 0x00000000000079c5 */ /* 0x000fcc0000000000 */
[----:B------:R-:W-:Y:S01]  /*1b20*/  QGMMA.64x32x32.F32.E4M3.E4M3 R60, gdesc[UR12], RZ, !UPT, gsb0 ;  /* 0x006000000c3c79f3 */ /* 0x000fe2000c0008ff */
[----:B------:R-:W-:-:S13]  /*1b30*/  R2UR UR12, R2 ;  /* 0x00000000020c72ca */ /* 0x000fda00000e0000 */
[----:B------:R-:W-:Y:S02]  /*1b40*/  UIADD3 UR24, UR12, 0x2, URZ ;  /* 0x000000020c187890 */ /* 0x000fe4000fffe03f */
[----:B------:R-:W-:Y:S02]  /*1b50*/  UIADD3 UR28, UR12, 0x200, URZ ;  /* 0x000002000c1c7890 */ /* 0x000fe4000fffe03f */
[----:B------:R-:W-:Y:S02]  /*1b60*/  UIADD3 UR32, UR12, 0x202, URZ ;  /* 0x000002020c207890 */ /* 0x000fe4000fffe03f */
[----:B------:R-:W-:Y:S01]  /*1b70*/  UIADD3 UR40, UR12, 0x400, URZ ;  /* 0x000004000c287890 */ /* 0x000fe2000fffe03f */
[----:B------:R-:W-:Y:S01]  /*1b80*/  UMOV UR4, UR24 ;  /* 0x0000001800047c82 */ /* 0x000fe20008000000 */
[----:B------:R-:W-:Y:S01]  /*1b90*/  UMOV UR8, UR24 ;  /* 0x0000001800087c82 */ /* 0x000fe20008000000 */
[----:B------:R-:W-:Y:S01]  /*1ba0*/  UIADD3 UR44, UR12, 0x402, URZ ;  /* 0x000004020c2c7890 */ /* 0x000fe2000fffe03f */
[----:B------:R-:W-:-:S02]  /*1bb0*/  WARPGROUP.DEPBAR.LE gsb0, 0x0 ;  /* 0x00008000000079c5 */ /* 0x000fc40000010000 */
[----:B------:R-:W-:-:S06]  /*1bc0*/  WARPGROUP.ARRIVE ;  /* 0x00000000000079c5 */ /* 0x000fcc0000000000 */
[----:B------:R-:W-:Y:S03]  /*1bd0*/  QGMMA.64x32x32.F32.E4M3.E4M3 R44, gdesc[UR16], RZ, !UPT, gsb0 ;  /* 0x00600000102c79f3 */ /* 0x000fe6000c0008ff */
[----:B------:R-:W-:Y:S02]  /*1be0*/  WARPGROUP.DEPBAR.LE gsb0, 0x0 ;  /* 0x00008000000079c5 */ /* 0x000fe40000010000 */
[----:B------:R-:W-:-:S06]  /*1bf0*/  WARPGROUP.ARRIVE ;  /* 0x00000000000079c5 */ /* 0x000fcc0000000000 */
[----:B------:R-:W-:Y:S03]  /*1c00*/  QGMMA.64x32x32.F32.E4M3.E4M3 R28, gdesc[UR20], RZ, !UPT, gsb0 ;  /* 0x00600000141c79f3 */ /* 0x000fe6000c0008ff */
[----:B------:R-:W-:Y:S02]  /*1c10*/  WARPGROUP.DEPBAR.LE gsb0, 0x0 ;  /* 0x00008000000079c5 */ /* 0x000fe40000010000 */
[----:B------:R-:W-:-:S06]  /*1c20*/  WARPGROUP.ARRIVE ;  /* 0x00000000000079c5 */ /* 0x000fcc0000000000 */
[----:B------:R-:W-:Y:S01]  /*1c30*/  QGMMA.64x32x32.F32.E4M3.E4M3 R92, gdesc[UR24], R92, gsb0 ;  /* 0x00600000185c79f3 */ /* 0x000fe2000800085c */
[----:B------:R-:W-:Y:S01]  /*1c40*/  UIADD3 UR26, UR52, 0x182, URZ ;  /* 0x00000182341a7890 */ /* 0x000fe2000fffe03f */
[----:B------:R-:W-:Y:S01]  /*1c50*/  UMOV UR27, 0x80000020 ;  /* 0x80000020001b7882 */ /* 0x000fe20000000000 */
[----:B------:R-:W-:Y:S02]  /*1c60*/  WARPGROUP.DEPBAR.LE gsb0, 0x0 ;  /* 0x00008000000079c5 */ /* 0x000fe40000010000 */
[----:B------:R-:W-:-:S06]  /*1c70*/  WARPGROUP.ARRIVE ;  /* 0x00000000000079c5 */ /* 0x000fcc0000000000 */
[----:B------:R-:W-:Y:S01]  /*1c80*/  QGMMA.64x32x32.F32.E4M3.E4M3 R76, gdesc[UR4], R76, gsb0 ;  /* 0x00600000044c79f3 */ /* 0x000fe2000800084c */
[----:B------:R-:W-:Y:S02]  /*1c90*/  UIADD3 UR4, UR52, 0x202, URZ ;  /* 0x0000020234047890 */ /* 0x000fe4000fffe03f */
[----:B------:R-:W-:Y:S01]  /*1ca0*/  UIADD3 UR6, UR52, 0x300, URZ ;  /* 0x0000030034067890 */ /* 0x000fe2000fffe03f */
[----:B------:R-:W-:Y:S01]  /*1cb0*/  UMOV UR5, UR29 ;  /* 0x0000001d00057c82 */ /* 0x000fe20008000000 */
[----:B------:R-:W-:Y:S01]  /*1cc0*/  UMOV UR7, 0x80000020 ;  /* 0x8000002000077882 */ /* 0x000fe20000000000 */
[----:B------:R-:W-:Y:S02]  /*1cd0*/  WARPGROUP.DEPBAR.LE gsb0, 0x0 ;  /* 0x00008000000079c5 */ /* 0x000fe40000010000 */
[----:B------:R-:W-:-:S06]  /*1ce0*/  WARPGROUP.ARRIVE ;  /* 0x00000000000079c5 */ /* 0x000fcc0000000000 */
[----:B------:R-:W-:Y:S01]  /*1cf0*/  QGMMA.64x32x32.F32.E4M3.E4M3 R60, gdesc[UR8], R60, gsb0 ;  /* 0x00600000083c79f3 */ /* 0x000fe2000800083c */
[----:B------:R-:W-:Y:S01]  /*1d00*/  UIADD3 UR10, UR52, 0x380, URZ ;  /* 0x00000380340a7890 */ /* 0x000fe2000fffe03f */
[----:B------:R-:W-:Y:S01]  /*1d10*/  UMOV UR8, UR28 ;  /* 0x0000001c00087c82 */ /* 0x000fe20008000000 */
[----:B------:R-:W-:Y:S01]  /*1d20*/  UMOV UR9, UR29 ;  /* 0x0000001d00097c82 */ /* 0x000fe20008000000 */
[----:B------:R-:W-:Y:S01]  /*1d30*/  UMOV UR11, 0x80000020 ;  /* 0x80000020000b7882 */ /* 0x000fe20000000000 */
[----:B------:R-:W-:Y:S02]  /*1d40*/  WARPGROUP.DEPBAR.LE gsb0, 0x0 ;  /* 0x00008000000079c5 */ /* 0x000fe40000010000 */
[----:B------:R-:W-:-:S06]  /*1d50*/  WARPGROUP.ARRIVE ;  /* 0x00000000000079c5 */ /* 0x000fcc0000000000 */
[----:B------:R-:W-:Y:S01]  /*1d60*/  QGMMA.64x32x32.F32.E4M3.E4M3 R44, gdesc[UR24], R44, gsb0 ;  /* 0x00600000182c79f3 */ /* 0x000fe2000800082c */
[----:B------:R-:W-:Y:S01]  /*1d70*/  UMOV UR26, UR4 ;  /* 0x00000004001a7c82 */ /* 0x000fe20008000000 */
[----:B------:R-:W-:Y:S01]  /*1d80*/  UMOV UR27, 0x80000020 ;  /* 0x80000020001b7882 */ /* 0x000fe20000000000 */
[----:B------:R-:W-:Y:S01]  /*1d90*/  UMOV UR4, UR28 ;  /* 0x0000001c00047c82 */ /* 0x000fe20008000000 */
[----:B------:R-:W-:Y:S02]  /*1da0*/  WARPGROUP.DEPBAR.LE gsb0, 0x0 ;  /* 0x00008000000079c5 */ /* 0x000fe40000010000 */
[----:B------:R-:W-:-:S06]  /*1db0*/  WARPGROUP.ARRIVE ;  /* 0x00000000000079c5 */ /* 0x000fcc0000000000 */
[----:B------:R-:W-:Y:S03]  /*1dc0*/  QGMMA.64x32x32.F32.E4M3.E4M3 R28, gdesc[UR24], R28, gsb0 ;  /* 0x00600000181c79f3 */ /* 0x000fe6000800081c */
        /* <DEDUP_REMOVED lines=93> */
[----:B------:R-:W-:Y:S02]  /*23a0*/  WARPGROUP.DEPBAR.LE gsb0, 0x0 ;  /* 0x00008000000079c5 */ /* 0x000fe40000010000 */
[----:B------:R-:W-:-:S06]  /*23b0*/  WARPGROUP.ARRIVE ;  /* 0x00000000000079c5 */ /* 0x000fcc0000000000 */
[----:B------:R-:W-:Y:S03]  /*23c0*/  QGMMA.64x32x32.F32.E4M3.E4M3 R60, gdesc[UR8], R60, gsb0 ;  /* 0x00600000083c79f3 */ /* 0x000fe6000800083c */
[----:B------:R-:W-:Y:S02]  /*23d0*/  WARPGROUP.DEPBAR.LE gsb0, 0x0 ;  /* 0x00008000000079c5 */ /* 0x000fe40000010000 */
[----:B------:R-:W-:-:S06]  /*23e0*/  WARPGROUP.ARRIVE ;  /* 0x00000000000079c5 */ /* 0x000fcc0000000000 */
[----:B------:R-:W-:Y:S01]  /*23f0*/  QGMMA.64x32x32.F32.E4M3.E4M3 R44, gdesc[UR44], R44, gsb0 ;  /* 0x006000002c2c79f3 */ /* 0x000fe2000800082c */
[----:B------:R-:W-:Y:S01]  /*2400*/  UMOV UR46, UR4 ;  /* 0x00000004002e7c82 */ /* 0x000fe20008000000 */
[----:B------:R-:W-:Y:S01]  /*2410*/  UMOV UR47, 0x80000020 ;  /* 0x80000020002f7882 */ /* 0x000fe20000000000 */
[----:B------:R-:W-:Y:S02]  /*2420*/  WARPGROUP.DEPBAR.LE gsb0, 0x0 ;  /* 0x00008000000079c5 */ /* 0x000fe40000010000 */
[----:B------:R-:W-:-:S06]  /*2430*/  WARPGROUP.ARRIVE ;  /* 0x00000000000079c5 */ /* 0x000fcc0000000000 */
[----:B------:R-:W-:Y:S03]  /*2440*/  QGMMA.64x32x32.F32.E4M3.E4M3 R28, gdesc[UR44], R28, gsb0 ;  /* 0x006000002c1c79f3 */ /* 0x000fe6000800081c */
[----:B------:R-:W-:Y:S02]  /*2450*/  WARPGROUP.DEPBAR.LE gsb0, 0x0 ;  /* 0x00008000000079c5 */ /* 0x000fe40000010000 */
[----:B------:R-:W-:Y:S05]  /*2460*/  @!P0 BRA `(.L_x_17) ;  /* 0x0000000000048947 */ /* 0x000fea0003800000 */
[----:B------:R-:W-:Y:S01]  /*2470*/  BPT.TRAP 0x1 ;  /* 0x000000040000795c */ /* 0x000fe20000300000 */
.L_x_17:
[----:B------:R-:W-:Y:S01]  /*2480*/  LOP3.LUT R17, R17, 0xffffff80, RZ, 0xc0, !PT ;  /* 0xffffff8011117812 */ /* 0x000fe200078ec0ff */
[----:B------:R-:W-:Y:S01]  /*2490*/  IMAD.MOV.U32 R5, RZ, RZ, -0x2 ;  /* 0xfffffffeff057424 */ /* 0x000fe200078e00ff */
[----:B------:R-:W-:Y:S01]  /*24a0*/  P2R R15, PR, RZ, 0x1 ;  /* 0x00000001ff0f7803 */ /* 0x000fe20000000000 */
[----:B------:R-:W-:Y:S01]  /*24b0*/  UIADD3 UR58, UR54, -0x2, URZ ;  /* 0xfffffffe363a7890 */ /* 0x000fe2000fffe03f */
[----:B------:R-:W-:Y:S01]  /*24c0*/  IMAD.MOV.U32 R113, RZ, RZ, R25 ;  /* 0x000000ffff717224 */ /* 0x000fe200078e0019 */
[----:B------:R-:W-:Y:S01]  /*24d0*/  UIADD3 UR4, UR36, 0x33440, URZ ;  /* 0x0003344024047890 */ /* 0x000fe2000fffe03f */
[----:B------:R-:W-:Y:S01]  /*24e0*/  IMAD.IADD R17, R18, 0x1, -R17 ;  /* 0x0000000112117824 */ /* 0x000fe200078e0a11 */
[----:B------:R-:W-:Y:S01]  /*24f0*/  UISETP.GE.AND UP0, UPT, UR58, UR38, UPT ;  /* 0x000000263a00728c */ /* 0x000fe2000bf06270 */
[--C-:B------:R-:W-:Y:S01]  /*2500*/  IMAD.MOV.U32 R112, RZ, RZ, R25.reuse ;  /* 0x000000ffff707224 */ /* 0x100fe200078e0019 */
[----:B------:R-:W-:Y:S01]  /*2510*/  UPRMT UR4, UR53, 0x654, UR4 ;  /* 0x0000065435047896 */ /* 0x000fe20008000004 */
[----:B------:R-:W-:Y:S01]  /*2520*/  IMAD.MOV.U32 R115, RZ, RZ, R25 ;  /* 0x000000ffff737224 */ /* 0x000fe200078e0019 */
[----:B------:R-:W-:Y:S01]  /*2530*/  SHF.R.S32.HI R4, RZ, 0x1f, R17 ;  /* 0x0000001fff047819 */ /* 0x000fe20000011411 */
[----:B------:R-:W-:-:S02]  /*2540*/  IMAD.MOV.U32 R114, RZ, RZ, R25 ;  /* 0x000000ffff727224 */ /* 0x000fc400078e0019 */
[--C-:B------:R-:W-:Y:S01]  /*2550*/  IMAD.MOV.U32 R117, RZ, RZ, R25.reuse ;  /* 0x000000ffff757224 */ /* 0x100fe200078e0019 */
[----:B------:R-:W-:Y:S01]  /*2560*/  LEA.HI R4, R4, R17, RZ, 0x2 ;  /* 0x0000001104047211 */ /* 0x000fe200078f10ff */
[--C-:B------:R-:W-:Y:S02]  /*2570*/  IMAD.MOV.U32 R116, RZ, RZ, R25.reuse ;  /* 0x000000ffff747224 */ /* 0x100fe400078e0019 */
[----:B------:R-:W-:Y:S01]  /*2580*/  SYNCS.ARRIVE.TRANS64.RED.A1T0 RZ, [UR4], RZ ;  /* 0x000000ffffff79a7 */ /* 0x000fe20008100404 */
[----:B------:R-:W-:Y:S01]  /*2590*/  LOP3.LUT R4, R4, 0x7ffffffc, RZ, 0xc0, !PT ;  /* 0x7ffffffc04047812 */ /* 0x000fe200078ec0ff */
[--C-:B------:R-:W-:Y:S02]  /*25a0*/  IMAD.MOV.U32 R119, RZ, RZ, R25.reuse ;  /* 0x000000ffff777224 */ /* 0x100fe400078e0019 */
[----:B------:R-:W-:Y:S02]  /*25b0*/  IMAD.MOV.U32 R118, RZ, RZ, R25 ;  /* 0x000000ffff767224 */ /* 0x000fe400078e0019 */
[----:B------:R-:W-:-:S04]  /*25c0*/  IMAD.IADD R4, R17, 0x1, -R4 ;  /* 0x0000000111047824 */ /* 0x000fc800078e0a04 */
[----:B------:R-:W-:Y:S02]  /*25d0*/  IMAD R4, R4, R5, 0xa0 ;  /* 0x000000a004047424 */ /* 0x000fe400078e0205 */
[----:B------:R-:W-:Y:S01]  /*25e0*/  IMAD.U32 R5, RZ, RZ, UR54 ;  /* 0x00000036ff057e24 */ /* 0x000fe2000f8e00ff */
[----:B------:R-:W0:Y:S01]  /*25f0*/  S2UR UR54, SR_CgaCtaId ;  /* 0x00000000003679c3 */ /* 0x000e220000008800 */
[----:B------:R-:W-:Y:S01]  /*2600*/  VIADD R4, R4, UR55 ;  /* 0x0000003704047c36 */ /* 0x000fe20008000000 */
[----:B------:R-:W-:-:S03]  /*2610*/  UMOV UR55, URZ ;  /* 0x0000003f00377c82 */ /* 0x000fc60008000000 */
[----:B------:R-:W-:-:S05]  /*2620*/  IMAD R5, R5, -0xa0, R4 ;  /* 0xffffff6005057824 */ /* 0x000fca00078e0204 */
[C---:B------:R-:W-:Y:S02]  /*2630*/  ISETP.GT.AND P6, PT, R5.reuse, RZ, PT ;  /* 0x000000ff0500720c */ /* 0x040fe40003fc4270 */
[C---:B------:R-:W-:Y:S02]  /*2640*/  ISETP.GT.AND P5, PT, R5.reuse, 0x1, PT ;  /* 0x000000010500780c */ /* 0x040fe40003fa4270 */
[----:B------:R-:W-:Y:S02]  /*2650*/  ISETP.GT.AND P4, PT, R5, 0x8, PT ;  /* 0x000000080500780c */ /* 0x000fe40003f84270 */
[----:B------:R-:W-:Y:S02]  /*2660*/  FSEL R94, R94, -INF , P6 ;  /* 0xff8000005e5e7808 */ /* 0x000fe40003000000 */
[----:B------:R-:W-:Y:S02]  /*2670*/  FSEL R95, R95, -INF , P5 ;  /* 0xff8000005f5f7808 */ /* 0x000fe40002800000 */
[----:B------:R-:W-:-:S02]  /*2680*/  ISETP.GT.AND P3, PT, R5, 0x9, PT ;  /* 0x000000090500780c */ /* 0x000fc40003f64270 */
[----:B------:R-:W-:Y:S02]  /*2690*/  FSEL R98, R98, -INF , P4 ;  /* 0xff80000062627808 */ /* 0x000fe40002000000 */
[----:B------:R-:W-:Y:S02]  /*26a0*/  FMNMX.FTZ R7, R94, R95, !PT ;  /* 0x0000005f5e077209 */ /* 0x000fe40007810000 */
[----:B------:R-:W-:Y:S02]  /*26b0*/  ISETP.GT.AND P1, PT, R5, 0x10, PT ;  /* 0x000000100500780c */ /* 0x000fe40003f24270 */
[----:B------:R-:W-:Y:S02]  /*26c0*/  FSEL R99, R99, -INF , P3 ;  /* 0xff80000063637808 */ /* 0x000fe40001800000 */
[----:B------:R-:W-:Y:S02]  /*26d0*/  FMNMX.FTZ R4, R98, R7, !PT ;  /* 0x0000000762047209 */ /* 0x000fe40007810000 */
[----:B------:R-:W-:-:S02]  /*26e0*/  ISETP.GT.AND P2, PT, R5, 0x11, PT ;  /* 0x000000110500780c */ /* 0x000fc40003f44270 */
[----:B------:R-:W-:Y:S02]  /*26f0*/  FSEL R102, R102, -INF , P1 ;  /* 0xff80000066667808 */ /* 0x000fe40000800000 */
[----:B------:R-:W-:Y:S02]  /*2700*/  FMNMX.FTZ R7, R99, R4, !PT ;  /* 0x0000000463077209 */ /* 0x000fe40007810000 */
[----:B------:R-:W-:Y:S02]  /*2710*/  FSEL R92, R92, -INF , P6 ;  /* 0xff8000005c5c7808 */ /* 0x000fe40003000000 */
[----:B------:R-:W-:Y:S02]  /*2720*/  ISETP.GT.AND P6, PT, R5, 0x18, PT ;  /* 0x000000180500780c */ /* 0x000fe40003fc4270 */
[----:B------:R-:W-:Y:S02]  /*2730*/  FSEL R103, R103, -INF , P2 ;  /* 0xff80000067677808 */ /* 0x000fe40001000000 */
[----:B------:R-:W-:-:S02]  /*2740*/  FMNMX.FTZ R4, R102, R7, !PT ;  /* 0x0000000766047209 */ /* 0x000fc40007810000 */
[----:B------:R-:W-:Y:S02]  /*2750*/  FSEL R93, R93, -INF , P5 ;  /* 0xff8000005d5d7808 */ /* 0x000fe40002800000 */
[----:B------:R-:W-:Y:S02]  /*2760*/  ISETP.GT.AND P5, PT, R5, 0x19, PT ;  /* 0x000000190500780c */ /* 0x000fe40003fa4270 */
[----:B------:R-:W-:Y:S02]  /*2770*/  FSEL R106, R106, -INF , P6 ;  /* 0xff8000006a6a7808 */ /* 0x000fe40003000000 */
[----:B------:R-:W-:Y:S02]  /*2780*/  FMNMX.FTZ R7, R103, R4, !PT ;  /* 0x0000000467077209 */ /* 0x000fe40007810000 */
[----:B------:R-:W-:Y:S02]  /*2790*/  FSEL R96, R96, -INF , P4 ;  /* 0xff80000060607808 */ /* 0x000fe40002000000 */
        /* <DEDUP_REMOVED lines=91> */
[C---:B------:R-:W-:Y:S02]  /*2d50*/  ISETP.GT.AND P0, PT, R5.reuse, 0x79, PT ;  /* 0x000000790500780c */ /* 0x040fe40003f04270 */
[----:B------:R-:W-:Y:S02]  /*2d60*/  FSEL R52, R52, -INF , P1 ;  /* 0xff80000034347808 */ /* 0x000fe40000800000 */
[----:B------:R-:W-:Y:S02]  /*2d70*/  ISETP.GT.AND P1, PT, R5, 0x88, PT ;  /* 0x000000880500780c */ /* 0x000fe40003f24270 */
[----:B------:R-:W-:Y:S02]  /*2d80*/  FSEL R7, R58, -INF , P6 ;  /* 0xff8000003a077808 */ /* 0x000fe40003000000 */
[----:B------:R-:W-:Y:S02]  /*2d90*/  FMNMX.FTZ R4, R55, R4, !PT ;  /* 0x0000000437047209 */ /* 0x000fe40007810000 */
[----:B------:R-:W-:-:S02]  /*2da0*/  FSEL R46, R59, -INF , P0 ;  /* 0xff8000003b2e7808 */ /* 0x000fc40000000000 */
[----:B------:R-:W-:Y:S02]  /*2db0*/  ISETP.GT.AND P0, PT, R5, 0x81, PT ;  /* 0x000000810500780c */ /* 0x000fe40003f04270 */
[----:B------:R-:W-:Y:S02]  /*2dc0*/  FSEL R45, R45, -INF , P5 ;  /* 0xff8000002d2d7808 */ /* 0x000fe40002800000 */
[----:B------:R-:W-:Y:S02]  /*2dd0*/  FSEL R70, R34, -INF , P1 ;  /* 0xff80000022467808 */ /* 0x000fe40000800000 */
[----:B------:R-:W-:Y:S02]  /*2de0*/  P2R R13, PR, RZ, 0x2 ;  /* 0x00000002ff0d7803 */ /* 0x000fe40000000000 */
[----:B------:R-:W-:Y:S02]  /*2df0*/  ISETP.GT.AND P5, PT, R5, 0x80, PT ;  /* 0x000000800500780c */ /* 0x000fe40003fa4270 */
[----:B------:R-:W-:-:S02]  /*2e00*/  FMNMX.FTZ R9, R7, R4, !PT ;  /* 0x0000000407097209 */ /* 0x000fc40007810000 */
[----:B------:R-:W-:Y:S02]  /*2e10*/  ISETP.GT.AND P1, PT, R5, 0x79, PT ;  /* 0x000000790500780c */ /* 0x000fe40003f24270 */
[----:B------:R-:W-:Y:S02]  /*2e20*/  FSEL R63, R31, -INF , P0 ;  /* 0xff8000001f3f7808 */ /* 0x000fe40000000000 */
[----:B------:R-:W-:Y:S02]  /*2e30*/  P2R R14, PR, RZ, 0x1 ;  /* 0x00000001ff0e7803 */ /* 0x000fe40000000000 */
[----:B------:R-:W-:Y:S02]  /*2e40*/  ISETP.GT.AND P0, PT, R5, 0x80, PT ;  /* 0x000000800500780c */ /* 0x000fe40003f04270 */
[----:B------:R-:W-:Y:S02]  /*2e50*/  FSEL R66, R30, -INF , P5 ;  /* 0xff8000001e427808 */ /* 0x000fe40002800000 */
[----:B------:R-:W-:-:S02]  /*2e60*/  FMNMX.FTZ R9, R46, R9, !PT ;  /* 0x000000092e097209 */ /* 0x000fc40007810000 */
[----:B------:R-:W-:Y:S02]  /*2e70*/  FSEL R57, R57, -INF , P1 ;  /* 0xff80000039397808 */ /* 0x000fe40000800000 */
[----:B------:R-:W-:Y:S02]  /*2e80*/  ISETP.NE.AND P1, PT, R13, RZ, PT ;  /* 0x000000ff0d00720c */ /* 0x000fe40003f25270 */
[----:B------:R-:W-:Y:S02]  /*2e90*/  FMNMX.FTZ R13, R92, R93, !PT ;  /* 0x0000005d5c0d7209 */ /* 0x000fe40007810000 */
[----:B------:R-:W-:Y:S02]  /*2ea0*/  FSEL R28, R28, -INF , P0 ;  /* 0xff8000001c1c7808 */ /* 0x000fe40000000000 */
[----:B------:R-:W-:Y:S02]  /*2eb0*/  FMNMX.FTZ R4, R66, R9, !PT ;  /* 0x0000000942047209 */ /* 0x000fe40007810000 */
[----:B------:R-:W-:-:S02]  /*2ec0*/  ISETP.NE.AND P0, PT, R14, RZ, PT ;  /* 0x000000ff0e00720c */ /* 0x000fc40003f05270 */
[----:B------:R-:W-:Y:S02]  /*2ed0*/  FMNMX.FTZ R14, R96, R13, !PT ;  /* 0x0000000d600e7209 */ /* 0x000fe40007810000 */
[----:B------:R-:W-:Y:S02]  /*2ee0*/  FSEL R53, R53, -INF , P2 ;  /* 0xff80000035357808 */ /* 0x000fe40001000000 */
[----:B------:R-:W-:Y:S02]  /*2ef0*/  ISETP.GT.AND P2, PT, R5, 0x89, PT ;  /* 0x000000890500780c */ /* 0x000fe40003f44270 */
[----:B------:R-:W-:Y:S02]  /*2f00*/  FMNMX.FTZ R9, R63, R4, !PT ;  /* 0x000000043f097209 */ /* 0x000fe40007810000 */
[----:B------:R-:W-:Y:S02]  /*2f10*/  FSEL R29, R29, -INF , P0 ;  /* 0xff8000001d1d7808 */ /* 0x000fe40000000000 */
[----:B------:R-:W-:-:S02]  /*2f20*/  ISETP.NE.AND P0, PT, R15, RZ, PT ;  /* 0x000000ff0f00720c */ /* 0x000fc40003f05270 */
[----:B------:R-:W-:Y:S02]  /*2f30*/  FMNMX.FTZ R15, R97, R14, !PT ;  /* 0x0000000e610f7209 */ /* 0x000fe40007810000 */
[----:B------:R-:W-:Y:S02]  /*2f40*/  FSEL R49, R49, -INF , P3 ;  /* 0xff80000031317808 */ /* 0x000fe40001800000 */
[----:B------:R-:W-:Y:S02]  /*2f50*/  FSEL R71, R35, -INF , P2 ;  /* 0xff80000023477808 */ /* 0x000fe40001000000 */
[----:B------:R-:W-:Y:S02]  /*2f60*/  FMNMX.FTZ R4, R70, R9, !PT ;  /* 0x0000000946047209 */ /* 0x000fe40007810000 */
[----:B------:R-:W-:Y:S02]  /*2f70*/  ISETP.GT.AND P3, PT, R5, 0x90, PT ;  /* 0x000000900500780c */ /* 0x000fe40003f64270 */
[----:B------:R-:W-:-:S02]  /*2f80*/  FMNMX.FTZ R18, R100, R15, !PT ;  /* 0x0000000f64127209 */ /* 0x000fc40007810000 */
[----:B------:R-:W-:Y:S02]  /*2f90*/  FSEL R48, R48, -INF , P4 ;  /* 0xff80000030307808 */ /* 0x000fe40002000000 */
[----:B------:R-:W-:Y:S02]  /*2fa0*/  FSEL R74, R38, -INF , P3 ;  /* 0xff800000264a7808 */ /* 0x000fe40001800000 */
[----:B------:R-:W-:Y:S02]  /*2fb0*/  FMNMX.FTZ R9, R71, R4, !PT ;  /* 0x0000000447097209 */ /* 0x000fe40007810000 */
[----:B------:R-:W-:Y:S02]  /*2fc0*/  ISETP.GT.AND P4, PT, R5, 0x91, PT ;  /* 0x000000910500780c */ /* 0x000fe40003f84270 */
[----:B------:R-:W-:Y:S02]  /*2fd0*/  FMNMX.FTZ R15, R101, R18, !PT ;  /* 0x00000012650f7209 */ /* 0x000fe40007810000 */
[----:B------:R-:W-:-:S02]  /*2fe0*/  FSEL R67, R39, -INF , P4 ;  /* 0xff80000027437808 */ /* 0x000fc40002000000 */
[----:B------:R-:W-:Y:S02]  /*2ff0*/  FMNMX.FTZ R4, R74, R9, !PT ;  /* 0x000000094a047209 */ /* 0x000fe40007810000 */
[----:B------:R-:W-:Y:S02]  /*3000*/  ISETP.GT.AND P5, PT, R5, 0x98, PT ;  /* 0x000000980500780c */ /* 0x000fe40003fa4270 */
[----:B------:R-:W-:Y:S02]  /*3010*/  FMNMX.FTZ R18, R104, R15, !PT ;  /* 0x0000000f68127209 */ /* 0x000fe40007810000 */
[----:B------:R-:W-:Y:S02]  /*3020*/  FSEL R59, R42, -INF , P5 ;  /* 0xff8000002a3b7808 */ /* 0x000fe40002800000 */
[----:B------:R-:W-:Y:S02]  /*3030*/  FMNMX.FTZ R4, R67, R4, !PT ;  /* 0x0000000443047209 */ /* 0x000fe40007810000 */
[----:B------:R-:W-:-:S02]  /*3040*/  ISETP.GT.AND P6, PT, R5, 0x99, PT ;  /* 0x000000990500780c */ /* 0x000fc40003fc4270 */
[----:B------:R-:W-:Y:S02]  /*3050*/  FMNMX.FTZ R17, R105, R18, !PT ;  /* 0x0000001269117209 */ /* 0x000fe40007810000 */
[----:B------:R-:W-:Y:S02]  /*3060*/  FSEL R58, R43, -INF , P6 ;  /* 0xff8000002b3a7808 */ /* 0x000fe40003000000 */
[----:B------:R-:W-:Y:S02]  /*3070*/  FMNMX.FTZ R9, R59, R4, !PT ;  /* 0x000000043b097209 */ /* 0x000fe40007810000 */
[----:B------:R-:W-:Y:S02]  /*3080*/  FMNMX.FTZ R18, R76, R17, !PT ;  /* 0x000000114c127209 */ /* 0x000fe40007810000 */
[----:B------:R-:W-:Y:S02]  /*3090*/  FMNMX.FTZ R9, R58, R9, !PT ;  /* 0x000000093a097209 */ /* 0x000fe40007810000 */
[----:B------:R-:W-:-:S02]  /*30a0*/  FMNMX.FTZ R19, R77, R18, !PT ;  /* 0x000000124d137209 */ /* 0x000fc40007810000 */
[----:B------:R-:W-:Y:S01]  /*30b0*/  P2R R10, PR, RZ, 0x8 ;  /* 0x00000008ff0a7803 */ /* 0x000fe20000000000 */
[----:B------:R-:W1:Y:S01]  /*30c0*/  SHFL.BFLY PT, R4, R9, 0x2, 0x1f ;  /* 0x0c401f0009047f89 */ /* 0x000e6200000e0000 */
[----:B------:R-:W-:Y:S02]  /*30d0*/  FMNMX.FTZ R18, R80, R19, !PT ;  /* 0x0000001350127209 */ /* 0x000fe40007810000 */
[----:B------:R-:W-:Y:S02]  /*30e0*/  P2R R12, PR, RZ, 0x4 ;  /* 0x00000004ff0c7803 */ /* 0x000fe40000000000 */
[----:B------:R-:W-:Y:S02]  /*30f0*/  FMNMX.FTZ R19, R81, R18, !PT ;  /* 0x0000001251137209 */ /* 0x000fe40007810000 */
[----:B------:R-:W-:Y:S02]  /*3100*/  ISETP.GT.AND P2, PT, R5, 0x78, PT ;  /* 0x000000780500780c */ /* 0x000fe40003f44270 */
[----:B------:R-:W-:-:S02]  /*3110*/  FMNMX.FTZ R24, R84, R19, !PT ;  /* 0x0000001354187209 */ /* 0x000fc40007810000 */
[----:B------:R-:W-:Y:S02]  /*3120*/  FSEL R56, R56, -INF , P2 ;  /* 0xff80000038387808 */ /* 0x000fe40001000000 */
[----:B------:R-:W-:Y:S02]  /*3130*/  FMNMX.FTZ R19, R85, R24, !PT ;  /* 0x0000001855137209 */ /* 0x000fe40007810000 */
[----:B------:R-:W-:Y:S02]  /*3140*/  ISETP.NE.AND P2, PT, R12, RZ, PT ;  /* 0x000000ff0c00720c */ /* 0x000fe40003f45270 */
[----:B------:R-:W-:-:S04]  /*3150*/  FMNMX.FTZ R24, R88, R19, !PT ;  /* 0x0000001358187209 */ /* 0x000fc80007810000 */
[----:B------:R-:W-:Y:S02]  /*3160*/  FMNMX.FTZ R21, R89, R24, !PT ;  /* 0x0000001859157209 */ /* 0x000fe40007810000 */
[----:B-1----:R-:W-:Y:S02]  /*3170*/  FMNMX.FTZ R6, R9, R4, !PT ;  /* 0x0000000409067209 */ /* 0x002fe40007810000 */
[----:B------:R-:W-:-:S03]  /*3180*/  FMNMX.FTZ R24, R60, R21, !PT ;  /* 0x000000153c187209 */ /* 0x000fc60007810000 */
[----:B------:R-:W1:Y:S01]  /*3190*/  SHFL.BFLY PT, R11, R6, 0x1, 0x1f ;  /* 0x0c201f00060b7f89 */ /* 0x000e6200000e0000 */
[----:B------:R-:W-:-:S04]  /*31a0*/  FMNMX.FTZ R31, R61, R24, !PT ;  /* 0x000000183d1f7209 */ /* 0x000fc80007810000 */
[----:B------:R-:W-:-:S04]  /*31b0*/  FMNMX.FTZ R30, R64, R31, !PT ;  /* 0x0000001f401e7209 */ /* 0x000fc80007810000 */
[----:B------:R-:W-:-:S04]  /*31c0*/  FMNMX.FTZ R31, R65, R30, !PT ;  /* 0x0000001e411f7209 */ /* 0x000fc80007810000 */
[----:B------:R-:W-:-:S04]  /*31d0*/  FMNMX.FTZ R30, R68, R31, !PT ;  /* 0x0000001f441e7209 */ /* 0x000fc80007810000 */
[----:B------:R-:W-:-:S04]  /*31e0*/  FMNMX.FTZ R31, R69, R30, !PT ;  /* 0x0000001e451f7209 */ /* 0x000fc80007810000 */
[----:B------:R-:W-:Y:S02]  /*31f0*/  FMNMX.FTZ R30, R72, R31, !PT ;  /* 0x0000001f481e7209 */ /* 0x000fe40007810000 */
[----:B-1----:R-:W-:Y:S01]  /*3200*/  FMNMX.FTZ R4, R6, R11, !PT ;  /* 0x0000000b06047209 */ /* 0x002fe20007810000 */
[----:B------:R-:W-:Y:S01]  /*3210*/  IMAD.U32 R11, RZ, RZ, UR37 ;  /* 0x00000025ff0b7e24 */ /* 0x000fe2000f8e00ff */
[----:B------:R-:W-:Y:S02]  /*3220*/  FMNMX.FTZ R31, R73, R30, !PT ;  /* 0x0000001e491f7209 */ /* 0x000fe40007810000 */
[C---:B------:R-:W-:Y:S01]  /*3230*/  FSETP.NEU.FTZ.AND P3, PT, R4.reuse, -INF , PT ;  /* 0xff8000000400780b */ /* 0x040fe20003f7d000 */
[----:B------:R-:W-:Y:S01]  /*3240*/  FFMA.FTZ R8, R4, R11, -8 ;  /* 0xc100000004087423 */ /* 0x000fe2000001000b */
[----:B------:R-:W-:-:S04]  /*3250*/  FMNMX.FTZ R30, R44, R31, !PT ;  /* 0x0000001f2c1e7209 */ /* 0x000fc80007810000 */
[----:B------:R-:W-:Y:S02]  /*3260*/  FMNMX.FTZ R31, R45, R30, !PT ;  /* 0x0000001e2d1f7209 */ /* 0x000fe40007810000 */
[----:B------:R-:W-:Y:S02]  /*3270*/  FSEL R111, R8, RZ, P3 ;  /* 0x000000ff086f7208 */ /* 0x000fe40001800000 */
[----:B------:R-:W-:Y:S02]  /*3280*/  FMNMX.FTZ R30, R48, R31, !PT ;  /* 0x0000001f301e7209 */ /* 0x000fe40007810000 */
[----:B------:R-:W-:Y:S01]  /*3290*/  ISETP.NE.AND P3, PT, R10, RZ, PT ;  /* 0x000000ff0a00720c */ /* 0x000fe20003f65270 */
[--C-:B------:R-:W-:Y:S01]  /*32a0*/  FFMA.FTZ R38, R27, UR37, -R111.reuse ;  /* 0x000000251b267c23 */ /* 0x100fe2000801086f */
[----:B------:R-:W-:Y:S01]  /*32b0*/  FMNMX.FTZ R27, R49, R30, !PT ;  /* 0x0000001e311b7209 */ /* 0x000fe20007810000 */
[--C-:B------:R-:W-:Y:S01]  /*32c0*/  FFMA.FTZ R14, R78, UR37, -R111.reuse ;  /* 0x000000254e0e7c23 */ /* 0x100fe2000801086f */
[--C-:B------:R-:W-:Y:S01]  /*32d0*/  FFMA.FTZ R79, R79, UR37, -R111.reuse ;  /* 0x000000254f4f7c23 */ /* 0x100fe2000801086f */
[----:B------:R-:W-:Y:S01]  /*32e0*/  FSEL R78, R32, -INF , P1 ;  /* 0xff800000204e7808 */ /* 0x000fe20000800000 */
[--C-:B------:R-:W-:Y:S01]  /*32f0*/  FFMA.FTZ R82, R82, UR37, -R111.reuse ;  /* 0x0000002552527c23 */ /* 0x100fe2000801086f */
[----:B------:R-:W-:Y:S01]  /*3300*/  FMNMX.FTZ R30, R52, R27, !PT ;  /* 0x0000001b341e7209 */ /* 0x000fe20007810000 */
[----:B------:R1:W-:Y:S01]  /*3310*/  MUFU.EX2 R15, R79 ;  /* 0x0000004f000f7308 */ /* 0x0003e20000000800 */
[--C-:B------:R-:W-:Y:S01]  /*3320*/  FFMA.FTZ R20, R83, UR37, -R111.reuse ;  /* 0x0000002553147c23 */ /* 0x100fe2000801086f */
[----:B------:R-:W-:Y:S01]  /*3330*/  FSEL R83, R40, -INF , P5 ;  /* 0xff80000028537808 */ /* 0x000fe20002800000 */
[--C-:B------:R-:W-:Y:S01]  /*3340*/  FFMA.FTZ R18, R86, UR37, -R111.reuse ;  /* 0x0000002556127c23 */ /* 0x100fe2000801086f */
[----:B------:R-:W-:Y:S01]  /*3350*/  FMNMX.FTZ R35, R53, R30, !PT ;  /* 0x0000001e35237209 */ /* 0x000fe20007810000 */
[--C-:B------:R-:W-:Y:S01]  /*3360*/  FFMA.FTZ R39, R51, UR37, -R111.reuse ;  /* 0x0000002533277c23 */ /* 0x100fe2000801086f */
[----:B------:R-:W-:Y:S01]  /*3370*/  FSEL R86, R41, -INF , P6 ;  /* 0xff80000029567808 */ /* 0x000fe20003000000 */
[--C-:B------:R-:W-:Y:S01]  /*3380*/  FFMA.FTZ R40, R7, UR37, -R111.reuse ;  /* 0x0000002507287c23 */ /* 0x100fe2000801086f */
[----:B------:R-:W-:Y:S01]  /*3390*/  FMNMX.FTZ R34, R56, R35, !PT ;  /* 0x0000002338227209 */ /* 0x000fe20007810000 */
[----:B------:R2:W-:Y:S01]  /*33a0*/  MUFU.EX2 R17, R82 ;  /* 0x0000005200117308 */ /* 0x0005e20000000800 */
[----:B-1----:R-:W-:Y:S01]  /*33b0*/  FSEL R79, R33, -INF , P2 ;  /* 0xff800000214f7808 */ /* 0x002fe20001000000 */
[--C-:B------:R-:W-:Y:S01]  /*33c0*/  FFMA.FTZ R33, R75, UR37, -R111.reuse ;  /* 0x000000254b217c23 */ /* 0x100fe2000801086f */
[----:B------:R-:W-:Y:S01]  /*33d0*/  FMNMX.FTZ R35, R57, R34, !PT ;  /* 0x0000002239237209 */ /* 0x000fe20007810000 */
[--C-:B------:R-:W-:Y:S01]  /*33e0*/  FFMA.FTZ R7, R46, UR37, -R111.reuse ;  /* 0x000000252e077c23 */ /* 0x100fe2000801086f */
[----:B------:R-:W-:Y:S01]  /*33f0*/  FSEL R75, R36, -INF , P3 ;  /* 0xff800000244b7808 */ /* 0x000fe20001800000 */
[--C-:B------:R-:W-:Y:S01]  /*3400*/  FFMA.FTZ R62, R62, UR37, -R111.reuse ;  /* 0x000000253e3e7c23 */ /* 0x100fe2000801086f */
[----:B------:R-:W-:Y:S01]  /*3410*/  FMNMX.FTZ R34, R28, R35, !PT ;  /* 0x000000231c227209 */ /* 0x000fe20007810000 */
[----:B------:R1:W-:Y:S01]  /*3420*/  MUFU.EX2 R31, R38 ;  /* 0x00000026001f7308 */ /* 0x0003e20000000800 */
[----:B--2---:R-:W-:Y:S01]  /*3430*/  FSEL R82, R37, -INF , P4 ;  /* 0xff80000025527808 */ /* 0x004fe20002000000 */
[--C-:B------:R-:W-:Y:S01]  /*3440*/  FFMA.FTZ R5, R94, UR37, -R111.reuse ;  /* 0x000000255e057c23 */ /* 0x100fe2000801086f */
[----:B------:R-:W-:Y:S01]  /*3450*/  FMNMX.FTZ R35, R29, R34, !PT ;  /* 0x000000221d237209 */ /* 0x000fe20007810000 */
[--C-:B------:R-:W-:Y:S01]  /*3460*/  FFMA.FTZ R6, R95, UR37, -R111.reuse ;  /* 0x000000255f067c23 */ /* 0x100fe2000801086f */
[--C-:B------:R-:W-:Y:S01]  /*3470*/  FFMA.FTZ R8, R98, UR37, -R111.reuse ;  /* 0x0000002562087c23 */ /* 0x100fe2000801086f */
[--C-:B------:R-:W-:Y:S01]  /*3480*/  FFMA.FTZ R11, R99, UR37, -R111.reuse ;  /* 0x00000025630b7c23 */ /* 0x100fe2000801086f */
[----:B------:R-:W-:Y:S01]  /*3490*/  FMNMX.FTZ R34, R78, R35, !PT ;  /* 0x000000234e227209 */ /* 0x000fe20007810000 */
[--C-:B------:R-:W-:Y:S01]  /*34a0*/  FFMA.FTZ R9, R102, UR37, -R111.reuse ;  /* 0x0000002566097c23 */ /* 0x100fe2000801086f */
[--C-:B-1----:R-:W-:Y:S01]  /*34b0*/  FFMA.FTZ R38, R55, UR37, -R111.reuse ;  /* 0x0000002537267c23 */ /* 0x102fe2000801086f */
[--C-:B------:R-:W-:Y:S01]  /*34c0*/  FFMA.FTZ R10, R103, UR37, -R111.reuse ;  /* 0x00000025670a7c23 */ /* 0x100fe2000801086f */
[----:B------:R-:W-:Y:S01]  /*34d0*/  FMNMX.FTZ R34, R79, R34, !PT ;  /* 0x000000224f227209 */ /* 0x000fe20007810000 */
[--C-:B------:R-:W-:Y:S01]  /*34e0*/  FFMA.FTZ R12, R106, UR37, -R111.reuse ;  /* 0x000000256a0c7c23 */ /* 0x100fe2000801086f */
[--C-:B------:R-:W-:Y:S01]  /*34f0*/  FFMA.FTZ R107, R107, UR37, -R111.reuse ;  /* 0x000000256b6b7c23 */ /* 0x100fe2000801086f */
[--C-:B------:R-:W-:Y:S01]  /*3500*/  FFMA.FTZ R87, R87, UR37, -R111.reuse ;  /* 0x0000002557577c23 */ /* 0x100fe2000801086f */
[----:B------:R-:W-:Y:S01]  /*3510*/  FMNMX.FTZ R35, R75, R34, !PT ;  /* 0x000000224b237209 */ /* 0x000fe20007810000 */
[--C-:B------:R-:W-:Y:S01]  /*3520*/  FFMA.FTZ R90, R90, UR37, -R111.reuse ;  /* 0x000000255a5a7c23 */ /* 0x100fe2000801086f */
[----:B------:R1:W-:Y:S01]  /*3530*/  MUFU.EX2 R34, R62 ;  /* 0x0000003e00227308 */ /* 0x0003e20000000800 */
[--C-:B------:R-:W-:Y:S01]  /*3540*/  FFMA.FTZ R24, R91, UR37, -R111.reuse ;  /* 0x000000255b187c23 */ /* 0x100fe2000801086f */
[----:B------:R-:W-:Y:S01]  /*3550*/  FMNMX.FTZ R36, R82, R35, !PT ;  /* 0x0000002352247209 */ /* 0x000fe20007810000 */
[--C-:B------:R-:W-:Y:S01]  /*3560*/  FFMA.FTZ R35, R47, UR37, -R111.reuse ;  /* 0x000000252f237c23 */ /* 0x100fe2000801086f */
[--C-:B------:R-:W-:Y:S01]  /*3570*/  FFMA.FTZ R22, R22, UR37, -R111.reuse ;  /* 0x0000002516167c23 */ /* 0x100fe2000801086f */
[--C-:B------:R-:W-:Y:S01]  /*3580*/  FFMA.FTZ R23, R23, UR37, -R111.reuse ;  /* 0x0000002517177c23 */ /* 0x100fe2000801086f */
[----:B------:R-:W-:Y:S01]  /*3590*/  FMNMX.FTZ R37, R83, R36, !PT ;  /* 0x0000002453257209 */ /* 0x000fe20007810000 */
[--C-:B------:R-:W-:Y:S01]  /*35a0*/  FFMA.FTZ R36, R50, UR37, -R111.reuse ;  /* 0x0000002532247c23 */ /* 0x100fe2000801086f */
[--C-:B------:R-:W-:Y:S01]  /*35b0*/  FFMA.FTZ R50, R74, UR37, -R111.reuse ;  /* 0x000000254a327c23 */ /* 0x100fe2000801086f */
[----:B-1----:R-:W-:Y:S01]  /*35c0*/  IMAD.U32 R62, RZ, RZ, UR37 ;  /* 0x00000025ff3e7e24 */ /* 0x002fe2000f8e00ff */
[----:B------:R-:W-:Y:S01]  /*35d0*/  FMNMX.FTZ R41, R86, R37, !PT ;  /* 0x0000002556297209 */ /* 0x000fe20007810000 */
[--C-:B------:R-:W-:Y:S01]  /*35e0*/  FFMA.FTZ R37, R54, UR37, -R111.reuse ;  /* 0x0000002536257c23 */ /* 0x100fe2000801086f */
[--C-:B------:R-:W-:Y:S01]  /*35f0*/  FFMA.FTZ R26, R26, UR37, -R111.reuse ;  /* 0x000000251a1a7c23 */ /* 0x100fe2000801086f */
[--C-:B------:R-:W-:Y:S01]  /*3600*/  FFMA.FTZ R108, R108, UR37, -R111.reuse ;  /* 0x000000256c6c7c23 */ /* 0x100fe2000801086f */
[--C-:B------:R-:W-:Y:S01]  /*3610*/  FFMA.FTZ R30, R109, UR37, -R111.reuse ;  /* 0x000000256d1e7c23 */ /* 0x100fe2000801086f */
[----:B------:R-:W1:Y:S01]  /*3620*/  SHFL.BFLY PT, R42, R41, 0x2, 0x1f ;  /* 0x0c401f00292a7f89 */ /* 0x000e6200000e0000 */
[--C-:B------:R-:W-:Y:S01]  /*3630*/  FFMA.FTZ R110, R110, UR37, -R111.reuse ;  /* 0x000000256e6e7c23 */ /* 0x100fe2000801086f */
[--C-:B------:R-:W-:Y:S01]  /*3640*/  FFMA.FTZ R43, R63, UR37, -R111.reuse ;  /* 0x000000253f2b7c23 */ /* 0x100fe2000801086f */
[--C-:B------:R-:W-:Y:S01]  /*3650*/  FFMA.FTZ R46, R70, UR37, -R111.reuse ;  /* 0x00000025462e7c23 */ /* 0x100fe2000801086f */
[----:B------:R-:W-:Y:S01]  /*3660*/  FFMA.FTZ R47, R71, UR37, -R111 ;  /* 0x00000025472f7c23 */ /* 0x000fe2000801086f */
[----:B------:R-:W-:Y:S01]  /*3670*/  MUFU.EX2 R5, R5 ;  /* 0x0000000500057308 */ /* 0x000fe20000000800 */
[----:B------:R-:W-:-:S02]  /*3680*/  IMAD.MOV.U32 R91, RZ, RZ, R25 ;  /* 0x000000ffff5b7224 */ /* 0x000fc400078e0019 */
[--C-:B------:R-:W-:Y:S02]  /*3690*/  IMAD.MOV.U32 R95, RZ, RZ, R25.reuse ;  /* 0x000000ffff5f7224 */ /* 0x100fe400078e0019 */
[--C-:B------:R-:W-:Y:S02]  /*36a0*/  IMAD.MOV.U32 R94, RZ, RZ, R25.reuse ;  /* 0x000000ffff5e7224 */ /* 0x100fe400078e0019 */
[--C-:B------:R-:W-:Y:S01]  /*36b0*/  IMAD.MOV.U32 R99, RZ, RZ, R25.reuse ;  /* 0x000000ffff637224 */ /* 0x100fe200078e0019 */
[----:B------:R-:W-:Y:S01]  /*36c0*/  MUFU.EX2 R6, R6 ;  /* 0x0000000600067308 */ /* 0x000fe20000000800 */
[--C-:B------:R-:W-:Y:S02]  /*36d0*/  IMAD.MOV.U32 R98, RZ, RZ, R25.reuse ;  /* 0x000000ffff627224 */ /* 0x100fe400078e0019 */
[--C-:B------:R-:W-:Y:S02]  /*36e0*/  IMAD.MOV.U32 R103, RZ, RZ, R25.reuse ;  /* 0x000000ffff677224 */ /* 0x100fe400078e0019 */
[----:B------:R-:W-:-:S02]  /*36f0*/  IMAD.MOV.U32 R102, RZ, RZ, R25 ;  /* 0x000000ffff667224 */ /* 0x000fc400078e0019 */
[--C-:B------:R-:W-:Y:S01]  /*3700*/  IMAD.MOV.U32 R106, RZ, RZ, R25.reuse ;  /* 0x000000ffff6a7224 */ /* 0x100fe200078e0019 */
[----:B------:R-:W-:Y:S01]  /*3710*/  MUFU.EX2 R8, R8 ;  /* 0x0000000800087308 */ /* 0x000fe20000000800 */
[----:B------:R-:W-:Y:S01]  /*3720*/  IMAD.MOV.U32 R109, RZ, RZ, R25 ;  /* 0x000000ffff6d7224 */ /* 0x000fe200078e0019 */
[----:B-1----:R-:W-:Y:S01]  /*3730*/  FMNMX.FTZ R51, R41, R42, !PT ;  /* 0x0000002a29337209 */ /* 0x002fe20007810000 */
[----:B------:R-:W-:-:S04]  /*3740*/  FFMA.FTZ R42, R66, UR37, -R111 ;  /* 0x00000025422a7c23 */ /* 0x000fc8000801086f */
[----:B------:R-:W1:Y:S01]  /*3750*/  SHFL.BFLY PT, R54, R51, 0x1, 0x1f ;  /* 0x0c201f0033367f89 */ /* 0x000e6200000e0000 */
[----:B------:R1:W-:Y:S08]  /*3760*/  MUFU.EX2 R41, R7 ;  /* 0x0000000700297308 */ /* 0x0003f00000000800 */
[----:B------:R-:W2:Y:S08]  /*3770*/  MUFU.EX2 R11, R11 ;  /* 0x0000000b000b7308 */ /* 0x000eb00000000800 */
[----:B------:R-:W3:Y:S01]  /*3780*/  MUFU.EX2 R9, R9 ;  /* 0x0000000900097308 */ /* 0x000ee20000000800 */
[----:B-1----:R-:W-:Y:S01]  /*3790*/  FMNMX.FTZ R7, R51, R54, !PT ;  /* 0x0000003633077209 */ /* 0x002fe20007810000 */
[--C-:B------:R-:W-:Y:S01]  /*37a0*/  FFMA.FTZ R51, R67, UR37, -R111.reuse ;  /* 0x0000002543337c23 */ /* 0x100fe2000801086f */
[--C-:B------:R-:W-:Y:S01]  /*37b0*/  FFMA.FTZ R54, R59, UR37, -R111.reuse ;  /* 0x000000253b367c23 */ /* 0x100fe2000801086f */
[----:B------:R-:W-:Y:S01]  /*37c0*/  FFMA.FTZ R111, R58, UR37, -R111 ;  /* 0x000000253a6f7c23 */ /* 0x000fe2000801086f */
[C---:B------:R-:W-:Y:S01]  /*37d0*/  FSETP.NEU.FTZ.AND P1, PT, R7.reuse, -INF , PT ;  /* 0xff8000000700780b */ /* 0x040fe20003f3d000 */
[----:B------:R-:W-:-:S02]  /*37e0*/  FFMA.FTZ R55, R7, R62, -8 ;  /* 0xc100000007377423 */ /* 0x000fc4000001003e */
[----:B------:R-:W1:Y:S01]  /*37f0*/  MUFU.EX2 R10, R10 ;  /* 0x0000000a000a7308 */ /* 0x000e620000000800 */
[----:B--2---:R-:W-:Y:S02]  /*3800*/  F2FP.SATFINITE.E4M3.F32.PACK_AB_MERGE_C R201, R11, R8, RZ ;  /* 0x000000080bc9723e */ /* 0x004fe400048070ff */
[----:B------:R-:W-:Y:S02]  /*3810*/  FSEL R74, R55, RZ, P1 ;  /* 0x000000ff374a7208 */ /* 0x000fe40000800000 */
[----:B------:R-:W-:-:S03]  /*3820*/  F2FP.SATFINITE.E4M3.F32.PACK_AB_MERGE_C R201, R6, R5, R201 ;  /* 0x0000000506c9723e */ /* 0x000fc600048070c9 */
[----:B------:R-:W2:Y:S01]  /*3830*/  MUFU.EX2 R12, R12 ;  /* 0x0000000c000c7308 */ /* 0x000ea20000000800 */
[--C-:B------:R-:W-:Y:S01]  /*3840*/  FFMA.FTZ R58, R92, UR37, -R74.reuse ;  /* 0x000000255c3a7c23 */ /* 0x100fe2000801084a */
[--C-:B------:R-:W-:Y:S01]  /*3850*/  FFMA.FTZ R59, R93, UR37, -R74.reuse ;  /* 0x000000255d3b7c23 */ /* 0x100fe2000801084a */
[--C-:B------:R-:W-:Y:S01]  /*3860*/  FFMA.FTZ R96, R96, UR37, -R74.reuse ;  /* 0x0000002560607c23 */ /* 0x100fe2000801084a */
[--C-:B------:R-:W-:Y:S01]  /*3870*/  FFMA.FTZ R97, R97, UR37, -R74.reuse ;  /* 0x0000002561617c23 */ /* 0x100fe2000801084a */
[--C-:B------:R-:W-:Y:S01]  /*3880*/  FFMA.FTZ R62, R100, UR37, -R74.reuse ;  /* 0x00000025643e7c23 */ /* 0x100fe2000801084a */
[--C-:B------:R-:W-:Y:S01]  /*3890*/  FFMA.FTZ R63, R101, UR37, -R74.reuse ;  /* 0x00000025653f7c23 */ /* 0x100fe2000801084a */
[--C-:B------:R-:W-:Y:S01]  /*38a0*/  FFMA.FTZ R104, R104, UR37, -R74.reuse ;  /* 0x0000002568687c23 */ /* 0x100fe2000801084a */
[----:B------:R-:W-:Y:S01]  /*38b0*/  MUFU.EX2 R58, R58 ;  /* 0x0000003a003a7308 */ /* 0x000fe20000000800 */
[--C-:B------:R-:W-:Y:S01]  /*38c0*/  FFMA.FTZ R71, R85, UR37, -R74.reuse ;  /* 0x0000002555477c23 */ /* 0x100fe2000801084a */
[----:B------:R-:W-:Y:S01]  /*38d0*/  FFMA.FTZ R67, R77, UR37, -R74 ;  /* 0x000000254d437c23 */ /* 0x000fe2000801084a */
[----:B------:R-:W-:Y:S01]  /*38e0*/  FADD.FTZ R85, R5, R6 ;  /* 0x0000000605557221 */ /* 0x000fe20000010000 */
[--C-:B------:R-:W-:Y:S01]  /*38f0*/  FFMA.FTZ R105, R105, UR37, -R74.reuse ;  /* 0x0000002569697c23 */ /* 0x100fe2000801084a */
[--C-:B------:R-:W-:Y:S01]  /*3900*/  FFMA.FTZ R70, R84, UR37, -R74.reuse ;  /* 0x0000002554467c23 */ /* 0x100fe2000801084a */
[--C-:B------:R-:W-:Y:S01]  /*3910*/  FFMA.FTZ R66, R76, UR37, -R74.reuse ;  /* 0x000000254c427c23 */ /* 0x100fe2000801084a */
[----:B------:R-:W-:Y:S01]  /*3920*/  FADD.FTZ R84, R8, R85 ;  /* 0x0000005508547221 */ /* 0x000fe20000010000 */
[----:B------:R-:W4:Y:S01]  /*3930*/  MUFU.EX2 R59, R59 ;  /* 0x0000003b003b7308 */ /* 0x000f220000000800 */
[--C-:B------:R-:W-:Y:S01]  /*3940*/  FFMA.FTZ R80, R80, UR37, -R74.reuse ;  /* 0x0000002550507c23 */ /* 0x100fe2000801084a */
[----:B------:R-:W-:Y:S01]  /*3950*/  FFMA.FTZ R81, R81, UR37, -R74 ;  /* 0x0000002551517c23 */ /* 0x000fe2000801084a */
[----:B------:R-:W-:Y:S01]  /*3960*/  FADD.FTZ R84, R11, R84 ;  /* 0x000000540b547221 */ /* 0x000fe20000010000 */
[--C-:B------:R-:W-:Y:S01]  /*3970*/  FFMA.FTZ R88, R88, UR37, -R74.reuse ;  /* 0x0000002558587c23 */ /* 0x100fe2000801084a */
[--C-:B------:R-:W-:Y:S01]  /*3980*/  FFMA.FTZ R89, R89, UR37, -R74.reuse ;  /* 0x0000002559597c23 */ /* 0x100fe2000801084a */
[----:B------:R-:W-:Y:S01]  /*3990*/  FFMA.FTZ R60, R60, UR37, -R74 ;  /* 0x000000253c3c7c23 */ /* 0x000fe2000801084a */
[----:B---3--:R-:W-:Y:S01]  /*39a0*/  FADD.FTZ R85, R9, R84 ;  /* 0x0000005409557221 */ /* 0x008fe20000010000 */
[----:B------:R-:W3:Y:S01]  /*39b0*/  MUFU.EX2 R96, R96 ;  /* 0x0000006000607308 */ /* 0x000ee20000000800 */
[--C-:B------:R-:W-:Y:S01]  /*39c0*/  FFMA.FTZ R61, R61, UR37, -R74.reuse ;  /* 0x000000253d3d7c23 */ /* 0x100fe2000801084a */
[--C-:B------:R-:W-:Y:S01]  /*39d0*/  FFMA.FTZ R64, R64, UR37, -R74.reuse ;  /* 0x0000002540407c23 */ /* 0x100fe2000801084a */
[----:B-1----:R-:W-:Y:S01]  /*39e0*/  FADD.FTZ R85, R10, R85 ;  /* 0x000000550a557221 */ /* 0x002fe20000010000 */
[--C-:B------:R-:W-:Y:S01]  /*39f0*/  FFMA.FTZ R65, R65, UR37, -R74.reuse ;  /* 0x0000002541417c23 */ /* 0x100fe2000801084a */
[--C-:B------:R-:W-:Y:S01]  /*3a00*/  FFMA.FTZ R68, R68, UR37, -R74.reuse ;  /* 0x0000002544447c23 */ /* 0x100fe2000801084a */
[--C-:B------:R-:W-:Y:S01]  /*3a10*/  FFMA.FTZ R69, R69, UR37, -R74.reuse ;  /* 0x0000002545457c23 */ /* 0x100fe2000801084a */
[----:B--2---:R-:W-:Y:S01]  /*3a20*/  FADD.FTZ R84, R12, R85 ;  /* 0x000000550c547221 */ /* 0x004fe20000010000 */
[----:B------:R-:W1:Y:S01]  /*3a30*/  MUFU.EX2 R97, R97 ;  /* 0x0000006100617308 */ /* 0x000e620000000800 */
[----:B----4-:R-:W-:Y:S01]  /*3a40*/  FADD.FTZ R77, R58, R59 ;  /* 0x0000003b3a4d7221 */ /* 0x010fe20000010000 */
[--C-:B------:R-:W-:Y:S01]  /*3a50*/  FFMA.FTZ R72, R72, UR37, -R74.reuse ;  /* 0x0000002548487c23 */ /* 0x100fe2000801084a */
[--C-:B------:R-:W-:Y:S01]  /*3a60*/  FFMA.FTZ R73, R73, UR37, -R74.reuse ;  /* 0x0000002549497c23 */ /* 0x100fe2000801084a */
[--C-:B------:R-:W-:Y:S01]  /*3a70*/  FFMA.FTZ R44, R44, UR37, -R74.reuse ;  /* 0x000000252c2c7c23 */ /* 0x100fe2000801084a */
[--C-:B------:R-:W-:Y:S01]  /*3a80*/  FFMA.FTZ R45, R45, UR37, -R74.reuse ;  /* 0x000000252d2d7c23 */ /* 0x100fe2000801084a */
[--C-:B------:R-:W-:Y:S01]  /*3a90*/  FFMA.FTZ R48, R48, UR37, -R74.reuse ;  /* 0x0000002530307c23 */ /* 0x100fe2000801084a */
[--C-:B------:R-:W-:Y:S01]  /*3aa0*/  FFMA.FTZ R49, R49, UR37, -R74.reuse ;  /* 0x0000002531317c23 */ /* 0x100fe2000801084a */
[----:B------:R-:W2:Y:S01]  /*3ab0*/  MUFU.EX2 R62, R62 ;  /* 0x0000003e003e7308 */ /* 0x000ea20000000800 */
[----:B---3--:R-:W-:Y:S01]  /*3ac0*/  FADD.FTZ R76, R96, R77 ;  /* 0x0000004d604c7221 */ /* 0x008fe20000010000 */
[--C-:B------:R-:W-:Y:S01]  /*3ad0*/  FFMA.FTZ R52, R52, UR37, -R74.reuse ;  /* 0x0000002534347c23 */ /* 0x100fe2000801084a */
[--C-:B------:R-:W-:Y:S01]  /*3ae0*/  FFMA.FTZ R53, R53, UR37, -R74.reuse ;  /* 0x0000002535357c23 */ /* 0x100fe2000801084a */
[--C-:B------:R-:W-:Y:S01]  /*3af0*/  FFMA.FTZ R56, R56, UR37, -R74.reuse ;  /* 0x0000002538387c23 */ /* 0x100fe2000801084a */
[--C-:B------:R-:W-:Y:S01]  /*3b00*/  FFMA.FTZ R57, R57, UR37, -R74.reuse ;  /* 0x0000002539397c23 */ /* 0x100fe2000801084a */
[--C-:B------:R-:W-:Y:S01]  /*3b10*/  FFMA.FTZ R28, R28, UR37, -R74.reuse ;  /* 0x000000251c1c7c23 */ /* 0x100fe2000801084a */
[----:B------:R-:W-:Y:S01]  /*3b20*/  FFMA.FTZ R29, R29, UR37, -R74 ;  /* 0x000000251d1d7c23 */ /* 0x000fe2000801084a */
[----:B------:R-:W3:Y:S01]  /*3b30*/  MUFU.EX2 R63, R63 ;  /* 0x0000003f003f7308 */ /* 0x000ee20000000800 */
[----:B-1----:R-:W-:Y:S01]  /*3b40*/  FADD.FTZ R77, R97, R76 ;  /* 0x0000004c614d7221 */ /* 0x002fe20000010000 */
[--C-:B------:R-:W-:Y:S01]  /*3b50*/  FFMA.FTZ R78, R78, UR37, -R74.reuse ;  /* 0x000000254e4e7c23 */ /* 0x100fe2000801084a */
[--C-:B------:R-:W-:Y:S01]  /*3b60*/  FFMA.FTZ R79, R79, UR37, -R74.reuse ;  /* 0x000000254f4f7c23 */ /* 0x100fe2000801084a */
[--C-:B------:R-:W-:Y:S01]  /*3b70*/  FFMA.FTZ R75, R75, UR37, -R74.reuse ;  /* 0x000000254b4b7c23 */ /* 0x100fe2000801084a */
[--C-:B------:R-:W-:Y:S01]  /*3b80*/  FFMA.FTZ R82, R82, UR37, -R74.reuse ;  /* 0x0000002552527c23 */ /* 0x100fe2000801084a */
[--C-:B------:R-:W-:Y:S01]  /*3b90*/  FFMA.FTZ R83, R83, UR37, -R74.reuse ;  /* 0x0000002553537c23 */ /* 0x100fe2000801084a */
[----:B------:R-:W-:Y:S01]  /*3ba0*/  FFMA.FTZ R74, R86, UR37, -R74 ;  /* 0x00000025564a7c23 */ /* 0x000fe2000801084a */
[----:B------:R-:W1:Y:S01]  /*3bb0*/  MUFU.EX2 R104, R104 ;  /* 0x0000006800687308 */ /* 0x000e620000000800 */
[----:B--2---:R-:W-:Y:S01]  /*3bc0*/  FADD.FTZ R76, R62, R77 ;  /* 0x0000004d3e4c7221 */ /* 0x004fe20000010000 */
[----:B------:R-:W-:Y:S01]  /*3bd0*/  PLOP3.LUT P1, PT, PT, PT, UP0, 0x80, 0x0 ;  /* 0x000000000000781c */ /* 0x000fe20003f2f008 */
[--C-:B------:R-:W-:Y:S01]  /*3be0*/  IMAD.MOV.U32 R86, RZ, RZ, R25.reuse ;  /* 0x000000ffff567224 */ /* 0x100fe200078e0019 */
[----:B------:R-:W-:Y:S01]  /*3bf0*/  F2FP.SATFINITE.E4M3.F32.PACK_AB_MERGE_C R96, R97, R96, RZ ;  /* 0x000000606160723e */ /* 0x000fe200048070ff */
[----:B------:R-:W-:-:S02]  /*3c00*/  IMAD.MOV.U32 R93, RZ, RZ, R25 ;  /* 0x000000ffff5d7224 */ /* 0x000fc400078e0019 */
[--C-:B------:R-:W-:Y:S01]  /*3c10*/  IMAD.MOV.U32 R92, RZ, RZ, R25.reuse ;  /* 0x000000ffff5c7224 */ /* 0x100fe200078e0019 */
[----:B------:R-:W2:Y:S01]  /*3c20*/  MUFU.EX2 R13, R107 ;  /* 0x0000006b000d7308 */ /* 0x000ea20000000800 */
[----:B---3--:R-:W-:Y:S01]  /*3c30*/  FADD.FTZ R77, R63, R76 ;  /* 0x0000004c3f4d7221 */ /* 0x008fe20000010000 */
[----:B------:R-:W-:Y:S01]  /*3c40*/  F2FP.SATFINITE.E4M3.F32.PACK_AB_MERGE_C R200, R59, R58, R96 ;  /* 0x0000003a3bc8723e */ /* 0x000fe20004807060 */
[--C-:B------:R-:W-:Y:S02]  /*3c50*/  IMAD.MOV.U32 R59, RZ, RZ, R25.reuse ;  /* 0x000000ffff3b7224 */ /* 0x100fe400078e0019 */
[--C-:B------:R-:W-:Y:S02]  /*3c60*/  IMAD.MOV.U32 R58, RZ, RZ, R25.reuse ;  /* 0x000000ffff3a7224 */ /* 0x100fe400078e0019 */
[----:B------:R-:W-:Y:S01]  /*3c70*/  IMAD.MOV.U32 R97, RZ, RZ, R25 ;  /* 0x000000ffff617224 */ /* 0x000fe200078e0019 */
[----:B------:R-:W3:Y:S01]  /*3c80*/  MUFU.EX2 R105, R105 ;  /* 0x0000006900697308 */ /* 0x000ee20000000800 */
[----:B-1----:R-:W-:Y:S01]  /*3c90*/  FADD.FTZ R76, R104, R77 ;  /* 0x0000004d684c7221 */ /* 0x002fe20000010000 */
[----:B------:R-:W-:-:S02]  /*3ca0*/  IMAD.MOV.U32 R96, RZ, RZ, R25 ;  /* 0x000000ffff607224 */ /* 0x000fc400078e0019 */
[--C-:B------:R-:W-:Y:S02]  /*3cb0*/  IMAD.MOV.U32 R101, RZ, RZ, R25.reuse ;  /* 0x000000ffff657224 */ /* 0x100fe400078e0019 */
[--C-:B------:R-:W-:Y:S02]  /*3cc0*/  IMAD.MOV.U32 R100, RZ, RZ, R25.reuse ;  /* 0x000000ffff647224 */ /* 0x100fe400078e0019 */
[----:B------:R-:W1:Y:S01]  /*3cd0*/  MUFU.EX2 R14, R14 ;  /* 0x0000000e000e7308 */ /* 0x000e620000000800 */
[C---:B--2---:R-:W-:Y:S01]  /*3ce0*/  FADD.FTZ R85, R13.reuse, R84 ;  /* 0x000000540d557221 */ /* 0x044fe20000010000 */
[----:B------:R-:W-:Y:S01]  /*3cf0*/  F2FP.SATFINITE.E4M3.F32.PACK_AB_MERGE_C R203, R13, R12, RZ ;  /* 0x0000000c0dcb723e */ /* 0x000fe200048070ff */
[----:B------:R-:W-:-:S03]  /*3d00*/  IMAD.MOV.U32 R107, RZ, RZ, R25 ;  /* 0x000000ffff6b7224 */ /* 0x000fc600078e0019 */
[----:B------:R-:W-:Y:S02]  /*3d10*/  F2FP.SATFINITE.E4M3.F32.PACK_AB_MERGE_C R203, R10, R9, R203 ;  /* 0x000000090acb723e */ /* 0x000fe400048070cb */
[----:B------:R-:W2:Y:S01]  /*3d20*/  MUFU.EX2 R66, R66 ;  /* 0x0000004200427308 */ /* 0x000ea20000000800 */
[C---:B---3--:R-:W-:Y:S01]  /*3d30*/  FADD.FTZ R77, R105.reuse, R76 ;  /* 0x0000004c694d7221 */ /* 0x048fe20000010000 */
[----:B------:R-:W-:Y:S01]  /*3d40*/  F2FP.SATFINITE.E4M3.F32.PACK_AB_MERGE_C R104, R105, R104, RZ ;  /* 0x000000686968723e */ /* 0x000fe200048070ff */
[----:B------:R-:W-:-:S03]  /*3d50*/  IMAD.MOV.U32 R105, RZ, RZ, R25 ;  /* 0x000000ffff697224 */ /* 0x000fc600078e0019 */
[----:B------:R-:W-:Y:S01]  /*3d60*/  F2FP.SATFINITE.E4M3.F32.PACK_AB_MERGE_C R202, R63, R62, R104 ;  /* 0x0000003e3fca723e */ /* 0x000fe20004807068 */
[----:B------:R-:W-:Y:S01]  /*3d70*/  IMAD.MOV.U32 R63, RZ, RZ, R25 ;  /* 0x000000ffff3f7224 */ /* 0x000fe200078e0019 */
[----:B------:R-:W3:Y:S01]  /*3d80*/  MUFU.EX2 R67, R67 ;  /* 0x0000004300437308 */ /* 0x000ee20000000800 */
[----:B-1----:R-:W-:Y:S01]  /*3d90*/  FADD.FTZ R84, R14, R85 ;  /* 0x000000550e547221 */ /* 0x002fe20000010000 */
[--C-:B------:R-:W-:Y:S02]  /*3da0*/  IMAD.MOV.U32 R62, RZ, RZ, R25.reuse ;  /* 0x000000ffff3e7224 */ /* 0x100fe400078e0019 */
[----:B------:R-:W-:Y:S02]  /*3db0*/  IMAD.MOV.U32 R104, RZ, RZ, R25 ;  /* 0x000000ffff687224 */ /* 0x000fe400078e0019 */
[----:B------:R-:W-:Y:S02]  /*3dc0*/  FADD.FTZ R84, R15, R84 ;  /* 0x000000540f547221 */ /* 0x000fe40000010000 */
[----:B------:R-:W1:Y:S01]  /*3dd0*/  MUFU.EX2 R80, R80 ;  /* 0x0000005000507308 */ /* 0x000e620000000800 */
[----:B--2---:R-:W-:Y:S01]  /*3de0*/  FADD.FTZ R76, R66, R77 ;  /* 0x0000004d424c7221 */ /* 0x004fe20000010000 */
[----:B------:R-:W-:-:S06]  /*3df0*/  FADD.FTZ R85, R17, R84 ;  /* 0x0000005411557221 */ /* 0x000fcc0000010000 */
[----:B------:R-:W2:Y:S01]  /*3e00*/  MUFU.EX2 R20, R20 ;  /* 0x0000001400147308 */ /* 0x000ea20000000800 */
[----:B---3--:R-:W-:-:S07]  /*3e10*/  FADD.FTZ R77, R67, R76 ;  /* 0x0000004c434d7221 */ /* 0x008fce0000010000 */
[----:B------:R-:W3:Y:S01]  /*3e20*/  MUFU.EX2 R81, R81 ;  /* 0x0000005100517308 */ /* 0x000ee20000000800 */
[----:B-1----:R-:W-:-:S07]  /*3e30*/  FADD.FTZ R76, R80, R77 ;  /* 0x0000004d504c7221 */ /* 0x002fce0000010000 */
[----:B------:R-:W1:Y:S01]  /*3e40*/  MUFU.EX2 R18, R18 ;  /* 0x0000001200127308 */ /* 0x000e620000000800 */
[C---:B--2---:R-:W-:Y:S01]  /*3e50*/  FADD.FTZ R85, R20.reuse, R85 ;  /* 0x0000005514557221 */ /* 0x044fe20000010000 */
[----:B------:R-:W-:-:S04]  /*3e60*/  F2FP.SATFINITE.E4M3.F32.PACK_AB_MERGE_C R17, R20, R17, RZ ;  /* 0x000000111411723e */ /* 0x000fc800048070ff */
[----:B------:R-:W-:Y:S02]  /*3e70*/  F2FP.SATFINITE.E4M3.F32.PACK_AB_MERGE_C R205, R15, R14, R17 ;  /* 0x0000000e0fcd723e */ /* 0x000fe40004807011 */
[----:B------:R-:W2:Y:S01]  /*3e80*/  MUFU.EX2 R70, R70 ;  /* 0x0000004600467308 */ /* 0x000ea20000000800 */
[C---:B---3--:R-:W-:Y:S01]  /*3e90*/  FADD.FTZ R77, R81.reuse, R76 ;  /* 0x0000004c514d7221 */ /* 0x048fe20000010000 */
[----:B------:R-:W-:Y:S01]  /*3ea0*/  F2FP.SATFINITE.E4M3.F32.PACK_AB_MERGE_C R80, R81, R80, RZ ;  /* 0x000000505150723e */ /* 0x000fe200048070ff */
[----:B------:R-:W-:-:S03]  /*3eb0*/  IMAD.MOV.U32 R81, RZ, RZ, R25 ;  /* 0x000000ffff517224 */ /* 0x000fc600078e0019 */
[----:B------:R-:W-:Y:S01]  /*3ec0*/  F2FP.SATFINITE.E4M3.F32.PACK_AB_MERGE_C R204, R67, R66, R80 ;  /* 0x0000004243cc723e */ /* 0x000fe20004807050 */
[----:B------:R-:W-:Y:S01]  /*3ed0*/  IMAD.MOV.U32 R67, RZ, RZ, R25 ;  /* 0x000000ffff437224 */ /* 0x000fe200078e0019 */
[----:B------:R3:W4:Y:S01]  /*3ee0*/  MUFU.EX2 R19, R87 ;  /* 0x0000005700137308 */ /* 0x0007220000000800 */
[----:B-1----:R-:W-:Y:S01]  /*3ef0*/  FADD.FTZ R84, R18, R85 ;  /* 0x0000005512547221 */ /* 0x002fe20000010000 */
[--C-:B------:R-:W-:Y:S02]  /*3f00*/  IMAD.MOV.U32 R66, RZ, RZ, R25.reuse ;  /* 0x000000ffff427224 */ /* 0x100fe400078e0019 */
[----:B------:R-:W-:-:S04]  /*3f10*/  IMAD.MOV.U32 R80, RZ, RZ, R25 ;  /* 0x000000ffff507224 */ /* 0x000fc800078e0019 */
[----:B------:R-:W1:Y:S01]  /*3f20*/  MUFU.EX2 R71, R71 ;  /* 0x0000004700477308 */ /* 0x000e620000000800 */
[----:B--2---:R-:W-:Y:S01]  /*3f30*/  FADD.FTZ R76, R70, R77 ;  /* 0x0000004d464c7221 */ /* 0x004fe20000010000 */
[----:B---3--:R-:W-:-:S06]  /*3f40*/  IMAD.MOV.U32 R87, RZ, RZ, R25 ;  /* 0x000000ffff577224 */ /* 0x008fcc00078e0019 */
[----:B------:R2:W3:Y:S01]  /*3f50*/  MUFU.EX2 R21, R90 ;  /* 0x0000005a00157308 */ /* 0x0004e20000000800 */
[----:B----4-:R-:W-:-:S07]  /*3f60*/  FADD.FTZ R84, R19, R84 ;  /* 0x0000005413547221 */ /* 0x010fce0000010000 */
[----:B------:R-:W4:Y:S01]  /*3f70*/  MUFU.EX2 R88, R88 ;  /* 0x0000005800587308 */ /* 0x000f220000000800 */
[----:B-1----:R-:W-:Y:S01]  /*3f80*/  FADD.FTZ R77, R71, R76 ;  /* 0x0000004c474d7221 */ /* 0x002fe20000010000 */
[----:B--2---:R-:W-:-:S06]  /*3f90*/  IMAD.MOV.U32 R90, RZ, RZ, R25 ;  /* 0x000000ffff5a7224 */ /* 0x004fcc00078e0019 */
[----:B------:R-:W1:Y:S01]  /*3fa0*/  MUFU.EX2 R24, R24 ;  /* 0x0000001800187308 */ /* 0x000e620000000800 */
[----:B---3--:R-:W-:Y:S01]  /*3fb0*/  FADD.FTZ R85, R21, R84 ;  /* 0x0000005415557221 */ /* 0x008fe20000010000 */
[----:B------:R-:W-:-:S06]  /*3fc0*/  IMAD.MOV.U32 R84, RZ, RZ, R25 ;  /* 0x000000ffff547224 */ /* 0x000fcc00078e0019 */
[----:B------:R-:W2:Y:S01]  /*3fd0*/  MUFU.EX2 R89, R89 ;  /* 0x0000005900597308 */ /* 0x000ea20000000800 */
[----:B----4-:R-:W-:Y:S01]  /*3fe0*/  FADD.FTZ R76, R88, R77 ;  /* 0x0000004d584c7221 */ /* 0x010fe20000010000 */
[----:B------:R-:W-:-:S06]  /*3ff0*/  IMAD.MOV.U32 R77, RZ, RZ, R25 ;  /* 0x000000ffff4d7224 */ /* 0x000fcc00078e0019 */
[----:B------:R-:W3:Y:S01]  /*4000*/  MUFU.EX2 R22, R22 ;  /* 0x0000001600167308 */ /* 0x000ee20000000800 */
[C---:B-1----:R-:W-:Y:S01]  /*4010*/  FADD.FTZ R85, R24.reuse, R85 ;  /* 0x0000005518557221 */ /* 0x042fe20000010000 */
[----:B------:R-:W-:Y:S01]  /*4020*/  F2FP.SATFINITE.E4M3.F32.PACK_AB_MERGE_C R21, R24, R21, RZ ;  /* 0x000000151815723e */ /* 0x000fe200048070ff */
[----:B------:R-:W-:-:S03]  /*4030*/  IMAD.MOV.U32 R24, RZ, RZ, R25 ;  /* 0x000000ffff187224 */ /* 0x000fc600078e0019 */
[----:B------:R-:W-:Y:S02]  /*4040*/  F2FP.SATFINITE.E4M3.F32.PACK_AB_MERGE_C R207, R19, R18, R21 ;  /* 0x0000001213cf723e */ /* 0x000fe40004807015 */
[----:B------:R-:W1:Y:S01]  /*4050*/  MUFU.EX2 R60, R60 ;  /* 0x0000003c003c7308 */ /* 0x000e620000000800 */
[C---:B--2---:R-:W-:Y:S01]  /*4060*/  FADD.FTZ R11, R89.reuse, R76 ;  /* 0x0000004c590b7221 */ /* 0x044fe20000010000 */
[----:B------:R-:W-:Y:S01]  /*4070*/  F2FP.SATFINITE.E4M3.F32.PACK_AB_MERGE_C R88, R89, R88, RZ ;  /* 0x000000585958723e */ /* 0x000fe200048070ff */
[----:B------:R-:W-:-:S03]  /*4080*/  IMAD.MOV.U32 R89, RZ, RZ, R25 ;  /* 0x000000ffff597224 */ /* 0x000fc600078e0019 */
[----:B------:R-:W-:Y:S01]  /*4090*/  F2FP.SATFINITE.E4M3.F32.PACK_AB_MERGE_C R206, R71, R70, R88 ;  /* 0x0000004647ce723e */ /* 0x000fe20004807058 */
[----:B------:R-:W-:Y:S01]  /*40a0*/  IMAD.MOV.U32 R71, RZ, RZ, R25 ;  /* 0x000000ffff477224 */ /* 0x000fe200078e0019 */
[----:B------:R-:W2:Y:S01]  /*40b0*/  MUFU.EX2 R23, R23 ;  /* 0x0000001700177308 */ /* 0x000ea20000000800 */
[----:B---3--:R-:W-:Y:S01]  /*40c0*/  FADD.FTZ R76, R22, R85 ;  /* 0x00000055164c7221 */ /* 0x008fe20000010000 */
[--C-:B------:R-:W-:Y:S02]  /*40d0*/  IMAD.MOV.U32 R70, RZ, RZ, R25.reuse ;  /* 0x000000ffff467224 */ /* 0x100fe400078e0019 */
[--C-:B------:R-:W-:Y:S02]  /*40e0*/  IMAD.MOV.U32 R85, RZ, RZ, R25.reuse ;  /* 0x000000ffff557224 */ /* 0x100fe400078e0019 */
[----:B------:R-:W-:Y:S02]  /*40f0*/  IMAD.MOV.U32 R88, RZ, RZ, R25 ;  /* 0x000000ffff587224 */ /* 0x000fe400078e0019 */
[----:B------:R-:W3:Y:S01]  /*4100*/  MUFU.EX2 R61, R61 ;  /* 0x0000003d003d7308 */ /* 0x000ee20000000800 */
[----:B-1----:R-:W-:-:S07]  /*4110*/  FADD.FTZ R8, R60, R11 ;  /* 0x0000000b3c087221 */ /* 0x002fce0000010000 */
[----:B------:R-:W1:Y:S01]  /*4120*/  MUFU.EX2 R26, R26 ;  /* 0x0000001a001a7308 */ /* 0x000e620000000800 */
[----:B--2---:R-:W-:Y:S01]  /*4130*/  FADD.FTZ R13, R23, R76 ;  /* 0x0000004c170d7221 */ /* 0x004fe20000010000 */
[----:B------:R-:W-:-:S06]  /*4140*/  IMAD.MOV.U32 R76, RZ, RZ, R25 ;  /* 0x000000ffff4c7224 */ /* 0x000fcc00078e0019 */
[----:B------:R-:W2:Y:S01]  /*4150*/  MUFU.EX2 R64, R64 ;  /* 0x0000004000407308 */ /* 0x000ea20000000800 */
[----:B---3--:R-:W-:-:S07]  /*4160*/  FADD.FTZ R11, R61, R8 ;  /* 0x000000083d0b7221 */ /* 0x008fce0000010000 */
[----:B------:R-:W3:Y:S01]  /*4170*/  MUFU.EX2 R65, R65 ;  /* 0x0000004100417308 */ /* 0x000ee20000000800 */
[----:B-1----:R-:W-:Y:S01]  /*4180*/  FADD.FTZ R12, R26, R13 ;  /* 0x0000000d1a0c7221 */ /* 0x002fe20000010000 */
[----:B------:R-:W-:-:S03]  /*4190*/  F2FP.SATFINITE.E4M3.F32.PACK_AB_MERGE_C R26, R31, R26, RZ ;  /* 0x0000001a1f1a723e */ /* 0x000fc600048070ff */
[----:B------:R-:W-:Y:S01]  /*41a0*/  FADD.FTZ R12, R31, R12 ;  /* 0x0000000c1f0c7221 */ /* 0x000fe20000010000 */
[----:B------:R-:W-:Y:S01]  /*41b0*/  F2FP.SATFINITE.E4M3.F32.PACK_AB_MERGE_C R209, R23, R22, R26 ;  /* 0x0000001617d1723e */ /* 0x000fe2000480701a */
[----:B------:R-:W-:Y:S01]  /*41c0*/  IMAD.MOV.U32 R26, RZ, RZ, R25 ;  /* 0x000000ffff1a7224 */ /* 0x000fe200078e0019 */
[----:B------:R1:W4:Y:S01]  /*41d0*/  MUFU.EX2 R27, R108 ;  /* 0x0000006c001b7308 */ /* 0x0003220000000800 */
[----:B--2---:R-:W-:Y:S01]  /*41e0*/  FADD.FTZ R8, R64, R11 ;  /* 0x0000000b40087221 */ /* 0x004fe20000010000 */
[----:B------:R-:W-:-:S06]  /*41f0*/  IMAD.MOV.U32 R31, RZ, RZ, R25 ;  /* 0x000000ffff1f7224 */ /* 0x000fcc00078e0019 */
[----:B------:R-:W2:Y:S01]  /*4200*/  MUFU.EX2 R68, R68 ;  /* 0x0000004400447308 */ /* 0x000ea20000000800 */
[C---:B---3--:R-:W-:Y:S01]  /*4210*/  FADD.FTZ R11, R65.reuse, R8 ;  /* 0x00000008410b7221 */ /* 0x048fe20000010000 */
[----:B------:R-:W-:Y:S01]  /*4220*/  F2FP.SATFINITE.E4M3.F32.PACK_AB_MERGE_C R64, R65, R64, RZ ;  /* 0x000000404140723e */ /* 0x000fe200048070ff */
[--C-:B------:R-:W-:Y:S02]  /*4230*/  IMAD.MOV.U32 R65, RZ, RZ, R25.reuse ;  /* 0x000000ffff417224 */ /* 0x100fe400078e0019 */
[--C-:B-1----:R-:W-:Y:S01]  /*4240*/  IMAD.MOV.U32 R108, RZ, RZ, R25.reuse ;  /* 0x000000ffff6c7224 */ /* 0x102fe200078e0019 */
[----:B------:R-:W-:Y:S01]  /*4250*/  F2FP.SATFINITE.E4M3.F32.PACK_AB_MERGE_C R208, R61, R60, R64 ;  /* 0x0000003c3dd0723e */ /* 0x000fe20004807040 */
[--C-:B------:R-:W-:Y:S01]  /*4260*/  IMAD.MOV.U32 R61, RZ, RZ, R25.reuse ;  /* 0x000000ffff3d7224 */ /* 0x100fe200078e0019 */
[----:B------:R-:W1:Y:S01]  /*4270*/  MUFU.EX2 R30, R30 ;  /* 0x0000001e001e7308 */ /* 0x000e620000000800 */
[----:B----4-:R-:W-:Y:S01]  /*4280*/  FADD.FTZ R13, R27, R12 ;  /* 0x0000000c1b0d7221 */ /* 0x010fe20000010000 */
[----:B------:R-:W-:-:S02]  /*4290*/  IMAD.MOV.U32 R60, RZ, RZ, R25 ;  /* 0x000000ffff3c7224 */ /* 0x000fc400078e0019 */
[----:B------:R-:W-:-:S04]  /*42a0*/  IMAD.MOV.U32 R64, RZ, RZ, R25 ;  /* 0x000000ffff407224 */ /* 0x000fc800078e0019 */
[----:B------:R-:W3:Y:S01]  /*42b0*/  MUFU.EX2 R69, R69 ;  /* 0x0000004500457308 */ /* 0x000ee20000000800 */
[----:B--2---:R-:W-:-:S07]  /*42c0*/  FADD.FTZ R8, R68, R11 ;  /* 0x0000000b44087221 */ /* 0x004fce0000010000 */
[----:B------:R2:W4:Y:S01]  /*42d0*/  MUFU.EX2 R32, R110 ;  /* 0x0000006e00207308 */ /* 0x0005220000000800 */
[----:B-1----:R-:W-:-:S07]  /*42e0*/  FADD.FTZ R13, R30, R13 ;  /* 0x0000000d1e0d7221 */ /* 0x002fce0000010000 */
[----:B------:R-:W1:Y:S01]  /*42f0*/  MUFU.EX2 R72, R72 ;  /* 0x0000004800487308 */ /* 0x000e620000000800 */
[----:B---3--:R-:W-:Y:S01]  /*4300*/  FADD.FTZ R11, R69, R8 ;  /* 0x00000008450b7221 */ /* 0x008fe20000010000 */
[----:B--2---:R-:W-:-:S06]  /*4310*/  IMAD.MOV.U32 R110, RZ, RZ, R25 ;  /* 0x000000ffff6e7224 */ /* 0x004fcc00078e0019 */
[----:B------:R-:W2:Y:S01]  /*4320*/  MUFU.EX2 R33, R33 ;  /* 0x0000002100217308 */ /* 0x000ea20000000800 */
[----:B----4-:R-:W-:-:S07]  /*4330*/  FADD.FTZ R8, R32, R13 ;  /* 0x0000000d20087221 */ /* 0x010fce0000010000 */
[----:B------:R-:W3:Y:S01]  /*4340*/  MUFU.EX2 R73, R73 ;  /* 0x0000004900497308 */ /* 0x000ee20000000800 */
[----:B-1----:R-:W-:-:S07]  /*4350*/  FADD.FTZ R6, R72, R11 ;  /* 0x0000000b48067221 */ /* 0x002fce0000010000 */
[----:B------:R-:W1:Y:S01]  /*4360*/  MUFU.EX2 R44, R44 ;  /* 0x0000002c002c7308 */ /* 0x000e620000000800 */
[C---:B--2---:R-:W-:Y:S01]  /*4370*/  F2FP.SATFINITE.E4M3.F32.PACK_AB_MERGE_C R32, R33.reuse, R32, RZ ;  /* 0x000000202120723e */ /* 0x044fe200048070ff */
[----:B------:R-:W-:-:S03]  /*4380*/  FADD.FTZ R33, R33, R8 ;  /* 0x0000000821217221 */ /* 0x000fc60000010000 */
[----:B------:R-:W-:Y:S01]  /*4390*/  F2FP.SATFINITE.E4M3.F32.PACK_AB_MERGE_C R211, R30, R27, R32 ;  /* 0x0000001b1ed3723e */ /* 0x000fe20004807020 */
[----:B------:R-:W-:Y:S01]  /*43a0*/  FADD.FTZ R8, R34, R33 ;  /* 0x0000002122087221 */ /* 0x000fe20000010000 */
[--C-:B------:R-:W-:Y:S01]  /*43b0*/  IMAD.MOV.U32 R27, RZ, RZ, R25.reuse ;  /* 0x000000ffff1b7224 */ /* 0x100fe200078e0019 */
[----:B------:R-:W2:Y:S01]  /*43c0*/  MUFU.EX2 R35, R35 ;  /* 0x0000002300237308 */ /* 0x000ea20000000800 */
[C---:B---3--:R-:W-:Y:S01]  /*43d0*/  F2FP.SATFINITE.E4M3.F32.PACK_AB_MERGE_C R72, R73.reuse, R72, RZ ;  /* 0x000000484948723e */ /* 0x048fe200048070ff */
[----:B------:R-:W-:Y:S01]  /*43e0*/  FADD.FTZ R73, R73, R6 ;  /* 0x0000000649497221 */ /* 0x000fe20000010000 */
[--C-:B------:R-:W-:Y:S02]  /*43f0*/  IMAD.MOV.U32 R30, RZ, RZ, R25.reuse ;  /* 0x000000ffff1e7224 */ /* 0x100fe400078e0019 */
[----:B------:R-:W-:Y:S01]  /*4400*/  F2FP.SATFINITE.E4M3.F32.PACK_AB_MERGE_C R210, R69, R68, R72 ;  /* 0x0000004445d2723e */ /* 0x000fe20004807048 */
[----:B------:R-:W-:Y:S02]  /*4410*/  IMAD.MOV.U32 R33, RZ, RZ, R25 ;  /* 0x000000ffff217224 */ /* 0x000fe400078e0019 */
[----:B------:R-:W3:Y:S01]  /*4420*/  MUFU.EX2 R45, R45 ;  /* 0x0000002d002d7308 */ /* 0x000ee20000000800 */
[----:B-1----:R-:W-:Y:S01]  /*4430*/  FADD.FTZ R6, R44, R73 ;  /* 0x000000492c067221 */ /* 0x002fe20000010000 */
[----:B------:R-:W-:-:S02]  /*4440*/  IMAD.MOV.U32 R32, RZ, RZ, R25 ;  /* 0x000000ffff207224 */ /* 0x000fc400078e0019 */
[--C-:B------:R-:W-:Y:S02]  /*4450*/  IMAD.MOV.U32 R69, RZ, RZ, R25.reuse ;  /* 0x000000ffff457224 */ /* 0x100fe400078e0019 */
[--C-:B------:R-:W-:Y:S02]  /*4460*/  IMAD.MOV.U32 R68, RZ, RZ, R25.reuse ;  /* 0x000000ffff447224 */ /* 0x100fe400078e0019 */
[----:B------:R-:W1:Y:S01]  /*4470*/  MUFU.EX2 R36, R36 ;  /* 0x0000002400247308 */ /* 0x000e620000000800 */
[----:B--2---:R-:W-:Y:S01]  /*4480*/  FADD.FTZ R9, R35, R8 ;  /* 0x0000000823097221 */ /* 0x004fe20000010000 */
[--C-:B------:R-:W-:Y:S02]  /*4490*/  IMAD.MOV.U32 R73, RZ, RZ, R25.reuse ;  /* 0x000000ffff497224 */ /* 0x100fe400078e0019 */
[----:B------:R-:W-:-:S04]  /*44a0*/  IMAD.MOV.U32 R72, RZ, RZ, R25 ;  /* 0x000000ffff487224 */ /* 0x000fc800078e0019 */
[----:B------:R-:W2:Y:S01]  /*44b0*/  MUFU.EX2 R48, R48 ;  /* 0x0000003000307308 */ /* 0x000ea20000000800 */
[----:B---3--:R-:W-:-:S07]  /*44c0*/  FADD.FTZ R5, R45, R6 ;  /* 0x000000062d057221 */ /* 0x008fce0000010000 */
[----:B------:R-:W3:Y:S01]  /*44d0*/  MUFU.EX2 R39, R39 ;  /* 0x0000002700277308 */ /* 0x000ee20000000800 */
[----:B-1----:R-:W-:-:S07]  /*44e0*/  FADD.FTZ R8, R36, R9 ;  /* 0x0000000924087221 */ /* 0x002fce0000010000 */
[----:B------:R-:W1:Y:S01]  /*44f0*/  MUFU.EX2 R49, R49 ;  /* 0x0000003100317308 */ /* 0x000e620000000800 */
[----:B--2---:R-:W-:-:S07]  /*4500*/  FADD.FTZ R6, R48, R5 ;  /* 0x0000000530067221 */ /* 0x004fce0000010000 */
[----:B------:R-:W2:Y:S01]  /*4510*/  MUFU.EX2 R37, R37 ;  /* 0x0000002500257308 */ /* 0x000ea20000000800 */
[C---:B---3--:R-:W-:Y:S01]  /*4520*/  FADD.FTZ R8, R39.reuse, R8 ;  /* 0x0000000827087221 */ /* 0x048fe20000010000 */
[----:B------:R-:W-:Y:S01]  /*4530*/  F2FP.SATFINITE.E4M3.F32.PACK_AB_MERGE_C R36, R39, R36, RZ ;  /* 0x000000242724723e */ /* 0x000fe200048070ff */
[----:B------:R-:W-:-:S03]  /*4540*/  IMAD.MOV.U32 R39, RZ, RZ, R25 ;  /* 0x000000ffff277224 */ /* 0x000fc600078e0019 */
[----:B------:R-:W-:Y:S01]  /*4550*/  F2FP.SATFINITE.E4M3.F32.PACK_AB_MERGE_C R213, R35, R34, R36 ;  /* 0x0000002223d5723e */ /* 0x000fe20004807024 */
[--C-:B------:R-:W-:Y:S01]  /*4560*/  IMAD.MOV.U32 R35, RZ, RZ, R25.reuse ;  /* 0x000000ffff237224 */ /* 0x100fe200078e0019 */
[----:B------:R-:W3:Y:S01]  /*4570*/  MUFU.EX2 R52, R52 ;  /* 0x0000003400347308 */ /* 0x000ee20000000800 */
[C---:B-1----:R-:W-:Y:S01]  /*4580*/  F2FP.SATFINITE.E4M3.F32.PACK_AB_MERGE_C R48, R49.reuse, R48, RZ ;  /* 0x000000303130723e */ /* 0x042fe200048070ff */
[----:B------:R-:W-:Y:S01]  /*4590*/  FADD.FTZ R49, R49, R6 ;  /* 0x0000000631317221 */ /* 0x000fe20000010000 */
[--C-:B------:R-:W-:Y:S02]  /*45a0*/  IMAD.MOV.U32 R34, RZ, RZ, R25.reuse ;  /* 0x000000ffff227224 */ /* 0x100fe400078e0019 */
[----:B------:R-:W-:Y:S01]  /*45b0*/  F2FP.SATFINITE.E4M3.F32.PACK_AB_MERGE_C R212, R45, R44, R48 ;  /* 0x0000002c2dd4723e */ /* 0x000fe20004807030 */
[--C-:B------:R-:W-:Y:S02]  /*45c0*/  IMAD.MOV.U32 R36, RZ, RZ, R25.reuse ;  /* 0x000000ffff247224 */ /* 0x100fe400078e0019 */
[----:B------:R-:W1:Y:S01]  /*45d0*/  MUFU.EX2 R38, R38 ;  /* 0x0000002600267308 */ /* 0x000e620000000800 */
[----:B--2---:R-:W-:Y:S01]  /*45e0*/  FADD.FTZ R5, R37, R8 ;  /* 0x0000000825057221 */ /* 0x004fe20000010000 */
[----:B------:R-:W-:-:S02]  /*45f0*/  IMAD.MOV.U32 R45, RZ, RZ, R25 ;  /* 0x000000ffff2d7224 */ /* 0x000fc400078e0019 */
[--C-:B------:R-:W-:Y:S02]  /*4600*/  IMAD.MOV.U32 R44, RZ, RZ, R25.reuse ;  /* 0x000000ffff2c7224 */ /* 0x100fe400078e0019 */
[----:B------:R-:W-:Y:S02]  /*4610*/  IMAD.MOV.U32 R48, RZ, RZ, R25 ;  /* 0x000000ffff307224 */ /* 0x000fe400078e0019 */
[----:B------:R-:W2:Y:S01]  /*4620*/  MUFU.EX2 R53, R53 ;  /* 0x0000003500357308 */ /* 0x000ea20000000800 */
[----:B---3--:R-:W-:Y:S01]  /*4630*/  FADD.FTZ R6, R52, R49 ;  /* 0x0000003134067221 */ /* 0x008fe20000010000 */
[----:B------:R-:W-:-:S06]  /*4640*/  IMAD.MOV.U32 R49, RZ, RZ, R25 ;  /* 0x000000ffff317224 */ /* 0x000fcc00078e0019 */
[----:B------:R-:W3:Y:S01]  /*4650*/  MUFU.EX2 R40, R40 ;  /* 0x0000002800287308 */ /* 0x000ee20000000800 */
[----:B-1----:R-:W-:-:S07]  /*4660*/  FADD.FTZ R9, R38, R5 ;  /* 0x0000000526097221 */ /* 0x002fce0000010000 */
[----:B------:R-:W1:Y:S01]  /*4670*/  MUFU.EX2 R56, R56 ;  /* 0x0000003800387308 */ /* 0x000e620000000800 */
[----:B--2---:R-:W-:-:S07]  /*4680*/  FADD.FTZ R5, R53, R6 ;  /* 0x0000000635057221 */ /* 0x004fce0000010000 */
[----:B------:R-:W2:Y:S01]  /*4690*/  MUFU.EX2 R57, R57 ;  /* 0x0000003900397308 */ /* 0x000ea20000000800 */
[----:B---3--:R-:W-:Y:S01]  /*46a0*/  F2FP.SATFINITE.E4M3.F32.PACK_AB_MERGE_C R8, R41, R40, RZ ;  /* 0x000000282908723e */ /* 0x008fe200048070ff */
[----:B------:R-:W-:-:S03]  /*46b0*/  FADD.FTZ R40, R40, R9 ;  /* 0x0000000928287221 */ /* 0x000fc60000010000 */
[----:B------:R-:W-:Y:S01]  /*46c0*/  F2FP.SATFINITE.E4M3.F32.PACK_AB_MERGE_C R215, R38, R37, R8 ;  /* 0x0000002526d7723e */ /* 0x000fe20004807008 */
[----:B------:R-:W-:Y:S01]  /*46d0*/  FADD.FTZ R41, R41, R40 ;  /* 0x0000002829297221 */ /* 0x000fe20000010000 */
[----:B------:R-:W-:Y:S01]  /*46e0*/  IMAD.MOV.U32 R37, RZ, RZ, R25 ;  /* 0x000000ffff257224 */ /* 0x000fe200078e0019 */
[----:B------:R-:W-:Y:S01]  /*46f0*/  MUFU.EX2 R46, R46 ;  /* 0x0000002e002e7308 */ /* 0x000fe20000000800 */
[----:B-1----:R-:W-:Y:S01]  /*4700*/  FADD.FTZ R6, R56, R5 ;  /* 0x0000000538067221 */ /* 0x002fe20000010000 */
[--C-:B------:R-:W-:Y:S02]  /*4710*/  IMAD.MOV.U32 R38, RZ, RZ, R25.reuse ;  /* 0x000000ffff267224 */ /* 0x100fe400078e0019 */
[----:B------:R-:W-:-:S04]  /*4720*/  IMAD.MOV.U32 R40, RZ, RZ, R25 ;  /* 0x000000ffff287224 */ /* 0x000fc800078e0019 */
[----:B------:R-:W1:Y:S01]  /*4730*/  MUFU.EX2 R47, R47 ;  /* 0x0000002f002f7308 */ /* 0x000e620000000800 */
[C---:B--2---:R-:W-:Y:S01]  /*4740*/  F2FP.SATFINITE.E4M3.F32.PACK_AB_MERGE_C R56, R57.reuse, R56, RZ ;  /* 0x000000383938723e */ /* 0x044fe200048070ff */
[----:B------:R-:W-:-:S03]  /*4750*/  FADD.FTZ R57, R57, R6 ;  /* 0x0000000639397221 */ /* 0x000fc60000010000 */
[----:B------:R-:W-:Y:S01]  /*4760*/  F2FP.SATFINITE.E4M3.F32.PACK_AB_MERGE_C R214, R53, R52, R56 ;  /* 0x0000003435d6723e */ /* 0x000fe20004807038 */
[--C-:B------:R-:W-:Y:S02]  /*4770*/  IMAD.MOV.U32 R53, RZ, RZ, R25.reuse ;  /* 0x000000ffff357224 */ /* 0x100fe400078e0019 */
[----:B------:R-:W2:Y:S01]  /*4780*/  MUFU.EX2 R42, R42 ;  /* 0x0000002a002a7308 */ /* 0x000ea20000000800 */
[--C-:B------:R-:W-:Y:S02]  /*4790*/  IMAD.MOV.U32 R52, RZ, RZ, R25.reuse ;  /* 0x000000ffff347224 */ /* 0x100fe400078e0019 */
[----:B------:R-:W-:-:S05]  /*47a0*/  IMAD.MOV.U32 R56, RZ, RZ, R25 ;  /* 0x000000ffff387224 */ /* 0x000fca00078e0019 */
[----:B------:R-:W3:Y:S01]  /*47b0*/  MUFU.EX2 R28, R28 ;  /* 0x0000001c001c7308 */ /* 0x000ee20000000800 */
[----:B-1----:R-:W-:-:S07]  /*47c0*/  F2FP.SATFINITE.E4M3.F32.PACK_AB_MERGE_C R5, R47, R46, RZ ;  /* 0x0000002e2f05723e */ /* 0x002fce00048070ff */
[----:B------:R-:W1:Y:S01]  /*47d0*/  MUFU.EX2 R43, R43 ;  /* 0x0000002b002b7308 */ /* 0x000e620000000800 */
[----:B--2---:R-:W-:Y:S01]  /*47e0*/  FADD.FTZ R8, R42, R41 ;  /* 0x000000292a087221 */ /* 0x004fe20000010000 */
[----:B------:R-:W-:-:S06]  /*47f0*/  IMAD.MOV.U32 R41, RZ, RZ, R25 ;  /* 0x000000ffff297224 */ /* 0x000fcc00078e0019 */
[----:B------:R-:W2:Y:S01]  /*4800*/  MUFU.EX2 R29, R29 ;  /* 0x0000001d001d7308 */ /* 0x000ea20000000800 */
[----:B---3--:R-:W-:Y:S01]  /*4810*/  FADD.FTZ R6, R28, R57 ;  /* 0x000000391c067221 */ /* 0x008fe20000010000 */
[----:B------:R-:W-:-:S06]  /*4820*/  IMAD.MOV.U32 R57, RZ, RZ, R25 ;  /* 0x000000ffff397224 */ /* 0x000fcc00078e0019 */
[----:B------:R-:W3:Y:S01]  /*4830*/  MUFU.EX2 R78, R78 ;  /* 0x0000004e004e7308 */ /* 0x000ee20000000800 */
[C---:B-1----:R-:W-:Y:S01]  /*4840*/  F2FP.SATFINITE.E4M3.F32.PACK_AB_MERGE_C R217, R43.reuse, R42, R5 ;  /* 0x0000002a2bd9723e */ /* 0x042fe20004807005 */
[----:B------:R-:W-:Y:S01]  /*4850*/  FADD.FTZ R43, R43, R8 ;  /* 0x000000082b2b7221 */ /* 0x000fe20000010000 */
[----:B------:R-:W-:-:S03]  /*4860*/  IMAD.MOV.U32 R42, RZ, RZ, R25 ;  /* 0x000000ffff2a7224 */ /* 0x000fc600078e0019 */
[----:B------:R-:W-:Y:S01]  /*4870*/  FADD.FTZ R46, R46, R43 ;  /* 0x0000002b2e2e7221 */ /* 0x000fe20000010000 */
[--C-:B------:R-:W-:Y:S01]  /*4880*/  IMAD.MOV.U32 R43, RZ, RZ, R25.reuse ;  /* 0x000000ffff2b7224 */ /* 0x100fe200078e0019 */
[----:B------:R-:W1:Y:S01]  /*4890*/  MUFU.EX2 R79, R79 ;  /* 0x0000004f004f7308 */ /* 0x000e620000000800 */
[----:B--2---:R-:W-:Y:S01]  /*48a0*/  FADD.FTZ R5, R29, R6 ;  /* 0x000000061d057221 */ /* 0x004fe20000010000 */
[----:B------:R-:W-:Y:S01]  /*48b0*/  FADD.FTZ R47, R47, R46 ;  /* 0x0000002e2f2f7221 */ /* 0x000fe20000010000 */
[----:B------:R-:W-:-:S05]  /*48c0*/  IMAD.MOV.U32 R46, RZ, RZ, R25 ;  /* 0x000000ffff2e7224 */ /* 0x000fca00078e0019 */
[----:B------:R-:W-:Y:S01]  /*48d0*/  MUFU.EX2 R54, R54 ;  /* 0x0000003600367308 */ /* 0x000fe20000000800 */
[----:B---3--:R-:W-:-:S07]  /*48e0*/  FADD.FTZ R6, R78, R5 ;  /* 0x000000054e067221 */ /* 0x008fce0000010000 */
[----:B------:R2:W3:Y:S01]  /*48f0*/  MUFU.EX2 R55, R111 ;  /* 0x0000006f00377308 */ /* 0x0004e20000000800 */
[C---:B-1----:R-:W-:Y:S01]  /*4900*/  FADD.FTZ R6, R79.reuse, R6 ;  /* 0x000000064f067221 */ /* 0x042fe20000010000 */
[----:B------:R-:W-:Y:S01]  /*4910*/  F2FP.SATFINITE.E4M3.F32.PACK_AB_MERGE_C R78, R79, R78, RZ ;  /* 0x0000004e4f4e723e */ /* 0x000fe200048070ff */
[----:B------:R-:W-:-:S03]  /*4920*/  IMAD.MOV.U32 R79, RZ, RZ, R25 ;  /* 0x000000ffff4f7224 */ /* 0x000fc600078e0019 */
[----:B------:R-:W-:Y:S01]  /*4930*/  F2FP.SATFINITE.E4M3.F32.PACK_AB_MERGE_C R216, R29, R28, R78 ;  /* 0x0000001c1dd8723e */ /* 0x000fe2000480704e */
[--C-:B------:R-:W-:Y:S01]  /*4940*/  IMAD.MOV.U32 R29, RZ, RZ, R25.reuse ;  /* 0x000000ffff1d7224 */ /* 0x100fe200078e0019 */
[----:B------:R-:W1:Y:S01]  /*4950*/  MUFU.EX2 R50, R50 ;  /* 0x0000003200327308 */ /* 0x000e620000000800 */
[--C-:B------:R-:W-:Y:S02]  /*4960*/  IMAD.MOV.U32 R28, RZ, RZ, R25.reuse ;  /* 0x000000ffff1c7224 */ /* 0x100fe400078e0019 */
[--C-:B------:R-:W-:Y:S02]  /*4970*/  IMAD.MOV.U32 R78, RZ, RZ, R25.reuse ;  /* 0x000000ffff4e7224 */ /* 0x100fe400078e0019 */
[----:B--2---:R-:W-:-:S03]  /*4980*/  IMAD.MOV.U32 R111, RZ, RZ, R25 ;  /* 0x000000ffff6f7224 */ /* 0x004fc600078e0019 */
[----:B------:R-:W2:Y:S01]  /*4990*/  MUFU.EX2 R75, R75 ;  /* 0x0000004b004b7308 */ /* 0x000ea20000000800 */
[----:B---3--:R-:W-:-:S07]  /*49a0*/  F2FP.SATFINITE.E4M3.F32.PACK_AB_MERGE_C R9, R55, R54, RZ ;  /* 0x000000363709723e */ /* 0x008fce00048070ff */
[----:B------:R-:W3:Y:S01]  /*49b0*/  MUFU.EX2 R51, R51 ;  /* 0x0000003300337308 */ /* 0x000ee20000000800 */
[----:B-1----:R-:W-:Y:S01]  /*49c0*/  FADD.FTZ R8, R50, R47 ;  /* 0x0000002f32087221 */ /* 0x002fe20000010000 */
[----:B------:R-:W-:-:S06]  /*49d0*/  IMAD.MOV.U32 R47, RZ, RZ, R25 ;  /* 0x000000ffff2f7224 */ /* 0x000fcc00078e0019 */
[----:B------:R-:W1:Y:S01]  /*49e0*/  MUFU.EX2 R82, R82 ;  /* 0x0000005200527308 */ /* 0x000e620000000800 */
[----:B--2---:R-:W-:-:S07]  /*49f0*/  FADD.FTZ R5, R75, R6 ;  /* 0x000000064b057221 */ /* 0x004fce0000010000 */
[----:B------:R-:W2:Y:S01]  /*4a00*/  MUFU.EX2 R83, R83 ;  /* 0x0000005300537308 */ /* 0x000ea20000000800 */
[C---:B---3--:R-:W-:Y:S01]  /*4a10*/  F2FP.SATFINITE.E4M3.F32.PACK_AB_MERGE_C R219, R51.reuse, R50, R9 ;  /* 0x0000003233db723e */ /* 0x048fe20004807009 */
[----:B------:R-:W-:Y:S01]  /*4a20*/  FADD.FTZ R51, R51, R8 ;  /* 0x0000000833337221 */ /* 0x000fe20000010000 */
[----:B------:R-:W-:-:S03]  /*4a30*/  IMAD.MOV.U32 R50, RZ, RZ, R25 ;  /* 0x000000ffff327224 */ /* 0x000fc600078e0019 */
[----:B------:R-:W-:Y:S01]  /*4a40*/  FADD.FTZ R54, R54, R51 ;  /* 0x0000003336367221 */ /* 0x000fe20000010000 */
[----:B------:R-:W-:Y:S01]  /*4a50*/  IMAD.MOV.U32 R51, RZ, RZ, R25 ;  /* 0x000000ffff337224 */ /* 0x000fe200078e0019 */
[----:B------:R-:W3:Y:S01]  /*4a60*/  MUFU.EX2 R74, R74 ;  /* 0x0000004a004a7308 */ /* 0x000ee20000000800 */
[----:B-1----:R-:W-:-:S04]  /*4a70*/  FADD.FTZ R6, R82, R5 ;  /* 0x0000000552067221 */ /* 0x002fc80000010000 */
[----:B--2---:R-:W-:Y:S01]  /*4a80*/  FADD.FTZ R5, R83, R6 ;  /* 0x0000000653057221 */ /* 0x004fe20000010000 */
[----:B------:R-:W-:Y:S01]  /*4a90*/  FADD.FTZ R6, R55, R54 ;  /* 0x0000003637067221 */ /* 0x000fe20000010000 */
[--C-:B------:R-:W-:Y:S02]  /*4aa0*/  IMAD.MOV.U32 R55, RZ, RZ, R25.reuse ;  /* 0x000000ffff377224 */ /* 0x100fe400078e0019 */
[----:B------:R-:W-:Y:S01]  /*4ab0*/  IMAD.MOV.U32 R54, RZ, RZ, R25 ;  /* 0x000000ffff367224 */ /* 0x000fe200078e0019 */
[C---:B---3--:R-:W-:Y:S01]  /*4ac0*/  F2FP.SATFINITE.E4M3.F32.PACK_AB_MERGE_C R8, R74.reuse, R83, RZ ;  /* 0x000000534a08723e */ /* 0x048fe200048070ff */
[----:B------:R-:W-:Y:S01]  /*4ad0*/  FADD.FTZ R5, R74, R5 ;  /* 0x000000054a057221 */ /* 0x000fe20000010000 */
[--C-:B------:R-:W-:Y:S02]  /*4ae0*/  IMAD.MOV.U32 R74, RZ, RZ, R25.reuse ;  /* 0x000000ffff4a7224 */ /* 0x100fe400078e0019 */
[----:B------:R-:W-:Y:S01]  /*4af0*/  F2FP.SATFINITE.E4M3.F32.PACK_AB_MERGE_C R218, R82, R75, R8 ;  /* 0x0000004b52da723e */ /* 0x000fe20004807008 */
[----:B------:R-:W-:-:S02]  /*4b00*/  IMAD.MOV.U32 R75, RZ, RZ, R25 ;  /* 0x000000ffff4b7224 */ /* 0x000fc400078e0019 */
[--C-:B------:R-:W-:Y:S02]  /*4b10*/  IMAD.MOV.U32 R83, RZ, RZ, R25.reuse ;  /* 0x000000ffff537224 */ /* 0x100fe400078e0019 */
[----:B------:R-:W-:Y:S01]  /*4b20*/  IMAD.MOV.U32 R82, RZ, RZ, R25 ;  /* 0x000000ffff527224 */ /* 0x000fe200078e0019 */
[----:B0-----:R-:W-:Y:S06]  /*4b30*/  @!P1 BRA `(.L_x_18) ;  /* 0x00000030009c9947 */ /* 0x001fec0003800000 */
[----:B------:R-:W-:Y:S01]  /*4b40*/  IMAD.MOV.U32 R9, RZ, RZ, R4 ;  /* 0x000000ffff097224 */ /* 0x000fe200078e0004 */
[----:B------:R-:W-:Y:S01]  /*4b50*/  CS2R R118, SRZ ;  /* 0x0000000000767805 */ /* 0x000fe2000001ff00 */
[----:B------:R-:W-:Y:S01]  /*4b60*/  IMAD.MOV.U32 R8, RZ, RZ, R7 ;  /* 0x000000ffff087224 */ /* 0x000fe200078e0007 */
[----:B------:R-:W-:Y:S02]  /*4b70*/  CS2R R116, SRZ ;  /* 0x0000000000747805 */ /* 0x000fe4000001ff00 */
[----:B------:R-:W-:Y:S02]  /*4b80*/  CS2R R114, SRZ ;  /* 0x0000000000727805 */ /* 0x000fe4000001ff00 */
[----:B------:R-:W-:Y:S02]  /*4b90*/  CS2R R112, SRZ ;  /* 0x0000000000707805 */ /* 0x000fe4000001ff00 */
[----:B------:R-:W-:Y:S02]  /*4ba0*/  CS2R R110, SRZ ;  /* 0x00000000006e7805 */ /* 0x000fe4000001ff00 */
[----:B------:R-:W-:-:S02]  /*4bb0*/  CS2R R108, SRZ ;  /* 0x00000000006c7805 */ /* 0x000fc4000001ff00 */
[----:B------:R-:W-:Y:S02]  /*4bc0*/  CS2R R106, SRZ ;  /* 0x00000000006a7805 */ /* 0x000fe4000001ff00 */
        /* <DEDUP_REMOVED lines=40> */
[----:B------:R-:W-:Y:S01]  /*4e50*/  CS2R R24, SRZ ;  /* 0x0000000000187805 */ /* 0x000fe2000001ff00 */
[----:B------:R-:W-:Y:S01]  /*4e60*/  UMOV UR60, URZ ;  /* 0x0000003f003c7c82 */ /* 0x000fe20008000000 */
[----:B------:R-:W-:-:S05]  /*4e70*/  UMOV UR53, URZ ;  /* 0x0000003f00357c82 */ /* 0x000fca0008000000 */
.L_x_29:
[----:B------:R-:W-:Y:S01]  /*4e80*/  ISETP.NE.AND P2, PT, RZ, UR50, PT ;  /* 0x00000032ff007c0c */ /* 0x000fe2000bf45270 */
[----:B------:R-:W-:-:S04]  /*4e90*/  UISETP.NE.AND UP0, UPT, UR53, 0x1, UPT ;  /* 0x000000013500788c */ /* 0x000fc8000bf05270 */
[----:B------:R-:W-:-:S04]  /*4ea0*/  USEL UR55, URZ, 0x1, UP0 ;  /* 0x000000013f377887 */ /* 0x000fc80008000000 */
[----:B------:R-:W-:-:S04]  /*4eb0*/  ULOP3.LUT UR55, UR60, UR55, URZ, 0x3c, !UPT ;  /* 0x000000373c377292 */ /* 0x000fc8000f8e3c3f */
[----:B------:R-:W-:Y:S08]  /*4ec0*/  @P2 BRA `(.L_x_19) ;  /* 0x0000000000382947 */ /* 0x000ff00003800000 */
[----:B------:R-:W-:Y:S05]  /*4ed0*/  @!P0 BRA `(.L_x_20) ;  /* 0x0000000000048947 */ /* 0x000fea0003800000 */
[----:B------:R-:W-:Y:S01]  /*4ee0*/  BPT.TRAP 0x1 ;  /* 0x000000040000795c */ /* 0x000fe20000300000 */
.L_x_20:
[----:B------:R-:W-:Y:S01]  /*4ef0*/  UIADD3 UR4, UR53, 0x1, URZ ;  /* 0x0000000135047890 */ /* 0x000fe2000fffe03f */
[----:B------:R-:W-:-:S03]  /*4f00*/  IMAD.U32 R0, RZ, RZ, UR55 ;  /* 0x00000037ff007e24 */ /* 0x000fc6000f8e00ff */
[----:B------:R-:W-:Y:S02]  /*4f10*/  UISETP.NE.AND UP0, UPT, UR4, 0x2, UPT ;  /* 0x000000020400788c */ /* 0x000fe4000bf05270 */
[----:B------:R-:W-:Y:S02]  /*4f20*/  SHF.L.U32 R0, R0, 0x1f, RZ ;  /* 0x0000001f00007819 */ /* 0x000fe400000006ff */
[----:B------:R-:W-:-:S04]  /*4f30*/  USEL UR4, UR4, URZ, UP0 ;  /* 0x0000003f04047287 */ /* 0x000fc80008000000 */
[----:B------:R-:W-:-:S09]  /*4f40*/  ULEA UR4, UR4, UR36, 0x3 ;  /* 0x0000002404047291 */ /* 0x000fd2000f8e183f */
[----:B------:R0:W1:Y:S01]  /*4f50*/  SYNCS.PHASECHK.TRANS64.TRYWAIT P1, [UR4+0x33430], R0 ;  /* 0x03343000ff0075a7 */ /* 0x0000620008020144 */
[----:B------:R-:W-:Y:S05]  /*4f60*/  @!P0 BRA `(.L_x_21) ;  /* 0x0000000000048947 */ /* 0x000fea0003800000 */
[----:B------:R-:W-:Y:S01]  /*4f70*/  BPT.TRAP 0x1 ;  /* 0x000000040000795c */ /* 0x000fe20000300000 */
.L_x_21:
[----:B-1----:R-:W-:Y:S05]  /*4f80*/  @P1 BRA `(.L_x_19) ;  /* 0x0000000000081947 */ /* 0x002fea0003800000 */
[----:B------:R-:W1:Y:S02]  /*4f90*/  SYNCS.PHASECHK.TRANS64.TRYWAIT P1, [UR4+0x33430], R0 ;  /* 0x03343000ff0075a7 */ /* 0x000e640008020144 */
[----:B-1----:R-:W-:Y:S05]  /*4fa0*/  @!P1 BRA `(.L_x_22) ;  /* 0x000000b800ac9947 */ /* 0x002fea0003800000 */
.L_x_19:
[----:B01----:R-:W-:Y:S01]  /*4fb0*/  VIADD R0, R16, 0x8 ;  /* 0x0000000810007836 */ /* 0x003fe20000000000 */
[----:B------:R-:W-:Y:S01]  /*4fc0*/  UIADD3 UR59, UR53, 0x1, URZ ;  /* 0x00000001353b7890 */ /* 0x000fe2000fffe03f */
[C---:B------:R-:W-:Y:S01]  /*4fd0*/  R2UR UR4, R2.reuse ;  /* 0x00000000020472ca */ /* 0x040fe200000e0000 */
[----:B------:R-:W-:Y:S01]  /*4fe0*/  UMOV UR7, 0x80000020 ;  /* 0x8000002000077882 */ /* 0x000fe20000000000 */
[C---:B------:R-:W-:Y:S01]  /*4ff0*/  R2UR UR5, R3.reuse ;  /* 0x00000000030572ca */ /* 0x040fe200000e0000 */
[----:B------:R0:W-:Y:S01]  /*5000*/  BAR.SYNC.DEFER_BLOCKING R0, 0x100 ;  /* 0x000400000000751d */ /* 0x0001e20000010000 */
[----:B------:R-:W-:Y:S01]  /*5010*/  UISETP.NE.AND UP0, UPT, UR59, 0x2, UPT ;  /* 0x000000023b00788c */ /* 0x000fe2000bf05270 */
[C---:B------:R-:W-:Y:S02]  /*5020*/  R2UR UR8, R2.reuse ;  /* 0x00000000020872ca */ /* 0x040fe400000e0000 */
[C---:B------:R-:W-:Y:S01]  /*5030*/  R2UR UR9, R3.reuse ;  /* 0x00000000030972ca */ /* 0x040fe200000e0000 */
[----:B------:R-:W-:Y:S01]  /*5040*/  USEL UR59, UR59, URZ, UP0 ;  /* 0x0000003f3b3b7287 */ /* 0x000fe20008000000 */
[C---:B------:R-:W-:Y:S01]  /*5050*/  R2UR UR12, R2.reuse ;  /* 0x00000000020c72ca */ /* 0x040fe200000e0000 */
[----:B------:R-:W-:Y:S01]  /*5060*/  UMOV UR11, 0x80000020 ;  /* 0x80000020000b7882 */ /* 0x000fe20000000000 */
[C---:B------:R-:W-:Y:S01]  /*5070*/  R2UR UR13, R3.reuse ;  /* 0x00000000030d72ca */ /* 0x040fe200000e0000 */
[----:B------:R-:W-:Y:S01]  /*5080*/  UIMAD UR61, UR59, 0x780, UR52 ;  /* 0x000007803b3d78a4 */ /* 0x000fe2000f8e0234 */
[C---:B------:R-:W-:Y:S01]  /*5090*/  R2UR UR16, R2.reuse ;  /* 0x00000000021072ca */ /* 0x040fe200000e0000 */
[----:B------:R-:W-:Y:S01]  /*50a0*/  UMOV UR15, 0x80000020 ;  /* 0x80000020000f7882 */ /* 0x000fe20000000000 */
[C---:B------:R-:W-:Y:S01]  /*50b0*/  R2UR UR17, R3.reuse ;  /* 0x00000000031172ca */ /* 0x040fe200000e0000 */
[----:B------:R-:W-:Y:S01]  /*50c0*/  UIADD3 UR10, UR61, 0x80, URZ ;  /* 0x000000803d0a7890 */ /* 0x000fe2000fffe03f */
[----:B------:R-:W-:Y:S01]  /*50d0*/  R2UR UR20, R2 ;  /* 0x00000000021472ca */ /* 0x000fe200000e0000 */
[----:B------:R-:W-:Y:S01]  /*50e0*/  UIADD3 UR14, UR61, 0x100, URZ ;  /* 0x000001003d0e7890 */ /* 0x000fe2000fffe03f */
[----:B------:R-:W-:Y:S01]  /*50f0*/  R2UR UR21, R3 ;  /* 0x00000000031572ca */ /* 0x000fe200000e0000 */
[----:B------:R-:W-:Y:S01]  /*5100*/  UMOV UR6, UR61 ;  /* 0x0000003d00067c82 */ /* 0x000fe20008000000 */
[----:B------:R-:W-:Y:S01]  /*5110*/  UIADD3 UR18, UR61, 0x180, URZ ;  /* 0x000001803d127890 */ /* 0x000fe2000fffe03f */
[----:B0-----:R-:W-:Y:S01]  /*5120*/  IMAD.U32 R0, RZ, RZ, UR59 ;  /* 0x0000003bff007e24 */ /* 0x001fe2000f8e00ff */
[----:B------:R-:W-:Y:S01]  /*5130*/  UMOV UR19, 0x80000020 ;  /* 0x8000002000137882 */ /* 0x000fe20000000000 */
[----:B------:R-:W-:Y:S01]  /*5140*/  UIADD3 UR22, UR61, 0x200, URZ ;  /* 0x000002003d167890 */ /* 0x000fe2000fffe03f */
[----:B------:R-:W-:Y:S01]  /*5150*/  UMOV UR23, 0x80000020 ;  /* 0x8000002000177882 */ /* 0x000fe20000000000 */
[----:B------:R-:W-:Y:S01]  /*5160*/  WARPGROUP.ARRIVE ;  /* 0x00000000000079c5 */ /* 0x000fe20000000000 */
[----:B------:R-:W-:Y:S01]  /*5170*/  UIADD3 UR26, UR61, 0x2, URZ ;  /* 0x000000023d1a7890 */ /* 0x000fe2000fffe03f */
[----:B------:R-:W-:Y:S01]  /*5180*/  UMOV UR27, 0x80000020 ;  /* 0x80000020001b7882 */ /* 0x000fe20000000000 */
[----:B------:R-:W-:-:S03]  /*5190*/  UIADD3 UR30, UR61, 0x280, URZ ;  /* 0x000002803d1e7890 */ /* 0x000fc6000fffe03f */
[----:B------:R-:W-:Y:S01]  /*51a0*/  QGMMA.64x32x32.F32.E4M3.E4M3 R184, gdesc[UR4], RZ, !UPT, gsb0 ;  /* 0x0060000004b879f3 */ /* 0x000fe2000c0008ff */
[----:B------:R-:W-:Y:S01]  /*51b0*/  UIADD3 UR6, UR61, 0x82, URZ ;  /* 0x000000823d067890 */ /* 0x000fe2000fffe03f */
[----:B------:R-:W-:Y:S01]  /*51c0*/  UMOV UR4, UR24 ;  /* 0x0000001800047c82 */ /* 0x000fe20008000000 */
[----:B------:R-:W-:Y:S01]  /*51d0*/  UMOV UR5, UR25 ;  /* 0x0000001900057c82 */ /* 0x000fe20008000000 */
[----:B------:R-:W-:Y:S01]  /*51e0*/  UMOV UR7, 0x80000020 ;  /* 0x8000002000077882 */ /* 0x000fe20000000000 */
[----:B------:R-:W-:Y:S01]  /*51f0*/  UMOV UR31, 0x80000020 ;  /* 0x80000020001f7882 */ /* 0x000fe20000000000 */
[----:B------:R-:W-:Y:S01]  /*5200*/  UIADD3 UR34, UR61, 0x282, URZ ;  /* 0x000002823d227890 */ /* 0x000fe2000fffe03f */
[----:B------:R-:W-:Y:S01]  /*5210*/  UMOV UR35, 0x80000020 ;  /* 0x8000002000237882 */ /* 0x000fe20000000000 */
[----:B------:R-:W-:Y:S01]  /*5220*/  UIADD3 UR42, UR61, 0x500, URZ ;  /* 0x000005003d2a7890 */ /* 0x000fe2000fffe03f */
[----:B------:R-:W-:Y:S01]  /*5230*/  UMOV UR43, 0x80000020 ;  /* 0x80000020002b7882 */ /* 0x000fe20000000000 */
[----:B------:R-:W-:Y:S01]  /*5240*/  UIADD3 UR46, UR61, 0x502, URZ ;  /* 0x000005023d2e7890 */ /* 0x000fe2000fffe03f */
[----:B------:R-:W-:Y:S01]  /*5250*/  UMOV UR47, 0x80000020 ;  /* 0x80000020002f7882 */ /* 0x000fe20000000000 */
[----:B------:R-:W-:-:S02]  /*5260*/  WARPGROUP.DEPBAR.LE gsb0, 0x0 ;  /* 0x00008000000079c5 */ /* 0x000fc40000010000 */
[----:B------:R-:W-:-:S06]  /*5270*/  WARPGROUP.ARRIVE ;  /* 0x00000000000079c5 */ /* 0x000fcc0000000000 */
[----:B------:R-:W-:Y:S01]  /*5280*/  QGMMA.64x32x32.F32.E4M3.E4M3 R168, gdesc[UR8], RZ, !UPT, gsb0 ;  /* 0x0060000008a879f3 */ /* 0x000fe2000c0008ff */
[----:B------:R-:W-:Y:S02]  /*5290*/  UIADD3 UR8, UR61, 0x102, URZ ;  /* 0x000001023d087890 */ /* 0x000fe4000fffe03f */
[----:B------:R-:W-:Y:S02]  /*52a0*/  UIADD3 UR9, UR61, 0x182, URZ ;  /* 0x000001823d097890 */ /* 0x000fe4000fffe03f */
[----:B------:R-:W-:Y:S01]  /*52b0*/  UIADD3 UR10, UR61, 0x202, URZ ;  /* 0x000002023d0a7890 */ /* 0x000fe2000fffe03f */
[----:B------:R-:W-:Y:S02]  /*52c0*/  WARPGROUP.DEPBAR.LE gsb0, 0x0 ;  /* 0x00008000000079c5 */ /* 0x000fe40000010000 */
[----:B------:R-:W-:-:S06]  /*52d0*/  WARPGROUP.ARRIVE ;  /* 0x00000000000079c5 */ /* 0x000fcc0000000000 */
[----:B------:R-:W-:Y:S03]  /*52e0*/  QGMMA.64x32x32.F32.E4M3.E4M3 R152, gdesc[UR12], RZ, !UPT, gsb0 ;  /* 0x006000000c9879f3 */ /* 0x000fe6000c0008ff */
        /* <DEDUP_REMOVED lines=9> */
[----:B------:R-:W-:Y:S01]  /*5380*/  UMOV UR26, UR6 ;  /* 0x00000006001a7c82 */ /* 0x000fe20008000000 */
[----:B------:R-:W-:Y:S01]  /*5390*/  UMOV UR27, 0x80000020 ;  /* 0x80000020001b7882 */ /* 0x000fe20000000000 */
[----:B------:R-:W-:Y:S01]  /*53a0*/  UMOV UR6, UR8 ;  /* 0x0000000800067c82 */ /* 0x000fe20008000000 */
[----:B------:R-:W-:Y:S01]  /*53b0*/  UIADD3 UR8, UR61, 0x380, URZ ;  /* 0x000003803d087890 */ /* 0x000fe2000fffe03f */
[----:B------:R-:W-:Y:S02]  /*53c0*/  WARPGROUP.DEPBAR.LE gsb0, 0x0 ;  /* 0x00008000000079c5 */ /* 0x000fe40000010000 */
[----:B------:R-:W-:-:S06]  /*53d0*/  WARPGROUP.ARRIVE ;  /* 0x00000000000079c5 */ /* 0x000fcc0000000000 */
[----:B------:R-:W-:Y:S01]  /*53e0*/  QGMMA.64x32x32.F32.E4M3.E4M3 R168, gdesc[UR24], R168, gsb0 ;  /* 0x0060000018a879f3 */ /* 0x000fe200080008a8 */
[----:B------:R-:W-:Y:S01]  /*53f0*/  UMOV UR26, UR9 ;  /* 0x00000009001a7c82 */ /* 0x000fe20008000000 */
[----:B------:R-:W-:Y:S01]  /*5400*/  UMOV UR27, 0x80000020 ;  /* 0x80000020001b7882 */ /* 0x000fe20000000000 */
[----:B------:R-:W-:Y:S01]  /*5410*/  UIADD3 UR9, UR61, 0x400, URZ ;  /* 0x000004003d097890 */ /* 0x000fe2000fffe03f */
        /* <DEDUP_REMOVED lines=94> */
[----:B------:R-:W-:Y:S01]  /*5a00*/  UIADD3 UR61, UR61, 0x702, URZ ;  /* 0x000007023d3d7890 */ /* 0x000fe2000fffe03f */
        /* <DEDUP_REMOVED lines=31> */
[----:B------:R-:W-:Y:S05]  /*5c00*/  @P2 BRA `(.L_x_23) ;  /* 0x00000000002c2947 */ /* 0x000fea0003800000 */
[----:B------:R-:W-:Y:S05]  /*5c10*/  @!P0 BRA `(.L_x_24) ;  /* 0x0000000000048947 */ /* 0x000fea0003800000 */
[----:B------:R-:W-:Y:S01]  /*5c20*/  BPT.TRAP 0x1 ;  /* 0x000000040000795c */ /* 0x000fe20000300000 */
.L_x_24:
[----:B------:R-:W-:Y:S01]  /*5c30*/  ULEA UR4, UR53, UR36, 0x3 ;  /* 0x0000002435047291 */ /* 0x000fe2000f8e183f */
[----:B------:R-:W-:-:S05]  /*5c40*/  IMAD.U32 R4, RZ, RZ, UR60 ;  /* 0x0000003cff047e24 */ /* 0x000fca000f8e00ff */
[----:B------:R-:W-:-:S04]  /*5c50*/  SHF.L.U32 R4, R4, 0x1f, RZ ;  /* 0x0000001f04047819 */ /* 0x000fc800000006ff */
[----:B------:R0:W1:Y:S01]  /*5c60*/  SYNCS.PHASECHK.TRANS64.TRYWAIT P1, [UR4+0x33450], R4 ;  /* 0x03345004ff0075a7 */ /* 0x0000620008020144 */
[----:B------:R-:W-:Y:S05]  /*5c70*/  @!P0 BRA `(.L_x_25) ;  /* 0x0000000000048947 */ /* 0x000fea0003800000 */
[----:B------:R-:W-:Y:S01]  /*5c80*/  BPT.TRAP 0x1 ;  /* 0x000000040000795c */ /* 0x000fe20000300000 */
.L_x_25:
[----:B-1----:R-:W-:Y:S05]  /*5c90*/  @P1 BRA `(.L_x_23) ;  /* 0x0000000000081947 */ /* 0x002fea0003800000 */
[----:B------:R-:W1:Y:S02]  /*5ca0*/  SYNCS.PHASECHK.TRANS64.TRYWAIT P1, [UR4+0x33450], R4 ;  /* 0x03345004ff0075a7 */ /* 0x000e640008020144 */
[----:B-1----:R-:W-:Y:S05]  /*5cb0*/  @!P1 BRA `(.L_x_26) ;  /* 0x000000ac00809947 */ /* 0x002fea0003800000 */
.L_x_23:
[----:B------:R-:W-:Y:S01]  /*5cc0*/  UIADD3 UR4, UR36, 0x200, URZ ;  /* 0x0000020024047890 */ /* 0x000fe2000fffe03f */
[----:B------:R-:W-:Y:S01]  /*5cd0*/  WARPGROUP.ARRIVE ;  /* 0x00000000000079c5 */ /* 0x000fe20000000000 */
[----:B------:R-:W-:Y:S01]  /*5ce0*/  UMOV UR7, 0xc0000010 ;  /* 0xc000001000077882 */ /* 0x000fe20000000000 */
[----:B01----:R-:W-:Y:S01]  /*5cf0*/  IADD3 R4, -R16, 0xb, RZ ;  /* 0x0000000b10047810 */ /* 0x003fe20007ffe1ff */
[----:B------:R-:W-:-:S04]  /*5d00*/  USHF.R.U32.HI UR4, URZ, 0x4, UR4 ;  /* 0x000000043f047899 */ /* 0x000fc80008011604 */
[----:B------:R-:W-:-:S04]  /*5d10*/  ULOP3.LUT UR4, UR4, 0x3fff, URZ, 0xc0, !UPT ;  /* 0x00003fff04047892 */ /* 0x000fc8000f8ec03f */
[----:B------:R-:W-:-:S04]  /*5d20*/  ULOP3.LUT UR4, UR4, 0x10000, URZ, 0xfc, !UPT ;  /* 0x0001000004047892 */ /* 0x000fc8000f8efc3f */
[----:B------:R-:W-:-:S07]  /*5d30*/  UIMAD UR4, UR53, 0x780, UR4 ;  /* 0x00000780350478a4 */ /* 0x000fce000f8e0204 */
[----:B------:R-:W-:Y:S02]  /*5d40*/  UMOV UR6, UR4 ;  /* 0x0000000400067c82 */ /* 0x000fe40008000000 */
[----:B------:R-:W-:Y:S01]  /*5d50*/  QGMMA.64x192x32.F32.E4M3.E4M3 R24, R200, gdesc[UR4], R24, gsb0 ;  /* 0x02e00004c8187df3 */ /* 0x000fe20008000818 */
[----:B------:R-:W-:Y:S01]  /*5d60*/  UIADD3 UR6, UR4, 0x180, URZ ;  /* 0x0000018004067890 */ /* 0x000fe2000fffe03f */
[----:B------:R-:W-:Y:S01]  /*5d70*/  UMOV UR7, 0xc0000010 ;  /* 0xc000001000077882 */ /* 0x000fe20000000000 */
[----:B------:R-:W-:Y:S02]  /*5d80*/  WARPGROUP.DEPBAR.LE gsb0, 0x0 ;  /* 0x00008000000079c5 */ /* 0x000fe40000010000 */
[----:B------:R-:W-:-:S15]  /*5d90*/  WARPGROUP.ARRIVE ;  /* 0x00000000000079c5 */ /* 0x000fde0000000000 */
        /* <DEDUP_REMOVED lines=15> */
[----:B------:R-:W-:Y:S03]  /*5e90*/  QGMMA.64x192x32.F32.E4M3.E4M3 R24, R216, gdesc[UR4], R24, gsb0 ;  /* 0x02e00004d8187df3 */ /* 0x000fe60008000818 */
[----:B------:R-:W-:Y:S02]  /*5ea0*/  WARPGROUP.DEPBAR.LE gsb0, 0x0 ;  /* 0x00008000000079c5 */ /* 0x000fe40000010000 */
[----:B------:R0:W-:Y:S06]  /*5eb0*/  BAR.ARV R4, 0x100 ;  /* 0x000400040000751d */ /* 0x0001ec0000002000 */
[----:B------:R-:W-:Y:S05]  /*5ec0*/  @!P0 BRA `(.L_x_27) ;  /* 0x0000000000048947 */ /* 0x000fea0003800000 */
[----:B------:R-:W-:Y:S01]  /*5ed0*/  BPT.TRAP 0x1 ;  /* 0x000000040000795c */ /* 0x000fe20000300000 */
.L_x_27:
[----:B0-----:R-:W-:Y:S01]  /*5ee0*/  FMNMX.FTZ R4, R184, R8, !PT ;  /* 0x00000008b8047209 */ /* 0x001fe20007810000 */
[----:B------:R-:W-:Y:S01]  /*5ef0*/  IMAD.U32 R200, RZ, RZ, UR37 ;  /* 0x00000025ffc87e24 */ /* 0x000fe2000f8e00ff */
[----:B------:R-:W-:Y:S02]  /*5f00*/  FMNMX.FTZ R10, R186, R9, !PT ;  /* 0x00000009ba0a7209 */ /* 0x000fe40007810000 */
[----:B------:R-:W-:Y:S02]  /*5f10*/  FMNMX.FTZ R7, R185, R4, !PT ;  /* 0x00000004b9077209 */ /* 0x000fe40007810000 */
[----:B------:R-:W-:Y:S02]  /*5f20*/  FMNMX.FTZ R11, R187, R10, !PT ;  /* 0x0000000abb0b7209 */ /* 0x000fe40007810000 */
[----:B------:R-:W-:Y:S02]  /*5f30*/  FMNMX.FTZ R4, R188, R7, !PT ;  /* 0x00000007bc047209 */ /* 0x000fe40007810000 */
[----:B------:R-:W-:-:S02]  /*5f40*/  FMNMX.FTZ R10, R190, R11, !PT ;  /* 0x0000000bbe0a7209 */ /* 0x000fc40007810000 */
[----:B------:R-:W-:Y:S02]  /*5f50*/  FMNMX.FTZ R7, R189, R4, !PT ;  /* 0x00000004bd077209 */ /* 0x000fe40007810000 */
        /* <DEDUP_REMOVED lines=73> */
[----:B------:R-:W-:Y:S01]  /*63f0*/  R2UR UR4, R0 ;  /* 0x00000000000472ca */ /* 0x000fe200000e0000 */
[----:B------:R-:W0:Y:S04]  /*6400*/  SHFL.BFLY PT, R4, R11, 0x2, 0x1f ;  /* 0x0c401f000b047f89 */ /* 0x000e2800000e0000 */
[----:B------:R-:W1:Y:S08]  /*6410*/  SHFL.BFLY PT, R7, R10, 0x2, 0x1f ;  /* 0x0c401f000a077f89 */ /* 0x000e7000000e0000 */
[----:B------:R-:W-:-:S04]  /*6420*/  ULEA UR4, UR4, UR36, 0x3 ;  /* 0x0000002404047291 */ /* 0x000fc8000f8e183f */
[----:B------:R-:W-:-:S04]  /*6430*/  UIADD3 UR4, UR4, 0x33440, URZ ;  /* 0x0003344004047890 */ /* 0x000fc8000fffe03f */
[----:B------:R-:W-:Y:S01]  /*6440*/  UPRMT UR4, UR54, 0x654, UR4 ;  /* 0x0000065436047896 */ /* 0x000fe20008000004 */
[----:B0-----:R-:W-:Y:S02]  /*6450*/  FMNMX.FTZ R12, R11, R4, !PT ;  /* 0x000000040b0c7209 */ /* 0x001fe40007810000 */
[----:B-1----:R-:W-:-:S06]  /*6460*/  FMNMX.FTZ R13, R10, R7, !PT ;  /* 0x000000070a0d7209 */ /* 0x002fcc0007810000 */
[----:B------:R-:W-:Y:S01]  /*6470*/  SYNCS.ARRIVE.TRANS64.RED.A1T0 RZ, [UR4], RZ ;  /* 0x000000ffffff79a7 */ /* 0x000fe20008100404 */
[----:B------:R-:W0:Y:S04]  /*6480*/  SHFL.BFLY PT, R7, R12, 0x1, 0x1f ;  /* 0x0c201f000c077f89 */ /* 0x000e2800000e0000 */
[----:B------:R-:W1:Y:S01]  /*6490*/  SHFL.BFLY PT, R4, R13, 0x1, 0x1f ;  /* 0x0c201f000d047f89 */ /* 0x000e6200000e0000 */
[----:B0-----:R-:W-:Y:S02]  /*64a0*/  FMNMX.FTZ R7, R12, R7, !PT ;  /* 0x000000070c077209 */ /* 0x001fe40007810000 */
[----:B-1----:R-:W-:-:S03]  /*64b0*/  FMNMX.FTZ R4, R13, R4, !PT ;  /* 0x000000040d047209 */ /* 0x002fc60007810000 */
[C---:B------:R-:W-:Y:S01]  /*64c0*/  FFMA.FTZ R200, R7.reuse, R200, -8 ;  /* 0xc100000007c87423 */ /* 0x040fe200000100c8 */
[----:B------:R-:W-:-:S03]  /*64d0*/  FADD.FTZ R8, -R7, R8 ;  /* 0x0000000807087221 */ /* 0x000fc60000010100 */
[--C-:B------:R-:W-:Y:S01]  /*64e0*/  FFMA.FTZ R19, R168, UR37, -R200.reuse ;  /* 0x00000025a8137c23 */ /* 0x100fe200080108c8 */
[----:B------:R-:W-:-:S01]  /*64f0*/  FFMA.FTZ R168, R177, UR37, -R200 ;  /* 0x00000025b1a87c23 */ /* 0x000fc200080108c8 */
[----:B------:R-:W-:Y:S02]  /*6500*/  IMAD.U32 R177, RZ, RZ, UR37 ;  /* 0x00000025ffb17e24 */ /* 0x000fe4000f8e00ff */
[----:B------:R-:W-:-:S01]  /*6510*/  FFMA.FTZ R22, R173, UR37, -R200 ;  /* 0x00000025ad167c23 */ /* 0x000fc200080108c8 */
[----:B------:R-:W-:Y:S01]  /*6520*/  FFMA.FTZ R173, R133, UR37, -R200 ;  /* 0x0000002585ad7c23 */ /* 0x000fe200080108c8 */
[----:B------:R-:W-:-:S01]  /*6530*/  FADD.FTZ R9, -R4, R9 ;  /* 0x0000000904097221 */ /* 0x000fc20000010100 */
[----:B------:R-:W-:Y:S01]  /*6540*/  FFMA.FTZ R133, R4, R177, -8 ;  /* 0xc100000004857423 */ /* 0x000fe200000100b1 */
[----:B------:R-:W-:Y:S01]  /*6550*/  FMUL.FTZ R8, R8, UR37 ;  /* 0x0000002508087c20 */ /* 0x000fe20008410000 */
[--C-:B------:R-:W-:Y:S01]  /*6560*/  FFMA.FTZ R11, R184, UR37, -R200.reuse ;  /* 0x00000025b80b7c23 */ /* 0x100fe200080108c8 */
[----:B------:R-:W-:-:S01]  /*6570*/  FFMA.FTZ R23, R176, UR37, -R200 ;  /* 0x00000025b0177c23 */ /* 0x000fc200080108c8 */
[----:B------:R-:W-:Y:S01]  /*6580*/  FMUL.FTZ R9, R9, UR37 ;  /* 0x0000002509097c20 */ /* 0x000fe20008410000 */
[----:B------:R-:W-:-:S01]  /*6590*/  FFMA.FTZ R176, R186, UR37, -R133 ;  /* 0x00000025bab07c23 */ /* 0x000fc20008010885 */
[----:B------:R-:W-:Y:S01]  /*65a0*/  FFMA.FTZ R10, R185, UR37, -R200 ;  /* 0x00000025b90a7c23 */ /* 0x000fe200080108c8 */
[----:B------:R-:W-:-:S01]  /*65b0*/  FFMA.FTZ R177, R187, UR37, -R133 ;  /* 0x00000025bbb17c23 */ /* 0x000fc20008010885 */
[----:B------:R-:W-:Y:S01]  /*65c0*/  MUFU.EX2 R8, R8 ;  /* 0x0000000800087308 */ /* 0x000fe20000000800 */
[----:B------:R-:W-:-:S01]  /*65d0*/  FFMA.FTZ R20, R169, UR37, -R200 ;  /* 0x00000025a9147c23 */ /* 0x000fc200080108c8 */
[--C-:B------:R-:W-:Y:S01]  /*65e0*/  FFMA.FTZ R12, R188, UR37, -R200.reuse ;  /* 0x00000025bc0c7c23 */ /* 0x100fe200080108c8 */
[----:B------:R-:W-:-:S01]  /*65f0*/  FFMA.FTZ R169, R180, UR37, -R200 ;  /* 0x00000025b4a97c23 */ /* 0x000fc200080108c8 */
[----:B------:R-:W-:Y:S01]  /*6600*/  FFMA.FTZ R180, R190, UR37, -R133 ;  /* 0x00000025beb47c23 */ /* 0x000fe20008010885 */
[----:B------:R-:W-:-:S01]  /*6610*/  FFMA.FTZ R21, R172, UR37, -R200 ;  /* 0x00000025ac157c23 */ /* 0x000fc200080108c8 */
[--C-:B------:R-:W-:Y:S01]  /*6620*/  FFMA.FTZ R13, R189, UR37, -R200.reuse ;  /* 0x00000025bd0d7c23 */ /* 0x100fe200080108c8 */
[----:B------:R-:W-:-:S01]  /*6630*/  FFMA.FTZ R172, R181, UR37, -R200 ;  /* 0x00000025b5ac7c23 */ /* 0x000fc200080108c8 */
[----:B------:R-:W0:Y:S01]  /*6640*/  MUFU.EX2 R11, R11 ;  /* 0x0000000b000b7308 */ /* 0x000e220000000800 */
[----:B------:R-:W-:-:S01]  /*6650*/  FFMA.FTZ R181, R191, UR37, -R133 ;  /* 0x00000025bfb57c23 */ /* 0x000fc20008010885 */
[----:B------:R-:W-:Y:S01]  /*6660*/  FFMA.FTZ R14, R192, UR37, -R200 ;  /* 0x00000025c00e7c23 */ /* 0x000fe200080108c8 */
[----:B------:R-:W-:-:S01]  /*6670*/  FFMA.FTZ R184, R194, UR37, -R133 ;  /* 0x00000025c2b87c23 */ /* 0x000fc20008010885 */
[----:B------:R-:W-:Y:S01]  /*6680*/  FFMA.FTZ R15, R193, UR37, -R200 ;  /* 0x00000025c10f7c23 */ /* 0x000fe200080108c8 */
[----:B------:R-:W-:-:S01]  /*6690*/  FFMA.FTZ R185, R195, UR37, -R133 ;  /* 0x00000025c3b97c23 */ /* 0x000fc20008010885 */
[----:B------:R-:W-:Y:S01]  /*66a0*/  FFMA.FTZ R17, R196, UR37, -R200 ;  /* 0x00000025c4117c23 */ /* 0x000fe200080108c8 */
[----:B------:R-:W-:-:S01]  /*66b0*/  FFMA.FTZ R186, R198, UR37, -R133 ;  /* 0x00000025c6ba7c23 */ /* 0x000fc20008010885 */
[----:B------:R-:W-:Y:S01]  /*66c0*/  MUFU.EX2 R9, R9 ;  /* 0x0000000900097308 */ /* 0x000fe20000000800 */
[----:B------:R-:W-:-:S01]  /*66d0*/  FFMA.FTZ R18, R197, UR37, -R200 ;  /* 0x00000025c5127c23 */ /* 0x000fc200080108c8 */
[--C-:B------:R-:W-:Y:S01]  /*66e0*/  FFMA.FTZ R187, R199, UR37, -R133.reuse ;  /* 0x00000025c7bb7c23 */ /* 0x100fe20008010885 */
[----:B------:R-:W-:-:S01]  /*66f0*/  FFMA.FTZ R170, R170, UR37, -R133 ;  /* 0x00000025aaaa7c23 */ /* 0x000fc20008010885 */
[--C-:B------:R-:W-:Y:S01]  /*6700*/  FFMA.FTZ R171, R171, UR37, -R133.reuse ;  /* 0x00000025abab7c23 */ /* 0x100fe20008010885 */
[----:B------:R-:W-:-:S01]  /*6710*/  FFMA.FTZ R174, R174, UR37, -R133 ;  /* 0x00000025aeae7c23 */ /* 0x000fc20008010885 */
[--C-:B------:R-:W-:Y:S01]  /*6720*/  FFMA.FTZ R175, R175, UR37, -R133.reuse ;  /* 0x00000025afaf7c23 */ /* 0x100fe20008010885 */
[----:B------:R-:W-:-:S01]  /*6730*/  FFMA.FTZ R178, R178, UR37, -R133 ;  /* 0x00000025b2b27c23 */ /* 0x000fc20008010885 */
[----:B------:R-:W1:Y:S01]  /*6740*/  MUFU.EX2 R176, R176 ;  /* 0x000000b000b07308 */ /* 0x000e620000000800 */
[----:B0-----:R-:W-:-:S01]  /*6750*/  FFMA.FTZ R5, R8, R5, R11 ;  /* 0x0000000508057223 */ /* 0x001fc2000001000b */
[--C-:B------:R-:W-:Y:S01]  /*6760*/  FFMA.FTZ R179, R179, UR37, -R133.reuse ;  /* 0x00000025b3b37c23 */ /* 0x100fe20008010885 */
[----:B------:R-:W-:-:S01]  /*6770*/  FFMA.FTZ R182, R182, UR37, -R133 ;  /* 0x00000025b6b67c23 */ /* 0x000fc20008010885 */
[----:B------:R-:W-:Y:S01]  /*6780*/  FFMA.FTZ R183, R183, UR37, -R133 ;  /* 0x00000025b7b77c23 */ /* 0x000fe20008010885 */
[----:B------:R-:W-:-:S01]  /*6790*/  FFMA.FTZ R152, R152, UR37, -R200 ;  /* 0x0000002598987c23 */ /* 0x000fc200080108c8 */
[----:B------:R-:W-:Y:S01]  /*67a0*/  FFMA.FTZ R154, R154, UR37, -R133 ;  /* 0x000000259a9a7c23 */ /* 0x000fe20008010885 */
        /* <DEDUP_REMOVED lines=9> */
[----:B------:R-:W2:Y:S01]  /*6840*/  MUFU.EX2 R177, R177 ;  /* 0x000000b100b17308 */ /* 0x000ea20000000800 */
[----:B-1----:R-:W-:-:S01]  /*6850*/  FFMA.FTZ R6, R9, R6, R176 ;  /* 0x0000000609067223 */ /* 0x002fc200000100b0 */
[----:B------:R-:W-:Y:S01]  /*6860*/  FFMA.FTZ R161, R161, UR37, -R200 ;  /* 0x00000025a1a17c23 */ /* 0x000fe200080108c8 */
[----:B------:R-:W-:-:S01]  /*6870*/  FFMA.FTZ R163, R163, UR37, -R133 ;  /* 0x00000025a3a37c23 */ /* 0x000fc20008010885 */
[----:B------:R-:W-:Y:S01]  /*6880*/  FFMA.FTZ R164, R164, UR37, -R200 ;  /* 0x00000025a4a47c23 */ /* 0x000fe200080108c8 */
[----:B------:R-:W-:-:S01]  /*6890*/  FFMA.FTZ R166, R166, UR37, -R133 ;  /* 0x00000025a6a67c23 */ /* 0x000fc20008010885 */
[----:B------:R-:W-:Y:S01]  /*68a0*/  FFMA.FTZ R165, R165, UR37, -R200 ;  /* 0x00000025a5a57c23 */ /* 0x000fe200080108c8 */
[----:B------:R-:W-:-:S01]  /*68b0*/  FFMA.FTZ R167, R167, UR37, -R133 ;  /* 0x00000025a7a77c23 */ /* 0x000fc20008010885 */
[----:B------:R-:W1:Y:S01]  /*68c0*/  MUFU.EX2 R12, R12 ;  /* 0x0000000c000c7308 */ /* 0x000e620000000800 */
[----:B0-----:R-:W-:-:S01]  /*68d0*/  FADD.FTZ R5, R10, R5 ;  /* 0x000000050a057221 */ /* 0x001fc20000010000 */
[----:B------:R-:W-:Y:S01]  /*68e0*/  FFMA.FTZ R136, R136, UR37, -R200 ;  /* 0x0000002588887c23 */ /* 0x000fe200080108c8 */
[----:B------:R-:W-:-:S01]  /*68f0*/  FFMA.FTZ R138, R138, UR37, -R133 ;  /* 0x000000258a8a7c23 */ /* 0x000fc20008010885 */
[----:B------:R-:W-:Y:S01]  /*6900*/  FFMA.FTZ R137, R137, UR37, -R200 ;  /* 0x0000002589897c23 */ /* 0x000fe200080108c8 */
[----:B------:R-:W-:-:S01]  /*6910*/  FFMA.FTZ R139, R139, UR37, -R133 ;  /* 0x000000258b8b7c23 */ /* 0x000fc20008010885 */
[----:B------:R-:W-:Y:S01]  /*6920*/  FFMA.FTZ R140, R140, UR37, -R200 ;  /* 0x000000258c8c7c23 */ /* 0x000fe200080108c8 */
[----:B------:R-:W-:-:S01]  /*6930*/  FFMA.FTZ R142, R142, UR37, -R133 ;  /* 0x000000258e8e7c23 */ /* 0x000fc20008010885 */
[----:B------:R-:W0:Y:S01]  /*6940*/  MUFU.EX2 R180, R180 ;  /* 0x000000b400b47308 */ /* 0x000e220000000800 */
[----:B--2---:R-:W-:-:S01]  /*6950*/  FADD.FTZ R189, R177, R6 ;  /* 0x00000006b1bd7221 */ /* 0x004fc20000010000 */
[----:B------:R-:W-:Y:S01]  /*6960*/  FFMA.FTZ R141, R141, UR37, -R200 ;  /* 0x000000258d8d7c23 */ /* 0x000fe200080108c8 */
[----:B------:R-:W-:-:S01]  /*6970*/  FFMA.FTZ R143, R143, UR37, -R133 ;  /* 0x000000258f8f7c23 */ /* 0x000fc20008010885 */
[----:B------:R-:W-:Y:S01]  /*6980*/  FFMA.FTZ R144, R144, UR37, -R200 ;  /* 0x0000002590907c23 */ /* 0x000fe200080108c8 */
[----:B------:R-:W-:-:S01]  /*6990*/  FFMA.FTZ R146, R146, UR37, -R133 ;  /* 0x0000002592927c23 */ /* 0x000fc20008010885 */
[----:B------:R-:W-:Y:S01]  /*69a0*/  FFMA.FTZ R145, R145, UR37, -R200 ;  /* 0x0000002591917c23 */ /* 0x000fe200080108c8 */
[----:B------:R-:W-:-:S01]  /*69b0*/  FFMA.FTZ R147, R147, UR37, -R133 ;  /* 0x0000002593937c23 */ /* 0x000fc20008010885 */
[----:B------:R-:W2:Y:S01]  /*69c0*/  MUFU.EX2 R13, R13 ;  /* 0x0000000d000d7308 */ /* 0x000ea20000000800 */
[----:B-1----:R-:W-:-:S01]  /*69d0*/  FADD.FTZ R6, R12, R5 ;  /* 0x000000050c067221 */ /* 0x002fc20000010000 */
        /* <DEDUP_REMOVED lines=12> */
[--C-:B------:R-:W-:Y:S01]  /*6aa0*/  FFMA.FTZ R125, R125, UR37, -R200.reuse ;  /* 0x000000257d7d7c23 */ /* 0x100fe200080108c8 */
[----:B------:R-:W-:-:S01]  /*6ab0*/  FFMA.FTZ R128, R128, UR37, -R200 ;  /* 0x0000002580807c23 */ /* 0x000fc200080108c8 */
[----:B------:R-:W0:Y:S01]  /*6ac0*/  MUFU.EX2 R14, R14 ;  /* 0x0000000e000e7308 */ /* 0x000e220000000800 */
[----:B--2---:R-:W-:-:S01]  /*6ad0*/  FADD.FTZ R5, R13, R6 ;  /* 0x000000060d057221 */ /* 0x004fc20000010000 */
[--C-:B------:R-:W-:Y:S01]  /*6ae0*/  FFMA.FTZ R129, R129, UR37, -R200.reuse ;  /* 0x0000002581817c23 */ /* 0x100fe200080108c8 */
[----:B------:R-:W-:-:S01]  /*6af0*/  FFMA.FTZ R132, R132, UR37, -R200 ;  /* 0x0000002584847c23 */ /* 0x000fc200080108c8 */
[----:B------:R-:W-:-:S04]  /*6b00*/  FFMA.FTZ R134, R134, UR37, -R133 ;  /* 0x0000002586867c23 */ /* 0x000fc80008010885 */
[----:B------:R-:W2:Y:S01]  /*6b10*/  MUFU.EX2 R184, R184 ;  /* 0x000000b800b87308 */ /* 0x000ea20000000800 */
[----:B-1----:R-:W-:-:S07]  /*6b20*/  FADD.FTZ R189, R181, R188 ;  /* 0x000000bcb5bd7221 */ /* 0x002fce0000010000 */
[----:B------:R-:W1:Y:S01]  /*6b30*/  MUFU.EX2 R15, R15 ;  /* 0x0000000f000f7308 */ /* 0x000e620000000800 */
[----:B0-----:R-:W-:-:S07]  /*6b40*/  FADD.FTZ R6, R14, R5 ;  /* 0x000000050e067221 */ /* 0x001fce0000010000 */
[----:B------:R-:W0:Y:S01]  /*6b50*/  MUFU.EX2 R185, R185 ;  /* 0x000000b900b97308 */ /* 0x000e220000000800 */
[----:B--2---:R-:W-:-:S07]  /*6b60*/  FADD.FTZ R188, R184, R189 ;  /* 0x000000bdb8bc7221 */ /* 0x004fce0000010000 */
        /* <DEDUP_REMOVED lines=79> */
[----:B-1----:R-:W-:-:S01]  /*7060*/  FADD.FTZ R188, R138, R189 ;  /* 0x000000bd8abc7221 */ /* 0x002fc20000010000 */
[--C-:B------:R-:W-:Y:S01]  /*7070*/  FFMA.FTZ R189, R127, UR37, -R133.reuse ;  /* 0x000000257fbd7c23 */ /* 0x100fe20008010885 */
[----:B------:R-:W-:-:S05]  /*7080*/  FFMA.FTZ R127, R130, UR37, -R133 ;  /* 0x00000025827f7c23 */ /* 0x000fca0008010885 */
        /* <DEDUP_REMOVED lines=19> */
[----:B0-----:R-:W-:-:S01]  /*71c0*/  FADD.FTZ R191, R147, R130 ;  /* 0x0000008293bf7221 */ /* 0x001fc20000010000 */
[--C-:B------:R-:W-:Y:S01]  /*71d0*/  FFMA.FTZ R130, R131, UR37, -R133.reuse ;  /* 0x0000002583827c23 */ /* 0x100fe20008010885 */
[----:B------:R-:W-:-:S05]  /*71e0*/  FFMA.FTZ R133, R135, UR37, -R133 ;  /* 0x0000002587857c23 */ /* 0x000fca0008010885 */
        /* <DEDUP_REMOVED lines=36> */
[----:B--2---:R-:W-:-:S03]  /*7430*/  FADD.FTZ R5, R173, R6 ;  /* 0x00000006ad057221 */ /* 0x004fc60000010000 */
[----:B-1----:R-:W-:Y:S01]  /*7440*/  FADD.FTZ R6, R133, R131 ;  /* 0x0000008385067221 */ /* 0x002fe20000010000 */
[----:B------:R-:W-:Y:S06]  /*7450*/  @!P0 BRA `(.L_x_28) ;  /* 0x0000000000048947 */ /* 0x000fec0003800000 */
[----:B------:R-:W-:Y:S01]  /*7460*/  BPT.TRAP 0x1 ;  /* 0x000000040000795c */ /* 0x000fe20000300000 */
.L_x_28:
[----:B------:R-:W-:Y:S01]  /*7470*/  UISETP.GT.AND UP0, UPT, UR58, UR38, UPT ;  /* 0x000000263a00728c */ /* 0x000fe2000bf04270 */
[----:B------:R-:W-:Y:S01]  /*7480*/  F2FP.SATFINITE.E4M3.F32.PACK_AB_MERGE_C R12, R13, R12, RZ ;  /* 0x0000000c0d0c723e */ /* 0x000fe200048070ff */
[----:B------:R-:W-:Y:S01]  /*7490*/  ULEA UR4, UR53, UR36, 0x3 ;  /* 0x0000002435047291 */ /* 0x000fe2000f8e183f */
[----:B------:R-:W-:Y:S01]  /*74a0*/  F2FP.SATFINITE.E4M3.F32.PACK_AB_MERGE_C R180, R181, R180, RZ ;  /* 0x000000b4b5b4723e */ /* 0x000fe200048070ff */
[----:B------:R-:W-:Y:S01]  /*74b0*/  UIADD3 UR58, UR58, -0x1, URZ ;  /* 0xffffffff3a3a7890 */ /* 0x000fe2000fffe03f */
[----:B------:R-:W-:Y:S01]  /*74c0*/  F2FP.SATFINITE.E4M3.F32.PACK_AB_MERGE_C R17, R18, R17, RZ ;  /* 0x000000111211723e */ /* 0x000fe200048070ff */
[----:B------:R-:W-:Y:S01]  /*74d0*/  UIADD3 UR4, UR4, 0x33460, URZ ;  /* 0x0003346004047890 */ /* 0x000fe2000fffe03f */
[----:B------:R-:W-:Y:S01]  /*74e0*/  PLOP3.LUT P1, PT, PT, PT, UP0, 0x80, 0x0 ;  /* 0x000000000000781c */ /* 0x000fe20003f2f008 */
[----:B------:R-:W-:Y:S01]  /*74f0*/  UMOV UR60, UR55 ;  /* 0x00000037003c7c82 */ /* 0x000fe20008000000 */
[----:B------:R-:W-:Y:S01]  /*7500*/  F2FP.SATFINITE.E4M3.F32.PACK_AB_MERGE_C R186, R187, R186, RZ ;  /* 0x000000babbba723e */ /* 0x000fe200048070ff */
[----:B------:R-:W-:Y:S01]  /*7510*/  UPRMT UR4, UR54, 0x654, UR4 ;  /* 0x0000065436047896 */ /* 0x000fe20008000004 */
[----:B------:R-:W-:Y:S01]  /*7520*/  F2FP.SATFINITE.E4M3.F32.PACK_AB_MERGE_C R21, R22, R21, RZ ;  /* 0x000000151615723e */ /* 0x000fe200048070ff */
[----:B------:R-:W-:Y:S01]  /*7530*/  FMUL.FTZ R24, R24, R8 ;  /* 0x0000000818187220 */ /* 0x000fe20000410000 */
[----:B------:R-:W-:Y:S01]  /*7540*/  F2FP.SATFINITE.E4M3.F32.PACK_AB_MERGE_C R174, R175, R174, RZ ;  /* 0x000000aeafae723e */ /* 0x000fe200048070ff */
[-C--:B------:R-:W-:Y:S01]  /*7550*/  FMUL.FTZ R25, R25, R8.reuse ;  /* 0x0000000819197220 */ /* 0x080fe20000410000 */
[----:B------:R-:W-:Y:S01]  /*7560*/  F2FP.SATFINITE.E4M3.F32.PACK_AB_MERGE_C R169, R172, R169, RZ ;  /* 0x000000a9aca9723e */ /* 0x000fe200048070ff */
[----:B------:R-:W-:Y:S01]  /*7570*/  FMUL.FTZ R28, R28, R8 ;  /* 0x000000081c1c7220 */ /* 0x000fe20000410000 */
[----:B------:R-:W-:Y:S01]  /*7580*/  F2FP.SATFINITE.E4M3.F32.PACK_AB_MERGE_C R182, R183, R182, RZ ;  /* 0x000000b6b7b6723e */ /* 0x000fe200048070ff */
[----:B------:R-:W-:Y:S01]  /*7590*/  FMUL.FTZ R29, R29, R8 ;  /* 0x000000081d1d7220 */ /* 0x000fe20000410000 */
[----:B------:R-:W-:Y:S01]  /*75a0*/  F2FP.SATFINITE.E4M3.F32.PACK_AB_MERGE_C R156, R157, R156, RZ ;  /* 0x0000009c9d9c723e */ /* 0x000fe200048070ff */
[----:B------:R-:W-:Y:S01]  /*75b0*/  SYNCS.ARRIVE.TRANS64.RED.A1T0 RZ, [UR4], RZ ;  /* 0x000000ffffff79a7 */ /* 0x000fe20008100404 */
[----:B------:R-:W-:Y:S01]  /*75c0*/  F2FP.SATFINITE.E4M3.F32.PACK_AB_MERGE_C R158, R159, R158, RZ ;  /* 0x0000009e9f9e723e */ /* 0x000fe200048070ff */
[----:B------:R-:W-:Y:S01]  /*75d0*/  FMUL.FTZ R32, R32, R8 ;  /* 0x0000000820207220 */ /* 0x000fe20000410000 */
        /* <DEDUP_REMOVED lines=19> */
[-C--:B------:R-:W-:Y:S01]  /*7710*/  FMUL.FTZ R52, R52, R8.reuse ;  /* 0x0000000834347220 */ /* 0x080fe20000410000 */
[----:B------:R-:W-:Y:S01]  /*7720*/  R2UR UR53, R0 ;  /* 0x00000000003572ca */ /* 0x000fe200000e0000 */
[-C--:B------:R-:W-:Y:S01]  /*7730*/  FMUL.FTZ R53, R53, R8.reuse ;  /* 0x0000000835357220 */ /* 0x080fe20000410000 */
        /* <DEDUP_REMOVED lines=31> */
[----:B------:R-:W-:Y:S01]  /*7930*/  FMUL.FTZ R117, R117, R8 ;  /* 0x0000000875757220 */ /* 0x000fe20000410000 */
        /* <DEDUP_REMOVED lines=48> */
[----:B------:R-:W-:Y:S01]  /*7c40*/  F2FP.SATFINITE.E4M3.F32.PACK_AB_MERGE_C R200, R10, R11, R12 ;  /* 0x0000000b0ac8723e */ /* 0x000fe2000480700c */
[----:B------:R-:W-:Y:S01]  /*7c50*/  IMAD.MOV.U32 R9, RZ, RZ, R4 ;  /* 0x000000ffff097224 */ /* 0x000fe200078e0004 */
[----:B------:R-:W-:Y:S01]  /*7c60*/  F2FP.SATFINITE.E4M3.F32.PACK_AB_MERGE_C R201, R177, R176, R180 ;  /* 0x000000b0b1c9723e */ /* 0x000fe200048070b4 */
[----:B------:R-:W-:Y:S01]  /*7c70*/  IMAD.MOV.U32 R8, RZ, RZ, R7 ;  /* 0x000000ffff087224 */ /* 0x000fe200078e0007 */
[----:B------:R-:W-:-:S02]  /*7c80*/  F2FP.SATFINITE.E4M3.F32.PACK_AB_MERGE_C R202, R15, R14, R17 ;  /* 0x0000000e0fca723e */ /* 0x000fc40004807011 */
[----:B------:R-:W-:Y:S02]  /*7c90*/  F2FP.SATFINITE.E4M3.F32.PACK_AB_MERGE_C R203, R185, R184, R186 ;  /* 0x000000b8b9cb723e */ /* 0x000fe400048070ba */
[----:B------:R-:W-:Y:S02]  /*7ca0*/  F2FP.SATFINITE.E4M3.F32.PACK_AB_MERGE_C R204, R20, R19, R21 ;  /* 0x0000001314cc723e */ /* 0x000fe40004807015 */
[----:B------:R-:W-:Y:S02]  /*7cb0*/  F2FP.SATFINITE.E4M3.F32.PACK_AB_MERGE_C R205, R171, R170, R174 ;  /* 0x000000aaabcd723e */ /* 0x000fe400048070ae */
[----:B------:R-:W-:Y:S02]  /*7cc0*/  F2FP.SATFINITE.E4M3.F32.PACK_AB_MERGE_C R206, R168, R23, R169 ;  /* 0x00000017a8ce723e */ /* 0x000fe400048070a9 */
[----:B------:R-:W-:Y:S02]  /*7cd0*/  F2FP.SATFINITE.E4M3.F32.PACK_AB_MERGE_C R207, R179, R178, R182 ;  /* 0x000000b2b3cf723e */ /* 0x000fe400048070b6 */
        /* <DEDUP_REMOVED lines=11> */
[----:B------:R-:W-:Y:S01]  /*7d90*/  F2FP.SATFINITE.E4M3.F32.PACK_AB_MERGE_C R219, R130, R127, R13 ;  /* 0x0000007f82db723e */ /* 0x000fe2000480700d */
[----:B------:R-:W-:Y:S06]  /*7da0*/  @P1 BRA `(.L_x_29) ;  /* 0xffffffd000341947 */ /* 0x000fec000383ffff */
.L_x_18:
[----:B------:R-:W-:Y:S06]  /*7db0*/  BAR.ARV 0x8, 0x180 ;  /* 0x0206000000007b1d */ /* 0x000fec0000002000 */
[----:B------:R-:W-:Y:S05]  /*7dc0*/  @!P0 BRA `(.L_x_30) ;  /* 0x0000000000048947 */ /* 0x000fea0003800000 */
[----:B------:R-:W-:Y:S01]  /*7dd0*/  BPT.TRAP 0x1 ;  /* 0x000000040000795c */ /* 0x000fe20000300000 */
.L_x_30:
[----:B------:R-:W-:Y:S01]  /*7de0*/  R2UR UR9, R0 ;  /* 0x00000000000972ca */ /* 0x000fe200000e0000 */
[----:B------:R-:W-:-:S05]  /*7df0*/  IMAD.U32 R2, RZ, RZ, UR55 ;  /* 0x00000037ff027e24 */ /* 0x000fca000f8e00ff */
[----:B------:R-:W-:-:S07]  /*7e00*/  SHF.L.U32 R2, R2, 0x1f, RZ ;  /* 0x0000001f02027819 */ /* 0x000fce00000006ff */
[----:B------:R-:W-:-:S09]  /*7e10*/  ULEA UR9, UR9, UR36, 0x3 ;  /* 0x0000002409097291 */ /* 0x000fd2000f8e183f */
[----:B------:R0:W1:Y:S01]  /*7e20*/  SYNCS.PHASECHK.TRANS64.TRYWAIT P1, [UR9+0x33450], R2 ;  /* 0x03345002ff0075a7 */ /* 0x0000620008020149 */
[----:B------:R-:W-:Y:S05]  /*7e30*/  @!P0 BRA `(.L_x_31) ;  /* 0x0000000000048947 */ /* 0x000fea0003800000 */
[----:B------:R-:W-:Y:S01]  /*7e40*/  BPT.TRAP 0x1 ;  /* 0x000000040000795c */ /* 0x000fe20000300000 */
.L_x_31:
[----:B-1----:R-:W-:Y:S05]  /*7e50*/  @P1 BRA `(.L_x_32) ;  /* 0x0000000000081947 */ /* 0x002fea0003800000 */
[----:B------:R-:W1:Y:S02]  /*7e60*/  SYNCS.PHASECHK.TRANS64.TRYWAIT P1, [UR9+0x33450], R2 ;  /* 0x03345002ff0075a7 */ /* 0x000e640008020149 */
[----:B-1----:R-:W-:Y:S05]  /*7e70*/  @!P1 BRA `(.L_x_33) ;  /* 0x0000008c00289947 */ /* 0x002fea0003800000 */
.L_x_32:
[----:B------:R-:W-:Y:S01]  /*7e80*/  UIADD3 UR36, UR36, 0x200, URZ ;  /* 0x0000020024247890 */ /* 0x000fe2000fffe03f */
[----:B------:R-:W-:Y:S01]  /*7e90*/  R2UR UR4, R0 ;  /* 0x00000000000472ca */ /* 0x000fe200000e0000 */
[----:B------:R-:W-:Y:S01]  /*7ea0*/  WARPGROUP.ARRIVE ;  /* 0x00000000000079c5 */ /* 0x000fe20000000000 */
[----:B------:R-:W-:Y:S01]  /*7eb0*/  UMOV UR7, 0xc0000010 ;  /* 0xc000001000077882 */ /* 0x000fe20000000000 */
[----:B------:R-:W-:Y:S01]  /*7ec0*/  USHF.R.U32.HI UR36, URZ, 0x4, UR36 ;  /* 0x000000043f247899 */ /* 0x000fe20008011624 */
[----:B------:R-:W-:Y:S01]  /*7ed0*/  IMAD.MOV.U32 R8, RZ, RZ, 0x3f800000 ;  /* 0x3f800000ff087424 */ /* 0x000fe200078e00ff */
[----:B------:R-:W-:Y:S02]  /*7ee0*/  ULDC.64 UR10, c[0x0][0x9a0] ;  /* 0x00026800000a7ab9 */ /* 0x000fe40000000a00 */
[----:B------:R-:W-:Y:S02]  /*7ef0*/  ULOP3.LUT UR36, UR36, 0x3fff, URZ, 0xc0, !UPT ;  /* 0x00003fff24247892 */ /* 0x000fe4000f8ec03f */
[----:B------:R-:W-:-:S02]  /*7f00*/  UISETP.NE.U32.AND UP0, UPT, UR10, URZ, UPT ;  /* 0x0000003f0a00728c */ /* 0x000fc4000bf05070 */
[----:B------:R-:W-:Y:S02]  /*7f10*/  ULOP3.LUT UR8, UR36, 0x10000, URZ, 0xfc, !UPT ;  /* 0x0001000024087892 */ /* 0x000fe4000f8efc3f */
[----:B------:R-:W-:Y:S02]  /*7f20*/  UISETP.NE.AND.EX UP0, UPT, UR11, URZ, UPT, UP0 ;  /* 0x0000003f0b00728c */ /* 0x000fe4000bf05300 */
[----:B------:R-:W-:-:S04]  /*7f30*/  UIMAD UR8, UR4, 0x780, UR8 ;  /* 0x00000780040878a4 */ /* 0x000fc8000f8e0208 */
[----:B------:R-:W-:Y:S01]  /*7f40*/  UIADD3 UR4, UR8, 0x180, URZ ;  /* 0x0000018008047890 */ /* 0x000fe2000fffe03f */
[----:B------:R-:W-:Y:S02]  /*7f50*/  PLOP3.LUT P1, PT, PT, PT, UP0, 0x80, 0x0 ;  /* 0x000000000000781c */ /* 0x000fe40003f2f008 */
[----:B------:R-:W-:-:S06]  /*7f60*/  UMOV UR6, UR8 ;  /* 0x0000000800067c82 */ /* 0x000fcc0008000000 */
[----:B------:R-:W-:Y:S01]  /*7f70*/  QGMMA.64x192x32.F32.E4M3.E4M3 R24, R200, gdesc[UR4], R24, gsb0 ;  /* 0x02e00004c8187df3 */ /* 0x000fe20008000818 */
[----:B------:R-:W-:Y:S01]  /*7f80*/  UMOV UR7, 0xc0000010 ;  /* 0xc000001000077882 */ /* 0x000fe20000000000 */
[----:B------:R-:W-:Y:S01]  /*7f90*/  UMOV UR6, UR4 ;  /* 0x0000000400067c82 */ /* 0x000fe20008000000 */
[----:B------:R-:W-:Y:S01]  /*7fa0*/  UIADD3 UR4, UR8, 0x300, URZ ;  /* 0x0000030008047890 */ /* 0x000fe2000fffe03f */
[----:B------:R-:W-:Y:S01]  /*7fb0*/  @UP0 ULDC.64 UR12, c[0x0][0x9c8] ;  /* 0x00027200000c0ab9 */ /* 0x000fe20000000a00 */
[----:B------:R-:W-:Y:S02]  /*7fc0*/  WARPGROUP.DEPBAR.LE gsb0, 0x0 ;  /* 0x00008000000079c5 */ /* 0x000fe40000010000 */
[----:B------:R-:W-:-:S13]  /*7fd0*/  WARPGROUP.ARRIVE ;  /* 0x00000000000079c5 */ /* 0x000fda0000000000 */
[----:B------:R-:W-:Y:S01]  /*7fe0*/  QGMMA.64x192x32.F32.E4M3.E4M3 R24, R204, gdesc[UR4], R24, gsb0 ;  /* 0x02e00004cc187df3 */ /* 0x000fe20008000818 */
[----:B------:R-:W-:Y:S01]  /*7ff0*/  UMOV UR6, UR4 ;  /* 0x0000000400067c82 */ /* 0x000fe20008000000 */
[----:B------:R-:W-:Y:S01]  /*8000*/  UMOV UR7, 0xc0000010 ;  /* 0xc000001000077882 */ /* 0x000fe20000000000 */
[----:B------:R-:W-:Y:S01]  /*8010*/  @UP0 UIMAD.WIDE.U32 UR4, UR49, UR12, URZ ;  /* 0x0000000c310402a5 */ /* 0x000fe2000f8e003f */
[----:B------:R-:W-:Y:S02]  /*8020*/  WARPGROUP.DEPBAR.LE gsb0, 0x0 ;  /* 0x00008000000079c5 */ /* 0x000fe40000010000 */
[----:B------:R-:W-:-:S14]  /*8030*/  WARPGROUP.ARRIVE ;  /* 0x00000000000079c5 */ /* 0x000fdc0000000000 */
[----:B------:R-:W-:Y:S01]  /*8040*/  QGMMA.64x192x32.F32.E4M3.E4M3 R24, R208, gdesc[UR4], R24, gsb0 ;  /* 0x02e00004d0187df3 */ /* 0x000fe20008000818 */
[----:B------:R-:W-:Y:S02]  /*8050*/  @UP0 UIMAD UR6, UR39, UR12, URZ ;  /* 0x0000000c270602a4 */ /* 0x000fe4000f8e023f */
[----:B------:R-:W-:Y:S02]  /*8060*/  @UP0 USHF.R.S32.HI UR7, URZ, 0x1f, UR51 ;  /* 0x0000001f3f070899 */ /* 0x000fe40008011433 */
[----:B------:R-:W-:-:S03]  /*8070*/  @UP0 UIMAD UR6, UR49, UR13, UR6 ;  /* 0x0000000d310602a4 */ /* 0x000fc6000f8e0206 */
[----:B------:R-:W-:Y:S01]  /*8080*/  @UP0 ULDC.64 UR12, c[0x0][0x9d0] ;  /* 0x00027400000c0ab9 */ /* 0x000fe20000000a00 */
[----:B------:R-:W-:Y:S02]  /*8090*/  @UP0 UIADD3 UR5, UR5, UR6, URZ ;  /* 0x0000000605050290 */ /* 0x000fe4000fffe03f */
[----:B------:R-:W-:Y:S02]  /*80a0*/  @UP0 UIMAD UR6, UR7, UR12, URZ ;  /* 0x0000000c070602a4 */ /* 0x000fe4000f8e023f */
[----:B------:R-:W-:Y:S02]  /*80b0*/  @UP0 UIMAD.WIDE.U32 UR4, UR51, UR12, UR4 ;  /* 0x0000000c330402a5 */ /* 0x000fe4000f8e0004 */
[----:B------:R-:W-:-:S04]  /*80c0*/  @UP0 UIMAD UR6, UR51, UR13, UR6 ;  /* 0x0000000d330602a4 */ /* 0x000fc8000f8e0206 */
[----:B------:R-:W-:Y:S02]  /*80d0*/  @UP0 UIADD3 UR5, UR5, UR6, URZ ;  /* 0x0000000605050290 */ /* 0x000fe4000fffe03f */
[----:B------:R-:W-:-:S04]  /*80e0*/  @UP0 ULEA UR6, UP1, UR4, UR10, 0x2 ;  /* 0x0000000a04060291 */ /* 0x000fc8000f82103f */
[----:B------:R-:W-:Y:S02]  /*80f0*/  @UP0 ULEA.HI.X UR7, UR4, UR11, UR5, 0x2, UP1 ;  /* 0x0000000b04070291 */ /* 0x000fe400088f1405 */
[----:B01----:R-:W-:-:S04]  /*8100*/  IMAD.U32 R2, RZ, RZ, UR6 ;  /* 0x00000006ff027e24 */ /* 0x003fc8000f8e00ff */
[----:B------:R-:W-:-:S05]  /*8110*/  IMAD.U32 R3, RZ, RZ, UR7 ;  /* 0x00000007ff037e24 */ /* 0x000fca000f8e00ff */
[----:B------:R0:W2:Y:S01]  /*8120*/  @P1 LDG.E R8, desc[UR56][R2.64] ;  /* 0x0000003802081981 */ /* 0x0000a2000c1e1900 */
[----:B------:R-:W-:Y:S01]  /*8130*/  UIADD3 UR4, UR8, 0x480, URZ ;  /* 0x0000048008047890 */ /* 0x000fe2000fffe03f */
[----:B------:R-:W-:-:S06]  /*8140*/  UMOV UR7, 0xc0000010 ;  /* 0xc000001000077882 */ /* 0x000fcc0000000000 */
[----:B------:R-:W-:Y:S01]  /*8150*/  UMOV UR6, UR4 ;  /* 0x0000000400067c82 */ /* 0x000fe20008000000 */
[----:B------:R-:W-:Y:S01]  /*8160*/  UIADD3 UR8, UR8, 0x600, URZ ;  /* 0x0000060008087890 */ /* 0x000fe2000fffe03f */
[----:B------:R-:W-:Y:S02]  /*8170*/  WARPGROUP.DEPBAR.LE gsb0, 0x0 ;  /* 0x00008000000079c5 */ /* 0x000fe40000010000 */
[----:B------:R-:W-:-:S06]  /*8180*/  WARPGROUP.ARRIVE ;  /* 0x00000000000079c5 */ /* 0x000fcc0000000000 */
[----:B------:R-:W-:Y:S01]  /*8190*/  QGMMA.64x192x32.F32.E4M3.E4M3 R24, R212, gdesc[UR4], R24, gsb0 ;  /* 0x02e00004d4187df3 */ /* 0x000fe20008000818 */
[----:B------:R-:W-:Y:S01]  /*81a0*/  UMOV UR6, UR8 ;  /* 0x0000000800067c82 */ /* 0x000fe20008000000 */
[----:B------:R-:W-:Y:S01]  /*81b0*/  UMOV UR7, 0xc0000010 ;  /* 0xc000001000077882 */ /* 0x000fe20000000000 */
[----:B------:R-:W1:Y:S04]  /*81c0*/  SHFL.BFLY PT, R0, R5, 0x2, 0x1f ;  /* 0x0c401f0005007f89 */ /* 0x000e6800000e0000 */
[----:B------:R-:W3:Y:S01]  /*81d0*/  SHFL.BFLY PT, R11, R6, 0x2, 0x1f ;  /* 0x0c401f00060b7f89 */ /* 0x000ee200000e0000 */
[----:B-1----:R-:W-:Y:S01]  /*81e0*/  FADD.FTZ R0, R0, R5 ;  /* 0x0000000500007221 */ /* 0x002fe20000010000 */
[----:B---3--:R-:W-:-:S04]  /*81f0*/  FADD.FTZ R11, R11, R6 ;  /* 0x000000060b0b7221 */ /* 0x008fc80000010000 */
[----:B------:R-:W1:Y:S04]  /*8200*/  SHFL.BFLY PT, R9, R0, 0x1, 0x1f ;  /* 0x0c201f0000097f89 */ /* 0x000e6800000e0000 */
[----:B0-----:R-:W0:Y:S01]  /*8210*/  SHFL.BFLY PT, R2, R11, 0x1, 0x1f ;  /* 0x0c201f000b027f89 */ /* 0x001e2200000e0000 */
[----:B------:R-:W-:Y:S02]  /*8220*/  IMAD.MOV.U32 R3, RZ, RZ, RZ ;  /* 0x000000ffff037224 */ /* 0x000fe400078e00ff */
[----:B-1----:R-:W-:Y:S01]  /*8230*/  FADD.FTZ R12, R0, R9 ;  /* 0x00000009000c7221 */ /* 0x002fe20000010000 */
[----:B0-----:R-:W-:-:S04]  /*8240*/  FADD.FTZ R13, R11, R2 ;  /* 0x000000020b0d7221 */ /* 0x001fc80000010000 */
[C---:B------:R-:W-:Y:S01]  /*8250*/  FSETP.NE.FTZ.AND P1, PT, R12.reuse, RZ, PT ;  /* 0x000000ff0c00720b */ /* 0x040fe20003f35000 */
[----:B------:R-:W-:Y:S01]  /*8260*/  FMUL.FTZ R14, R12, 0.00390625 ;  /* 0x3b8000000c0e7820 */ /* 0x000fe20000410000 */
[----:B------:R-:W-:-:S04]  /*8270*/  FMUL.FTZ R10, R13, 0.00390625 ;  /* 0x3b8000000d0a7820 */ /* 0x000fc80000410000 */
[----:B------:R-:W-:Y:S02]  /*8280*/  FSETP.NE.FTZ.AND P2, PT, R14, RZ, PT ;  /* 0x000000ff0e00720b */ /* 0x000fe40003f55000 */
[----:B------:R-:W-:-:S05]  /*8290*/  FSETP.NE.FTZ.AND P3, PT, R10, RZ, PT ;  /* 0x000000ff0a00720b */ /* 0x000fca0003f75000 */
[----:B------:R-:W-:Y:S01]  /*82a0*/  @P1 MUFU.RCP R3, R12 ;  /* 0x0000000c00031308 */ /* 0x000fe20000001000 */
[----:B------:R-:W-:Y:S01]  /*82b0*/  FSETP.NE.FTZ.AND P1, PT, R13, RZ, PT ;  /* 0x000000ff0d00720b */ /* 0x000fe20003f35000 */
[----:B------:R-:W-:-:S06]  /*82c0*/  IMAD.MOV.U32 R9, RZ, RZ, RZ ;  /* 0x000000ffff097224 */ /* 0x000fcc00078e00ff */
[----:B------:R-:W0:Y:S01]  /*82d0*/  @P2 MUFU.LG2 R5, R14 ;  /* 0x0000000e00052308 */ /* 0x000e220000000c00 */
[----:B------:R-:W-:Y:S02]  /*82e0*/  WARPGROUP.DEPBAR.LE gsb0, 0x0 ;  /* 0x00008000000079c5 */ /* 0x000fe40000010000 */
[----:B------:R-:W-:-:S06]  /*82f0*/  WARPGROUP.ARRIVE ;  /* 0x00000000000079c5 */ /* 0x000fcc0000000000 */
[----:B------:R-:W-:Y:S01]  /*8300*/  QGMMA.64x192x32.F32.E4M3.E4M3 R24, R216, gdesc[UR4], R24, gsb0 ;  /* 0x02e00004d8187df3 */ /* 0x000fe20008000818 */
[----:B------:R-:W1:Y:S08]  /*8310*/  @P3 MUFU.LG2 R10, R10 ;  /* 0x0000000a000a3308 */ /* 0x000e700000000c00 */
[----:B------:R-:W3:Y:S01]  /*8320*/  @P1 MUFU.RCP R9, R13 ;  /* 0x0000000d00091308 */ /* 0x000ee20000001000 */
[----:B------:R-:W-:-:S02]  /*8330*/  IMAD.U32 R11, RZ, RZ, UR37 ;  /* 0x00000025ff0b7e24 */ /* 0x000fc4000f8e00ff */
[----:B------:R-:W-:Y:S02]  /*8340*/  IMAD.U32 R6, RZ, RZ, UR37 ;  /* 0x00000025ff067e24 */ /* 0x000fe4000f8e00ff */
[----:B0-----:R-:W-:Y:S01]  /*8350*/  @P2 FMUL.FTZ R5, R5, 0.69314718246459960938 ;  /* 0x3f31721805052820 */ /* 0x001fe20000410000 */
[----:B------:R-:W-:Y:S01]  /*8360*/  @P3 FMUL.FTZ R12, R11, 0.69314718246459960938 ;  /* 0x3f3172180b0c3820 */ /* 0x000fe20000410000 */
[----:B------:R-:W-:Y:S01]  /*8370*/  @P2 FMUL.FTZ R6, R6, 0.69314718246459960938 ;  /* 0x3f31721806062820 */ /* 0x000fe20000410000 */
[----:B-1----:R-:W-:Y:S01]  /*8380*/  @P3 FMUL.FTZ R11, R10, 0.69314718246459960938 ;  /* 0x3f3172180a0b3820 */ /* 0x002fe20000410000 */
[----:B------:R-:W-:Y:S02]  /*8390*/  IMAD.MOV.U32 R2, RZ, RZ, -0x800000 ;  /* 0xff800000ff027424 */ /* 0x000fe400078e00ff */
[----:B--2---:R-:W-:Y:S01]  /*83a0*/  FMUL.FTZ R3, R3, R8 ;  /* 0x0000000803037220 */ /* 0x004fe20000410000 */
[----:B------:R-:W-:Y:S02]  /*83b0*/  IMAD.MOV.U32 R0, RZ, RZ, -0x800000 ;  /* 0xff800000ff007424 */ /* 0x000fe400078e00ff */
[----:B------:R-:W-:Y:S01]  /*83c0*/  @P2 FFMA.FTZ R2, R6, R7, R5 ;  /* 0x0000000706022223 */ /* 0x000fe20000010005 */
[----:B------:R-:W-:Y:S01]  /*83d0*/  @P3 FFMA.FTZ R0, R12, R4, R11 ;  /* 0x000000040c003223 */ /* 0x000fe2000001000b */
[----:B---3--:R-:W-:Y:S01]  /*83e0*/  FMUL.FTZ R8, R9, R8 ;  /* 0x0000000809087220 */ /* 0x008fe20000410000 */
[----:B------:R-:W-:-:S02]  /*83f0*/  WARPGROUP.DEPBAR.LE gsb0, 0x0 ;  /* 0x00008000000079c5 */ /* 0x000fc40000010000 */
[----:B------:R-:W-:Y:S05]  /*8400*/  @!P0 BRA `(.L_x_34) ;  /* 0x0000000000048947 */ /* 0x000fea0003800000 */
[----:B------:R-:W-:Y:S01]  /*8410*/  BPT.TRAP 0x1 ;  /* 0x000000040000795c */ /* 0x000fe20000300000 */
.L_x_34:
[----:B------:R-:W-:Y:S01]  /*8420*/  UIADD3 UR4, UR9, 0x33460, URZ ;  /* 0x0003346009047890 */ /* 0x000fe2000fffe03f */
[-C--:B------:R-:W-:Y:S01]  /*8430*/  FMUL.FTZ R11, R40, R3.reuse ;  /* 0x00000003280b7220 */ /* 0x080fe20000410000 */
[-C--:B------:R-:W-:Y:S01]  /*8440*/  FMUL.FTZ R15, R48, R3.reuse ;  /* 0x00000003300f7220 */ /* 0x080fe20000410000 */
[-C--:B------:R-:W-:Y:S01]  /*8450*/  FMUL.FTZ R9, R24, R3.reuse ;  /* 0x0000000318097220 */ /* 0x080fe20000410000 */
[----:B------:R-:W-:Y:S01]  /*8460*/  UPRMT UR4, UR54, 0x654, UR4 ;  /* 0x0000065436047896 */ /* 0x000fe20008000004 */
        /* <DEDUP_REMOVED lines=8> */
[----:B------:R-:W-:Y:S01]  /*84f0*/  SYNCS.ARRIVE.TRANS64.RED.A1T0 RZ, [UR4], RZ ;  /* 0x000000ffffff79a7 */ /* 0x000fe20008100404 */
        /* <DEDUP_REMOVED lines=79> */
[----:B------:R-:W-:Y:S01]  /*89f0*/  PLOP3.LUT P0, PT, PT, PT, PT, 0x8, 0x0 ;  /* 0x000000000000781c */ /* 0x000fe20003f0e170 */
[-C--:B------:R-:W-:Y:S01]  /*8a00*/  FMUL.FTZ R51, R102, R8.reuse ;  /* 0x0000000866337220 */ /* 0x080fe20000410000 */
[-C--:B------:R-:W-:Y:S01]  /*8a10*/  FMUL.FTZ R99, R99, R8.reuse ;  /* 0x0000000863637220 */ /* 0x080fe20000410000 */
[-C--:B------:R-:W-:Y:S01]  /*8a20*/  FMUL.FTZ R110, R110, R8.reuse ;  /* 0x000000086e6e7220 */ /* 0x080fe20000410000 */
[-C--:B------:R-:W-:Y:S01]  /*8a30*/  FMUL.FTZ R116, R107, R8.reuse ;  /* 0x000000086b747220 */ /* 0x080fe20000410000 */
[-C--:B------:R-:W-:Y:S01]  /*8a40*/  FMUL.FTZ R118, R118, R8.reuse ;  /* 0x0000000876767220 */ /* 0x080fe20000410000 */
[----:B------:R-:W-:-:S07]  /*8a50*/  FMUL.FTZ R115, R115, R8 ;  /* 0x0000000873737220 */ /* 0x000fce0000410000 */
.L_x_10:
[----:B------:R-:W-:Y:S05]  /*8a60*/  @P0 BRA `(.L_x_35) ;  /* 0x0000002c006c0947 */ /* 0x000fea0003800000 */
[----:B------:R-:W0:Y:S01]  /*8a70*/  S2R R67, SR_TID.X ;  /* 0x0000000000437919 */ /* 0x000e220000002100 */
[----:B------:R-:W-:Y:S01]  /*8a80*/  ULDC.64 UR4, c[0x4][0x38] ;  /* 0x01000e0000047ab9 */ /* 0x000fe20000000a00 */
[----:B------:R-:W1:Y:S01]  /*8a90*/  LDC R113, c[0x0][0xbe8] ;  /* 0x0002fa00ff717b82 */ /* 0x000e620000000800 */
[----:B------:R-:W-:Y:S01]  /*8aa0*/  ULDC.64 UR8, c[0x0][0xbd0] ;  /* 0x0002f40000087ab9 */ /* 0x000fe20000000a00 */
[----:B------:R-:W-:Y:S01]  /*8ab0*/  USHF.R.S32.HI UR7, URZ, 0x1f, UR51 ;  /* 0x0000001f3f077899 */ /* 0x000fe20008011433 */
[----:B------:R-:W-:Y:S01]  /*8ac0*/  ULDC.64 UR10, c[0x0][0xb38] ;  /* 0x0002ce00000a7ab9 */ /* 0x000fe20000000a00 */
[----:B0-----:R-:W-:-:S05]  /*8ad0*/  IMAD.SHL.U32 R3, R67, 0x4, RZ ;  /* 0x0000000443037824 */ /* 0x001fca00078e00ff */
[----:B------:R-:W-:Y:S01]  /*8ae0*/  LOP3.LUT R3, R3, 0xc, RZ, 0xc0, !PT ;  /* 0x0000000c03037812 */ /* 0x000fe200078ec0ff */
[----:B------:R-:W-:Y:S03]  /*8af0*/  BAR.SYNC.DEFER_BLOCKING 0x1, 0x100 ;  /* 0x0044000000007b1d */ /* 0x000fe60000010000 */
[----:B------:R-:W-:-:S05]  /*8b00*/  IADD3 R4, P0, R3, UR4, RZ ;  /* 0x0000000403047c10 */ /* 0x000fca000ff1e0ff */
[----:B------:R-:W-:-:S05]  /*8b10*/  IMAD.X R5, RZ, RZ, UR5, P0 ;  /* 0x00000005ff057e24 */ /* 0x000fca00080e06ff */
[----:B------:R0:W2:Y:S01]  /*8b20*/  LDG.E.CONSTANT R3, desc[UR56][R4.64] ;  /* 0x0000003804037981 */ /* 0x0000a2000c1e9900 */
[----:B------:R-:W-:Y:S01]  /*8b30*/  LOP3.LUT P0, R8, R67, 0x3, RZ, 0xc0, !PT ;  /* 0x0000000343087812 */ /* 0x000fe2000780c0ff */
[----:B------:R-:W-:Y:S01]  /*8b40*/  UIMAD.WIDE.U32 UR4, UR51, UR8, URZ ;  /* 0x00000008330472a5 */ /* 0x000fe2000f8e003f */
[----:B-1----:R-:W-:Y:S01]  /*8b50*/  ISETP.NE.AND P2, PT, R113, 0x1, PT ;  /* 0x000000017100780c */ /* 0x002fe20003f45270 */
[----:B------:R-:W-:Y:S01]  /*8b60*/  UIMAD UR6, UR7, UR8, URZ ;  /* 0x00000008070672a4 */ /* 0x000fe2000f8e023f */
[----:B------:R-:W-:Y:S01]  /*8b70*/  ISETP.EQ.OR P0, PT, R8, 0x3, !P0 ;  /* 0x000000030800780c */ /* 0x000fe20004702670 */
[----:B------:R-:W-:Y:S01]  /*8b80*/  UIMAD UR8, UR7, UR10, URZ ;  /* 0x0000000a070872a4 */ /* 0x000fe2000f8e023f */
[----:B------:R-:W-:Y:S01]  /*8b90*/  BSSY B0, `(.L_x_36) ;  /* 0x000021e000007945 */ /* 0x000fe20003800000 */
[----:B------:R-:W-:Y:S01]  /*8ba0*/  UIMAD UR9, UR51, UR9, UR6 ;  /* 0x00000009330972a4 */ /* 0x000fe2000f8e0206 */
[----:B------:R-:W-:Y:S01]  /*8bb0*/  SEL R38, R19, R22, P0 ;  /* 0x0000001613267207 */ /* 0x000fe20000000000 */
[----:B------:R-:W-:Y:S01]  /*8bc0*/  UIMAD.WIDE.U32 UR6, UR51, UR10, URZ ;  /* 0x0000000a330672a5 */ /* 0x000fe2000f8e003f */
[----:B------:R-:W-:Y:S01]  /*8bd0*/  SEL R19, R22, R19, P0 ;  /* 0x0000001316137207 */ /* 0x000fe20000000000 */
[----:B------:R-:W-:Y:S01]  /*8be0*/  UIADD3 UR9, UR5, UR9, URZ ;  /* 0x0000000905097290 */ /* 0x000fe2000fffe03f */
[----:B------:R-:W-:Y:S01]  /*8bf0*/  SEL R176, R121, R60, P0 ;  /* 0x0000003c79b07207 */ /* 0x000fe20000000000 */
[----:B------:R-:W-:Y:S01]  /*8c00*/  UIMAD UR8, UR51, UR11, UR8 ;  /* 0x0000000b330872a4 */ /* 0x000fe2000f8e0208 */
[----:B------:R-:W-:-:S02]  /*8c10*/  SEL R22, R60, R121, P0 ;  /* 0x000000793c167207 */ /* 0x000fc40000000000 */
[----:B------:R-:W-:Y:S01]  /*8c20*/  SEL R146, R46, R47, P0 ;  /* 0x0000002f2e927207 */ /* 0x000fe20000000000 */
[----:B------:R-:W-:Y:S01]  /*8c30*/  UIADD3 UR8, UR7, UR8, URZ ;  /* 0x0000000807087290 */ /* 0x000fe2000fffe03f */
[----:B------:R-:W-:Y:S01]  /*8c40*/  SEL R60, R47, R46, P0 ;  /* 0x0000002e2f3c7207 */ /* 0x000fe20000000000 */
[----:B------:R-:W-:Y:S01]  /*8c50*/  VIADD R46, R67, 0xffffff80 ;  /* 0xffffff80432e7836 */ /* 0x000fe20000000000 */
[----:B------:R-:W-:Y:S02]  /*8c60*/  SEL R148, R56, R7, P0 ;  /* 0x0000000738947207 */ /* 0x000fe40000000000 */
[----:B------:R-:W-:Y:S02]  /*8c70*/  SEL R56, R7, R56, P0 ;  /* 0x0000003807387207 */ /* 0x000fe40000000000 */
[----:B0-----:R-:W-:Y:S02]  /*8c80*/  SHF.R.S32.HI R5, RZ, 0x1f, R46 ;  /* 0x0000001fff057819 */ /* 0x001fe4000001142e */
[----:B------:R-:W-:-:S02]  /*8c90*/  SEL R8, R9, R10, P0 ;  /* 0x0000000a09087207 */ /* 0x000fc40000000000 */
[----:B------:R-:W-:Y:S02]  /*8ca0*/  LEA.HI R4, R5, R46, RZ, 0x7 ;  /* 0x0000002e05047211 */ /* 0x000fe400078f38ff */
[----:B------:R-:W-:Y:S02]  /*8cb0*/  SEL R9, R10, R9, P0 ;  /* 0x000000090a097207 */ /* 0x000fe40000000000 */
[----:B------:R-:W-:Y:S02]  /*8cc0*/  LOP3.LUT R7, R4, 0xffffff80, RZ, 0xc0, !PT ;  /* 0xffffff8004077812 */ /* 0x000fe400078ec0ff */
[----:B------:R-:W-:Y:S02]  /*8cd0*/  SEL R10, R12, R33, P0 ;  /* 0x000000210c0a7207 */ /* 0x000fe40000000000 */
[----:B------:R-:W-:Y:S02]  /*8ce0*/  SEL R36, R11, R24, P0 ;  /* 0x000000180b247207 */ /* 0x000fe40000000000 */
[----:B------:R-:W-:-:S02]  /*8cf0*/  SEL R16, R24, R11, P0 ;  /* 0x0000000b18107207 */ /* 0x000fc40000000000 */
[----:B------:R-:W-:Y:S02]  /*8d00*/  SEL R178, R25, R122, P0 ;  /* 0x0000007a19b27207 */ /* 0x000fe40000000000 */
[----:B------:R-:W-:Y:S02]  /*8d10*/  SEL R12, R33, R12, P0 ;  /* 0x0000000c210c7207 */ /* 0x000fe40000000000 */
[----:B------:R-:W-:Y:S02]  /*8d20*/  SEL R25, R122, R25, P0 ;  /* 0x000000197a197207 */ /* 0x000fe40000000000 */
[----:B------:R-:W-:Y:S02]  /*8d30*/  SHF.R.S32.HI R11, RZ, 0x7, R4 ;  /* 0x00000007ff0b7819 */ /* 0x000fe40000011404 */
[----:B------:R-:W-:Y:S02]  /*8d40*/  SEL R122, R96, R97, P0 ;  /* 0x00000061607a7207 */ /* 0x000fe40000000000 */
[----:B------:R-:W-:Y:S01]  /*8d50*/  SEL R33, R97, R96, P0 ;  /* 0x0000006061217207 */ /* 0x000fe20000000000 */
[----:B------:R-:W-:Y:S01]  /*8d60*/  IMAD.IADD R96, R46, 0x1, -R7 ;  /* 0x000000012e607824 */ /* 0x000fe200078e0a07 */
[----:B------:R-:W-:-:S02]  /*8d70*/  LEA.HI R5, R5, R46, RZ, 0x2 ;  /* 0x0000002e05057211 */ /* 0x000fc400078f10ff */
[----:B------:R-:W-:Y:S02]  /*8d80*/  LEA.HI R4, R4, R11, RZ, 0x1 ;  /* 0x0000000b04047211 */ /* 0x000fe400078f08ff */
[----:B------:R-:W-:Y:S02]  /*8d90*/  LOP3.LUT R7, R5, 0xfffffffc, RZ, 0xc0, !PT ;  /* 0xfffffffc05077812 */ /* 0x000fe400078ec0ff */
[----:B------:R-:W-:Y:S02]  /*8da0*/  SEL R140, R29, R64, P0 ;  /* 0x000000401d8c7207 */ /* 0x000fe40000000000 */
[----:B------:R-:W-:Y:S02]  /*8db0*/  SEL R59, R64, R29, P0 ;  /* 0x0000001d403b7207 */ /* 0x000fe40000000000 */
[----:B------:R-:W-:Y:S02]  /*8dc0*/  SHF.R.S32.HI R29, RZ, 0x1f, R96 ;  /* 0x0000001fff1d7819 */ /* 0x000fe40000011460 */
[----:B------:R-:W-:-:S02]  /*8dd0*/  SEL R28, R17, R20, P0 ;  /* 0x00000014111c7207 */ /* 0x000fc40000000000 */
[----:B------:R-:W-:Y:S02]  /*8de0*/  SEL R144, R57, R52, P0 ;  /* 0x0000003439907207 */ /* 0x000fe40000000000 */
[----:B------:R-:W-:Y:S02]  /*8df0*/  LOP3.LUT R4, R4, 0x3fffffe, RZ, 0xc0, !PT ;  /* 0x03fffffe04047812 */ /* 0x000fe400078ec0ff */
[----:B------:R-:W-:Y:S02]  /*8e00*/  SEL R17, R20, R17, P0 ;  /* 0x0000001114117207 */ /* 0x000fe40000000000 */
[----:B------:R-:W-:Y:S01]  /*8e10*/  SEL R42, R15, R40, P0 ;  /* 0x000000280f2a7207 */ /* 0x000fe20000000000 */
[----:B------:R-:W-:Y:S01]  /*8e20*/  IMAD.IADD R11, R11, 0x1, -R4 ;  /* 0x000000010b0b7824 */ /* 0x000fe200078e0a04 */
[----:B------:R-:W-:Y:S01]  /*8e30*/  SEL R18, R40, R15, P0 ;  /* 0x0000000f28127207 */ /* 0x000fe20000000000 */
[----:B------:R-:W-:Y:S01]  /*8e40*/  IMAD.IADD R15, R46, 0x1, -R7 ;  /* 0x000000012e0f7824 */ /* 0x000fe200078e0a07 */
[----:B------:R-:W-:Y:S01]  /*8e50*/  SEL R57, R52, R57, P0 ;  /* 0x0000003934397207 */ /* 0x000fe20000000000 */
[----:B------:R-:W-:Y:S01]  /*8e60*/  IMAD.U32 R7, RZ, RZ, UR5 ;  /* 0x00000005ff077e24 */ /* 0x000fe2000f8e00ff */
[----:B------:R-:W-:Y:S01]  /*8e70*/  SEL R180, R37, R44, P0 ;  /* 0x0000002c25b47207 */ /* 0x000fe20000000000 */
[----:B------:R-:W-:Y:S01]  /*8e80*/  IMAD.U32 R7, RZ, RZ, UR9 ;  /* 0x00000009ff077e24 */ /* 0x000fe2000f8e00ff */
[----:B------:R-:W-:-:S02]  /*8e90*/  SEL R20, R44, R37, P0 ;  /* 0x000000252c147207 */ /* 0x000fc40000000000 */
[----:B------:R-:W-:Y:S02]  /*8ea0*/  SEL R142, R54, R55, P0 ;  /* 0x00000037368e7207 */ /* 0x000fe40000000000 */
[----:B------:R-:W-:Y:S02]  /*8eb0*/  SEL R106, R55, R54, P0 ;  /* 0x00000036376a7207 */ /* 0x000fe40000000000 */
[----:B------:R-:W-:Y:S02]  /*8ec0*/  SEL R138, R62, R63, P0 ;  /* 0x0000003f3e8a7207 */ /* 0x000fe40000000000 */
[----:B------:R-:W-:Y:S02]  /*8ed0*/  SEL R52, R63, R62, P0 ;  /* 0x0000003e3f347207 */ /* 0x000fe40000000000 */
[----:B------:R-:W-:Y:S02]  /*8ee0*/  SEL R184, R21, R32, P0 ;  /* 0x0000002015b87207 */ /* 0x000fe40000000000 */
[----:B------:R-:W-:-:S02]  /*8ef0*/  SEL R54, R31, R68, P0 ;  /* 0x000000441f367207 */ /* 0x000fc40000000000 */
[----:B------:R-:W-:Y:S02]  /*8f00*/  SEL R62, R68, R31, P0 ;  /* 0x0000001f443e7207 */ /* 0x000fe40000000000 */
[----:B------:R-:W-:Y:S01]  /*8f10*/  LEA.HI R37, R29, R96, RZ, 0x2 ;  /* 0x000000601d257211 */ /* 0x000fe200078f10ff */
[----:B------:R-:W0:Y:S01]  /*8f20*/  S2R R31, SR_CTAID.X ;  /* 0x00000000001f7919 */ /* 0x000e220000002500 */
[----:B------:R-:W-:Y:S02]  /*8f30*/  SEL R21, R32, R21, P0 ;  /* 0x0000001520157207 */ /* 0x000fe40000000000 */
[----:B------:R-:W-:Y:S02]  /*8f40*/  SEL R14, R13, R6, P0 ;  /* 0x000000060d0e7207 */ /* 0x000fe40000000000 */
[----:B------:R-:W-:Y:S02]  /*8f50*/  SEL R170, R84, R85, P0 ;  /* 0x0000005554aa7207 */ /* 0x000fe40000000000 */
[----:B------:R-:W-:-:S02]  /*8f60*/  SEL R32, R85, R84, P0 ;  /* 0x0000005455207207 */ /* 0x000fc40000000000 */
[----:B------:R-:W-:Y:S02]  /*8f70*/  SEL R13, R6, R13, P0 ;  /* 0x0000000d060d7207 */ /* 0x000fe40000000000 */
[----:B------:R-:W-:Y:S02]  /*8f80*/  SEL R64, R82, R83, P0 ;  /* 0x0000005352407207 */ /* 0x000fe40000000000 */
[----:B------:R-:W-:Y:S02]  /*8f90*/  SEL R91, R83, R82, P0 ;  /* 0x00000052535b7207 */ /* 0x000fe40000000000 */
[----:B------:R-:W-:Y:S02]  /*8fa0*/  SEL R128, R94, R95, P0 ;  /* 0x0000005f5e807207 */ /* 0x000fe40000000000 */
[----:B------:R-:W-:Y:S02]  /*8fb0*/  SEL R85, R95, R94, P0 ;  /* 0x0000005e5f557207 */ /* 0x000fe40000000000 */
[----:B------:R-:W-:-:S02]  /*8fc0*/  LEA.HI R4, R29, R96, RZ, 0x5 ;  /* 0x000000601d047211 */ /* 0x000fc400078f28ff */
[----:B------:R-:W-:Y:S02]  /*8fd0*/  SEL R172, R69, R72, P0 ;  /* 0x0000004845ac7207 */ /* 0x000fe40000000000 */
[----:B------:R-:W-:Y:S02]  /*8fe0*/  SEL R24, R72, R69, P0 ;  /* 0x0000004548187207 */ /* 0x000fe40000000000 */
[----:B------:R-:W-:Y:S02]  /*8ff0*/  SEL R94, R65, R116, P0 ;  /* 0x00000074415e7207 */ /* 0x000fe40000000000 */
[----:B------:R-:W-:Y:S02]  /*9000*/  SEL R83, R116, R65, P0 ;  /* 0x0000004174537207 */ /* 0x000fe40000000000 */
[--C-:B------:R-:W-:Y:S02]  /*9010*/  SHF.R.S32.HI R5, RZ, 0x2, R37.reuse ;  /* 0x00000002ff057819 */ /* 0x100fe40000011425 */
[----:B------:R-:W-:-:S02]  /*9020*/  SHF.R.S32.HI R6, RZ, 0x1f, R37 ;  /* 0x0000001fff067819 */ /* 0x000fc40000011425 */
[----:B------:R-:W-:Y:S02]  /*9030*/  LEA.HI R29, R15, R15, RZ, 0x1 ;  /* 0x0000000f0f1d7211 */ /* 0x000fe400078f08ff */
[----:B------:R-:W-:Y:S02]  /*9040*/  SEL R166, R88, R89, P0 ;  /* 0x0000005958a67207 */ /* 0x000fe40000000000 */
[----:B------:R-:W-:Y:S02]  /*9050*/  SEL R30, R89, R88, P0 ;  /* 0x00000058591e7207 */ /* 0x000fe40000000000 */
[----:B------:R-:W-:Y:S02]  /*9060*/  SEL R72, R118, R119, P0 ;  /* 0x0000007776487207 */ /* 0x000fe40000000000 */
[----:B------:R-:W-:Y:S02]  /*9070*/  SEL R154, R53, R48, P0 ;  /* 0x00000030359a7207 */ /* 0x000fe40000000000 */
[----:B------:R-:W-:-:S02]  /*9080*/  SEL R88, R119, R118, P0 ;  /* 0x0000007677587207 */ /* 0x000fc40000000000 */
[----:B------:R-:W-:Y:S02]  /*9090*/  SEL R53, R48, R53, P0 ;  /* 0x0000003530357207 */ /* 0x000fe40000000000 */
[----:B------:R-:W-:Y:S02]  /*90a0*/  SEL R136, R70, R71, P0 ;  /* 0x0000004746887207 */ /* 0x000fe40000000000 */
[----:B------:R-:W-:Y:S02]  /*90b0*/  SEL R102, R71, R70, P0 ;  /* 0x0000004647667207 */ /* 0x000fe40000000000 */
[----:B------:R-:W-:Y:S02]  /*90c0*/  LEA.HI R6, R6, R5, RZ, 0x3 ;  /* 0x0000000506067211 */ /* 0x000fe400078f18ff */
[----:B------:R-:W-:Y:S02]  /*90d0*/  LOP3.LUT R48, R29, 0x1ffffffe, RZ, 0xc0, !PT ;  /* 0x1ffffffe1d307812 */ /* 0x000fe400078ec0ff */
[----:B------:R-:W-:-:S02]  /*90e0*/  SEL R68, R98, R99, P0 ;  /* 0x0000006362447207 */ /* 0x000fc40000000000 */
[----:B------:R-:W-:Y:S01]  /*90f0*/  SEL R82, R99, R98, P0 ;  /* 0x0000006263527207 */ /* 0x000fe20000000000 */
[----:B------:R-:W-:Y:S01]  /*9100*/  IMAD.IADD R48, R15, 0x1, -R48 ;  /* 0x000000010f307824 */ /* 0x000fe200078e0a30 */
[----:B------:R-:W-:Y:S02]  /*9110*/  SEL R70, R51, R104, P0 ;  /* 0x0000006833467207 */ /* 0x000fe40000000000 */
[----:B------:R-:W-:Y:S02]  /*9120*/  SEL R182, R23, R120, P0 ;  /* 0x0000007817b67207 */ /* 0x000fe40000000000 */
[----:B------:R-:W-:Y:S02]  /*9130*/  SEL R174, R76, R77, P0 ;  /* 0x0000004d4cae7207 */ /* 0x000fe40000000000 */
[----:B------:R-:W-:Y:S02]  /*9140*/  SEL R27, R77, R76, P0 ;  /* 0x0000004c4d1b7207 */ /* 0x000fe40000000000 */
[----:B------:R-:W-:-:S02]  /*9150*/  SEL R132, R74, R75, P0 ;  /* 0x0000004b4a847207 */ /* 0x000fc40000000000 */
[----:B------:R-:W-:Y:S02]  /*9160*/  SEL R97, R75, R74, P0 ;  /* 0x0000004a4b617207 */ /* 0x000fe40000000000 */
[----:B------:R-:W-:Y:S02]  /*9170*/  LOP3.LUT R6, R6, 0xfffffff8, RZ, 0xc0, !PT ;  /* 0xfffffff806067812 */ /* 0x000fe400078ec0ff */
[----:B------:R-:W-:Y:S02]  /*9180*/  SEL R23, R120, R23, P0 ;  /* 0x0000001778177207 */ /* 0x000fe40000000000 */
[----:B------:R-:W-:Y:S01]  /*9190*/  SEL R120, R92, R93, P0 ;  /* 0x0000005d5c787207 */ /* 0x000fe20000000000 */
[----:B------:R-:W-:Y:S01]  /*91a0*/  IMAD.IADD R5, R5, 0x1, -R6 ;  /* 0x0000000105057824 */ /* 0x000fe200078e0a06 */
[----:B------:R-:W-:Y:S01]  /*91b0*/  SEL R34, R93, R92, P0 ;  /* 0x0000005c5d227207 */ /* 0x000fe20000000000 */
[----:B------:R-:W-:Y:S01]  /*91c0*/  IMAD.U32 R6, RZ, RZ, UR4 ;  /* 0x00000004ff067e24 */ /* 0x000fe2000f8e00ff */
[----:B------:R-:W-:Y:S01]  /*91d0*/  SEL R134, R78, R79, P0 ;  /* 0x0000004f4e867207 */ /* 0x000fe20000000000 */
[----:B------:R-:W1:Y:S01]  /*91e0*/  S2UR UR4, SR_CTAID.Y ;  /* 0x00000000000479c3 */ /* 0x000e620000002600 */
[----:B------:R-:W-:-:S02]  /*91f0*/  SEL R84, R79, R78, P0 ;  /* 0x0000004e4f547207 */ /* 0x000fc40000000000 */
[----:B------:R-:W-:Y:S02]  /*9200*/  SEL R92, R114, R115, P0 ;  /* 0x00000073725c7207 */ /* 0x000fe40000000000 */
[----:B------:R-:W-:Y:S02]  /*9210*/  SEL R78, R115, R114, P0 ;  /* 0x00000072734e7207 */ /* 0x000fe40000000000 */
[----:B------:R-:W-:Y:S02]  /*9220*/  SHF.R.S32.HI R4, RZ, 0x5, R4 ;  /* 0x00000005ff047819 */ /* 0x000fe40000011404 */
[----:B------:R-:W-:Y:S02]  /*9230*/  SEL R168, R80, R81, P0 ;  /* 0x0000005150a87207 */ /* 0x000fe40000000000 */
[----:B------:R-:W-:Y:S01]  /*9240*/  SEL R26, R81, R80, P0 ;  /* 0x00000050511a7207 */ /* 0x000fe20000000000 */
[----:B------:R-:W-:Y:S01]  /*9250*/  IMAD R46, R4, 0x10, R5 ;  /* 0x00000010042e7824 */ /* 0x000fe200078e0205 */
[----:B------:R-:W-:Y:S01]  /*9260*/  SEL R152, R45, R50, P0 ;  /* 0x000000322d987207 */ /* 0x000fe20000000000 */
[----:B------:R-:W-:Y:S01]  /*9270*/  IMAD.U32 R5, RZ, RZ, UR7 ;  /* 0x00000007ff057e24 */ /* 0x000fe2000f8e00ff */
        /* <DEDUP_REMOVED lines=9> */
[----:B0-----:R-:W-:Y:S01]  /*9310*/  IMAD R48, R31, 0x80, R48 ;  /* 0x000000801f307824 */ /* 0x001fe200078e0230 */
[----:B------:R-:W-:Y:S01]  /*9320*/  SEL R160, R123, R112, P0 ;  /* 0x000000707ba07207 */ /* 0x000fe20000000000 */
[----:B------:R-:W-:Y:S01]  /*9330*/  ULDC.64 UR6, c[0x0][0xb48] ;  /* 0x0002d20000067ab9 */ /* 0x000fe20000000a00 */
[----:B------:R-:W-:Y:S01]  /*9340*/  SEL R35, R112, R123, P0 ;  /* 0x0000007b70237207 */ /* 0x000fe20000000000 */
[----:B------:R-:W-:Y:S01]  /*9350*/  ULDC.64 UR8, c[0x0][0xb28] ;  /* 0x0002ca0000087ab9 */ /* 0x000fe20000000a00 */
[----:B------:R-:W-:-:S02]  /*9360*/  SEL R156, R124, R41, P0 ;  /* 0x000000297c9c7207 */ /* 0x000fc40000000000 */
[----:B------:R-:W-:Y:S02]  /*9370*/  SEL R158, R49, R126, P0 ;  /* 0x0000007e319e7207 */ /* 0x000fe40000000000 */
[----:B------:R-:W-:Y:S02]  /*9380*/  SEL R41, R41, R124, P0 ;  /* 0x0000007c29297207 */ /* 0x000fe40000000000 */
[----:B------:R-:W-:Y:S02]  /*9390*/  SEL R49, R126, R49, P0 ;  /* 0x000000317e317207 */ /* 0x000fe40000000000 */
[----:B------:R-:W-:Y:S02]  /*93a0*/  LOP3.LUT R37, R37, 0x7ffffffc, RZ, 0xc0, !PT ;  /* 0x7ffffffc25257812 */ /* 0x000fe400078ec0ff */
[----:B------:R-:W-:Y:S02]  /*93b0*/  SEL R164, R100, R101, P0 ;  /* 0x0000006564a47207 */ /* 0x000fe40000000000 */
[----:B------:R-:W-:Y:S01]  /*93c0*/  SEL R40, R101, R100, P0 ;  /* 0x0000006465287207 */ /* 0x000fe20000000000 */
[----:B------:R-:W-:Y:S01]  /*93d0*/  IMAD R100, R31, 0x80, R11 ;  /* 0x000000801f647824 */ /* 0x000fe200078e020b */
[----:B------:R-:W-:-:S02]  /*93e0*/  SEL R162, R108, R109, P0 ;  /* 0x0000006d6ca27207 */ /* 0x000fc40000000000 */
[----:B------:R-:W-:Y:S02]  /*93f0*/  SEL R150, R58, R39, P0 ;  /* 0x000000273a967207 */ /* 0x000fe40000000000 */
[----:B------:R-:W-:Y:S02]  /*9400*/  SEL R126, R90, R43, P0 ;  /* 0x0000002b5a7e7207 */ /* 0x000fe40000000000 */
[----:B------:R-:W-:Y:S02]  /*9410*/  SEL R124, R110, R111, P0 ;  /* 0x0000006f6e7c7207 */ /* 0x000fe40000000000 */
[C---:B------:R-:W-:Y:S01]  /*9420*/  LOP3.LUT P1, RZ, R96.reuse, 0x3, RZ, 0xc0, !PT ;  /* 0x0000000360ff7812 */ /* 0x040fe2000782c0ff */
[----:B------:R-:W-:Y:S01]  /*9430*/  IMAD.IADD R96, R96, 0x1, -R37 ;  /* 0x0000000160607824 */ /* 0x000fe200078e0a25 */
[----:B------:R-:W-:Y:S02]  /*9440*/  SEL R44, R109, R108, P0 ;  /* 0x0000006c6d2c7207 */ /* 0x000fe40000000000 */
[----:B------:R-:W-:Y:S01]  /*9450*/  SEL R58, R39, R58, P0 ;  /* 0x0000003a273a7207 */ /* 0x000fe20000000000 */
[----:B------:R-:W-:Y:S01]  /*9460*/  IMAD.SHL.U32 R96, R96, 0x2, RZ ;  /* 0x0000000260607824 */ /* 0x000fe200078e00ff */
[----:B------:R-:W-:-:S02]  /*9470*/  SEL R90, R43, R90, P0 ;  /* 0x0000005a2b5a7207 */ /* 0x000fc40000000000 */
[----:B------:R-:W-:Y:S02]  /*9480*/  SEL R81, R104, R51, P0 ;  /* 0x0000003368517207 */ /* 0x000fe40000000000 */
[----:B------:R-:W-:Y:S02]  /*9490*/  SEL R79, R111, R110, P0 ;  /* 0x0000006e6f4f7207 */ /* 0x000fe40000000000 */
[----:B--2---:R-:W-:Y:S01]  /*94a0*/  LOP3.LUT R65, R3, 0x2, RZ, 0x3c, !PT ;  /* 0x0000000203417812 */ /* 0x004fe200078e3cff */
[----:B------:R-:W-:Y:S04]  /*94b0*/  SHFL.IDX PT, R72, R72, R3, 0x1c1f ;  /* 0x001c1f0348487589 */ /* 0x000fe800000e0000 */
[----:B------:R-:W-:Y:S04]  /*94c0*/  SHFL.IDX PT, R99, R9, R65, 0x1c1f ;  /* 0x001c1f4109637589 */ /* 0x000fe800000e0000 */
[----:B------:R-:W-:Y:S04]  /*94d0*/  SHFL.IDX PT, R9, R88, R65, 0x1c1f ;  /* 0x001c1f4158097589 */ /* 0x000fe800000e0000 */
[----:B------:R-:W-:Y:S04]  /*94e0*/  SHFL.IDX PT, R63, R14, R3, 0x1c1f ;  /* 0x001c1f030e3f7589 */ /* 0x000fe800000e0000 */
[----:B------:R-:W-:Y:S04]  /*94f0*/  SHFL.IDX PT, R98, R8, R3, 0x1c1f ;  /* 0x001c1f0308627589 */ /* 0x000fe800000e0000 */
[----:B------:R-:W-:Y:S04]  /*9500*/  SHFL.IDX PT, R76, R36, R3, 0x1c1f ;  /* 0x001c1f03244c7589 */ /* 0x000fe800000e0000 */
[----:B------:R-:W-:Y:S04]  /*9510*/  SHFL.IDX PT, R67, R38, R3, 0x1c1f ;  /* 0x001c1f0326437589 */ /* 0x000fe800000e0000 */
[----:B------:R-:W-:Y:S04]  /*9520*/  SHFL.IDX PT, R74, R42, R3, 0x1c1f ;  /* 0x001c1f032a4a7589 */ /* 0x000fe800000e0000 */
[----:B------:R-:W0:Y:S04]  /*9530*/  SHFL.IDX PT, R77, R16, R65, 0x1c1f ;  /* 0x001c1f41104d7589 */ /* 0x000e2800000e0000 */
[----:B------:R-:W-:Y:S04]  /*9540*/  SHFL.IDX PT, R75, R18, R65, 0x1c1f ;  /* 0x001c1f41124b7589 */ /* 0x000fe800000e0000 */
[----:B------:R-:W-:Y:S04]  /*9550*/  SHFL.IDX PT, R38, R64, R3, 0x1c1f ;  /* 0x001c1f0340267589 */ /* 0x000fe800000e0000 */
[----:B------:R-:W-:Y:S04]  /*9560*/  SHFL.IDX PT, R15, R68, R3, 0x1c1f ;  /* 0x001c1f03440f7589 */ /* 0x000fe800000e0000 */
[----:B------:R-:W-:Y:S04]  /*9570*/  SHFL.IDX PT, R14, R70, R3, 0x1c1f ;  /* 0x001c1f03460e7589 */ /* 0x000fe800000e0000 */
[----:B------:R-:W-:Y:S04]  /*9580*/  SHFL.IDX PT, R69, R184, R3, 0x1c1f ;  /* 0x001c1f03b8457589 */ /* 0x000fe800000e0000 */
[----:B------:R-:W2:Y:S01]  /*9590*/  SHFL.IDX PT, R64, R13, R65, 0x1c1f ;  /* 0x001c1f410d407589 */ /* 0x000ea200000e0000 */
[----:B0-----:R-:W-:-:S02]  /*95a0*/  SEL R88, R76, R77, P0 ;  /* 0x0000004d4c587207 */ /* 0x001fc40000000000 */
[----:B------:R-:W-:Y:S01]  /*95b0*/  SEL R76, R77, R76, P0 ;  /* 0x0000004c4d4c7207 */ /* 0x000fe20000000000 */
[----:B------:R-:W0:Y:S04]  /*95c0*/  SHFL.IDX PT, R68, R19, R65, 0x1c1f ;  /* 0x001c1f4113447589 */ /* 0x000e2800000e0000 */
[----:B------:R-:W3:Y:S04]  /*95d0*/  SHFL.IDX PT, R70, R21, R65, 0x1c1f ;  /* 0x001c1f4115467589 */ /* 0x000ee800000e0000 */
[----:B------:R-:W-:Y:S04]  /*95e0*/  SHFL.IDX PT, R115, R176, R3, 0x1c1f ;  /* 0x001c1f03b0737589 */ /* 0x000fe800000e0000 */
[----:B------:R-:W-:Y:S04]  /*95f0*/  SHFL.IDX PT, R114, R178, R3, 0x1c1f ;  /* 0x001c1f03b2727589 */ /* 0x000fe800000e0000 */
[----:B------:R-:W-:Y:S04]  /*9600*/  SHFL.IDX PT, R25, R25, R65, 0x1c1f ;  /* 0x001c1f4119197589 */ /* 0x000fe800000e0000 */
[----:B------:R-:W4:Y:S01]  /*9610*/  SHFL.IDX PT, R22, R22, R65, 0x1c1f ;  /* 0x001c1f4116167589 */ /* 0x000f2200000e0000 */
[----:B--2---:R-:W-:-:S03]  /*9620*/  SEL R95, R63, R64, P0 ;  /* 0x000000403f5f7207 */ /* 0x004fc60000000000 */
[----:B------:R-:W-:Y:S01]  /*9630*/  SHFL.IDX PT, R86, R10, R3, 0x1c1f ;  /* 0x001c1f030a567589 */ /* 0x000fe200000e0000 */
[----:B0-----:R-:W-:Y:S02]  /*9640*/  SEL R89, R67, R68, P0 ;  /* 0x0000004443597207 */ /* 0x001fe40000000000 */
[----:B------:R-:W-:Y:S01]  /*9650*/  SEL R77, R68, R67, P0 ;  /* 0x00000043444d7207 */ /* 0x000fe20000000000 */
[----:B------:R-:W-:Y:S01]  /*9660*/  SHFL.IDX PT, R87, R12, R65, 0x1c1f ;  /* 0x001c1f410c577589 */ /* 0x000fe200000e0000 */
[----:B---3--:R-:W-:-:S03]  /*9670*/  SEL R73, R69, R70, P0 ;  /* 0x0000004645497207 */ /* 0x008fc60000000000 */
[----:B------:R-:W-:Y:S04]  /*9680*/  SHFL.IDX PT, R66, R28, R3, 0x1c1f ;  /* 0x001c1f031c427589 */ /* 0x000fe800000e0000 */
[----:B------:R-:W0:Y:S04]  /*9690*/  SHFL.IDX PT, R17, R17, R65, 0x1c1f ;  /* 0x001c1f4111117589 */ /* 0x000e2800000e0000 */
[----:B------:R-:W-:Y:S04]  /*96a0*/  SHFL.IDX PT, R71, R180, R3, 0x1c1f ;  /* 0x001c1f03b4477589 */ /* 0x000fe800000e0000 */
[----:B------:R-:W-:Y:S01]  /*96b0*/  SHFL.IDX PT, R20, R20, R65, 0x1c1f ;  /* 0x001c1f4114147589 */ /* 0x000fe200000e0000 */
[----:B----4-:R-:W-:-:S03]  /*96c0*/  SEL R68, R115, R22, P0 ;  /* 0x0000001673447207 */ /* 0x010fc60000000000 */
[----:B------:R-:W-:Y:S04]  /*96d0*/  SHFL.IDX PT, R112, R182, R3, 0x1c1f ;  /* 0x001c1f03b6707589 */ /* 0x000fe800000e0000 */
[----:B------:R-:W-:Y:S04]  /*96e0*/  SHFL.IDX PT, R117, R172, R3, 0x1c1f ;  /* 0x001c1f03ac757589 */ /* 0x000fe800000e0000 */
[----:B------:R-:W-:Y:S04]  /*96f0*/  SHFL.IDX PT, R116, R174, R3, 0x1c1f ;  /* 0x001c1f03ae747589 */ /* 0x000fe800000e0000 */
[----:B------:R-:W2:Y:S01]  /*9700*/  SHFL.IDX PT, R23, R23, R65, 0x1c1f ;  /* 0x001c1f4117177589 */ /* 0x000ea200000e0000 */
[----:B0-----:R-:W-:-:S03]  /*9710*/  SEL R93, R66, R17, P0 ;  /* 0x00000011425d7207 */ /* 0x001fc60000000000 */
[----:B------:R-:W0:Y:S04]  /*9720*/  SHFL.IDX PT, R27, R27, R65, 0x1c1f ;  /* 0x001c1f411b1b7589 */ /* 0x000e2800000e0000 */
[----:B------:R-:W-:Y:S04]  /*9730*/  SHFL.IDX PT, R24, R24, R65, 0x1c1f ;  /* 0x001c1f4118187589 */ /* 0x000fe800000e0000 */
[----:B------:R-:W-:Y:S04]  /*9740*/  SHFL.IDX PT, R119, R168, R3, 0x1c1f ;  /* 0x001c1f03a8777589 */ /* 0x000fe800000e0000 */
[----:B------:R-:W-:Y:S04]  /*9750*/  SHFL.IDX PT, R118, R170, R3, 0x1c1f ;  /* 0x001c1f03aa767589 */ /* 0x000fe800000e0000 */
[----:B------:R-:W-:Y:S04]  /*9760*/  SHFL.IDX PT, R121, R166, R3, 0x1c1f ;  /* 0x001c1f03a6797589 */ /* 0x000fe800000e0000 */
[----:B------:R-:W-:Y:S01]  /*9770*/  SHFL.IDX PT, R120, R120, R3, 0x1c1f ;  /* 0x001c1f0378787589 */ /* 0x000fe200000e0000 */
[----:B--2---:R-:W-:-:S03]  /*9780*/  SEL R67, R23, R112, P0 ;  /* 0x0000007017437207 */ /* 0x004fc60000000000 */
        /* <DEDUP_REMOVED lines=23> */
[----:B------:R2:W-:Y:S04]  /*9900*/  SHFL.IDX PT, R10, R94, R3, 0x1c1f ;  /* 0x001c1f035e0a7589 */ /* 0x0005e800000e0000 */
[----:B------:R-:W-:Y:S04]  /*9910*/  SHFL.IDX PT, R8, R124, R3, 0x1c1f ;  /* 0x001c1f037c087589 */ /* 0x000fe800000e0000 */
[----:B------:R3:W-:Y:S01]  /*9920*/  SHFL.IDX PT, R11, R92, R3, 0x1c1f ;  /* 0x001c1f035c0b7589 */ /* 0x0007e200000e0000 */
[----:B--2---:R-:W-:-:S03]  /*9930*/  SEL R94, R98, R99, P0 ;  /* 0x00000063625e7207 */ /* 0x004fc60000000000 */
[----:B------:R-:W2:Y:S01]  /*9940*/  SHFL.IDX PT, R40, R40, R65, 0x1c1f ;  /* 0x001c1f4128287589 */ /* 0x000ea200000e0000 */
[----:B------:R-:W-:Y:S02]  /*9950*/  SEL R98, R99, R98, P0 ;  /* 0x0000006263627207 */ /* 0x000fe40000000000 */
[----:B------:R-:W-:Y:S01]  /*9960*/  SEL R99, R64, R63, P0 ;  /* 0x0000003f40637207 */ /* 0x000fe20000000000 */
[----:B------:R-:W4:Y:S01]  /*9970*/  SHFL.IDX PT, R16, R41, R65, 0x1c1f ;  /* 0x001c1f4129107589 */ /* 0x000f2200000e0000 */
[----:B------:R-:W-:Y:S02]  /*9980*/  SEL R64, R22, R115, P0 ;  /* 0x0000007316407207 */ /* 0x000fe40000000000 */
[----:B---3--:R-:W-:Y:S01]  /*9990*/  SEL R3, R72, R9, P0 ;  /* 0x0000000948037207 */ /* 0x008fe20000000000 */
[----:B------:R-:W3:Y:S01]  /*99a0*/  SHFL.IDX PT, R12, R49, R65, 0x1c1f ;  /* 0x001c1f41310c7589 */ /* 0x000ee200000e0000 */
[----:B------:R-:W-:Y:S02]  /*99b0*/  SEL R9, R9, R72, P0 ;  /* 0x0000004809097207 */ /* 0x000fe40000000000 */
[----:B------:R-:W-:Y:S01]  /*99c0*/  SEL R72, R74, R75, P0 ;  /* 0x0000004b4a487207 */ /* 0x000fe20000000000 */
[----:B------:R-:W5:Y:S01]  /*99d0*/  SHFL.IDX PT, R18, R53, R65, 0x1c1f ;  /* 0x001c1f4135127589 */ /* 0x000f6200000e0000 */
[----:B------:R-:W-:-:S02]  /*99e0*/  SEL R74, R75, R74, P0 ;  /* 0x0000004a4b4a7207 */ /* 0x000fc40000000000 */
[----:B------:R-:W-:Y:S01]  /*99f0*/  SEL R75, R70, R69, P0 ;  /* 0x00000045464b7207 */ /* 0x000fe20000000000 */
[----:B------:R-:W-:Y:S01]  /*9a00*/  SHFL.IDX PT, R13, R32, R65, 0x1c1f ;  /* 0x001c1f41200d7589 */ /* 0x000fe200000e0000 */
[----:B------:R-:W-:Y:S02]  /*9a10*/  SEL R69, R114, R25, P0 ;  /* 0x0000001972457207 */ /* 0x000fe40000000000 */
[----:B------:R-:W-:Y:S01]  /*9a20*/  SEL R92, R86, R87, P0 ;  /* 0x00000057565c7207 */ /* 0x000fe20000000000 */
[----:B------:R-:W-:Y:S01]  /*9a30*/  SHFL.IDX PT, R26, R26, R65, 0x1c1f ;  /* 0x001c1f411a1a7589 */ /* 0x000fe200000e0000 */
[----:B------:R-:W-:Y:S02]  /*9a40*/  SEL R86, R87, R86, P0 ;  /* 0x0000005657567207 */ /* 0x000fe40000000000 */
[----:B------:R-:W-:Y:S01]  /*9a50*/  SEL R87, R17, R66, P0 ;  /* 0x0000004211577207 */ /* 0x000fe20000000000 */
[----:B------:R-:W-:Y:S01]  /*9a60*/  SHFL.IDX PT, R19, R34, R65, 0x1c1f ;  /* 0x001c1f4122137589 */ /* 0x000fe200000e0000 */
[----:B------:R-:W-:-:S02]  /*9a70*/  SEL R70, R71, R20, P0 ;  /* 0x0000001447467207 */ /* 0x000fc40000000000 */
[----:B------:R-:W-:Y:S01]  /*9a80*/  SEL R66, R20, R71, P0 ;  /* 0x0000004714427207 */ /* 0x000fe20000000000 */
[----:B------:R-:W-:Y:S01]  /*9a90*/  SHFL.IDX PT, R30, R30, R65, 0x1c1f ;  /* 0x001c1f411e1e7589 */ /* 0x000fe200000e0000 */
[----:B------:R-:W-:Y:S02]  /*9aa0*/  SEL R71, R112, R23, P0 ;  /* 0x0000001770477207 */ /* 0x000fe40000000000 */
[----:B0-----:R-:W-:Y:S01]  /*9ab0*/  SEL R63, R27, R116, P0 ;  /* 0x000000741b3f7207 */ /* 0x001fe20000000000 */
[----:B------:R-:W0:Y:S01]  /*9ac0*/  SHFL.IDX PT, R33, R33, R65, 0x1c1f ;  /* 0x001c1f4121217589 */ /* 0x000e2200000e0000 */
[----:B------:R-:W1:Y:S01]  /*9ad0*/  LDC R112, c[0x0][0xc50] ;  /* 0x00031400ff707b82 */ /* 0x000e620000000800 */
[----:B--2---:R-:W-:Y:S02]  /*9ae0*/  SEL R21, R111, R40, P0 ;  /* 0x000000286f157207 */ /* 0x004fe40000000000 */
[----:B------:R2:W-:Y:S01]  /*9af0*/  SHFL.IDX PT, R123, R44, R65, 0x1c1f ;  /* 0x001c1f412c7b7589 */ /* 0x0005e200000e0000 */
[----:B------:R-:W-:Y:S01]  /*9b00*/  SEL R23, R40, R111, P0 ;  /* 0x0000006f28177207 */ /* 0x000fe20000000000 */
[----:B------:R-:W-:Y:S01]  /*9b10*/  IMAD R111, RZ, RZ, -UR51 ;  /* 0x80000033ff6f7e24 */ /* 0x000fe2000f8e02ff */
[----:B----4-:R-:W-:Y:S01]  /*9b20*/  SEL R40, R107, R16, P0 ;  /* 0x000000106b287207 */ /* 0x010fe20000000000 */
[----:B------:R-:W-:Y:S01]  /*9b30*/  SHFL.IDX PT, R35, R35, R65, 0x1c1f ;  /* 0x001c1f4123237589 */ /* 0x000fe200000e0000 */
[----:B---3--:R-:W-:-:S02]  /*9b40*/  SEL R41, R105, R12, P0 ;  /* 0x0000000c69297207 */ /* 0x008fc40000000000 */
[----:B-----5:R-:W-:Y:S01]  /*9b50*/  SEL R17, R18, R103, P0 ;  /* 0x0000006712117207 */ /* 0x020fe20000000000 */
[----:B------:R3:W4:Y:S01]  /*9b60*/  SHFL.IDX PT, R125, R45, R65, 0x1c1f ;  /* 0x001c1f412d7d7589 */ /* 0x00072200000e0000 */
[----:B--2---:R-:W-:-:S03]  /*9b70*/  SEL R44, R16, R107, P0 ;  /* 0x0000006b102c7207 */ /* 0x004fc60000000000 */
[----:B------:R2:W-:Y:S01]  /*9b80*/  SHFL.IDX PT, R124, R58, R65, 0x1c1f ;  /* 0x001c1f413a7c7589 */ /* 0x0005e200000e0000 */
[----:B------:R-:W5:Y:S03]  /*9b90*/  @P2 LDC R107, c[0x0][0xbec] ;  /* 0x0002fb00ff6b2b82 */ /* 0x000f660000000800 */
[----:B------:R2:W5:Y:S01]  /*9ba0*/  SHFL.IDX PT, R126, R56, R65, 0x1c1f ;  /* 0x001c1f41387e7589 */ /* 0x00056200000e0000 */
[----:B---3--:R-:W-:-:S03]  /*9bb0*/  SEL R45, R12, R105, P0 ;  /* 0x000000690c2d7207 */ /* 0x008fc60000000000 */
[----:B------:R3:W-:Y:S01]  /*9bc0*/  SHFL.IDX PT, R128, R60, R65, 0x1c1f ;  /* 0x001c1f413c807589 */ /* 0x0007e200000e0000 */
[----:B0-----:R-:W-:Y:S02]  /*9bd0*/  SEL R20, R122, R33, P0 ;  /* 0x000000217a147207 */ /* 0x001fe40000000000 */
[----:B--2---:R-:W-:Y:S01]  /*9be0*/  SEL R58, R119, R26, P0 ;  /* 0x0000001a773a7207 */ /* 0x004fe20000000000 */
[----:B------:R0:W2:Y:S01]  /*9bf0*/  SHFL.IDX PT, R127, R57, R65, 0x1c1f ;  /* 0x001c1f41397f7589 */ /* 0x0000a200000e0000 */
[----:B------:R-:W-:Y:S02]  /*9c00*/  SEL R22, R33, R122, P0 ;  /* 0x0000007a21167207 */ /* 0x000fe40000000000 */
[----:B------:R-:W-:Y:S01]  /*9c10*/  SEL R56, R26, R119, P0 ;  /* 0x000000771a387207 */ /* 0x000fe20000000000 */
[----:B------:R-:W-:Y:S01]  /*9c20*/  SHFL.IDX PT, R106, R106, R65, 0x1c1f ;  /* 0x001c1f416a6a7589 */ /* 0x000fe200000e0000 */
[----:B------:R-:W-:Y:S01]  /*9c30*/  SEL R26, R121, R30, P0 ;  /* 0x0000001e791a7207 */ /* 0x000fe20000000000 */
[----:B-1----:R-:W-:Y:S01]  /*9c40*/  IMAD R119, R112, R111, UR4 ;  /* 0x0000000470777e24 */ /* 0x002fe2000f8e026f */
[----:B---3--:R-:W-:Y:S01]  /*9c50*/  SEL R60, R117, R24, P0 ;  /* 0x00000018753c7207 */ /* 0x008fe20000000000 */
[----:B------:R1:W-:Y:S01]  /*9c60*/  SHFL.IDX PT, R109, R59, R65, 0x1c1f ;  /* 0x001c1f413b6d7589 */ /* 0x0003e200000e0000 */
[----:B----4-:R-:W-:Y:S01]  /*9c70*/  SEL R12, R104, R125, P0 ;  /* 0x0000007d680c7207 */ /* 0x010fe20000000000 */
[----:B------:R-:W-:Y:S01]  /*9c80*/  ULDC.64 UR4, c[0x0][0xbe0] ;  /* 0x0002f80000047ab9 */ /* 0x000fe20000000a00 */
[----:B------:R-:W-:Y:S01]  /*9c90*/  SEL R16, R125, R104, P0 ;  /* 0x000000687d107207 */ /* 0x000fe20000000000 */
[----:B------:R-:W-:Y:S01]  /*9ca0*/  SHFL.IDX PT, R52, R52, R65, 0x1c1f ;  /* 0x001c1f4134347589 */ /* 0x000fe200000e0000 */
[----:B------:R-:W-:-:S02]  /*9cb0*/  SEL R32, R110, R35, P0 ;  /* 0x000000236e207207 */ /* 0x000fc40000000000 */
[----:B------:R-:W-:Y:S01]  /*9cc0*/  SEL R34, R35, R110, P0 ;  /* 0x0000006e23227207 */ /* 0x000fe20000000000 */
[----:B------:R3:W4:Y:S01]  /*9cd0*/  SHFL.IDX PT, R49, R61, R65, 0x1c1f ;  /* 0x001c1f413d317589 */ /* 0x00072200000e0000 */
[----:B0-----:R-:W-:Y:S01]  /*9ce0*/  SEL R57, R13, R118, P0 ;  /* 0x000000760d397207 */ /* 0x001fe20000000000 */
[----:B------:R-:W0:Y:S01]  /*9cf0*/  @P2 LDC R110, c[0x0][0xbf0] ;  /* 0x0002fc00ff6e2b82 */ /* 0x000e220000000800 */
[----:B-1----:R-:W-:Y:S01]  /*9d00*/  SEL R59, R118, R13, P0 ;  /* 0x0000000d763b7207 */ /* 0x002fe20000000000 */
[----:B------:R-:W-:Y:S01]  /*9d10*/  SHFL.IDX PT, R102, R102, R65, 0x1c1f ;  /* 0x001c1f4166667589 */ /* 0x000fe200000e0000 */
[----:B------:R-:W-:Y:S01]  /*9d20*/  SEL R13, R103, R18, P0 ;  /* 0x00000012670d7207 */ /* 0x000fe20000000000 */
[----:B-----5:R-:W-:Y:S01]  /*9d30*/  @P2 IMAD.HI.U32 R103, R48, R107, RZ ;  /* 0x0000006b30672227 */ /* 0x020fe200078e00ff */
[----:B------:R-:W-:Y:S01]  /*9d40*/  SEL R18, R101, R126, P0 ;  /* 0x0000007e65127207 */ /* 0x000fe20000000000 */
[----:B------:R1:W5:Y:S01]  /*9d50*/  SHFL.IDX PT, R53, R62, R65, 0x1c1f ;  /* 0x001c1f413e357589 */ /* 0x00036200000e0000 */
[----:B------:R-:W-:-:S02]  /*9d60*/  SEL R33, R108, R123, P0 ;  /* 0x0000007b6c217207 */ /* 0x000fc40000000000 */
[----:B---3--:R-:W-:Y:S01]  /*9d70*/  SEL R61, R116, R27, P0 ;  /* 0x0000001b743d7207 */ /* 0x008fe20000000000 */
[----:B------:R-:W-:Y:S01]  /*9d80*/  SHFL.IDX PT, R84, R84, R65, 0x1c1f ;  /* 0x001c1f4154547589 */ /* 0x000fe200000e0000 */
[----:B------:R-:W-:Y:S02]  /*9d90*/  SEL R35, R123, R108, P0 ;  /* 0x0000006c7b237207 */ /* 0x000fe40000000000 */
[----:B------:R-:W-:Y:S01]  /*9da0*/  SEL R27, R120, R19, P0 ;  /* 0x00000013781b7207 */ /* 0x000fe20000000000 */
[----:B------:R-:W-:Y:S01]  /*9db0*/  SHFL.IDX PT, R97, R97, R65, 0x1c1f ;  /* 0x001c1f4161617589 */ /* 0x000fe200000e0000 */
[----:B-1----:R-:W-:-:S03]  /*9dc0*/  SEL R62, R24, R117, P0 ;  /* 0x00000075183e7207 */ /* 0x002fc60000000000 */
[----:B------:R-:W-:Y:S01]  /*9dd0*/  SHFL.IDX PT, R80, R80, R65, 0x1c1f ;  /* 0x001c1f4150507589 */ /* 0x000fe200000e0000 */
[----:B------:R-:W1:Y:S01]  /*9de0*/  LDC.64 R116, c[0x0][0xb40] ;  /* 0x0002d000ff747b82 */ /* 0x000e620000000a00 */
[----:B------:R-:W-:Y:S02]  /*9df0*/  SEL R24, R30, R121, P0 ;  /* 0x000000791e187207 */ /* 0x000fe40000000000 */
[----:B------:R-:W-:Y:S01]  /*9e00*/  SHFL.IDX PT, R91, R91, R65, 0x1c1f ;  /* 0x001c1f415b5b7589 */ /* 0x000fe200000e0000 */
[----:B------:R-:W-:-:S03]  /*9e10*/  SEL R30, R126, R101, P0 ;  /* 0x000000657e1e7207 */ /* 0x000fc60000000000 */
[----:B------:R-:W-:Y:S01]  /*9e20*/  SHFL.IDX PT, R85, R85, R65, 0x1c1f ;  /* 0x001c1f4155557589 */ /* 0x000fe200000e0000 */
[----:B------:R-:W3:Y:S03]  /*9e30*/  @P2 LDC R121, c[0x0][0xbec] ;  /* 0x0002fb00ff792b82 */ /* 0x000ee60000000800 */
[----:B------:R-:W-:Y:S04]  /*9e40*/  SHFL.IDX PT, R90, R90, R65, 0x1c1f ;  /* 0x001c1f415a5a7589 */ /* 0x000fe800000e0000 */
[----:B------:R-:W-:Y:S04]  /*9e50*/  SHFL.IDX PT, R81, R81, R65, 0x1c1f ;  /* 0x001c1f4151517589 */ /* 0x000fe800000e0000 */
[----:B------:R-:W-:Y:S04]  /*9e60*/  SHFL.IDX PT, R82, R82, R65, 0x1c1f ;  /* 0x001c1f4152527589 */ /* 0x000fe800000e0000 */
[----:B------:R-:W-:Y:S01]  /*9e70*/  SHFL.IDX PT, R79, R79, R65, 0x1c1f ;  /* 0x001c1f414f4f7589 */ /* 0x000fe200000e0000 */
[----:B-1----:R-:W-:-:S02]  /*9e80*/  IMAD R108, R116, UR39, RZ ;  /* 0x00000027746c7c24 */ /* 0x002fc4000f8e02ff */
[----:B------:R-:W-:Y:S01]  /*9e90*/  IMAD.WIDE.U32 R4, R116, UR49, R4 ;  /* 0x0000003174047c25 */ /* 0x000fe2000f8e0004 */
[----:B------:R-:W-:Y:S03]  /*9ea0*/  SHFL.IDX PT, R83, R83, R65, 0x1c1f ;  /* 0x001c1f4153537589 */ /* 0x000fe600000e0000 */
[----:B------:R-:W-:Y:S01]  /*9eb0*/  IMAD R111, R117, UR49, R108 ;  /* 0x00000031756f7c24 */ /* 0x000fe2000f8e026c */
[----:B------:R1:W-:Y:S01]  /*9ec0*/  SHFL.IDX PT, R78, R78, R65, 0x1c1f ;  /* 0x001c1f414e4e7589 */ /* 0x0003e200000e0000 */
[----:B------:R-:W-:Y:S01]  /*9ed0*/  SHF.R.S32.HI R108, RZ, 0x1f, R119 ;  /* 0x0000001fff6c7819 */ /* 0x000fe20000011477 */
[----:B---3--:R-:W-:-:S04]  /*9ee0*/  @P2 IMAD.HI.U32 R121, R48, R121, RZ ;  /* 0x0000007930792227 */ /* 0x008fc800078e00ff */
[----:B------:R-:W-:Y:S02]  /*9ef0*/  IMAD.IADD R111, R5, 0x1, R111 ;  /* 0x00000001056f7824 */ /* 0x000fe400078e026f */
[C---:B------:R-:W-:Y:S01]  /*9f00*/  IMAD R5, R108.reuse, UR4, RZ ;  /* 0x000000046c057c24 */ /* 0x040fe2000f8e02ff */
[----:B-1----:R-:W-:Y:S01]  /*9f10*/  SEL R65, R25, R114, P0 ;  /* 0x0000007219417207 */ /* 0x002fe20000000000 */
[----:B------:R-:W-:Y:S01]  /*9f20*/  IMAD R108, R108, UR6, RZ ;  /* 0x000000066c6c7c24 */ /* 0x000fe2000f8e02ff */
[----:B------:R-:W1:Y:S01]  /*9f30*/  LDC.64 R114, c[0x0][0xbd8] ;  /* 0x0002f600ff727b82 */ /* 0x000e620000000a00 */
[----:B------:R-:W-:Y:S01]  /*9f40*/  IMAD R107, R119, UR5, R5 ;  /* 0x00000005776b7c24 */ /* 0x000fe2000f8e0205 */
[----:B------:R-:W-:Y:S02]  /*9f50*/  SEL R25, R19, R120, P0 ;  /* 0x0000007813197207 */ /* 0x000fe40000000000 */
[----:B------:R-:W-:Y:S02]  /*9f60*/  SEL R19, R31, R124, P0 ;  /* 0x0000007c1f137207 */ /* 0x000fe40000000000 */
[----:B------:R-:W-:Y:S01]  /*9f70*/  SEL R31, R124, R31, P0 ;  /* 0x0000001f7c1f7207 */ /* 0x000fe20000000000 */
[----:B-1----:R-:W-:-:S04]  /*9f80*/  IMAD R104, R114, UR39, RZ ;  /* 0x0000002772687c24 */ /* 0x002fc8000f8e02ff */
[----:B------:R-:W-:Y:S02]  /*9f90*/  IMAD R101, R115, UR49, R104 ;  /* 0x0000003173657c24 */ /* 0x000fe4000f8e0268 */
[----:B------:R-:W-:Y:S01]  /*9fa0*/  IMAD.WIDE.U32 R104, R114, UR49, R6 ;  /* 0x0000003172687c25 */ /* 0x000fe2000f8e0006 */
[----:B--2---:R-:W-:Y:S01]  /*9fb0*/  SEL R6, R42, R127, P0 ;  /* 0x0000007f2a067207 */ /* 0x004fe20000000000 */
[----:B------:R-:W1:Y:S01]  /*9fc0*/  @P2 LDC R114, c[0x0][0xbf0] ;  /* 0x0002fc00ff722b82 */ /* 0x000e620000000800 */
[----:B------:R-:W-:Y:S01]  /*9fd0*/  SEL R7, R43, R128, P0 ;  /* 0x000000802b077207 */ /* 0x000fe20000000000 */
[----:B------:R-:W-:Y:S01]  /*9fe0*/  IMAD.IADD R105, R105, 0x1, R101 ;  /* 0x0000000169697824 */ /* 0x000fe200078e0265 */
[----:B------:R-:W-:Y:S01]  /*9ff0*/  SEL R42, R127, R42, P0 ;  /* 0x0000002a7f2a7207 */ /* 0x000fe20000000000 */
[----:B------:R-:W-:Y:S01]  /*a000*/  IMAD.MOV.U32 R101, RZ, RZ, R48 ;  /* 0x000000ffff657224 */ /* 0x000fe200078e0030 */
[----:B0-----:R-:W-:Y:S01]  /*a010*/  @P2 SHF.R.U32.HI R101, RZ, R110, R103 ;  /* 0x0000006eff652219 */ /* 0x001fe20000011667 */
[----:B------:R-:W-:Y:S01]  /*a020*/  IMAD.MOV.U32 R110, RZ, RZ, R4 ;  /* 0x000000ffff6e7224 */ /* 0x000fe200078e0004 */
[----:B------:R-:W-:Y:S01]  /*a030*/  SEL R43, R128, R43, P0 ;  /* 0x0000002b802b7207 */ /* 0x000fe20000000000 */
[----:B------:R-:W-:Y:S01]  /*a040*/  IMAD.WIDE.U32 R4, R119, UR4, R104 ;  /* 0x0000000477047c25 */ /* 0x000fe2000f8e0068 */
[----:B------:R-:W-:Y:S01]  /*a050*/  SHF.R.S32.HI R105, RZ, 0x1f, R101 ;  /* 0x0000001fff697819 */ /* 0x000fe20000011465 */
[----:B------:R-:W-:-:S02]  /*a060*/  ULDC.64 UR4, c[0x0][0xb30] ;  /* 0x0002cc0000047ab9 */ /* 0x000fc40000000a00 */
[----:B------:R-:W-:Y:S02]  /*a070*/  IMAD.MOV.U32 R103, RZ, RZ, R48 ;  /* 0x000000ffff677224 */ /* 0x000fe400078e0030 */
[C---:B------:R-:W-:Y:S02]  /*a080*/  IMAD R115, R119.reuse, UR7, R108 ;  /* 0x0000000777737c24 */ /* 0x040fe4000f8e026c */
[----:B------:R-:W-:Y:S01]  /*a090*/  IMAD.WIDE.U32 R110, R119, UR6, R110 ;  /* 0x00000006776e7c25 */ /* 0x000fe2000f8e006e */
[----:B------:R-:W-:-:S03]  /*a0a0*/  ULDC.64 UR6, c[0x0][0xbc8] ;  /* 0x0002f20000067ab9 */ /* 0x000fc60000000a00 */
[----:B------:R-:W-:Y:S01]  /*a0b0*/  IMAD.IADD R111, R111, 0x1, R115 ;  /* 0x000000016f6f7824 */ /* 0x000fe200078e0273 */
[----:B-1----:R-:W-:Y:S02]  /*a0c0*/  @P2 SHF.R.U32.HI R103, RZ, R114, R121 ;  /* 0x00000072ff672219 */ /* 0x002fe40000011679 */
[----:B------:R-:W-:Y:S01]  /*a0d0*/  IADD3 R104, P2, R101, R4, RZ ;  /* 0x0000000465687210 */ /* 0x000fe20007f5e0ff */
[----:B------:R-:W-:Y:S01]  /*a0e0*/  IMAD.MOV R101, RZ, RZ, -R101 ;  /* 0x000000ffff657224 */ /* 0x000fe200078e0a65 */
[--C-:B------:R-:W-:Y:S01]  /*a0f0*/  SHF.R.S32.HI R4, RZ, 0x1f, R103.reuse ;  /* 0x0000001fff047819 */ /* 0x100fe20000011467 */
[----:B------:R-:W-:Y:S01]  /*a100*/  IMAD.MOV R108, RZ, RZ, -R103 ;  /* 0x000000ffff6c7224 */ /* 0x000fe200078e0a67 */
[----:B------:R-:W-:Y:S01]  /*a110*/  IADD3.X R105, R105, R5, R107, P2, !PT ;  /* 0x0000000569697210 */ /* 0x000fe200017fe46b */
[----:B------:R-:W-:Y:S02]  /*a120*/  IMAD R101, R113, R101, R48 ;  /* 0x0000006571657224 */ /* 0x000fe400078e0230 */
[----:B------:R-:W-:-:S02]  /*a130*/  IMAD R4, R4, UR4, RZ ;  /* 0x0000000404047c24 */ /* 0x000fc4000f8e02ff */
[----:B------:R-:W-:Y:S01]  /*a140*/  IMAD R107, R113, R108, R48 ;  /* 0x0000006c716b7224 */ /* 0x000fe200078e0230 */
[----:B------:R-:W-:Y:S01]  /*a150*/  SHF.R.S32.HI R48, RZ, 0x1f, R101 ;  /* 0x0000001fff307819 */ /* 0x000fe20000011465 */
[C---:B------:R-:W-:Y:S01]  /*a160*/  IMAD R115, R103.reuse, UR5, R4 ;  /* 0x0000000567737c24 */ /* 0x040fe2000f8e0204 */
[----:B------:R-:W0:Y:S01]  /*a170*/  S2UR UR5, SR_CgaCtaId ;  /* 0x00000000000579c3 */ /* 0x000e220000008800 */
[----:B------:R-:W-:Y:S01]  /*a180*/  IMAD.WIDE.U32 R4, R103, UR4, R110 ;  /* 0x0000000467047c25 */ /* 0x000fe2000f8e006e */
[----:B------:R-:W-:Y:S01]  /*a190*/  SHF.R.S32.HI R103, RZ, 0x1f, R107 ;  /* 0x0000001fff677819 */ /* 0x000fe2000001146b */
[----:B------:R-:W-:Y:S02]  /*a1a0*/  UMOV UR4, 0x400 ;  /* 0x0000040000047882 */ /* 0x000fe40000000000 */
[----:B------:R-:W-:Y:S02]  /*a1b0*/  IMAD R48, R48, UR6, RZ ;  /* 0x0000000630307c24 */ /* 0x000fe4000f8e02ff */
[----:B------:R-:W-:-:S02]  /*a1c0*/  IMAD.IADD R5, R5, 0x1, R115 ;  /* 0x0000000105057824 */ /* 0x000fc400078e0273 */
[----:B------:R-:W-:Y:S02]  /*a1d0*/  IMAD R108, R103, UR8, RZ ;  /* 0x00000008676c7c24 */ /* 0x000fe4000f8e02ff */
[C---:B------:R-:W-:Y:S01]  /*a1e0*/  IMAD R103, R101.reuse, UR7, R48 ;  /* 0x0000000765677c24 */ /* 0x040fe2000f8e0230 */
[----:B----4-:R-:W-:Y:S01]  /*a1f0*/  SEL R48, R50, R49, P0 ;  /* 0x0000003132307207 */ /* 0x010fe20000000000 */
[----:B------:R-:W-:Y:S01]  /*a200*/  IMAD.WIDE.U32 R104, R101, UR6, R104 ;  /* 0x0000000665687c25 */ /* 0x000fe2000f8e0068 */
[----:B------:R-:W-:Y:S01]  /*a210*/  ULDC.64 UR6, c[0x0][0xba8] ;  /* 0x0002ea0000067ab9 */ /* 0x000fe20000000a00 */
[----:B------:R-:W-:Y:S02]  /*a220*/  SEL R50, R49, R50, P0 ;  /* 0x0000003231327207 */ /* 0x000fe40000000000 */
[----:B------:R-:W-:Y:S01]  /*a230*/  IMAD.WIDE.U32 R110, R107, UR8, R4 ;  /* 0x000000086b6e7c25 */ /* 0x000fe2000f8e0004 */
[----:B------:R-:W-:Y:S01]  /*a240*/  LEA R112, P2, R104, UR6, 0x2 ;  /* 0x0000000668707c11 */ /* 0x000fe2000f8410ff */
[----:B------:R-:W-:Y:S01]  /*a250*/  ULDC UR6, c[0x0][0xa88] ;  /* 0x0002a20000067ab9 */ /* 0x000fe20000000800 */
[----:B------:R-:W-:Y:S01]  /*a260*/  SEL R4, R46, R109, P0 ;  /* 0x0000006d2e047207 */ /* 0x000fe20000000000 */
[----:B------:R-:W-:Y:S01]  /*a270*/  IMAD.IADD R5, R105, 0x1, R103 ;  /* 0x0000000169057824 */ /* 0x000fe200078e0267 */
[----:B------:R-:W-:Y:S01]  /*a280*/  SEL R46, R109, R46, P0 ;  /* 0x0000002e6d2e7207 */ /* 0x000fe20000000000 */
[----:B------:R-:W-:Y:S01]  /*a290*/  IMAD R101, R107, UR9, R108 ;  /* 0x000000096b657c24 */ /* 0x000fe2000f8e026c */
[----:B------:R-:W-:Y:S01]  /*a2a0*/  ULDC.64 UR8, c[0x0][0xb00] ;  /* 0x0002c00000087ab9 */ /* 0x000fe20000000a00 */
[----:B------:R-:W-:Y:S01]  /*a2b0*/  SHFL.IDX PT, R108, R112, RZ, 0x1c1f ;  /* 0x001c1fff706c7589 */ /* 0x000fe200000e0000 */
[----:B------:R-:W-:Y:S01]  /*a2c0*/  LEA.HI.X R114, R104, UR7, R5, 0x2, P2 ;  /* 0x0000000768727c11 */ /* 0x000fe200090f1405 */
[----:B------:R-:W-:Y:S01]  /*a2d0*/  IMAD.IADD R107, R111, 0x1, R101 ;  /* 0x000000016f6b7824 */ /* 0x000fe200078e0265 */
[C---:B------:R-:W-:Y:S01]  /*a2e0*/  LEA R103, P3, R110.reuse, UR8, 0x2 ;  /* 0x000000086e677c11 */ /* 0x040fe2000f8610ff */
[----:B0-----:R-:W-:Y:S01]  /*a2f0*/  ULEA UR4, UR5, UR4, 0x18 ;  /* 0x0000000405047291 */ /* 0x001fe2000f8ec03f */
[----:B------:R-:W-:Y:S01]  /*a300*/  SEL R5, R47, R106, P0 ;  /* 0x0000006a2f057207 */ /* 0x000fe20000000000 */
[----:B------:R-:W0:Y:S01]  /*a310*/  SHFL.IDX PT, R109, R114, RZ, 0x1c1f ;  /* 0x001c1fff726d7589 */ /* 0x000e2200000e0000 */
[----:B------:R-:W-:Y:S01]  /*a320*/  LEA.HI.X R107, R110, UR9, R107, 0x2, P3 ;  /* 0x000000096e6b7c11 */ /* 0x000fe200098f146b */
[----:B------:R-:W-:Y:S01]  /*a330*/  IMAD R101, R113, UR6, RZ ;  /* 0x0000000671657c24 */ /* 0x000fe2000f8e02ff */
[----:B------:R-:W-:Y:S01]  /*a340*/  SEL R47, R106, R47, P0 ;  /* 0x0000002f6a2f7207 */ /* 0x000fe20000000000 */
[----:B------:R-:W-:Y:S01]  /*a350*/  SHFL.IDX PT, R110, R112, 0x1, 0x1c1f ;  /* 0x003c1f00706e7f89 */ /* 0x000fe200000e0000 */
[C---:B------:R-:W-:Y:S01]  /*a360*/  VIADD R106, R100.reuse, 0x8 ;  /* 0x00000008646a7836 */ /* 0x040fe20000000000 */
[----:B------:R-:W-:Y:S01]  /*a370*/  UIADD3 UR4, UR4, 0x33420, URZ ;  /* 0x0003342004047890 */ /* 0x000fe2000fffe03f */
[CC--:B------:R-:W-:Y:S01]  /*a380*/  ISETP.GE.OR P2, PT, R100.reuse, R101.reuse, P1 ;  /* 0x000000656400720c */ /* 0x0c0fe20000f46670 */
[----:B------:R-:W1:Y:S01]  /*a390*/  SHFL.IDX PT, R111, R114, 0x1, 0x1c1f ;  /* 0x003c1f00726f7f89 */ /* 0x000e6200000e0000 */
[-C--:B------:R-:W-:Y:S01]  /*a3a0*/  ISETP.GE.AND P3, PT, R100, R101.reuse, PT ;  /* 0x000000656400720c */ /* 0x080fe20003f66270 */
[----:B------:R-:W-:Y:S01]  /*a3b0*/  UPRMT UR4, URZ, 0x654, UR4 ;  /* 0x000006543f047896 */ /* 0x000fe20008000004 */
[----:B------:R-:W-:Y:S01]  /*a3c0*/  ISETP.GE.OR P1, PT, R106, R101, P1 ;  /* 0x000000656a00720c */ /* 0x000fe20000f26670 */
[----:B------:R2:W3:Y:S01]  /*a3d0*/  SHFL.IDX PT, R104, R103, RZ, 0x1c1f ;  /* 0x001c1fff67687589 */ /* 0x0004e200000e0000 */
[----:B------:R-:W-:-:S02]  /*a3e0*/  SEL R49, R51, R52, P0 ;  /* 0x0000003433317207 */ /* 0x000fc40000000000 */
[----:B------:R-:W-:Y:S01]  /*a3f0*/  SEL R51, R52, R51, P0 ;  /* 0x0000003334337207 */ /* 0x000fe20000000000 */
[----:B------:R2:W4:Y:S01]  /*a400*/  SHFL.IDX PT, R105, R107, RZ, 0x1c1f ;  /* 0x001c1fff6b697589 */ /* 0x00052200000e0000 */
[----:B-----5:R-:W-:Y:S02]  /*a410*/  SEL R52, R54, R53, P0 ;  /* 0x0000003536347207 */ /* 0x020fe40000000000 */
[----:B------:R-:W-:Y:S01]  /*a420*/  SYNCS.ARRIVE.TRANS64.RED.A1T0 RZ, [UR4], RZ ;  /* 0x000000ffffff79a7 */ /* 0x000fe20008100404 */
[----:B------:R-:W-:Y:S02]  /*a430*/  SEL R54, R53, R54, P0 ;  /* 0x0000003635367207 */ /* 0x000fe40000000000 */
[----:B------:R-:W-:Y:S01]  /*a440*/  SEL R53, R55, R102, P0 ;  /* 0x0000006637357207 */ /* 0x000fe20000000000 */
[----:B0-----:R2:W-:Y:S01]  /*a450*/  @!P2 ST.E desc[UR56][R108.64], R2 ;  /* 0x000000026c00a985 */ /* 0x0015e2000c101938 */
[----:B------:R-:W-:-:S03]  /*a460*/  SEL R55, R102, R55, P0 ;  /* 0x0000003766377207 */ /* 0x000fc60000000000 */
[----:B-1----:R2:W-:Y:S01]  /*a470*/  @!P1 ST.E desc[UR56][R110.64], R0 ;  /* 0x000000006e009985 */ /* 0x0025e2000c101938 */
[----:B------:R-:W-:Y:S05]  /*a480*/  @P3 BRA `(.L_x_37) ;  /* 0x0000000800383947 */ /* 0x000fea0003800000 */
[C---:B--2---:R-:W-:Y:S01]  /*a490*/  VIADD R0, R96.reuse, 0x8 ;  /* 0x0000000860007836 */ /* 0x044fe20000000000 */
[----:B------:R-:W-:Y:S01]  /*a4a0*/  ULDC UR4, c[0x0][0xac8] ;  /* 0x0002b20000047ab9 */ /* 0x000fe20000000800 */
[C---:B------:R-:W-:Y:S01]  /*a4b0*/  VIADD R100, R96.reuse, 0x10 ;  /* 0x0000001060647836 */ /* 0x040fe20000000000 */
[C---:B------:R-:W-:Y:S01]  /*a4c0*/  ISETP.GE.AND P4, PT, R96.reuse, UR4, PT ;  /* 0x0000000460007c0c */ /* 0x040fe2000bf86270 */
[----:B------:R-:W-:Y:S01]  /*a4d0*/  VIADD R102, R96, 0x18 ;  /* 0x0000001860667836 */ /* 0x000fe20000000000 */
[----:B------:R-:W-:Y:S01]  /*a4e0*/  ISETP.GE.AND P5, PT, R0, UR4, PT ;  /* 0x0000000400007c0c */ /* 0x000fe2000bfa6270 */
[----:B------:R-:W-:Y:S01]  /*a4f0*/  VIADD R112, R96, 0x20 ;  /* 0x0000002060707836 */ /* 0x000fe20000000000 */
[----:B------:R-:W-:Y:S01]  /*a500*/  ISETP.GE.AND P3, PT, R100, UR4, PT ;  /* 0x0000000464007c0c */ /* 0x000fe2000bf66270 */
[----:B------:R-:W-:Y:S01]  /*a510*/  VIADD R114, R96, 0x30 ;  /* 0x0000003060727836 */ /* 0x000fe20000000000 */
[----:B------:R-:W-:Y:S02]  /*a520*/  ISETP.GE.AND P1, PT, R102, UR4, PT ;  /* 0x0000000466007c0c */ /* 0x000fe4000bf26270 */
[----:B------:R-:W-:-:S05]  /*a530*/  ISETP.GE.AND P2, PT, R112, UR4, PT ;  /* 0x0000000470007c0c */ /* 0x000fca000bf46270 */
[--C-:B---34-:R-:W-:Y:S02]  /*a540*/  @!P4 IMAD.WIDE R108, R96, 0x4, R104.reuse ;  /* 0x00000004606cc825 */ /* 0x118fe400078e0268 */
[----:B------:R-:W-:Y:S02]  /*a550*/  @!P5 LEA.HI R0, R0, R0, RZ, 0x1 ;  /* 0x000000000000d211 */ /* 0x000fe400078f08ff */
[----:B------:R-:W-:Y:S01]  /*a560*/  @!P3 LEA.HI R100, R100, R100, RZ, 0x1 ;  /* 0x000000646464b211 */ /* 0x000fe200078f08ff */
[----:B------:R0:W-:Y:S01]  /*a570*/  @!P4 ST.E.64 desc[UR56][R108.64], R94 ;  /* 0x0000005e6c00c985 */ /* 0x0001e2000c101b38 */
[----:B------:R-:W-:Y:S01]  /*a580*/  @!P5 LOP3.LUT R111, R0, 0xfffffffe, RZ, 0xc0, !PT ;  /* 0xfffffffe006fd812 */ /* 0x000fe200078ec0ff */
[----:B------:R-:W-:Y:S01]  /*a590*/  VIADD R0, R96, 0x28 ;  /* 0x0000002860007836 */ /* 0x000fe20000000000 */
[----:B------:R-:W-:Y:S01]  /*a5a0*/  @!P3 LOP3.LUT R113, R100, 0xfffffffe, RZ, 0xc0, !PT ;  /* 0xfffffffe6471b812 */ /* 0x000fe200078ec0ff */
[----:B------:R-:W-:Y:S01]  /*a5b0*/  VIADD R100, R96, 0x38 ;  /* 0x0000003860647836 */ /* 0x000fe20000000000 */
[----:B------:R-:W-:Y:S01]  /*a5c0*/  @!P1 LEA.HI R102, R102, R102, RZ, 0x1 ;  /* 0x0000006666669211 */ /* 0x000fe200078f08ff */
[----:B------:R-:W-:Y:S01]  /*a5d0*/  @!P5 IMAD.WIDE R110, R111, 0x4, R104 ;  /* 0x000000046f6ed825 */ /* 0x000fe200078e0268 */
[----:B------:R-:W-:-:S02]  /*a5e0*/  ISETP.GE.AND P4, PT, R0, UR4, PT ;  /* 0x0000000400007c0c */ /* 0x000fc4000bf86270 */
[----:B------:R-:W-:Y:S02]  /*a5f0*/  @!P2 LEA.HI R112, R112, R112, RZ, 0x1 ;  /* 0x000000707070a211 */ /* 0x000fe400078f08ff */
[----:B------:R1:W-:Y:S01]  /*a600*/  @!P5 ST.E.64 desc[UR56][R110.64], R98 ;  /* 0x000000626e00d985 */ /* 0x0003e2000c101b38 */
[----:B------:R-:W-:Y:S02]  /*a610*/  ISETP.GE.AND P5, PT, R114, UR4, PT ;  /* 0x0000000472007c0c */ /* 0x000fe4000bfa6270 */
[----:B------:R-:W-:Y:S01]  /*a620*/  @!P1 LOP3.LUT R115, R102, 0xfffffffe, RZ, 0xc0, !PT ;  /* 0xfffffffe66739812 */ /* 0x000fe200078ec0ff */
[--C-:B0-----:R-:W-:Y:S01]  /*a630*/  @!P3 IMAD.WIDE R94, R113, 0x4, R104.reuse ;  /* 0x00000004715eb825 */ /* 0x101fe200078e0268 */
[----:B------:R-:W-:Y:S02]  /*a640*/  ISETP.GE.AND P6, PT, R100, UR4, PT ;  /* 0x0000000464007c0c */ /* 0x000fe4000bfc6270 */
[----:B------:R-:W-:Y:S01]  /*a650*/  @!P2 LOP3.LUT R109, R112, 0xfffffffe, RZ, 0xc0, !PT ;  /* 0xfffffffe706da812 */ /* 0x000fe200078ec0ff */
[----:B------:R-:W-:Y:S01]  /*a660*/  VIADD R102, R96, 0x40 ;  /* 0x0000004060667836 */ /* 0x000fe20000000000 */
[----:B------:R-:W-:Y:S01]  /*a670*/  @!P4 LEA.HI R0, R0, R0, RZ, 0x1 ;  /* 0x000000000000c211 */ /* 0x000fe200078f08ff */
[----:B------:R0:W-:Y:S02]  /*a680*/  @!P3 ST.E.64 desc[UR56][R94.64], R92 ;  /* 0x0000005c5e00b985 */ /* 0x0001e4000c101b38 */
[----:B------:R-:W-:Y:S01]  /*a690*/  @!P2 IMAD.WIDE R108, R109, 0x4, R104 ;  /* 0x000000046d6ca825 */ /* 0x000fe200078e0268 */
[----:B------:R-:W-:-:S02]  /*a6a0*/  ISETP.GE.AND P3, PT, R102, UR4, PT ;  /* 0x0000000466007c0c */ /* 0x000fc4000bf66270 */
[----:B-1----:R-:W-:Y:S01]  /*a6b0*/  @!P4 LOP3.LUT R111, R0, 0xfffffffe, RZ, 0xc0, !PT ;  /* 0xfffffffe006fc812 */ /* 0x002fe200078ec0ff */
[----:B------:R-:W-:Y:S01]  /*a6c0*/  @!P1 IMAD.WIDE R98, R115, 0x4, R104 ;  /* 0x0000000473629825 */ /* 0x000fe200078e0268 */
[----:B------:R-:W-:Y:S02]  /*a6d0*/  @!P5 LEA.HI R114, R114, R114, RZ, 0x1 ;  /* 0x000000727272d211 */ /* 0x000fe400078f08ff */
[----:B------:R-:W-:Y:S01]  /*a6e0*/  @!P6 LEA.HI R100, R100, R100, RZ, 0x1 ;  /* 0x000000646464e211 */ /* 0x000fe200078f08ff */
[C---:B------:R-:W-:Y:S01]  /*a6f0*/  VIADD R110, R96.reuse, 0x48 ;  /* 0x00000048606e7836 */ /* 0x040fe20000000000 */
[----:B------:R1:W-:Y:S01]  /*a700*/  @!P1 ST.E.64 desc[UR56][R98.64], R86 ;  /* 0x0000005662009985 */ /* 0x0003e2000c101b38 */
[----:B------:R-:W-:Y:S01]  /*a710*/  VIADD R0, R96, 0x50 ;  /* 0x0000005060007836 */ /* 0x000fe20000000000 */
[----:B0-----:R-:W-:Y:S02]  /*a720*/  @!P5 LOP3.LUT R93, R114, 0xfffffffe, RZ, 0xc0, !PT ;  /* 0xfffffffe725dd812 */ /* 0x001fe400078ec0ff */
[----:B------:R0:W-:Y:S01]  /*a730*/  @!P2 ST.E.64 desc[UR56][R108.64], R88 ;  /* 0x000000586c00a985 */ /* 0x0001e2000c101b38 */
[----:B------:R-:W-:-:S02]  /*a740*/  ISETP.GE.AND P1, PT, R110, UR4, PT ;  /* 0x000000046e007c0c */ /* 0x000fc4000bf26270 */
[----:B------:R-:W-:Y:S02]  /*a750*/  ISETP.GE.AND P2, PT, R0, UR4, PT ;  /* 0x0000000400007c0c */ /* 0x000fe4000bf46270 */
[----:B------:R-:W-:Y:S02]  /*a760*/  @!P6 LOP3.LUT R95, R100, 0xfffffffe, RZ, 0xc0, !PT ;  /* 0xfffffffe645fe812 */ /* 0x000fe400078ec0ff */
[----:B------:R-:W-:Y:S01]  /*a770*/  @!P3 LEA.HI R102, R102, R102, RZ, 0x1 ;  /* 0x000000666666b211 */ /* 0x000fe200078f08ff */
[----:B-1----:R-:W-:-:S04]  /*a780*/  @!P4 IMAD.WIDE R86, R111, 0x4, R104 ;  /* 0x000000046f56c825 */ /* 0x002fc800078e0268 */
[----:B------:R-:W-:Y:S01]  /*a790*/  VIADD R98, R96, 0x58 ;  /* 0x0000005860627836 */ /* 0x000fe20000000000 */
[----:B------:R1:W-:Y:S01]  /*a7a0*/  @!P4 ST.E.64 desc[UR56][R86.64], R76 ;  /* 0x0000004c5600c985 */ /* 0x0003e2000c101b38 */
[--C-:B0-----:R-:W-:Y:S01]  /*a7b0*/  @!P5 IMAD.WIDE R88, R93, 0x4, R104.reuse ;  /* 0x000000045d58d825 */ /* 0x101fe200078e0268 */
[----:B------:R-:W-:Y:S02]  /*a7c0*/  @!P1 LEA.HI R110, R110, R110, RZ, 0x1 ;  /* 0x0000006e6e6e9211 */ /* 0x000fe400078f08ff */
[----:B------:R-:W-:Y:S01]  /*a7d0*/  ISETP.GE.AND P4, PT, R98, UR4, PT ;  /* 0x0000000462007c0c */ /* 0x000fe2000bf86270 */
[----:B------:R-:W-:Y:S01]  /*a7e0*/  @!P6 IMAD.WIDE R92, R95, 0x4, R104 ;  /* 0x000000045f5ce825 */ /* 0x000fe200078e0268 */
[----:B------:R-:W-:Y:S01]  /*a7f0*/  @!P3 LOP3.LUT R95, R102, 0xfffffffe, RZ, 0xc0, !PT ;  /* 0xfffffffe665fb812 */ /* 0x000fe200078ec0ff */
[----:B------:R0:W-:Y:S01]  /*a800*/  @!P5 ST.E.64 desc[UR56][R88.64], R72 ;  /* 0x000000485800d985 */ /* 0x0001e2000c101b38 */
[----:B------:R-:W-:Y:S01]  /*a810*/  @!P2 LEA.HI R0, R0, R0, RZ, 0x1 ;  /* 0x000000000000a211 */ /* 0x000fe200078f08ff */
[----:B------:R-:W-:-:S02]  /*a820*/  VIADD R99, R96, 0x60 ;  /* 0x0000006060637836 */ /* 0x000fc40000000000 */
[--C-:B------:R-:W-:Y:S01]  /*a830*/  @!P3 IMAD.WIDE R94, R95, 0x4, R104.reuse ;  /* 0x000000045f5eb825 */ /* 0x100fe200078e0268 */
[----:B------:R2:W-:Y:S01]  /*a840*/  @!P6 ST.E.64 desc[UR56][R92.64], R74 ;  /* 0x0000004a5c00e985 */ /* 0x0005e2000c101b38 */
[----:B-1----:R-:W-:Y:S02]  /*a850*/  @!P1 LOP3.LUT R77, R110, 0xfffffffe, RZ, 0xc0, !PT ;  /* 0xfffffffe6e4d9812 */ /* 0x002fe400078ec0ff */
[----:B------:R-:W-:Y:S01]  /*a860*/  VIADD R76, R96, 0x70 ;  /* 0x00000070604c7836 */ /* 0x000fe20000000000 */
[----:B------:R-:W-:Y:S01]  /*a870*/  @!P2 LOP3.LUT R87, R0, 0xfffffffe, RZ, 0xc0, !PT ;  /* 0xfffffffe0057a812 */ /* 0x000fe200078ec0ff */
[----:B------:R1:W-:Y:S01]  /*a880*/  @!P3 ST.E.64 desc[UR56][R94.64], R70 ;  /* 0x000000465e00b985 */ /* 0x0003e2000c101b38 */
[----:B------:R-:W-:Y:S01]  /*a890*/  @!P4 LEA.HI R98, R98, R98, RZ, 0x1 ;  /* 0x000000626262c211 */ /* 0x000fe200078f08ff */
[----:B------:R-:W-:Y:S01]  /*a8a0*/  VIADD R0, R96, 0x68 ;  /* 0x0000006860007836 */ /* 0x000fe20000000000 */
[----:B------:R-:W-:Y:S01]  /*a8b0*/  ISETP.GE.AND P3, PT, R99, UR4, PT ;  /* 0x0000000463007c0c */ /* 0x000fe2000bf66270 */
[----:B0-----:R-:W-:Y:S01]  /*a8c0*/  @!P1 IMAD.WIDE R72, R77, 0x4, R104 ;  /* 0x000000044d489825 */ /* 0x001fe200078e0268 */
[----:B------:R-:W-:-:S03]  /*a8d0*/  ISETP.GE.AND P6, PT, R76, UR4, PT ;  /* 0x000000044c007c0c */ /* 0x000fc6000bfc6270 */
[----:B------:R-:W-:Y:S01]  /*a8e0*/  VIADD R77, R96, 0x78 ;  /* 0x00000078604d7836 */ /* 0x000fe20000000000 */
[----:B------:R0:W-:Y:S01]  /*a8f0*/  @!P1 ST.E.64 desc[UR56][R72.64], R66 ;  /* 0x0000004248009985 */ /* 0x0001e2000c101b38 */
[----:B--2---:R-:W-:Y:S01]  /*a900*/  @!P2 IMAD.WIDE R74, R87, 0x4, R104 ;  /* 0x00000004574aa825 */ /* 0x004fe200078e0268 */
[----:B------:R-:W-:Y:S02]  /*a910*/  ISETP.GE.AND P1, PT, R0, UR4, PT ;  /* 0x0000000400007c0c */ /* 0x000fe4000bf26270 */
[----:B------:R-:W-:Y:S01]  /*a920*/  ISETP.GE.AND P5, PT, R77, UR4, PT ;  /* 0x000000044d007c0c */ /* 0x000fe2000bfa6270 */
[----:B------:R-:W-:Y:S01]  /*a930*/  VIADD R86, R96, 0x80 ;  /* 0x0000008060567836 */ /* 0x000fe20000000000 */
[----:B-1----:R-:W-:Y:S01]  /*a940*/  @!P4 LOP3.LUT R71, R98, 0xfffffffe, RZ, 0xc0, !PT ;  /* 0xfffffffe6247c812 */ /* 0x002fe200078ec0ff */
[----:B------:R-:W-:Y:S01]  /*a950*/  VIADD R87, R96, 0x88 ;  /* 0x0000008860577836 */ /* 0x000fe20000000000 */
[----:B------:R1:W-:Y:S01]  /*a960*/  @!P2 ST.E.64 desc[UR56][R74.64], R68 ;  /* 0x000000444a00a985 */ /* 0x0003e2000c101b38 */
[----:B------:R-:W-:-:S02]  /*a970*/  @!P3 LEA.HI R99, R99, R99, RZ, 0x1 ;  /* 0x000000636363b211 */ /* 0x000fc400078f08ff */
[----:B------:R-:W-:Y:S02]  /*a980*/  ISETP.GE.AND P2, PT, R86, UR4, PT ;  /* 0x0000000456007c0c */ /* 0x000fe4000bf46270 */
[----:B------:R-:W-:Y:S01]  /*a990*/  @!P6 LEA.HI R76, R76, R76, RZ, 0x1 ;  /* 0x0000004c4c4ce211 */ /* 0x000fe200078f08ff */
[----:B0-----:R-:W-:Y:S01]  /*a9a0*/  @!P4 IMAD.WIDE R66, R71, 0x4, R104 ;  /* 0x000000044742c825 */ /* 0x001fe200078e0268 */
[----:B------:R-:W-:Y:S02]  /*a9b0*/  @!P1 LEA.HI R0, R0, R0, RZ, 0x1 ;  /* 0x0000000000009211 */ /* 0x000fe400078f08ff */
[----:B------:R-:W-:Y:S02]  /*a9c0*/  @!P6 LOP3.LUT R73, R76, 0xfffffffe, RZ, 0xc0, !PT ;  /* 0xfffffffe4c49e812 */ /* 0x000fe400078ec0ff */
[----:B------:R0:W-:Y:S01]  /*a9d0*/  @!P4 ST.E.64 desc[UR56][R66.64], R64 ;  /* 0x000000404200c985 */ /* 0x0001e2000c101b38 */
[----:B------:R-:W-:Y:S02]  /*a9e0*/  ISETP.GE.AND P4, PT, R87, UR4, PT ;  /* 0x0000000457007c0c */ /* 0x000fe4000bf86270 */
[----:B-1----:R-:W-:-:S02]  /*a9f0*/  @!P3 LOP3.LUT R69, R99, 0xfffffffe, RZ, 0xc0, !PT ;  /* 0xfffffffe6345b812 */ /* 0x002fc400078ec0ff */
[----:B------:R-:W-:Y:S02]  /*aa00*/  @!P5 LEA.HI R77, R77, R77, RZ, 0x1 ;  /* 0x0000004d4d4dd211 */ /* 0x000fe400078f08ff */
[----:B------:R-:W-:Y:S01]  /*aa10*/  @!P1 LOP3.LUT R71, R0, 0xfffffffe, RZ, 0xc0, !PT ;  /* 0xfffffffe00479812 */ /* 0x000fe200078ec0ff */
[----:B------:R-:W-:Y:S01]  /*aa20*/  @!P3 IMAD.WIDE R68, R69, 0x4, R104 ;  /* 0x000000044544b825 */ /* 0x000fe200078e0268 */
[----:B------:R-:W-:-:S03]  /*aa30*/  @!P2 LEA.HI R86, R86, R86, RZ, 0x1 ;  /* 0x000000565656a211 */ /* 0x000fc600078f08ff */
[--C-:B------:R-:W-:Y:S01]  /*aa40*/  @!P1 IMAD.WIDE R70, R71, 0x4, R104.reuse ;  /* 0x0000000447469825 */ /* 0x100fe200078e0268 */
[----:B------:R1:W-:Y:S01]  /*aa50*/  @!P3 ST.E.64 desc[UR56][R68.64], R60 ;  /* 0x0000003c4400b985 */ /* 0x0003e2000c101b38 */
[----:B------:R-:W-:Y:S02]  /*aa60*/  @!P4 LEA.HI R87, R87, R87, RZ, 0x1 ;  /* 0x000000575757c211 */ /* 0x000fe400078f08ff */
[----:B0-----:R-:W-:Y:S01]  /*aa70*/  @!P5 LOP3.LUT R67, R77, 0xfffffffe, RZ, 0xc0, !PT ;  /* 0xfffffffe4d43d812 */ /* 0x001fe200078ec0ff */
[--C-:B------:R-:W-:Y:S01]  /*aa80*/  @!P6 IMAD.WIDE R64, R73, 0x4, R104.reuse ;  /* 0x000000044940e825 */ /* 0x100fe200078e0268 */
[----:B------:R-:W-:Y:S01]  /*aa90*/  @!P2 LOP3.LUT R73, R86, 0xfffffffe, RZ, 0xc0, !PT ;  /* 0xfffffffe5649a812 */ /* 0x000fe200078ec0ff */
[----:B------:R0:W-:Y:S01]  /*aaa0*/  @!P1 ST.E.64 desc[UR56][R70.64], R62 ;  /* 0x0000003e46009985 */ /* 0x0001e2000c101b38 */
[----:B------:R-:W-:Y:S01]  /*aab0*/  @!P4 LOP3.LUT R87, R87, 0xfffffffe, RZ, 0xc0, !PT ;  /* 0xfffffffe5757c812 */ /* 0x000fe200078ec0ff */
[----:B------:R-:W-:Y:S02]  /*aac0*/  @!P5 IMAD.WIDE R66, R67, 0x4, R104 ;  /* 0x000000044342d825 */ /* 0x000fe400078e0268 */
[----:B------:R2:W-:Y:S02]  /*aad0*/  @!P6 ST.E.64 desc[UR56][R64.64], R58 ;  /* 0x0000003a4000e985 */ /* 0x0005e4000c101b38 */
[----:B------:R-:W-:-:S02]  /*aae0*/  VIADD R0, R96, 0x90 ;  /* 0x0000009060007836 */ /* 0x000fc40000000000 */
[--C-:B-1----:R-:W-:Y:S01]  /*aaf0*/  @!P2 IMAD.WIDE R60, R73, 0x4, R104.reuse ;  /* 0x00000004493ca825 */ /* 0x102fe200078e0268 */
[----:B------:R-:W-:Y:S02]  /*ab00*/  @!P5 ST.E.64 desc[UR56][R66.64], R56 ;  /* 0x000000384200d985 */ /* 0x000fe4000c101b38 */
[----:B------:R-:W-:Y:S01]  /*ab10*/  ISETP.GE.AND P1, PT, R0, UR4, PT ;  /* 0x0000000400007c0c */ /* 0x000fe2000bf26270 */
[----:B------:R-:W-:Y:S01]  /*ab20*/  VIADD R68, R96, 0x98 ;  /* 0x0000009860447836 */ /* 0x000fe20000000000 */
[----:B------:R-:W-:Y:S01]  /*ab30*/  @!P2 ST.E.64 desc[UR56][R60.64], R26 ;  /* 0x0000001a3c00a985 */ /* 0x000fe2000c101b38 */
[----:B0-----:R-:W-:-:S03]  /*ab40*/  @!P4 IMAD.WIDE R62, R87, 0x4, R104 ;  /* 0x00000004573ec825 */ /* 0x001fc600078e0268 */
[----:B------:R-:W-:Y:S01]  /*ab50*/  ISETP.GE.AND P2, PT, R68, UR4, PT ;  /* 0x0000000444007c0c */ /* 0x000fe2000bf46270 */
[C---:B------:R-:W-:Y:S01]  /*ab60*/  VIADD R69, R96.reuse, 0xa0 ;  /* 0x000000a060457836 */ /* 0x040fe20000000000 */
[----:B------:R0:W-:Y:S01]  /*ab70*/  @!P4 ST.E.64 desc[UR56][R62.64], R24 ;  /* 0x000000183e00c985 */ /* 0x0001e2000c101b38 */
[C---:B------:R-:W-:Y:S02]  /*ab80*/  VIADD R70, R96.reuse, 0xa8 ;  /* 0x000000a860467836 */ /* 0x040fe40000000000 */
[C---:B--2---:R-:W-:Y:S01]  /*ab90*/  VIADD R58, R96.reuse, 0xb0 ;  /* 0x000000b0603a7836 */ /* 0x044fe20000000000 */
[----:B------:R-:W-:Y:S01]  /*aba0*/  ISETP.GE.AND P3, PT, R69, UR4, PT ;  /* 0x0000000445007c0c */ /* 0x000fe2000bf66270 */
[----:B------:R-:W-:Y:S01]  /*abb0*/  VIADD R59, R96, 0xb8 ;  /* 0x000000b8603b7836 */ /* 0x000fe20000000000 */
[----:B------:R-:W-:Y:S02]  /*abc0*/  ISETP.GE.AND P4, PT, R70, UR4, PT ;  /* 0x0000000446007c0c */ /* 0x000fe4000bf86270 */
[----:B------:R-:W-:-:S02]  /*abd0*/  ISETP.GE.AND P5, PT, R58, UR4, PT ;  /* 0x000000043a007c0c */ /* 0x000fc4000bfa6270 */
[----:B------:R-:W-:Y:S02]  /*abe0*/  ISETP.GE.AND P6, PT, R59, UR4, PT ;  /* 0x000000043b007c0c */ /* 0x000fe4000bfc6270 */
[----:B------:R-:W-:Y:S02]  /*abf0*/  @!P1 LEA.HI R0, R0, R0, RZ, 0x1 ;  /* 0x0000000000009211 */ /* 0x000fe400078f08ff */
[----:B------:R-:W-:Y:S02]  /*ac00*/  @!P2 LEA.HI R68, R68, R68, RZ, 0x1 ;  /* 0x000000444444a211 */ /* 0x000fe400078f08ff */
[----:B0-----:R-:W-:Y:S02]  /*ac10*/  @!P1 LOP3.LUT R25, R0, 0xfffffffe, RZ, 0xc0, !PT ;  /* 0xfffffffe00199812 */ /* 0x001fe400078ec0ff */
[----:B------:R-:W-:Y:S02]  /*ac20*/  @!P3 LEA.HI R69, R69, R69, RZ, 0x1 ;  /* 0x000000454545b211 */ /* 0x000fe400078f08ff */
[----:B------:R-:W-:-:S02]  /*ac30*/  @!P4 LEA.HI R70, R70, R70, RZ, 0x1 ;  /* 0x000000464646c211 */ /* 0x000fc400078f08ff */
[----:B------:R-:W-:Y:S02]  /*ac40*/  @!P5 LEA.HI R58, R58, R58, RZ, 0x1 ;  /* 0x0000003a3a3ad211 */ /* 0x000fe400078f08ff */
[----:B------:R-:W-:Y:S02]  /*ac50*/  @!P6 LEA.HI R24, R59, R59, RZ, 0x1 ;  /* 0x0000003b3b18e211 */ /* 0x000fe400078f08ff */
[----:B------:R-:W-:Y:S02]  /*ac60*/  @!P2 LOP3.LUT R27, R68, 0xfffffffe, RZ, 0xc0, !PT ;  /* 0xfffffffe441ba812 */ /* 0x000fe400078ec0ff */
[----:B------:R-:W-:Y:S02]  /*ac70*/  @!P3 LOP3.LUT R57, R69, 0xfffffffe, RZ, 0xc0, !PT ;  /* 0xfffffffe4539b812 */ /* 0x000fe400078ec0ff */
[----:B------:R-:W-:Y:S01]  /*ac80*/  @!P4 LOP3.LUT R59, R70, 0xfffffffe, RZ, 0xc0, !PT ;  /* 0xfffffffe463bc812 */ /* 0x000fe200078ec0ff */
[----:B------:R-:W-:Y:S01]  /*ac90*/  @!P2 IMAD.WIDE R26, R27, 0x4, R104 ;  /* 0x000000041b1aa825 */ /* 0x000fe200078e0268 */
[----:B------:R-:W-:-:S02]  /*aca0*/  @!P5 LOP3.LUT R61, R58, 0xfffffffe, RZ, 0xc0, !PT ;  /* 0xfffffffe3a3dd812 */ /* 0x000fc400078ec0ff */
[----:B------:R-:W-:Y:S01]  /*acb0*/  @!P6 LOP3.LUT R63, R24, 0xfffffffe, RZ, 0xc0, !PT ;  /* 0xfffffffe183fe812 */ /* 0x000fe200078ec0ff */
[----:B------:R-:W-:-:S04]  /*acc0*/  @!P1 IMAD.WIDE R24, R25, 0x4, R104 ;  /* 0x0000000419189825 */ /* 0x000fc800078e0268 */
[--C-:B------:R-:W-:Y:S01]  /*acd0*/  @!P3 IMAD.WIDE R56, R57, 0x4, R104.reuse ;  /* 0x000000043938b825 */ /* 0x100fe200078e0268 */
[----:B------:R0:W-:Y:S03]  /*ace0*/  @!P1 ST.E.64 desc[UR56][R24.64], R20 ;  /* 0x0000001418009985 */ /* 0x0001e6000c101b38 */
[--C-:B------:R-:W-:Y:S01]  /*acf0*/  @!P4 IMAD.WIDE R58, R59, 0x4, R104.reuse ;  /* 0x000000043b3ac825 */ /* 0x100fe200078e0268 */
[----:B------:R0:W-:Y:S03]  /*ad00*/  @!P2 ST.E.64 desc[UR56][R26.64], R22 ;  /* 0x000000161a00a985 */ /* 0x0001e6000c101b38 */
[--C-:B------:R-:W-:Y:S01]  /*ad10*/  @!P5 IMAD.WIDE R60, R61, 0x4, R104.reuse ;  /* 0x000000043d3cd825 */ /* 0x100fe200078e0268 */
[----:B------:R0:W-:Y:S03]  /*ad20*/  @!P3 ST.E.64 desc[UR56][R56.64], R32 ;  /* 0x000000203800b985 */ /* 0x0001e6000c101b38 */
[----:B------:R-:W-:Y:S01]  /*ad30*/  @!P6 IMAD.WIDE R104, R63, 0x4, R104 ;  /* 0x000000043f68e825 */ /* 0x000fe200078e0268 */
[----:B------:R0:W-:Y:S04]  /*ad40*/  @!P4 ST.E.64 desc[UR56][R58.64], R34 ;  /* 0x000000223a00c985 */ /* 0x0001e8000c101b38 */
[----:B------:R0:W-:Y:S04]  /*ad50*/  @!P5 ST.E.64 desc[UR56][R60.64], R40 ;  /* 0x000000283c00d985 */ /* 0x0001e8000c101b38 */
[----:B------:R0:W-:Y:S02]  /*ad60*/  @!P6 ST.E.64 desc[UR56][R104.64], R44 ;  /* 0x0000002c6800e985 */ /* 0x0001e4000c101b38 */
.L_x_37:
[----:B------:R-:W-:Y:S05]  /*ad70*/  BSYNC B0 ;  /* 0x0000000000007941 */ /* 0x000fea0003800000 */
.L_x_36:
[----:B------:R-:W-:Y:S01]  /*ad80*/  ISETP.GE.AND P1, PT, R106, R101, PT ;  /* 0x000000656a00720c */ /* 0x000fe20003f26270 */
[----:B0-----:R1:W0:Y:S01]  /*ad90*/  SHFL.IDX PT, R21, R107, 0x1, 0x1c1f ;  /* 0x003c1f006b157f89 */ /* 0x00122200000e0000 */
[----:B------:R-:W-:Y:S02]  /*ada0*/  SEL R40, R38, R91, P0 ;  /* 0x0000005b26287207 */ /* 0x000fe40000000000 */
[----:B------:R-:W-:Y:S01]  /*adb0*/  SEL R22, R29, R90, P0 ;  /* 0x0000005a1d167207 */ /* 0x000fe20000000000 */
[----:B------:R1:W0:Y:S01]  /*adc0*/  SHFL.IDX PT, R20, R103, 0x1, 0x1c1f ;  /* 0x003c1f0067147f89 */ /* 0x00022200000e0000 */
        /* <DEDUP_REMOVED lines=18> */
[----:B--2---:R-:W-:Y:S02]  /*aef0*/  SEL R2, R11, R78, P0 ;  /* 0x0000004e0b027207 */ /* 0x004fe40000000000 */
[----:B------:R-:W-:Y:S01]  /*af00*/  SEL R8, R78, R11, P0 ;  /* 0x0000000b4e087207 */ /* 0x000fe20000000000 */
[----:B01----:R-:W-:Y:S06]  /*af10*/  @P1 BRA `(.L_x_8) ;  /* 0x0000005800981947 */ /* 0x003fec0003800000 */
[C---:B------:R-:W-:Y:S01]  /*af20*/  VIADD R0, R96.reuse, 0x8 ;  /* 0x0000000860007836 */ /* 0x040fe20000000000 */
[----:B------:R-:W-:Y:S01]  /*af30*/  ULDC UR4, c[0x0][0xac8] ;  /* 0x0002b20000047ab9 */ /* 0x000fe20000000800 */
[C---:B------:R-:W-:Y:S01]  /*af40*/  VIADD R32, R96.reuse, 0x10 ;  /* 0x0000001060207836 */ /* 0x040fe20000000000 */
[C---:B------:R-:W-:Y:S01]  /*af50*/  ISETP.GE.AND P0, PT, R96.reuse, UR4, PT ;  /* 0x0000000460007c0c */ /* 0x040fe2000bf06270 */
[----:B------:R-:W-:Y:S01]  /*af60*/  VIADD R33, R96, 0x18 ;  /* 0x0000001860217836 */ /* 0x000fe20000000000 */
[----:B------:R-:W-:Y:S01]  /*af70*/  ISETP.GE.AND P1, PT, R0, UR4, PT ;  /* 0x0000000400007c0c */ /* 0x000fe2000bf26270 */
[----:B------:R-:W-:Y:S01]  /*af80*/  VIADD R56, R96, 0x20 ;  /* 0x0000002060387836 */ /* 0x000fe20000000000 */
[----:B------:R-:W-:Y:S01]  /*af90*/  ISETP.GE.AND P5, PT, R32, UR4, PT ;  /* 0x0000000420007c0c */ /* 0x000fe2000bfa6270 */
[C---:B------:R-:W-:Y:S01]  /*afa0*/  VIADD R58, R96.reuse, 0x28 ;  /* 0x00000028603a7836 */ /* 0x040fe20000000000 */
[----:B------:R-:W-:Y:S01]  /*afb0*/  ISETP.GE.AND P6, PT, R33, UR4, PT ;  /* 0x0000000421007c0c */ /* 0x000fe2000bfc6270 */
[----:B------:R-:W-:Y:S01]  /*afc0*/  VIADD R59, R96, 0x30 ;  /* 0x00000030603b7836 */ /* 0x000fe20000000000 */
[----:B------:R-:W-:-:S02]  /*afd0*/  ISETP.GE.AND P2, PT, R56, UR4, PT ;  /* 0x0000000438007c0c */ /* 0x000fc4000bf46270 */
[----:B------:R-:W-:Y:S02]  /*afe0*/  ISETP.GE.AND P3, PT, R58, UR4, PT ;  /* 0x000000043a007c0c */ /* 0x000fe4000bf66270 */
[----:B------:R-:W-:Y:S01]  /*aff0*/  ISETP.GE.AND P4, PT, R59, UR4, PT ;  /* 0x000000043b007c0c */ /* 0x000fe2000bf86270 */
[----:B------:R-:W-:Y:S02]  /*b000*/  @!P0 IMAD.WIDE R10, R96, 0x4, R20 ;  /* 0x00000004600a8825 */ /* 0x000fe400078e0214 */
[----:B------:R-:W-:Y:S02]  /*b010*/  @!P1 LEA.HI R0, R0, R0, RZ, 0x1 ;  /* 0x0000000000009211 */ /* 0x000fe400078f08ff */
[----:B------:R-:W-:Y:S01]  /*b020*/  @!P5 LEA.HI R32, R32, R32, RZ, 0x1 ;  /* 0x000000202020d211 */ /* 0x000fe200078f08ff */
[----:B------:R0:W-:Y:S01]  /*b030*/  @!P0 ST.E.64 desc[UR56][R10.64], R12 ;  /* 0x0000000c0a008985 */ /* 0x0001e2000c101b38 */
[----:B------:R-:W-:Y:S02]  /*b040*/  @!P6 LEA.HI R44, R33, R33, RZ, 0x1 ;  /* 0x00000021212ce211 */ /* 0x000fe400078f08ff */
[----:B------:R-:W-:Y:S01]  /*b050*/  @!P1 LOP3.LUT R33, R0, 0xfffffffe, RZ, 0xc0, !PT ;  /* 0xfffffffe00219812 */ /* 0x000fe200078ec0ff */
[----:B------:R-:W-:Y:S01]  /*b060*/  VIADD R0, R96, 0x38 ;  /* 0x0000003860007836 */ /* 0x000fe20000000000 */
[----:B------:R-:W-:-:S02]  /*b070*/  @!P5 LOP3.LUT R45, R32, 0xfffffffe, RZ, 0xc0, !PT ;  /* 0xfffffffe202dd812 */ /* 0x000fc400078ec0ff */
[----:B------:R-:W-:Y:S01]  /*b080*/  @!P6 LOP3.LUT R57, R44, 0xfffffffe, RZ, 0xc0, !PT ;  /* 0xfffffffe2c39e812 */ /* 0x000fe200078ec0ff */
[----:B------:R-:W-:Y:S01]  /*b090*/  VIADD R44, R96, 0x40 ;  /* 0x00000040602c7836 */ /* 0x000fe20000000000 */
[----:B------:R-:W-:Y:S02]  /*b0a0*/  @!P2 LEA.HI R56, R56, R56, RZ, 0x1 ;  /* 0x000000383838a211 */ /* 0x000fe400078f08ff */
[----:B------:R-:W-:Y:S02]  /*b0b0*/  @!P3 LEA.HI R58, R58, R58, RZ, 0x1 ;  /* 0x0000003a3a3ab211 */ /* 0x000fe400078f08ff */
[----:B------:R-:W-:Y:S01]  /*b0c0*/  @!P4 LEA.HI R59, R59, R59, RZ, 0x1 ;  /* 0x0000003b3b3bc211 */ /* 0x000fe200078f08ff */
[----:B0-----:R-:W-:-:S03]  /*b0d0*/  @!P1 IMAD.WIDE R10, R33, 0x4, R20 ;  /* 0x00000004210a9825 */ /* 0x001fc600078e0214 */
[----:B------:R-:W-:Y:S01]  /*b0e0*/  @!P4 LOP3.LUT R59, R59, 0xfffffffe, RZ, 0xc0, !PT ;  /* 0xfffffffe3b3bc812 */ /* 0x000fe200078ec0ff */
[--C-:B------:R-:W-:Y:S01]  /*b0f0*/  @!P5 IMAD.WIDE R12, R45, 0x4, R20.reuse ;  /* 0x000000042d0cd825 */ /* 0x100fe200078e0214 */
[----:B------:R0:W-:Y:S01]  /*b100*/  @!P1 ST.E.64 desc[UR56][R10.64], R16 ;  /* 0x000000100a009985 */ /* 0x0001e2000c101b38 */
[----:B------:R-:W-:Y:S02]  /*b110*/  ISETP.GE.AND P1, PT, R44, UR4, PT ;  /* 0x000000042c007c0c */ /* 0x000fe4000bf26270 */
[----:B------:R-:W-:Y:S01]  /*b120*/  @!P6 IMAD.WIDE R32, R57, 0x4, R20 ;  /* 0x000000043920e825 */ /* 0x000fe200078e0214 */
[----:B------:R1:W-:Y:S01]  /*b130*/  @!P5 ST.E.64 desc[UR56][R12.64], R18 ;  /* 0x000000120c00d985 */ /* 0x0003e2000c101b38 */
[----:B------:R-:W-:Y:S02]  /*b140*/  ISETP.GE.AND P5, PT, R0, UR4, PT ;  /* 0x0000000400007c0c */ /* 0x000fe4000bfa6270 */
[----:B------:R-:W-:Y:S01]  /*b150*/  VIADD R57, R96, 0x48 ;  /* 0x0000004860397836 */ /* 0x000fe20000000000 */
[----:B------:R-:W-:Y:S01]  /*b160*/  @!P2 LOP3.LUT R45, R56, 0xfffffffe, RZ, 0xc0, !PT ;  /* 0xfffffffe382da812 */ /* 0x000fe200078ec0ff */
[----:B------:R2:W-:Y:S03]  /*b170*/  @!P6 ST.E.64 desc[UR56][R32.64], R30 ;  /* 0x0000001e2000e985 */ /* 0x0005e6000c101b38 */
[----:B------:R-:W-:-:S02]  /*b180*/  ISETP.GE.AND P0, PT, R57, UR4, PT ;  /* 0x0000000439007c0c */ /* 0x000fc4000bf06270 */
[----:B0-----:R-:W-:Y:S01]  /*b190*/  @!P3 LOP3.LUT R17, R58, 0xfffffffe, RZ, 0xc0, !PT ;  /* 0xfffffffe3a11b812 */ /* 0x001fe200078ec0ff */
[--C-:B------:R-:W-:Y:S01]  /*b1a0*/  @!P2 IMAD.WIDE R10, R45, 0x4, R20.reuse ;  /* 0x000000042d0aa825 */ /* 0x100fe200078e0214 */
[----:B------:R-:W-:Y:S02]  /*b1b0*/  @!P1 LEA.HI R44, R44, R44, RZ, 0x1 ;  /* 0x0000002c2c2c9211 */ /* 0x000fe400078f08ff */
[----:B------:R-:W-:Y:S01]  /*b1c0*/  @!P5 LEA.HI R0, R0, R0, RZ, 0x1 ;  /* 0x000000000000d211 */ /* 0x000fe200078f08ff */
[--C-:B-1----:R-:W-:Y:S01]  /*b1d0*/  @!P3 IMAD.WIDE R12, R17, 0x4, R20.reuse ;  /* 0x00000004110cb825 */ /* 0x102fe200078e0214 */
[----:B------:R0:W-:Y:S02]  /*b1e0*/  @!P2 ST.E.64 desc[UR56][R10.64], R6 ;  /* 0x000000060a00a985 */ /* 0x0001e4000c101b38 */
[----:B------:R-:W-:Y:S01]  /*b1f0*/  @!P5 LOP3.LUT R19, R0, 0xfffffffe, RZ, 0xc0, !PT ;  /* 0xfffffffe0013d812 */ /* 0x000fe200078ec0ff */
[----:B------:R-:W-:Y:S01]  /*b200*/  VIADD R18, R96, 0x50 ;  /* 0x0000005060127836 */ /* 0x000fe20000000000 */
[----:B------:R1:W-:Y:S01]  /*b210*/  @!P3 ST.E.64 desc[UR56][R12.64], R42 ;  /* 0x0000002a0c00b985 */ /* 0x0003e2000c101b38 */
[----:B------:R-:W-:Y:S01]  /*b220*/  @!P4 IMAD.WIDE R16, R59, 0x4, R20 ;  /* 0x000000043b10c825 */ /* 0x000fe200078e0214 */
[----:B------:R-:W-:-:S02]  /*b230*/  @!P0 LEA.HI R57, R57, R57, RZ, 0x1 ;  /* 0x0000003939398211 */ /* 0x000fc400078f08ff */
[----:B------:R-:W-:Y:S01]  /*b240*/  ISETP.GE.AND P2, PT, R18, UR4, PT ;  /* 0x0000000412007c0c */ /* 0x000fe2000bf46270 */
[C---:B------:R-:W-:Y:S01]  /*b250*/  VIADD R0, R96.reuse, 0x58 ;  /* 0x0000005860007836 */ /* 0x040fe20000000000 */
[----:B------:R-:W-:Y:S01]  /*b260*/  @!P0 LOP3.LUT R57, R57, 0xfffffffe, RZ, 0xc0, !PT ;  /* 0xfffffffe39398812 */ /* 0x000fe200078ec0ff */
[----:B------:R5:W-:Y:S01]  /*b270*/  @!P4 ST.E.64 desc[UR56][R16.64], R4 ;  /* 0x000000041000c985 */ /* 0x000be2000c101b38 */
[----:B--2---:R-:W-:Y:S01]  /*b280*/  VIADD R30, R96, 0x60 ;  /* 0x00000060601e7836 */ /* 0x004fe20000000000 */
[----:B0-----:R-:W-:Y:S01]  /*b290*/  @!P1 LOP3.LUT R11, R44, 0xfffffffe, RZ, 0xc0, !PT ;  /* 0xfffffffe2c0b9812 */ /* 0x001fe200078ec0ff */
[----:B------:R-:W-:Y:S01]  /*b2a0*/  @!P5 IMAD.WIDE R6, R19, 0x4, R20 ;  /* 0x000000041306d825 */ /* 0x000fe200078e0214 */
[----:B------:R-:W-:Y:S02]  /*b2b0*/  ISETP.GE.AND P3, PT, R0, UR4, PT ;  /* 0x0000000400007c0c */ /* 0x000fe4000bf66270 */
[----:B------:R-:W-:Y:S01]  /*b2c0*/  ISETP.GE.AND P4, PT, R30, UR4, PT ;  /* 0x000000041e007c0c */ /* 0x000fe2000bf86270 */
[----:B-1----:R-:W-:Y:S01]  /*b2d0*/  VIADD R12, R96, 0x68 ;  /* 0x00000068600c7836 */ /* 0x002fe20000000000 */
[----:B------:R0:W-:Y:S02]  /*b2e0*/  @!P5 ST.E.64 desc[UR56][R6.64], R46 ;  /* 0x0000002e0600d985 */ /* 0x0001e4000c101b38 */
[----:B------:R-:W-:-:S02]  /*b2f0*/  @!P2 LEA.HI R18, R18, R18, RZ, 0x1 ;  /* 0x000000121212a211 */ /* 0x000fc400078f08ff */
[----:B------:R-:W-:Y:S01]  /*b300*/  ISETP.GE.AND P5, PT, R12, UR4, PT ;  /* 0x000000040c007c0c */ /* 0x000fe2000bfa6270 */
[----:B-----5:R-:W-:-:S04]  /*b310*/  @!P1 IMAD.WIDE R4, R11, 0x4, R20 ;  /* 0x000000040b049825 */ /* 0x020fc800078e0214 */
[----:B------:R-:W-:Y:S01]  /*b320*/  VIADD R16, R96, 0x70 ;  /* 0x0000007060107836 */ /* 0x000fe20000000000 */
[----:B------:R1:W-:Y:S01]  /*b330*/  @!P1 ST.E.64 desc[UR56][R4.64], R48 ;  /* 0x0000003004009985 */ /* 0x0003e2000c101b38 */
[----:B------:R-:W-:Y:S01]  /*b340*/  @!P0 IMAD.WIDE R10, R57, 0x4, R20 ;  /* 0x00000004390a8825 */ /* 0x000fe200078e0214 */
[----:B------:R-:W-:Y:S02]  /*b350*/  @!P3 LEA.HI R0, R0, R0, RZ, 0x1 ;  /* 0x000000000000b211 */ /* 0x000fe400078f08ff */
[----:B------:R-:W-:Y:S01]  /*b360*/  ISETP.GE.AND P1, PT, R16, UR4, PT ;  /* 0x0000000410007c0c */ /* 0x000fe2000bf26270 */
[----:B------:R-:W-:Y:S01]  /*b370*/  VIADD R17, R96, 0x78 ;  /* 0x0000007860117836 */ /* 0x000fe20000000000 */
[----:B------:R2:W-:Y:S01]  /*b380*/  @!P0 ST.E.64 desc[UR56][R10.64], R50 ;  /* 0x000000320a008985 */ /* 0x0005e2000c101b38 */
[----:B0-----:R-:W-:Y:S01]  /*b390*/  @!P2 LOP3.LUT R7, R18, 0xfffffffe, RZ, 0xc0, !PT ;  /* 0xfffffffe1207a812 */ /* 0x001fe200078ec0ff */
[----:B------:R-:W-:Y:S01]  /*b3a0*/  VIADD R18, R96, 0x80 ;  /* 0x0000008060127836 */ /* 0x000fe20000000000 */
[----:B------:R-:W-:-:S02]  /*b3b0*/  @!P3 LOP3.LUT R13, R0, 0xfffffffe, RZ, 0xc0, !PT ;  /* 0xfffffffe000db812 */ /* 0x000fc400078ec0ff */
[----:B------:R-:W-:Y:S02]  /*b3c0*/  ISETP.GE.AND P0, PT, R17, UR4, PT ;  /* 0x0000000411007c0c */ /* 0x000fe4000bf06270 */
[----:B------:R-:W-:Y:S01]  /*b3d0*/  @!P4 LEA.HI R30, R30, R30, RZ, 0x1 ;  /* 0x0000001e1e1ec211 */ /* 0x000fe200078f08ff */
[--C-:B-1----:R-:W-:Y:S01]  /*b3e0*/  @!P2 IMAD.WIDE R4, R7, 0x4, R20.reuse ;  /* 0x000000040704a825 */ /* 0x102fe200078e0214 */
[----:B------:R-:W-:Y:S02]  /*b3f0*/  @!P5 LEA.HI R12, R12, R12, RZ, 0x1 ;  /* 0x0000000c0c0cd211 */ /* 0x000fe400078f08ff */
[----:B------:R-:W-:Y:S01]  /*b400*/  @!P1 LEA.HI R16, R16, R16, RZ, 0x1 ;  /* 0x0000001010109211 */ /* 0x000fe200078f08ff */
[----:B------:R-:W-:Y:S01]  /*b410*/  @!P3 IMAD.WIDE R6, R13, 0x4, R20 ;  /* 0x000000040d06b825 */ /* 0x000fe200078e0214 */
[----:B------:R-:W-:Y:S01]  /*b420*/  @!P5 LOP3.LUT R13, R12, 0xfffffffe, RZ, 0xc0, !PT ;  /* 0xfffffffe0c0dd812 */ /* 0x000fe200078ec0ff */
[----:B------:R0:W-:Y:S01]  /*b430*/  @!P2 ST.E.64 desc[UR56][R4.64], R52 ;  /* 0x000000340400a985 */ /* 0x0001e2000c101b38 */
[----:B--2---:R-:W-:-:S02]  /*b440*/  @!P4 LOP3.LUT R11, R30, 0xfffffffe, RZ, 0xc0, !PT ;  /* 0xfffffffe1e0bc812 */ /* 0x004fc400078ec0ff */
[----:B------:R-:W-:Y:S01]  /*b450*/  ISETP.GE.AND P2, PT, R18, UR4, PT ;  /* 0x0000000412007c0c */ /* 0x000fe2000bf46270 */
[--C-:B------:R-:W-:Y:S01]  /*b460*/  @!P5 IMAD.WIDE R12, R13, 0x4, R20.reuse ;  /* 0x000000040d0cd825 */ /* 0x100fe200078e0214 */
[----:B------:R-:W-:Y:S01]  /*b470*/  @!P0 LEA.HI R0, R17, R17, RZ, 0x1 ;  /* 0x0000001111008211 */ /* 0x000fe200078f08ff */
[----:B------:R1:W-:Y:S01]  /*b480*/  @!P3 ST.E.64 desc[UR56][R6.64], R54 ;  /* 0x000000360600b985 */ /* 0x0003e2000c101b38 */
[----:B------:R-:W-:Y:S01]  /*b490*/  @!P1 LOP3.LUT R17, R16, 0xfffffffe, RZ, 0xc0, !PT ;  /* 0xfffffffe10119812 */ /* 0x000fe200078ec0ff */
[----:B------:R-:W-:Y:S01]  /*b4a0*/  @!P4 IMAD.WIDE R10, R11, 0x4, R20 ;  /* 0x000000040b0ac825 */ /* 0x000fe200078e0214 */
[----:B------:R-:W-:-:S03]  /*b4b0*/  @!P0 LOP3.LUT R19, R0, 0xfffffffe, RZ, 0xc0, !PT ;  /* 0xfffffffe00138812 */ /* 0x000fc600078ec0ff */
[----:B------:R-:W-:Y:S01]  /*b4c0*/  VIADD R0, R96, 0x90 ;  /* 0x0000009060007836 */ /* 0x000fe20000000000 */
[----:B------:R2:W-:Y:S01]  /*b4d0*/  @!P4 ST.E.64 desc[UR56][R10.64], R34 ;  /* 0x000000220a00c985 */ /* 0x0005e2000c101b38 */
[--C-:B0-----:R-:W-:Y:S02]  /*b4e0*/  @!P1 IMAD.WIDE R4, R17, 0x4, R20.reuse ;  /* 0x0000000411049825 */ /* 0x101fe400078e0214 */
[----:B------:R-:W-:Y:S01]  /*b4f0*/  @!P2 LEA.HI R18, R18, R18, RZ, 0x1 ;  /* 0x000000121212a211 */ /* 0x000fe200078f08ff */
[----:B------:R0:W-:Y:S01]  /*b500*/  @!P5 ST.E.64 desc[UR56][R12.64], R36 ;  /* 0x000000240c00d985 */ /* 0x0001e2000c101b38 */
[----:B------:R-:W-:Y:S02]  /*b510*/  VIADD R16, R96, 0x88 ;  /* 0x0000008860107836 */ /* 0x000fe40000000000 */
[----:B-1----:R-:W-:Y:S01]  /*b520*/  @!P0 IMAD.WIDE R6, R19, 0x4, R20 ;  /* 0x0000000413068825 */ /* 0x002fe200078e0214 */
[----:B------:R1:W-:Y:S01]  /*b530*/  @!P1 ST.E.64 desc[UR56][R4.64], R40 ;  /* 0x0000002804009985 */ /* 0x0003e2000c101b38 */
[----:B------:R-:W-:-:S02]  /*b540*/  ISETP.GE.AND P1, PT, R0, UR4, PT ;  /* 0x0000000400007c0c */ /* 0x000fc4000bf26270 */
[----:B------:R-:W-:Y:S01]  /*b550*/  ISETP.GE.AND P3, PT, R16, UR4, PT ;  /* 0x0000000410007c0c */ /* 0x000fe2000bf66270 */
[----:B------:R5:W-:Y:S01]  /*b560*/  @!P0 ST.E.64 desc[UR56][R6.64], R38 ;  /* 0x0000002606008985 */ /* 0x000be2000c101b38 */
[----:B------:R-:W-:Y:S01]  /*b570*/  VIADD R17, R96, 0xa8 ;  /* 0x000000a860117836 */ /* 0x000fe20000000000 */
[----:B--2---:R-:W-:Y:S01]  /*b580*/  @!P2 LOP3.LUT R11, R18, 0xfffffffe, RZ, 0xc0, !PT ;  /* 0xfffffffe120ba812 */ /* 0x004fe200078ec0ff */
[C---:B------:R-:W-:Y:S02]  /*b590*/  VIADD R10, R96.reuse, 0x98 ;  /* 0x00000098600a7836 */ /* 0x040fe40000000000 */
[C---:B------:R-:W-:Y:S01]  /*b5a0*/  VIADD R19, R96.reuse, 0xb0 ;  /* 0x000000b060137836 */ /* 0x040fe20000000000 */
[----:B------:R-:W-:Y:S01]  /*b5b0*/  ISETP.GE.AND P5, PT, R17, UR4, PT ;  /* 0x0000000411007c0c */ /* 0x000fe2000bfa6270 */
[----:B0-----:R-:W-:Y:S01]  /*b5c0*/  VIADD R12, R96, 0xa0 ;  /* 0x000000a0600c7836 */ /* 0x001fe20000000000 */
[----:B------:R-:W-:Y:S01]  /*b5d0*/  ISETP.GE.AND P0, PT, R10, UR4, PT ;  /* 0x000000040a007c0c */ /* 0x000fe2000bf06270 */
[----:B------:R-:W-:Y:S01]  /*b5e0*/  VIADD R96, R96, 0xb8 ;  /* 0x000000b860607836 */ /* 0x000fe20000000000 */
[----:B------:R-:W-:Y:S01]  /*b5f0*/  ISETP.GE.AND P6, PT, R19, UR4, PT ;  /* 0x0000000413007c0c */ /* 0x000fe2000bfc6270 */
[----:B-1----:R-:W-:Y:S01]  /*b600*/  @!P2 IMAD.WIDE R4, R11, 0x4, R20 ;  /* 0x000000040b04a825 */ /* 0x002fe200078e0214 */
[----:B------:R-:W-:-:S02]  /*b610*/  ISETP.GE.AND P4, PT, R12, UR4, PT ;  /* 0x000000040c007c0c */ /* 0x000fc4000bf86270 */
[----:B------:R-:W-:Y:S02]  /*b620*/  @!P1 LEA.HI R0, R0, R0, RZ, 0x1 ;  /* 0x0000000000009211 */ /* 0x000fe400078f08ff */
[----:B------:R-:W-:Y:S01]  /*b630*/  @!P3 LEA.HI R16, R16, R16, RZ, 0x1 ;  /* 0x000000101010b211 */ /* 0x000fe200078f08ff */
[----:B------:R0:W-:Y:S01]  /*b640*/  @!P2 ST.E.64 desc[UR56][R4.64], R22 ;  /* 0x000000160400a985 */ /* 0x0001e2000c101b38 */
[----:B------:R-:W-:Y:S02]  /*b650*/  @!P1 LOP3.LUT R11, R0, 0xfffffffe, RZ, 0xc0, !PT ;  /* 0xfffffffe000b9812 */ /* 0x000fe400078ec0ff */
[----:B-----5:R-:W-:Y:S02]  /*b660*/  @!P3 LOP3.LUT R7, R16, 0xfffffffe, RZ, 0xc0, !PT ;  /* 0xfffffffe1007b812 */ /* 0x020fe400078ec0ff */
[----:B------:R-:W-:Y:S01]  /*b670*/  @!P0 LEA.HI R0, R10, R10, RZ, 0x1 ;  /* 0x0000000a0a008211 */ /* 0x000fe200078f08ff */
[----:B------:R-:W-:Y:S01]  /*b680*/  @!P1 IMAD.WIDE R10, R11, 0x4, R20 ;  /* 0x000000040b0a9825 */ /* 0x000fe200078e0214 */
[----:B------:R-:W-:-:S02]  /*b690*/  @!P6 LEA.HI R16, R19, R19, RZ, 0x1 ;  /* 0x000000131310e211 */ /* 0x000fc400078f08ff */
[----:B------:R-:W-:Y:S01]  /*b6a0*/  @!P4 LEA.HI R12, R12, R12, RZ, 0x1 ;  /* 0x0000000c0c0cc211 */ /* 0x000fe200078f08ff */
[--C-:B------:R-:W-:Y:S01]  /*b6b0*/  @!P3 IMAD.WIDE R6, R7, 0x4, R20.reuse ;  /* 0x000000040706b825 */ /* 0x100fe200078e0214 */
[----:B------:R-:W-:Y:S02]  /*b6c0*/  @!P0 LOP3.LUT R13, R0, 0xfffffffe, RZ, 0xc0, !PT ;  /* 0xfffffffe000d8812 */ /* 0x000fe400078ec0ff */
[----:B------:R-:W-:Y:S02]  /*b6d0*/  @!P5 LEA.HI R0, R17, R17, RZ, 0x1 ;  /* 0x000000111100d211 */ /* 0x000fe400078f08ff */
[----:B------:R-:W-:Y:S01]  /*b6e0*/  @!P4 LOP3.LUT R17, R12, 0xfffffffe, RZ, 0xc0, !PT ;  /* 0xfffffffe0c11c812 */ /* 0x000fe200078ec0ff */
[--C-:B------:R-:W-:Y:S01]  /*b6f0*/  @!P0 IMAD.WIDE R12, R13, 0x4, R20.reuse ;  /* 0x000000040d0c8825 */ /* 0x100fe200078e0214 */
[----:B------:R-:W-:Y:S01]  /*b700*/  @!P5 LOP3.LUT R19, R0, 0xfffffffe, RZ, 0xc0, !PT ;  /* 0xfffffffe0013d812 */ /* 0x000fe200078ec0ff */
[----:B------:R1:W-:Y:S01]  /*b710*/  @!P3 ST.E.64 desc[UR56][R6.64], R90 ;  /* 0x0000005a0600b985 */ /* 0x0003e2000c101b38 */
[----:B0-----:R-:W-:Y:S01]  /*b720*/  @!P6 LOP3.LUT R23, R16, 0xfffffffe, RZ, 0xc0, !PT ;  /* 0xfffffffe1017e812 */ /* 0x001fe200078ec0ff */
[----:B------:R-:W-:-:S02]  /*b730*/  @!P4 IMAD.WIDE R4, R17, 0x4, R20 ;  /* 0x000000041104c825 */ /* 0x000fc400078e0214 */
[----:B------:R2:W-:Y:S02]  /*b740*/  @!P1 ST.E.64 desc[UR56][R10.64], R26 ;  /* 0x0000001a0a009985 */ /* 0x0005e4000c101b38 */
[----:B------:R-:W-:Y:S02]  /*b750*/  @!P6 IMAD.WIDE R16, R23, 0x4, R20 ;  /* 0x000000041710e825 */ /* 0x000fe400078e0214 */
[----:B------:R2:W-:Y:S01]  /*b760*/  @!P0 ST.E.64 desc[UR56][R12.64], R24 ;  /* 0x000000180c008985 */ /* 0x0005e2000c101b38 */
[----:B------:R-:W-:-:S03]  /*b770*/  ISETP.GE.AND P0, PT, R96, UR4, PT ;  /* 0x0000000460007c0c */ /* 0x000fc6000bf06270 */
[----:B------:R2:W-:Y:S01]  /*b780*/  @!P4 ST.E.64 desc[UR56][R4.64], R14 ;  /* 0x0000000e0400c985 */ /* 0x0005e2000c101b38 */
[----:B-1----:R-:W-:-:S05]  /*b790*/  @!P5 IMAD.WIDE R6, R19, 0x4, R20 ;  /* 0x000000041306d825 */ /* 0x002fca00078e0214 */
[----:B------:R2:W-:Y:S04]  /*b7a0*/  @!P5 ST.E.64 desc[UR56][R6.64], R28 ;  /* 0x0000001c0600d985 */ /* 0x0005e8000c101b38 */
[----:B------:R2:W-:Y:S01]  /*b7b0*/  @!P6 ST.E.64 desc[UR56][R16.64], R2 ;  /* 0x000000021000e985 */ /* 0x0005e2000c101b38 */
[----:B------:R-:W-:Y:S05]  /*b7c0*/  @P0 BRA `(.L_x_8) ;  /* 0x00000050006c0947 */ /* 0x000fea0003800000 */
[----:B------:R-:W-:-:S04]  /*b7d0*/  LEA.HI R96, R96, R96, RZ, 0x1 ;  /* 0x0000006060607211 */ /* 0x000fc800078f08ff */
[----:B--2---:R-:W-:-:S05]  /*b7e0*/  LOP3.LUT R3, R96, 0xfffffffe, RZ, 0xc0, !PT ;  /* 0xfffffffe60037812 */ /* 0x004fca00078ec0ff */
[----:B------:R-:W-:-:S05]  /*b7f0*/  IMAD.WIDE R20, R3, 0x4, R20 ;  /* 0x0000000403147825 */ /* 0x000fca00078e0214 */
[----:B------:R1:W-:Y:S01]  /*b800*/  ST.E.64 desc[UR56][R20.64], R8 ;  /* 0x0000000814007985 */ /* 0x0003e2000c101b38 */
[----:B------:R-:W-:Y:S05]  /*b810*/  BRA `(.L_x_8) ;  /* 0x0000005000587947 */ /* 0x000fea0003800000 */
.L_x_35:
[----:B------:R-:W0:Y:S02]  /*b820*/  S2R R0, SR_TID.X ;  /* 0x0000000000007919 */ /* 0x000e240000002100 */
[----:B0-----:R-:W-:-:S05]  /*b830*/  VIADD R2, R0, 0xffffff80 ;  /* 0xffffff8000027836 */ /* 0x001fca0000000000 */
[----:B------:R-:W-:-:S13]  /*b840*/  ISETP.GT.AND P0, PT, R2, 0x7f, PT ;  /* 0x0000007f0200780c */ /* 0x000fda0003f04270 */
[----:B------:R-:W-:Y:S05]  /*b850*/  @P0 BRA `(.L_x_8) ;  /* 0x0000005000480947 */ /* 0x000fea0003800000 */
[----:B------:R-:W0:Y:S01]  /*b860*/  S2R R3, SR_CTAID.X ;  /* 0x0000000000037919 */ /* 0x000e220000002500 */
[----:B------:R-:W1:Y:S01]  /*b870*/  LDC R6, c[0x0][0xbe8] ;  /* 0x0002fa00ff067b82 */ /* 0x000e620000000800 */
[----:B------:R-:W-:Y:S01]  /*b880*/  ULDC UR4, c[0x0][0xa88] ;  /* 0x0002a20000047ab9 */ /* 0x000fe20000000800 */
[----:B0-----:R-:W-:Y:S02]  /*b890*/  IMAD R0, R3, 0x80, R0 ;  /* 0x0000008003007824 */ /* 0x001fe400078e0200 */
[----:B-1----:R-:W-:Y:S02]  /*b8a0*/  IMAD R3, R6, UR4, RZ ;  /* 0x0000000406037c24 */ /* 0x002fe4000f8e02ff */
[----:B------:R-:W-:-:S05]  /*b8b0*/  VIADD R0, R0, 0xffffff80 ;  /* 0xffffff8000007836 */ /* 0x000fca0000000000 */
[----:B------:R-:W-:-:S13]  /*b8c0*/  ISETP.GE.AND P0, PT, R0, R3, PT ;  /* 0x000000030000720c */ /* 0x000fda0003f06270 */
[----:B------:R-:W-:Y:S05]  /*b8d0*/  @P0 BRA `(.L_x_8) ;  /* 0x0000005000280947 */ /* 0x000fea0003800000 */
[----:B------:R-:W-:Y:S01]  /*b8e0*/  ISETP.NE.AND P0, PT, R6, 0x1, PT ;  /* 0x000000010600780c */ /* 0x000fe20003f05270 */
[----:B------:R-:W0:Y:S01]  /*b8f0*/  LDC.64 R10, c[0x0][0xbd8] ;  /* 0x0002f600ff0a7b82 */ /* 0x000e220000000a00 */
[----:B------:R-:W-:Y:S01]  /*b900*/  USHF.R.S32.HI UR6, URZ, 0x1f, UR51 ;  /* 0x0000001f3f067899 */ /* 0x000fe20008011433 */
[----:B------:R-:W-:Y:S01]  /*b910*/  IMAD.MOV.U32 R5, RZ, RZ, R0 ;  /* 0x000000ffff057224 */ /* 0x000fe200078e0000 */
[----:B------:R-:W-:Y:S02]  /*b920*/  ULDC.64 UR8, c[0x0][0xbd0] ;  /* 0x0002f40000087ab9 */ /* 0x000fe40000000a00 */
[----:B------:R-:W-:Y:S02]  /*b930*/  UIMAD UR6, UR6, UR8, URZ ;  /* 0x00000008060672a4 */ /* 0x000fe4000f8e023f */
[----:B------:R-:W-:Y:S01]  /*b940*/  UIMAD.WIDE.U32 UR4, UR51, UR8, URZ ;  /* 0x00000008330472a5 */ /* 0x000fe2000f8e003f */
[----:B------:R-:W1:Y:S01]  /*b950*/  S2UR UR7, SR_CTAID.Y ;  /* 0x00000000000779c3 */ /* 0x000e620000002600 */
[----:B------:R-:W-:-:S04]  /*b960*/  UIMAD UR6, UR51, UR9, UR6 ;  /* 0x00000009330672a4 */ /* 0x000fc8000f8e0206 */
[----:B------:R-:W-:Y:S02]  /*b970*/  UIADD3 UR6, UR5, UR6, URZ ;  /* 0x0000000605067290 */ /* 0x000fe4000fffe03f */
[----:B------:R-:W-:Y:S01]  /*b980*/  IMAD.U32 R3, RZ, RZ, UR5 ;  /* 0x00000005ff037e24 */ /* 0x000fe2000f8e00ff */
[----:B------:R-:W2:Y:S01]  /*b990*/  @P0 LDC R7, c[0x0][0xbec] ;  /* 0x0002fb00ff070b82 */ /* 0x000ea20000000800 */
[----:B------:R-:W-:Y:S01]  /*b9a0*/  IMAD.U32 R2, RZ, RZ, UR4 ;  /* 0x00000004ff027e24 */ /* 0x000fe2000f8e00ff */
[----:B------:R-:W-:Y:S01]  /*b9b0*/  ULDC.64 UR4, c[0x0][0xbe0] ;  /* 0x0002f80000047ab9 */ /* 0x000fe20000000a00 */
[----:B------:R-:W-:-:S05]  /*b9c0*/  IMAD.U32 R3, RZ, RZ, UR6 ;  /* 0x00000006ff037e24 */ /* 0x000fca000f8e00ff */
[----:B------:R-:W3:Y:S01]  /*b9d0*/  @P0 LDC R9, c[0x0][0xbf0] ;  /* 0x0002fc00ff090b82 */ /* 0x000ee20000000800 */
[C---:B0-----:R-:W-:Y:S02]  /*b9e0*/  IMAD R12, R10.reuse, UR39, RZ ;  /* 0x000000270a0c7c24 */ /* 0x041fe4000f8e02ff */
[----:B------:R-:W-:-:S04]  /*b9f0*/  IMAD.WIDE.U32 R2, R10, UR49, R2 ;  /* 0x000000310a027c25 */ /* 0x000fc8000f8e0002 */
[----:B------:R-:W-:Y:S01]  /*ba00*/  IMAD R11, R11, UR49, R12 ;  /* 0x000000310b0b7c24 */ /* 0x000fe2000f8e020c */
[----:B------:R-:W1:Y:S03]  /*ba10*/  LDC R8, c[0x0][0xc50] ;  /* 0x00031400ff087b82 */ /* 0x000e660000000800 */
[----:B------:R-:W-:Y:S02]  /*ba20*/  IMAD.IADD R3, R11, 0x1, R3 ;  /* 0x000000010b037824 */ /* 0x000fe400078e0203 */
[----:B--2---:R-:W-:-:S04]  /*ba30*/  @P0 IMAD.HI.U32 R4, R0, R7, RZ ;  /* 0x0000000700040227 */ /* 0x004fc800078e00ff */
[----:B------:R-:W-:Y:S01]  /*ba40*/  IMAD R7, RZ, RZ, -UR51 ;  /* 0x80000033ff077e24 */ /* 0x000fe2000f8e02ff */
[----:B---3--:R-:W-:-:S03]  /*ba50*/  @P0 SHF.R.U32.HI R5, RZ, R9, R4 ;  /* 0x00000009ff050219 */ /* 0x008fc60000011604 */
[----:B-1----:R-:W-:Y:S02]  /*ba60*/  IMAD R9, R8, R7, UR7 ;  /* 0x0000000708097e24 */ /* 0x002fe4000f8e0207 */
[----:B------:R-:W-:Y:S02]  /*ba70*/  IMAD.MOV R7, RZ, RZ, -R5 ;  /* 0x000000ffff077224 */ /* 0x000fe400078e0a05 */
[----:B------:R-:W-:Y:S01]  /*ba80*/  IMAD.WIDE.U32 R2, R9, UR4, R2 ;  /* 0x0000000409027c25 */ /* 0x000fe2000f8e0002 */
[----:B------:R-:W-:-:S03]  /*ba90*/  SHF.R.S32.HI R4, RZ, 0x1f, R9 ;  /* 0x0000001fff047819 */ /* 0x000fc60000011409 */
[----:B------:R-:W-:Y:S01]  /*baa0*/  IMAD R7, R6, R7, R0 ;  /* 0x0000000706077224 */ /* 0x000fe200078e0200 */
[----:B------:R-:W-:Y:S01]  /*bab0*/  IADD3 R2, P0, R5, R2, RZ ;  /* 0x0000000205027210 */ /* 0x000fe20007f1e0ff */
[----:B------:R-:W-:-:S03]  /*bac0*/  IMAD R4, R4, UR4, RZ ;  /* 0x0000000404047c24 */ /* 0x000fc6000f8e02ff */
[----:B------:R-:W-:Y:S01]  /*bad0*/  SHF.R.S32.HI R0, RZ, 0x1f, R7 ;  /* 0x0000001fff007819 */ /* 0x000fe20000011407 */
[----:B------:R-:W-:Y:S01]  /*bae0*/  IMAD R4, R9, UR5, R4 ;  /* 0x0000000509047c24 */ /* 0x000fe2000f8e0204 */
[----:B------:R-:W-:Y:S01]  /*baf0*/  SHF.R.S32.HI R9, RZ, 0x1f, R5 ;  /* 0x0000001fff097819 */ /* 0x000fe20000011405 */
[----:B------:R-:W-:Y:S02]  /*bb00*/  ULDC.64 UR4, c[0x0][0xbc8] ;  /* 0x0002f20000047ab9 */ /* 0x000fe40000000a00 */
[----:B------:R-:W-:Y:S01]  /*bb10*/  IMAD R0, R0, UR4, RZ ;  /* 0x0000000400007c24 */ /* 0x000fe2000f8e02ff */
[----:B------:R-:W-:-:S03]  /*bb20*/  IADD3.X R3, R9, R3, R4, P0, !PT ;  /* 0x0000000309037210 */ /* 0x000fc600007fe404 */
[C---:B------:R-:W-:Y:S02]  /*bb30*/  IMAD R5, R7.reuse, UR5, R0 ;  /* 0x0000000507057c24 */ /* 0x040fe4000f8e0200 */
[----:B------:R-:W-:Y:S01]  /*bb40*/  IMAD.WIDE.U32 R2, R7, UR4, R2 ;  /* 0x0000000407027c25 */ /* 0x000fe2000f8e0002 */
[----:B------:R-:W-:-:S03]  /*bb50*/  ULDC.64 UR4, c[0x0][0xba8] ;  /* 0x0002ea0000047ab9 */ /* 0x000fc60000000a00 */
[----:B------:R-:W-:Y:S01]  /*bb60*/  IMAD.IADD R3, R3, 0x1, R5 ;  /* 0x0000000103037824 */ /* 0x000fe200078e0205 */
[----:B------:R-:W-:-:S04]  /*bb70*/  LEA R4, P0, R2, UR4, 0x2 ;  /* 0x0000000402047c11 */ /* 0x000fc8000f8010ff */
[----:B------:R-:W-:Y:S01]  /*bb80*/  LEA.HI.X R5, R2, UR5, R3, 0x2, P0 ;  /* 0x0000000502057c11 */ /* 0x000fe200080f1403 */
[----:B------:R-:W-:-:S05]  /*bb90*/  IMAD.MOV.U32 R3, RZ, RZ, -0x800000 ;  /* 0xff800000ff037424 */ /* 0x000fca00078e00ff */
[----:B------:R0:W-:Y:S01]  /*bba0*/  STG.E desc[UR56][R4.64], R3 ;  /* 0x0000000304007986 */ /* 0x0001e2000c101938 */
[----:B------:R-:W-:Y:S05]  /*bbb0*/  BRA `(.L_x_8) ;  /* 0x0000004c00707947 */ /* 0x000fea0003800000 */
.L_x_6:
[----:B------:R-:W-:-:S08]  /*bbc0*/  NOP ;  /* 0x0000000000007918 */ /* 0x000fd00000000000 */
[----:B------:R-:W0:-:S00]  /*bbd0*/  USETMAXREG.DEALLOC.CTAPOOL 0x28 ;  /* 0x00000028000079c8 */ /* 0x000e0000080e0500 */
[----:B0-----:R-:W-:Y:S01]  /*bbe0*/  LOP3.LUT R19, R0, 0x3, RZ, 0xc0, !PT ;  /* 0x0000000300137812 */ /* 0x001fe200078ec0ff */
[----:B------:R-:W0:Y:S05]  /*bbf0*/  S2R R29, SR_CTAID.Z ;  /* 0x00000000001d7919 */ /* 0x000e2a0000002700 */
[----:B-1----:R-:W1:Y:S01]  /*bc00*/  S2UR UR6, SR_CTAID.Y ;  /* 0x00000000000679c3 */ /* 0x002e620000002600 */
[----:B------:R-:W2:Y:S02]  /*bc10*/  SHFL.IDX PT, R0, R19, RZ, 0x1f ;  /* 0x00001fff13007589 */ /* 0x000ea400000e0000 */
[----:B--2---:R-:W-:-:S13]  /*bc20*/  ISETP.NE.AND P0, PT, R0, RZ, PT ;  /* 0x000000ff0000720c */ /* 0x004fda0003f05270 */
[----:B01----:R-:W-:Y:S05]  /*bc30*/  @!P0 BRA `(.L_x_38) ;  /* 0x0000000000288947 */ /* 0x003fea0003800000 */
[----:B------:R-:W-:Y:S01]  /*bc40*/  ULDC UR7, c[0x0][0xc50] ;  /* 0x0003140000077ab9 */ /* 0x000fe20000000800 */
[----:B------:R-:W-:Y:S01]  /*bc50*/  UMOV UR39, UR6 ;  /* 0x0000000600277c82 */ /* 0x000fe20008000000 */
[----:B------:R-:W-:-:S06]  /*bc60*/  UISETP.NE.AND UP0, UPT, UR7, 0x1, UPT ;  /* 0x000000010700788c */ /* 0x000fcc000bf05270 */
[----:B------:R-:W-:-:S13]  /*bc70*/  PLOP3.LUT P0, PT, PT, PT, UP0, 0x80, 0x0 ;  /* 0x000000000000781c */ /* 0x000fda0003f0f008 */
[----:B------:R-:W-:Y:S05]  /*bc80*/  @!P0 BRA `(.L_x_39) ;  /* 0x0000000000308947 */ /* 0x000fea0003800000 */
[----:B------:R-:W-:Y:S01]  /*bc90*/  ULDC UR4, c[0x0][0xc54] ;  /* 0x0003150000047ab9 */ /* 0x000fe20000000800 */
[----:B------:R-:W-:Y:S01]  /*bca0*/  ULDC UR39, c[0x0][0xc58] ;  /* 0x0003160000277ab9 */ /* 0x000fe20000000800 */
[----:B------:R-:W-:-:S04]  /*bcb0*/  UIMAD.WIDE.U32 UR4, UR6, UR4, URZ ;  /* 0x00000004060472a5 */ /* 0x000fc8000f8e003f */
[----:B------:R-:W-:Y:S01]  /*bcc0*/  USHF.R.U32.HI UR39, URZ, UR39, UR5 ;  /* 0x000000273f277299 */ /* 0x000fe20008011605 */
[----:B------:R-:W-:Y:S11]  /*bcd0*/  BRA `(.L_x_39) ;  /* 0x00000000001c7947 */ /* 0x000ff60003800000 */
.L_x_38:
[----:B------:R-:W-:Y:S01]  /*bce0*/  ULDC UR7, c[0x0][0xc50] ;  /* 0x0003140000077ab9 */ /* 0x000fe20000000800 */
[----:B------:R-:W-:Y:S01]  /*bcf0*/  UMOV UR39, UR6 ;  /* 0x0000000600277c82 */ /* 0x000fe20008000000 */
[----:B------:R-:W-:-:S11]  /*bd00*/  UISETP.NE.AND UP0, UPT, UR7, 0x1, UPT ;  /* 0x000000010700788c */ /* 0x000fd6000bf05270 */
[----:B------:R-:W-:Y:S01]  /*bd10*/  @UP0 ULDC UR4, c[0x0][0xc54] ;  /* 0x0003150000040ab9 */ /* 0x000fe20000000800 */
[----:B------:R-:W-:Y:S01]  /*bd20*/  @UP0 ULDC UR8, c[0x0][0xc58] ;  /* 0x0003160000080ab9 */ /* 0x000fe20000000800 */
[----:B------:R-:W-:-:S04]  /*bd30*/  UIMAD.WIDE.U32 UR4, UR6, UR4, URZ ;  /* 0x00000004060472a5 */ /* 0x000fc8000f8e003f */
[----:B------:R-:W-:-:S12]  /*bd40*/  @UP0 USHF.R.U32.HI UR39, URZ, UR8, UR5 ;  /* 0x000000083f270299 */ /* 0x000fd80008011605 */
.L_x_39:
[----:B------:R-:W-:Y:S01]  /*bd50*/  ISETP.GE.AND P0, PT, R29, RZ, PT ;  /* 0x000000ff1d00720c */ /* 0x000fe20003f06270 */
[----:B------:R-:W-:Y:S01]  /*bd60*/  UIADD3 UR4, -UR39, URZ, URZ ;  /* 0x0000003f27047290 */ /* 0x000fe2000fffe13f */
[----:B------:R-:W-:Y:S02]  /*bd70*/  IMAD.MOV.U32 R31, RZ, RZ, 0x1 ;  /* 0x00000001ff1f7424 */ /* 0x000fe400078e00ff */
[----:B------:R-:W-:Y:S01]  /*bd80*/  IMAD.MOV.U32 R0, RZ, RZ, RZ ;  /* 0x000000ffff007224 */ /* 0x000fe200078e00ff */
[----:B------:R-:W-:Y:S01]  /*bd90*/  UIMAD UR6, UR7, UR4, UR6 ;  /* 0x00000004070672a4 */ /* 0x000fe2000f8e0206 */
[----:B------:R-:W-:-:S07]  /*bda0*/  IMAD.MOV.U32 R2, RZ, RZ, 0x1 ;  /* 0x00000001ff027424 */ /* 0x000fce00078e00ff */
[----:B------:R-:W-:Y:S05]  /*bdb0*/  @!P0 BRA `(.L_x_40) ;  /* 0x0000004800208947 */ /* 0x000fea0003800000 */
[----:B------:R-:W0:Y:S01]  /*bdc0*/  LDC.64 R2, c[0x0][0xa28] ;  /* 0x00028a00ff027b82 */ /* 0x000e220000000a00 */
[----:B------:R-:W-:Y:S01]  /*bdd0*/  ULDC.64 UR4, c[0x0][0x418] ;  /* 0x0001060000047ab9 */ /* 0x000fe20000000a00 */
[----:B------:R-:W-:Y:S01]  /*bde0*/  ULDC UR36, c[0x0][0x2f0] ;  /* 0x0000bc0000247ab9 */ /* 0x000fe20000000800 */
[----:B------:R-:W-:Y:S01]  /*bdf0*/  IMAD.MOV.U32 R17, RZ, RZ, RZ ;  /* 0x000000ffff117224 */ /* 0x000fe200078e00ff */
[----:B0-----:R-:W-:-:S04]  /*be00*/  ISETP.NE.U32.AND P0, PT, R2, RZ, PT ;  /* 0x000000ff0200720c */ /* 0x001fc80003f05070 */
[----:B------:R-:W-:Y:S01]  /*be10*/  ISETP.NE.AND.EX P0, PT, R3, RZ, PT, P0 ;  /* 0x000000ff0300720c */ /* 0x000fe20003f05300 */
[----:B------:R-:W-:-:S03]  /*be20*/  UISETP.NE.U32.AND UP0, UPT, UR4, URZ, UPT ;  /* 0x0000003f0400728c */ /* 0x000fc6000bf05070 */
[----:B------:R-:W-:-:S09]  /*be30*/  ULDC UR4, c[0x0][0x424] ;  /* 0x0001090000047ab9 */ /* 0x000fd20000000800 */
[----:B------:R-:W0:Y:S01]  /*be40*/  @P0 LDC.64 R2, c[0x0][0xa28] ;  /* 0x00028a00ff020b82 */ /* 0x000e220000000a00 */
[----:B------:R-:W-:-:S04]  /*be50*/  UISETP.NE.AND.EX UP0, UPT, UR5, URZ, UPT, UP0 ;  /* 0x0000003f0500728c */ /* 0x000fc8000bf05300 */
[----:B------:R-:W-:-:S04]  /*be60*/  USEL UR4, UR4, 0x1, UP0 ;  /* 0x0000000104047887 */ /* 0x000fc80008000000 */
[----:B------:R-:W-:Y:S01]  /*be70*/  UIMAD UR36, UR4, UR36, URZ ;  /* 0x00000024042472a4 */ /* 0x000fe2000f8e023f */
[----:B------:R-:W1:Y:S03]  /*be80*/  S2R R28, SR_CTAID.X ;  /* 0x00000000001c7919 */ /* 0x000e660000002500 */
[----:B------:R-:W-:Y:S02]  /*be90*/  UISETP.GE.AND UP0, UPT, UR36, 0x1, UPT ;  /* 0x000000012400788c */ /* 0x000fe4000bf06270 */
[----:B------:R-:W-:Y:S01]  /*bea0*/  UIADD3 UR4, UR36, 0x9f, URZ ;  /* 0x0000009f24047890 */ /* 0x000fe2000fffe03f */
[----:B0-----:R-:W-:-:S05]  /*beb0*/  @P0 IMAD.WIDE R2, R29, 0x4, R2 ;  /* 0x000000041d020825 */ /* 0x001fca00078e0202 */
[----:B------:R0:W5:Y:S01]  /*bec0*/  @P0 LDG.E R17, desc[UR56][R2.64] ;  /* 0x0000003802110981 */ /* 0x000162000c1e1900 */
[----:B------:R-:W-:Y:S01]  /*bed0*/  PLOP3.LUT P0, PT, PT, PT, UP0, 0x80, 0x0 ;  /* 0x000000000000781c */ /* 0x000fe20003f0f008 */
[----:B------:R-:W-:Y:S02]  /*bee0*/  UIMAD.WIDE UR4, UR4, 0x66666667, URZ ;  /* 0x66666667040478a5 */ /* 0x000fe4000f8e023f */
[----:B------:R-:W-:Y:S02]  /*bef0*/  ULOP3.LUT UR43, UR6, 0xffff, URZ, 0xc0, !UPT ;  /* 0x0000ffff062b7892 */ /* 0x000fe4000f8ec03f */
[----:B------:R-:W-:Y:S01]  /*bf00*/  USHF.R.U32.HI UR40, URZ, 0x1f, UR5 ;  /* 0x0000001f3f287899 */ /* 0x000fe20008011605 */
[----:B------:R-:W-:-:S03]  /*bf10*/  UMOV UR38, URZ ;  /* 0x0000003f00267c82 */ /* 0x000fc60008000000 */
[----:B------:R-:W-:-:S04]  /*bf20*/  ULEA.HI.SX32 UR40, UR5, UR40, 0x1a ;  /* 0x0000002805287291 */ /* 0x000fc8000f8fd23f */
[----:B01----:R-:W-:Y:S08]  /*bf30*/  @!P0 BRA `(.L_x_41) ;  /* 0x0000000000848947 */ /* 0x003ff00003800000 */
[----:B------:R-:W-:Y:S01]  /*bf40*/  USHF.R.U32.HI UR6, URZ, 0x10, UR6 ;  /* 0x000000103f067899 */ /* 0x000fe20008011606 */
[----:B------:R-:W-:-:S03]  /*bf50*/  UMOV UR4, URZ ;  /* 0x0000003f00047c82 */ /* 0x000fc60008000000 */
[----:B------:R-:W-:-:S11]  /*bf60*/  UISETP.NE.AND UP0, UPT, UR6, URZ, UPT ;  /* 0x0000003f0600728c */ /* 0x000fd6000bf05270 */
[----:B------:R-:W-:Y:S02]  /*bf70*/  @!UP0 ULDC UR6, c[0x0][0x9f0] ;  /* 0x00027c0000068ab9 */ /* 0x000fe40000000800 */
[----:B------:R-:W-:Y:S01]  /*bf80*/  IABS R0, UR6 ;  /* 0x0000000600007c13 */ /* 0x000fe20008000000 */
[----:B------:R-:W-:Y:S02]  /*bf90*/  UIADD3 UR7, UR40, -0x1, UR6 ;  /* 0xffffffff28077890 */ /* 0x000fe4000fffe006 */
[----:B------:R-:W-:Y:S02]  /*bfa0*/  IABS R4, UR6 ;  /* 0x0000000600047c13 */ /* 0x000fe40008000000 */
[----:B------:R-:W-:Y:S02]  /*bfb0*/  R2UR UR10, R0 ;  /* 0x00000000000a72ca */ /* 0x000fe400000e0000 */
[----:B------:R-:W-:Y:S01]  /*bfc0*/  IABS R3, UR7 ;  /* 0x0000000700037c13 */ /* 0x000fe20008000000 */
[----:B------:R-:W-:-:S03]  /*bfd0*/  ULOP3.LUT UR7, UR7, UR6, URZ, 0x3c, !UPT ;  /* 0x0000000607077292 */ /* 0x000fc6000f8e3c3f */
[----:B------:R-:W-:-:S07]  /*bfe0*/  R2UR UR9, R3 ;  /* 0x00000000030972ca */ /* 0x000fce00000e0000 */
        /* <DEDUP_REMOVED lines=18> */
[----:B------:R-:W-:Y:S02]  /*c110*/  UISETP.NE.AND UP0, UPT, UR6, URZ, UPT ;  /* 0x0000003f0600728c */ /* 0x000fe4000bf05270 */
[----:B------:R-:W-:-:S09]  /*c120*/  @!UP1 UIADD3 UR5, -UR5, URZ, URZ ;  /* 0x0000003f05059290 */ /* 0x000fd2000fffe13f */
[----:B------:R-:W-:-:S07]  /*c130*/  @!UP0 ULOP3.LUT UR5, URZ, UR6, URZ, 0x33, !UPT ;  /* 0x000000063f058292 */ /* 0x000fce000f8e333f */
[----:B------:R-:W-:-:S05]  /*c140*/  UMOV UR38, UR5 ;  /* 0x0000000500267c82 */ /* 0x000fca0008000000 */
.L_x_41:
[----:B------:R-:W-:Y:S02]  /*c150*/  UIMAD UR44, UR43, UR38, URZ ;  /* 0x000000262b2c72a4 */ /* 0x000fe4000f8e023f */
[----:B------:R-:W-:Y:S02]  /*c160*/  IMAD.U32 R3, RZ, RZ, UR38 ;  /* 0x00000026ff037e24 */ /* 0x000fe4000f8e00ff */
[----:B------:R-:W-:Y:S02]  /*c170*/  IMAD.MOV.U32 R2, RZ, RZ, 0x1 ;  /* 0x00000001ff027424 */ /* 0x000fe400078e00ff */
[----:B------:R-:W-:-:S05]  /*c180*/  IMAD.U32 R0, RZ, RZ, UR44 ;  /* 0x0000002cff007e24 */ /* 0x000fca000f8e00ff */
[----:B------:R-:W-:-:S04]  /*c190*/  VIADDMNMX R0, R0, R3, UR40, PT ;  /* 0x0000002800007e46 */ /* 0x000fc8000b800103 */
[----:B------:R-:W-:Y:S01]  /*c1a0*/  R2UR UR45, R0 ;  /* 0x00000000002d72ca */ /* 0x000fe200000e0000 */
[----:B------:R-:W-:-:S12]  /*c1b0*/  IMAD.MOV.U32 R0, RZ, RZ, RZ ;  /* 0x000000ffff007224 */ /* 0x000fd800078e00ff */
[----:B------:R-:W-:-:S06]  /*c1c0*/  UISETP.GT.AND UP0, UPT, UR45, UR44, UPT ;  /* 0x0000002c2d00728c */ /* 0x000fcc000bf04270 */
[----:B------:R-:W-:-:S13]  /*c1d0*/  PLOP3.LUT P0, PT, PT, PT, UP0, 0x80, 0x0 ;  /* 0x000000000000781c */ /* 0x000fda0003f0f008 */
[----:B------:R-:W-:Y:S05]  /*c1e0*/  @!P0 BRA `(.L_x_40) ;  /* 0x0000004400148947 */ /* 0x000fea0003800000 */
[----:B------:R-:W0:Y:S01]  /*c1f0*/  S2UR UR4, SR_CgaCtaId ;  /* 0x00000000000479c3 */ /* 0x000e220000008800 */
[----:B------:R-:W-:-:S04]  /*c200*/  MOV R0, 0x400 ;  /* 0x0000040000007802 */ /* 0x000fc80000000f00 */
[----:B------:R-:W-:-:S13]  /*c210*/  R2UR UR41, R0 ;  /* 0x00000000002972ca */ /* 0x000fda00000e0000 */
[----:B0-----:R-:W-:-:S04]  /*c220*/  ULEA UR41, UR4, UR41, 0x18 ;  /* 0x0000002904297291 */ /* 0x001fc8000f8ec03f */
[----:B------:R-:W-:-:S04]  /*c230*/  UIADD3 UR4, UR41, 0x24200, URZ ;  /* 0x0002420029047890 */ /* 0x000fc8000fffe03f */
[----:B------:R-:W-:-:S06]  /*c240*/  ULOP3.LUT UP0, URZ, UR4, 0x1bf, URZ, 0xc0, !UPT ;  /* 0x000001bf043f7892 */ /* 0x000fcc000f80c03f */
[----:B------:R-:W-:-:S13]  /*c250*/  PLOP3.LUT P0, PT, PT, PT, UP0, 0x80, 0x0 ;  /* 0x000000000000781c */ /* 0x000fda0003f0f008 */
[----:B------:R-:W-:Y:S05]  /*c260*/  @!P0 BRA `(.L_x_42) ;  /* 0x0000000000408947 */ /* 0x000fea0003800000 */
[----:B------:R-:W-:Y:S01]  /*c270*/  MOV R2, 0x0 ;  /* 0x0000000000027802 */ /* 0x000fe20000000f00 */
[----:B------:R-:W-:Y:S01]  /*c280*/  ULDC.64 UR4, c[0x4][0xc0] ;  /* 0x0100300000047ab9 */ /* 0x000fe20000000a00 */
[----:B------:R-:W-:Y:S01]  /*c290*/  ULDC.64 UR6, c[0x4][0xc8] ;  /* 0x0100320000067ab9 */ /* 0x000fe20000000a00 */
[----:B------:R-:W-:Y:S02]  /*c2a0*/  IMAD.U32 R4, RZ, RZ, UR4 ;  /* 0x00000004ff047e24 */ /* 0x000fe4000f8e00ff */
[----:B------:R-:W-:Y:S01]  /*c2b0*/  IMAD.U32 R5, RZ, RZ, UR5 ;  /* 0x00000005ff057e24 */ /* 0x000fe2000f8e00ff */
[----:B------:R-:W0:Y:S01]  /*c2c0*/  LDC.64 R2, c[0x4][R2] ;  /* 0x0100000002027b82 */ /* 0x000e220000000a00 */
[----:B------:R-:W-:Y:S01]  /*c2d0*/  ULDC.64 UR4, c[0x4][0x8] ;  /* 0x0100020000047ab9 */ /* 0x000fe20000000a00 */
[----:B------:R-:W-:Y:S02]  /*c2e0*/  IMAD.U32 R6, RZ, RZ, UR6 ;  /* 0x00000006ff067e24 */ /* 0x000fe4000f8e00ff */
[----:B------:R-:W-:-:S02]  /*c2f0*/  IMAD.U32 R7, RZ, RZ, UR7 ;  /* 0x00000007ff077e24 */ /* 0x000fc4000f8e00ff */
[----:B------:R-:W-:Y:S02]  /*c300*/  IMAD.U32 R10, RZ, RZ, UR4 ;  /* 0x00000004ff0a7e24 */ /* 0x000fe4000f8e00ff */
[----:B------:R-:W-:Y:S02]  /*c310*/  IMAD.U32 R11, RZ, RZ, UR5 ;  /* 0x00000005ff0b7e24 */ /* 0x000fe4000f8e00ff */
[----:B------:R-:W-:Y:S02]  /*c320*/  IMAD.MOV.U32 R8, RZ, RZ, 0x70 ;  /* 0x00000070ff087424 */ /* 0x000fe400078e00ff */
[----:B------:R-:W-:Y:S02]  /*c330*/  IMAD.MOV.U32 R12, RZ, RZ, 0x1 ;  /* 0x00000001ff0c7424 */ /* 0x000fe400078e00ff */
[----:B------:R-:W-:-:S07]  /*c340*/  IMAD.MOV.U32 R13, RZ, RZ, RZ ;  /* 0x000000ffff0d7224 */ /* 0x000fce00078e00ff */
[----:B------:R-:W-:-:S07]  /*c350*/  LEPC R20, `(.L_x_42) ;  /* 0x000000001014794e */ /* 0x000fce0000000000 */
[----:B0----5:R-:W-:Y:S05]  /*c360*/  CALL.ABS.NOINC R2 ;  /* 0x0000000002007343 */ /* 0x021fea0003c00000 */
.L_x_42:
[----:B------:R-:W-:-:S06]  /*c370*/  UIADD3 UR4, UR41, 0xf200, URZ ;  /* 0x0000f20029047890 */ /* 0x000fcc000fffe03f */
[----:B------:R-:W-:-:S05]  /*c380*/  IMAD.U32 R16, RZ, RZ, UR4 ;  /* 0x00000004ff107e24 */ /* 0x000fca000f8e00ff */
[----:B------:R-:W-:-:S13]  /*c390*/  LOP3.LUT P0, RZ, R16, 0x1bf, RZ, 0xc0, !PT ;  /* 0x000001bf10ff7812 */ /* 0x000fda000780c0ff */
        /* <DEDUP_REMOVED lines=17> */
.L_x_43:
        /* <DEDUP_REMOVED lines=20> */
.L_x_44:
        /* <DEDUP_REMOVED lines=18> */
.L_x_45:
[----:B------:R-:W0:Y:S01]  /*c710*/  LDC.64 R2, c[0x0][0x9f8] ;  /* 0x00027e00ff027b82 */ /* 0x000e220000000a00 */
[----:B------:R-:W-:-:S07]  /*c720*/  IMAD.MOV.U32 R32, RZ, RZ, R29 ;  /* 0x000000ffff207224 */ /* 0x000fce00078e001d */
[----:B------:R-:W1:Y:S01]  /*c730*/  LDC R21, c[0x0][0x430] ;  /* 0x00010c00ff157b82 */ /* 0x000e620000000800 */
[----:B0-----:R-:W-:-:S04]  /*c740*/  ISETP.NE.U32.AND P0, PT, R2, RZ, PT ;  /* 0x000000ff0200720c */ /* 0x001fc80003f05070 */
[----:B------:R-:W-:-:S13]  /*c750*/  ISETP.NE.AND.EX P0, PT, R3, RZ, PT, P0 ;  /* 0x000000ff0300720c */ /* 0x000fda0003f05300 */
[----:B------:R-:W0:Y:S02]  /*c760*/  @P0 LDC.64 R2, c[0x0][0x9f8] ;  /* 0x00027e00ff020b82 */ /* 0x000e240000000a00 */
[----:B0-----:R-:W-:-:S05]  /*c770*/  @P0 IMAD.WIDE R2, R29, 0x4, R2 ;  /* 0x000000041d020825 */ /* 0x001fca00078e0202 */
[----:B------:R0:W5:Y:S01]  /*c780*/  @P0 LDG.E R32, desc[UR56][R2.64] ;  /* 0x0000003802200981 */ /* 0x000162000c1e1900 */
[----:B------:R-:W-:Y:S01]  /*c790*/  UMOV UR4, 0xffffffff ;  /* 0xffffffff00047882 */ /* 0x000fe20000000000 */
[C---:B------:R-:W-:Y:S01]  /*c7a0*/  LOP3.LUT R9, R18.reuse, 0x7f, RZ, 0xc0, !PT ;  /* 0x0000007f12097812 */ /* 0x040fe200078ec0ff */
[----:B------:R-:W-:-:S03]  /*c7b0*/  IMAD.SHL.U32 R8, R18, 0x20, RZ ;  /* 0x0000002012087824 */ /* 0x000fc600078e00ff */
[----:B------:R-:W-:Y:S01]  /*c7c0*/  SHF.R.U32.HI R27, RZ, 0x2, R9 ;  /* 0x00000002ff1b7819 */ /* 0x000fe20000011609 */
[----:B-1----:R-:W-:Y:S06]  /*c7d0*/  BRA.DIV UR4, `(.L_x_46) ;  /* 0x0000004204e87947 */ /* 0x002fec000b800000 */
.L_x_100:
[----:B------:R-:W-:Y:S01]  /*c7e0*/  UMOV UR4, 0xa0 ;  /* 0x000000a000047882 */ /* 0x000fe20000000000 */
[----:B------:R-:W-:Y:S01]  /*c7f0*/  ISETP.NE.AND P3, PT, R21, 0x1, PT ;  /* 0x000000011500780c */ /* 0x000fe20003f65270 */
[----:B------:R-:W-:Y:S01]  /*c800*/  UIMAD UR4, UR45, UR4, -0xa0 ;  /* 0xffffff602d0474a4 */ /* 0x000fe2000f8e0204 */
[----:B------:R-:W-:Y:S02]  /*c810*/  LOP3.LUT R26, R27, 0x60, R8, 0xf8, !PT ;  /* 0x000000601b1a7812 */ /* 0x000fe400078ef808 */
[----:B-----5:R-:W-:Y:S02]  /*c820*/  SHF.R.S32.HI R37, RZ, 0x1f, R32 ;  /* 0x0000001fff257819 */ /* 0x020fe40000011420 */
[C---:B------:R-:W-:Y:S01]  /*c830*/  LOP3.LUT R20, R26.reuse, 0x80, RZ, 0xfc, !PT ;  /* 0x000000801a147812 */ /* 0x040fe200078efcff */
[----:B------:R-:W-:Y:S01]  /*c840*/  VIADD R12, R26, UR4 ;  /* 0x000000041a0c7c36 */ /* 0x000fe20008000000 */
[----:B------:R-:W-:-:S03]  /*c850*/  LOP3.LUT R16, R16, 0xffffffdf, RZ, 0xc0, !PT ;  /* 0xffffffdf10107812 */ /* 0x000fc600078ec0ff */
[----:B------:R-:W-:Y:S01]  /*c860*/  VIADD R14, R20, UR4 ;  /* 0x00000004140e7c36 */ /* 0x000fe20008000000 */
[C---:B------:R-:W-:Y:S01]  /*c870*/  ISETP.GE.AND P1, PT, R12.reuse, UR36, PT ;  /* 0x000000240c007c0c */ /* 0x040fe2000bf26270 */
[----:B0-----:R-:W0:Y:S01]  /*c880*/  @P3 LDC R3, c[0x0][0x434] ;  /* 0x00010d00ff033b82 */ /* 0x001e220000000800 */
[--C-:B------:R-:W-:Y:S01]  /*c890*/  IMAD.IADD R12, R12, 0x1, R17.reuse ;  /* 0x000000010c0c7824 */ /* 0x100fe200078e0211 */
[----:B------:R-:W-:Y:S01]  /*c8a0*/  STL [R1], R20 ;  /* 0x0000001401007387 */ /* 0x000fe20000100800 */
[C---:B------:R-:W-:Y:S01]  /*c8b0*/  ISETP.GE.AND P0, PT, R14.reuse, UR36, PT ;  /* 0x000000240e007c0c */ /* 0x040fe2000bf06270 */
[----:B------:R-:W-:Y:S01]  /*c8c0*/  IMAD.IADD R14, R14, 0x1, R17 ;  /* 0x000000010e0e7824 */ /* 0x000fe200078e0211 */
[----:B------:R-:W-:Y:S01]  /*c8d0*/  @P3 LOP3.LUT R16, R16, 0x20, RZ, 0xfc, !PT ;  /* 0x0000002010103812 */ /* 0x000fe200078efcff */
[----:B------:R-:W-:Y:S01]  /*c8e0*/  IMAD.MOV.U32 R13, RZ, RZ, R12 ;  /* 0x000000ffff0d7224 */ /* 0x000fe200078e000c */
[----:B------:R-:W-:Y:S01]  /*c8f0*/  ISETP.GT.U32.OR P0, PT, R20, 0x9f, P0 ;  /* 0x0000009f1400780c */ /* 0x000fe20000704470 */
[----:B------:R-:W1:Y:S08]  /*c900*/  @P3 LDC R7, c[0x0][0x438] ;  /* 0x00010e00ff073b82 */ /* 0x000e700000000800 */
[----:B------:R-:W2:Y:S01]  /*c910*/  @!P1 LDC.64 R4, c[0x0][0x428] ;  /* 0x00010a00ff049b82 */ /* 0x000ea20000000a00 */
[----:B0-----:R-:W-:-:S07]  /*c920*/  @P3 IMAD.HI.U32 R0, R12, R3, RZ ;  /* 0x000000030c003227 */ /* 0x001fce00078e00ff */
[----:B------:R-:W0:Y:S01]  /*c930*/  @P3 LDC R15, c[0x0][0x434] ;  /* 0x00010d00ff0f3b82 */ /* 0x000e220000000800 */
[----:B-1----:R-:W-:-:S07]  /*c940*/  @P3 SHF.R.U32.HI R13, RZ, R7, R0 ;  /* 0x00000007ff0d3219 */ /* 0x002fce0000011600 */
[----:B------:R-:W1:Y:S01]  /*c950*/  @P3 LDC R19, c[0x0][0x438] ;  /* 0x00010e00ff133b82 */ /* 0x000e620000000800 */
[--C-:B------:R-:W-:Y:S01]  /*c960*/  @!P1 SHF.R.S32.HI R3, RZ, 0x1f, R13.reuse ;  /* 0x0000001fff039819 */ /* 0x100fe2000001140d */
[----:B------:R-:W-:Y:S02]  /*c970*/  @!P1 IMAD.MOV.U32 R2, RZ, RZ, R13 ;  /* 0x000000ffff029224 */ /* 0x000fe400078e000d */
[----:B--2---:R-:W-:-:S04]  /*c980*/  @!P1 IMAD R0, R37, R4, RZ ;  /* 0x0000000425009224 */ /* 0x004fc800078e02ff */
[----:B------:R-:W2:Y:S01]  /*c990*/  @!P0 LDC.64 R10, c[0x0][0x428] ;  /* 0x00010a00ff0a8b82 */ /* 0x000ea20000000a00 */
[----:B------:R-:W-:-:S04]  /*c9a0*/  @!P1 IMAD.WIDE.U32 R2, R32, R4, R2 ;  /* 0x0000000420029225 */ /* 0x000fc800078e0002 */
[----:B------:R-:W-:-:S03]  /*c9b0*/  @!P1 IMAD R7, R32, R5, R0 ;  /* 0x0000000520079224 */ /* 0x000fc600078e0200 */
[----:B------:R-:W3:Y:S01]  /*c9c0*/  @!P1 LDC.64 R4, c[0x0][0x418] ;  /* 0x00010600ff049b82 */ /* 0x000ee20000000a00 */
[----:B------:R-:W-:-:S07]  /*c9d0*/  @!P1 IMAD.IADD R0, R3, 0x1, R7 ;  /* 0x0000000103009824 */ /* 0x000fce00078e0207 */
[----:B------:R-:W4:Y:S01]  /*c9e0*/  @!P0 LDC.64 R6, c[0x0][0x418] ;  /* 0x00010600ff068b82 */ /* 0x000f220000000a00 */
[----:B---3--:R-:W-:-:S04]  /*c9f0*/  @!P1 LEA R4, P2, R2, R4, 0x2 ;  /* 0x0000000402049211 */ /* 0x008fc800078410ff */
[----:B------:R-:W-:Y:S01]  /*ca00*/  @!P1 LEA.HI.X R5, R2, R5, R0, 0x2, P2 ;  /* 0x0000000502059211 */ /* 0x000fe200010f1400 */
[----:B0-----:R-:W-:-:S04]  /*ca10*/  @P3 IMAD.HI.U32 R0, R14, R15, RZ ;  /* 0x0000000f0e003227 */ /* 0x001fc800078e00ff */
[----:B------:R-:W-:Y:S01]  /*ca20*/  IMAD.MOV.U32 R15, RZ, RZ, R14 ;  /* 0x000000ffff0f7224 */ /* 0x000fe200078e000e */
[----:B-1----:R-:W-:Y:S01]  /*ca30*/  @P3 SHF.R.U32.HI R15, RZ, R19, R0 ;  /* 0x00000013ff0f3219 */ /* 0x002fe20000011600 */
[----:B--2---:R-:W-:-:S03]  /*ca40*/  @!P0 IMAD R0, R37, R10, RZ ;  /* 0x0000000a25008224 */ /* 0x004fc600078e02ff */
[--C-:B------:R-:W-:Y:S01]  /*ca50*/  @!P0 SHF.R.S32.HI R3, RZ, 0x1f, R15.reuse ;  /* 0x0000001fff038819 */ /* 0x100fe2000001140f */
[----:B------:R-:W-:Y:S02]  /*ca60*/  @!P0 IMAD.MOV.U32 R2, RZ, RZ, R15 ;  /* 0x000000ffff028224 */ /* 0x000fe400078e000f */
[C---:B------:R-:W-:Y:S02]  /*ca70*/  @!P0 IMAD R11, R32.reuse, R11, R0 ;  /* 0x0000000b200b8224 */ /* 0x040fe400078e0200 */
[----:B------:R-:W-:-:S04]  /*ca80*/  @!P0 IMAD.WIDE.U32 R2, R32, R10, R2 ;  /* 0x0000000a20028225 */ /* 0x000fc800078e0002 */
[----:B------:R-:W-:Y:S01]  /*ca90*/  @!P0 IMAD.IADD R0, R11, 0x1, R3 ;  /* 0x000000010b008824 */ /* 0x000fe200078e0203 */
[----:B----4-:R-:W-:-:S04]  /*caa0*/  @!P0 LEA R6, P2, R2, R6, 0x2 ;  /* 0x0000000602068211 */ /* 0x010fc800078410ff */
[----:B------:R-:W-:Y:S01]  /*cab0*/  @!P0 LEA.HI.X R7, R2, R7, R0, 0x2, P2 ;  /* 0x0000000702078211 */ /* 0x000fe200010f1400 */
[----:B------:R-:W-:Y:S02]  /*cac0*/  IMAD.MOV.U32 R0, RZ, RZ, RZ ;  /* 0x000000ffff007224 */ /* 0x000fe400078e00ff */
[----:B------:R-:W-:Y:S02]  /*cad0*/  IMAD.MOV R3, RZ, RZ, -R13 ;  /* 0x000000ffff037224 */ /* 0x000fe400078e0a0d */
[----:B------:R-:W-:Y:S02]  /*cae0*/  IMAD.SHL.U32 R2, R18, 0x40, RZ ;  /* 0x0000004012027824 */ /* 0x000fe400078e00ff */
[----:B------:R0:W5:Y:S01]  /*caf0*/  @!P1 LDG.E R0, desc[UR56][R4.64] ;  /* 0x0000003804009981 */ /* 0x000162000c1e1900 */
[----:B------:R-:W-:Y:S01]  /*cb00*/  SHF.R.U32.HI R10, RZ, 0x1, R18 ;  /* 0x00000001ff0a7819 */ /* 0x000fe20000011612 */
[----:B0-----:R-:W-:Y:S01]  /*cb10*/  IMAD R5, R21, R3, R12 ;  /* 0x0000000315057224 */ /* 0x001fe200078e020c */
[----:B------:R-:W-:Y:S01]  /*cb20*/  LOP3.LUT R3, R2, 0x180, RZ, 0xc0, !PT ;  /* 0x0000018002037812 */ /* 0x000fe200078ec0ff */
[----:B------:R-:W-:-:S03]  /*cb30*/  IMAD.MOV.U32 R4, RZ, RZ, RZ ;  /* 0x000000ffff047224 */ /* 0x000fc600078e00ff */
[----:B------:R-:W-:Y:S01]  /*cb40*/  LOP3.LUT R3, R3, 0x30, R10, 0xf8, !PT ;  /* 0x0000003003037812 */ /* 0x000fe200078ef80a */
[----:B------:R-:W-:Y:S02]  /*cb50*/  IMAD.SHL.U32 R10, R18, 0x8, RZ ;  /* 0x00000008120a7824 */ /* 0x000fe400078e00ff */
[----:B------:R0:W5:Y:S01]  /*cb60*/  @!P0 LDG.E R4, desc[UR56][R6.64] ;  /* 0x0000003806048981 */ /* 0x000162000c1e1900 */
[----:B------:R-:W-:Y:S01]  /*cb70*/  ISETP.GT.U32.AND P0, PT, R20, 0x9f, PT ;  /* 0x0000009f1400780c */ /* 0x000fe20003f04070 */
[----:B------:R-:W-:Y:S01]  /*cb80*/  ULOP3.LUT UR4, UR48, 0x2, URZ, 0xfc, !UPT ;  /* 0x0000000230047892 */ /* 0x000fe2000f8efc3f */
[----:B------:R-:W-:Y:S01]  /*cb90*/  LOP3.LUT R3, R3, 0x30, R10, 0x78, !PT ;  /* 0x0000003003037812 */ /* 0x000fe200078e780a */
[----:B------:R-:W-:Y:S01]  /*cba0*/  IMAD.U32 R34, RZ, RZ, UR39 ;  /* 0x00000027ff227e24 */ /* 0x000fe2000f8e00ff */
[----:B------:R-:W1:Y:S01]  /*cbb0*/  LDC R10, c[0x0][0x2f4] ;  /* 0x0000bd00ff0a7b82 */ /* 0x000e620000000800 */
[----:B------:R-:W-:Y:S01]  /*cbc0*/  LOP3.LUT R16, R16, 0xfffffff7, RZ, 0xc0, !PT ;  /* 0xfffffff710107812 */ /* 0x000fe200078ec0ff */
[----:B------:R-:W-:Y:S01]  /*cbd0*/  IMAD.MOV R11, RZ, RZ, -R15 ;  /* 0x000000ffff0b7224 */ /* 0x000fe200078e0a0f */
[----:B------:R-:W-:Y:S01]  /*cbe0*/  LOP3.LUT R3, R3, 0x640, R2, 0xf8, !PT ;  /* 0x0000064003037812 */ /* 0x000fe200078ef802 */
[----:B------:R-:W-:Y:S01]  /*cbf0*/  IMAD.SHL.U32 R2, R18, 0x4, RZ ;  /* 0x0000000412027824 */ /* 0x000fe200078e00ff */
[----:B0-----:R-:W-:Y:S01]  /*cc00*/  LOP3.LUT R7, R8, 0x80, RZ, 0xc0, !PT ;  /* 0x0000008008077812 */ /* 0x001fe200078ec0ff */
[----:B------:R-:W-:Y:S01]  /*cc10*/  IMAD R6, R21, R11, R14 ;  /* 0x0000000b15067224 */ /* 0x000fe200078e020e */
[----:B------:R-:W-:Y:S01]  /*cc20*/  SHF.R.S32.HI R34, RZ, 0x1f, R34 ;  /* 0x0000001fff227819 */ /* 0x000fe20000011422 */
[----:B------:R0:W-:Y:S01]  /*cc30*/  STL [R1+0x8], R3 ;  /* 0x0000080301007387 */ /* 0x0001e20000100800 */
[----:B------:R-:W-:-:S02]  /*cc40*/  LOP3.LUT R7, R7, 0x10, R18, 0xf8, !PT ;  /* 0x0000001007077812 */ /* 0x000fc400078ef812 */
[----:B------:R-:W-:Y:S02]  /*cc50*/  @P0 LOP3.LUT R16, R16, 0x8, RZ, 0xfc, !PT ;  /* 0x0000000810100812 */ /* 0x000fe400078efcff */
[----:B------:R-:W-:Y:S02]  /*cc60*/  LOP3.LUT R7, R7, 0x10, R2, 0x78, !PT ;  /* 0x0000001007077812 */ /* 0x000fe400078e7802 */
[----:B------:R-:W-:Y:S02]  /*cc70*/  LOP3.LUT R16, R16, 0xffffffef, RZ, 0xc0, !PT ;  /* 0xffffffef10107812 */ /* 0x000fe400078ec0ff */
[----:B------:R-:W-:Y:S01]  /*cc80*/  LOP3.LUT R33, R8, 0x60, RZ, 0xc0, !PT ;  /* 0x0000006008217812 */ /* 0x000fe200078ec0ff */
[----:B0-----:R-:W-:-:S05]  /*cc90*/  IMAD.SHL.U32 R3, R9, 0x10, RZ ;  /* 0x0000001009037824 */ /* 0x001fca00078e00ff */
[----:B------:R-:W-:-:S04]  /*cca0*/  LOP3.LUT R3, R3, 0x600, RZ, 0xc0, !PT ;  /* 0x0000060003037812 */ /* 0x000fc800078ec0ff */
[----:B------:R-:W-:-:S04]  /*ccb0*/  LOP3.LUT R9, R3, 0x60, R8, 0xf8, !PT ;  /* 0x0000006003097812 */ /* 0x000fc800078ef808 */
[----:B------:R-:W-:Y:S01]  /*ccc0*/  LOP3.LUT R2, R9, 0x100, R8, 0xf8, !PT ;  /* 0x0000010009027812 */ /* 0x000fe200078ef808 */
[----:B------:R-:W-:-:S03]  /*ccd0*/  IMAD.U32 R9, RZ, RZ, UR4 ;  /* 0x00000004ff097e24 */ /* 0x000fc6000f8e00ff */
[----:B------:R-:W-:Y:S01]  /*cce0*/  LOP3.LUT R2, R2, R7, RZ, 0xfc, !PT ;  /* 0x0000000702027212 */ /* 0x000fe200078efcff */
[----:B------:R-:W-:Y:S01]  /*ccf0*/  IMAD.U32 R7, RZ, RZ, UR45 ;  /* 0x0000002dff077e24 */ /* 0x000fe2000f8e00ff */
[----:B------:R-:W-:-:S03]  /*cd00*/  ISETP.NE.AND P0, PT, R9, 0x3, PT ;  /* 0x000000030900780c */ /* 0x000fc60003f05270 */
[----:B------:R0:W-:Y:S01]  /*cd10*/  STL [R1+0x4], R2 ;  /* 0x0000040201007387 */ /* 0x0001e20000100800 */
[----:B------:R-:W-:Y:S02]  /*cd20*/  VIADD R7, R7, 0xffffffff ;  /* 0xffffffff07077836 */ /* 0x000fe40000000000 */
[----:B0-----:R-:W-:-:S07]  /*cd30*/  IMAD.SHL.U32 R2, R18, 0x10, RZ ;  /* 0x0000001012027824 */ /* 0x001fce00078e00ff */
[----:B------:R-:W-:Y:S02]  /*cd40*/  @P0 LOP3.LUT R16, R16, 0x10, RZ, 0xfc, !PT ;  /* 0x0000001010100812 */ /* 0x000fe400078efcff */
[----:B------:R-:W-:Y:S02]  /*cd50*/  SHF.R.U32.HI R18, RZ, 0x3, R18 ;  /* 0x00000003ff127819 */ /* 0x000fe40000011612 */
[----:B------:R-:W-:Y:S02]  /*cd60*/  LOP3.LUT R35, R2, 0x30, RZ, 0xc0, !PT ;  /* 0x0000003002237812 */ /* 0x000fe400078ec0ff */
[----:B------:R-:W-:Y:S02]  /*cd70*/  LOP3.LUT R16, R16, 0xfffffffb, RZ, 0xc0, !PT ;  /* 0xfffffffb10107812 */ /* 0x000fe400078ec0ff */
[C---:B-1----:R-:W-:Y:S02]  /*cd80*/  ISETP.GE.AND P3, PT, R35.reuse, R10, PT ;  /* 0x0000000a2300720c */ /* 0x042fe40003f66270 */
[----:B------:R-:W-:-:S02]  /*cd90*/  LOP3.LUT R25, R35, 0x40, RZ, 0xfc, !PT ;  /* 0x0000004023197812 */ /* 0x000fc400078efcff */
[----:B------:R-:W-:Y:S02]  /*cda0*/  LOP3.LUT R23, R35, 0x80, RZ, 0xfc, !PT ;  /* 0x0000008023177812 */ /* 0x000fe400078efcff */
[-C--:B------:R-:W-:Y:S02]  /*cdb0*/  ISETP.GE.AND P2, PT, R25, R10.reuse, PT ;  /* 0x0000000a1900720c */ /* 0x080fe40003f46270 */
[----:B------:R-:W-:-:S05]  /*cdc0*/  ISETP.GE.AND P1, PT, R23, R10, PT ;  /* 0x0000000a1700720c */ /* 0x000fca0003f26270 */
[----:B------:R-:W-:-:S04]  /*cdd0*/  @P3 LOP3.LUT R16, R16, 0x4, RZ, 0xfc, !PT ;  /* 0x0000000410103812 */ /* 0x000fc800078efcff */
[----:B------:R-:W-:-:S04]  /*cde0*/  LOP3.LUT R16, R16, 0xfffffffd, RZ, 0xc0, !PT ;  /* 0xfffffffd10107812 */ /* 0x000fc800078ec0ff */
[----:B------:R-:W-:-:S04]  /*cdf0*/  @P2 LOP3.LUT R16, R16, 0x2, RZ, 0xfc, !PT ;  /* 0x0000000210102812 */ /* 0x000fc800078efcff */
[----:B------:R-:W-:-:S04]  /*ce00*/  LOP3.LUT R16, R16, 0xfffffffe, RZ, 0xc0, !PT ;  /* 0xfffffffe10107812 */ /* 0x000fc800078ec0ff */
[----:B------:R-:W-:Y:S01]  /*ce10*/  @P1 LOP3.LUT R16, R16, 0x1, RZ, 0xfc, !PT ;  /* 0x0000000110101812 */ /* 0x000fe200078efcff */
[----:B------:R-:W-:Y:S06]  /*ce20*/  @!P0 BRA `(.L_x_47) ;  /* 0x0000000000048947 */ /* 0x000fec0003800000 */
[----:B------:R-:W-:Y:S01]  /*ce30*/  BPT.TRAP 0x1 ;  /* 0x000000040000795c */ /* 0x000fe20000300000 */
.L_x_47:
[----:B------:R-:W-:Y:S01]  /*ce40*/  IMAD.MOV.U32 R30, RZ, RZ, 0x1 ;  /* 0x00000001ff1e7424 */ /* 0x000fe200078e00ff */
[----:B------:R-:W-:Y:S01]  /*ce50*/  LOP3.LUT R36, R2, 0x40, RZ, 0xc0, !PT ;  /* 0x0000004002247812 */ /* 0x000fe200078ec0ff */
[C---:B------:R-:W-:Y:S02]  /*ce60*/  IMAD.SHL.U32 R8, R18.reuse, 0x80, RZ ;  /* 0x0000008012087824 */ /* 0x040fe400078e00ff */
[----:B------:R-:W-:Y:S01]  /*ce70*/  IMAD.SHL.U32 R18, R18, 0x10, RZ ;  /* 0x0000001012127824 */ /* 0x000fe200078e00ff */
[----:B------:R-:W-:Y:S02]  /*ce80*/  SHF.L.U32 R30, R30, 0x1f, RZ ;  /* 0x0000001f1e1e7819 */ /* 0x000fe400000006ff */
[----:B------:R-:W-:Y:S02]  /*ce90*/  LOP3.LUT R9, R8, 0x180, RZ, 0xc0, !PT ;  /* 0x0000018008097812 */ /* 0x000fe400078ec0ff */
[----:B------:R-:W0:Y:S02]  /*cea0*/  SYNCS.PHASECHK.TRANS64.TRYWAIT P0, [UR41+0x33480], R30 ;  /* 0x0334801eff0075a7 */ /* 0x000e240008000169 */
[----:B------:R-:W-:-:S04]  /*ceb0*/  LOP3.LUT R9, R9, 0x30, R2, 0xf8, !PT ;  /* 0x0000003009097812 */ /* 0x000fc800078ef802 */
[----:B------:R-:W-:-:S04]  /*cec0*/  LOP3.LUT R9, R9, 0x30, R18, 0x78, !PT ;  /* 0x0000003009097812 */ /* 0x000fc800078e7812 */
[----:B------:R-:W-:Y:S01]  /*ced0*/  IADD3 R36, R9, R3, R36 ;  /* 0x0000000309247210 */ /* 0x000fe20007ffe024 */
[----:B0-----:R-:W-:Y:S06]  /*cee0*/  @!P0 BRA `(.L_x_48) ;  /* 0x0000003c00448947 */ /* 0x001fec0003800000 */
.L_x_101:
[----:B------:R-:W-:Y:S01]  /*cef0*/  SHF.R.S32.HI R20, RZ, 0x1f, R5 ;  /* 0x0000001fff147819 */ /* 0x000fe20000011405 */
[----:B------:R-:W-:Y:S01]  /*cf00*/  ULDC.64 UR4, c[0x0][0x328] ;  /* 0x0000ca0000047ab9 */ /* 0x000fe20000000a00 */
[----:B------:R-:W-:Y:S01]  /*cf10*/  SHF.R.S32.HI R22, RZ, 0x1f, R6 ;  /* 0x0000001fff167819 */ /* 0x000fe20000011406 */
[C---:B------:R-:W-:Y:S01]  /*cf20*/  IMAD.WIDE.U32 R8, R5.reuse, UR4, RZ ;  /* 0x0000000405087c25 */ /* 0x040fe2000f8e00ff */
[----:B-----5:R-:W-:Y:S02]  /*cf30*/  SHF.R.S32.HI R21, RZ, 0x1f, R4 ;  /* 0x0000001fff157819 */ /* 0x020fe40000011404 */
[----:B------:R-:W-:Y:S01]  /*cf40*/  SHF.R.S32.HI R19, RZ, 0x1f, R0 ;  /* 0x0000001fff137819 */ /* 0x000fe20000011400 */
[----:B------:R-:W-:Y:S01]  /*cf50*/  IMAD R2, R20, UR4, RZ ;  /* 0x0000000414027c24 */ /* 0x000fe2000f8e02ff */
[----:B------:R-:W-:Y:S01]  /*cf60*/  R2UR UR6, R34 ;  /* 0x00000000220672ca */ /* 0x000fe200000e0000 */
[----:B------:R-:W-:Y:S01]  /*cf70*/  IMAD R11, R22, UR4, RZ ;  /* 0x00000004160b7c24 */ /* 0x000fe2000f8e02ff */
[----:B------:R-:W-:Y:S01]  /*cf80*/  LOP3.LUT R16, R16, 0xffffffbf, RZ, 0xc0, !PT ;  /* 0xffffffbf10107812 */ /* 0x000fe200078ec0ff */
[----:B------:R-:W-:-:S02]  /*cf90*/  IMAD R13, R5, UR5, R2 ;  /* 0x00000005050d7c24 */ /* 0x000fc4000f8e0202 */
[C---:B------:R-:W-:Y:S02]  /*cfa0*/  IMAD R11, R6.reuse, UR5, R11 ;  /* 0x00000005060b7c24 */ /* 0x040fe4000f8e020b */
[----:B0-----:R-:W-:Y:S01]  /*cfb0*/  IMAD.WIDE.U32 R2, R6, UR4, RZ ;  /* 0x0000000406027c25 */ /* 0x001fe2000f8e00ff */
[----:B------:R-:W-:-:S03]  /*cfc0*/  ULDC.64 UR4, c[0x0][0x338] ;  /* 0x0000ce0000047ab9 */ /* 0x000fc60000000a00 */
[----:B------:R-:W-:Y:S02]  /*cfd0*/  IMAD.IADD R3, R3, 0x1, R11 ;  /* 0x0000000103037824 */ /* 0x000fe400078e020b */
[----:B------:R-:W-:Y:S02]  /*cfe0*/  IMAD R10, R21, UR4, RZ ;  /* 0x00000004150a7c24 */ /* 0x000fe4000f8e02ff */
[----:B------:R-:W-:Y:S02]  /*cff0*/  IMAD.IADD R9, R9, 0x1, R13 ;  /* 0x0000000109097824 */ /* 0x000fe400078e020d */
[----:B------:R-:W-:Y:S02]  /*d000*/  IMAD R11, R19, UR4, RZ ;  /* 0x00000004130b7c24 */ /* 0x000fe4000f8e02ff */
[C---:B------:R-:W-:Y:S02]  /*d010*/  IMAD R10, R4.reuse, UR5, R10 ;  /* 0x00000005040a7c24 */ /* 0x040fe4000f8e020a */
[----:B------:R-:W-:-:S04]  /*d020*/  IMAD.WIDE.U32 R2, R4, UR4, R2 ;  /* 0x0000000404027c25 */ /* 0x000fc8000f8e0002 */
[C---:B------:R-:W-:Y:S02]  /*d030*/  IMAD R11, R0.reuse, UR5, R11 ;  /* 0x00000005000b7c24 */ /* 0x040fe4000f8e020b */
[----:B------:R-:W-:Y:S01]  /*d040*/  IMAD.WIDE.U32 R8, R0, UR4, R8 ;  /* 0x0000000400087c25 */ /* 0x000fe2000f8e0008 */
[----:B------:R-:W-:-:S03]  /*d050*/  ULDC.64 UR4, c[0x0][0x330] ;  /* 0x0000cc0000047ab9 */ /* 0x000fc60000000a00 */
[----:B------:R-:W-:Y:S02]  /*d060*/  IMAD.IADD R3, R3, 0x1, R10 ;  /* 0x0000000103037824 */ /* 0x000fe400078e020a */
[----:B------:R-:W-:Y:S02]  /*d070*/  IMAD.IADD R9, R9, 0x1, R11 ;  /* 0x0000000109097824 */ /* 0x000fe400078e020b */
[----:B------:R-:W-:Y:S01]  /*d080*/  IMAD.U32 R10, RZ, RZ, UR4 ;  /* 0x00000004ff0a7e24 */ /* 0x000fe2000f8e00ff */
[----:B------:R-:W-:-:S03]  /*d090*/  UIMAD UR4, UR6, UR4, URZ ;  /* 0x00000004060472a4 */ /* 0x000fc6000f8e023f */
[C---:B------:R-:W-:Y:S01]  /*d0a0*/  IMAD.WIDE.U32 R8, R10.reuse, UR39, R8 ;  /* 0x000000270a087c25 */ /* 0x040fe2000f8e0008 */
[----:B------:R-:W-:Y:S01]  /*d0b0*/  ULDC.64 UR6, c[0x0][0x318] ;  /* 0x0000c60000067ab9 */ /* 0x000fe20000000a00 */
[----:B------:R-:W-:Y:S02]  /*d0c0*/  UIMAD UR4, UR39, UR5, UR4 ;  /* 0x00000005270472a4 */ /* 0x000fe4000f8e0204 */
[----:B------:R-:W-:Y:S01]  /*d0d0*/  IMAD.WIDE.U32 R2, R10, UR39, R2 ;  /* 0x000000270a027c25 */ /* 0x000fe2000f8e0002 */
[----:B------:R-:W-:-:S03]  /*d0e0*/  IADD3 R8, P0, R8, UR6, RZ ;  /* 0x0000000608087c10 */ /* 0x000fc6000ff1e0ff */
[----:B------:R-:W-:-:S05]  /*d0f0*/  IMAD.U32 R10, RZ, RZ, UR7 ;  /* 0x00000007ff0a7e24 */ /* 0x000fca000f8e00ff */
[----:B------:R-:W-:Y:S02]  /*d100*/  IADD3.X R9, R10, UR4, R9, P0, !PT ;  /* 0x000000040a097c10 */ /* 0x000fe400087fe409 */
[----:B------:R-:W-:Y:S01]  /*d110*/  IADD3 R18, P0, R2, UR6, RZ ;  /* 0x0000000602127c10 */ /* 0x000fe2000ff1e0ff */
[----:B------:R-:W-:-:S03]  /*d120*/  IMAD.MOV.U32 R2, RZ, RZ, -0xa0 ;  /* 0xffffff60ff027424 */ /* 0x000fc600078e00ff */
[----:B------:R-:W-:Y:S01]  /*d130*/  IADD3.X R10, R10, UR4, R3, P0, !PT ;  /* 0x000000040a0a7c10 */ /* 0x000fe200087fe403 */
[----:B------:R-:W-:Y:S01]  /*d140*/  IMAD R2, R7, R2, UR36 ;  /* 0x0000002407027e24 */ /* 0x000fe2000f8e0202 */
[----:B------:R-:W-:-:S03]  /*d150*/  UMOV UR4, 0xffffffff ;  /* 0xffffffff00047882 */ /* 0x000fc60000000000 */
[----:B------:R-:W-:-:S05]  /*d160*/  IMAD.IADD R7, R2, 0x1, -R27 ;  /* 0x0000000102077824 */ /* 0x000fca00078e0a1b */
[----:B------:R-:W-:-:S13]  /*d170*/  ISETP.GE.AND P0, PT, R7, 0x1, PT ;  /* 0x000000010700780c */ /* 0x000fda0003f06270 */
[----:B------:R-:W-:Y:S01]  /*d180*/  @P0 LOP3.LUT R16, R16, 0x40, RZ, 0xfc, !PT ;  /* 0x0000004010100812 */ /* 0x000fe200078efcff */
[----:B------:R-:W-:Y:S06]  /*d190*/  BRA.DIV UR4, `(.L_x_49) ;  /* 0x0000003a04b07947 */ /* 0x000fec000b800000 */
[----:B------:R-:W0:Y:S01]  /*d1a0*/  SHFL.IDX PT, R2, R8, RZ, 0x1c1f ;  /* 0x001c1fff08027589 */ /* 0x000e2200000e0000 */
[----:B------:R-:W1:Y:S01]  /*d1b0*/  LDC R11, c[0x0][0x2f4] ;  /* 0x0000bd00ff0b7b82 */ /* 0x000e620000000800 */
[----:B------:R-:W-:Y:S01]  /*d1c0*/  VIADD R24, R36, UR41 ;  /* 0x0000002924187c36 */ /* 0x000fe20008000000 */
[C---:B------:R-:W-:Y:S01]  /*d1d0*/  ISETP.GE.AND P6, PT, R7.reuse, 0x81, PT ;  /* 0x000000810700780c */ /* 0x040fe20003fc6270 */
[----:B------:R-:W2:Y:S01]  /*d1e0*/  SHFL.IDX PT, R3, R9, RZ, 0x1c1f ;  /* 0x001c1fff09037589 */ /* 0x000ea200000e0000 */
[----:B------:R-:W-:Y:S02]  /*d1f0*/  LOP3.LUT R16, R16, 0xffffff7f, RZ, 0xc0, !PT ;  /* 0xffffff7f10107812 */ /* 0x000fe400078ec0ff */
[C---:B------:R-:W-:Y:S01]  /*d200*/  ISETP.GE.AND P5, PT, R7.reuse, 0x21, PT ;  /* 0x000000210700780c */ /* 0x040fe20003fa6270 */
[----:B------:R-:W-:Y:S01]  /*d210*/  SHFL.IDX PT, R10, R10, RZ, 0x1c1f ;  /* 0x001c1fff0a0a7589 */ /* 0x000fe200000e0000 */
[----:B------:R-:W-:-:S03]  /*d220*/  ISETP.GE.AND P4, PT, R7, 0x41, PT ;  /* 0x000000410700780c */ /* 0x000fc60003f86270 */
[----:B------:R-:W-:Y:S04]  /*d230*/  SHFL.IDX PT, R14, R18, RZ, 0x1c1f ;  /* 0x001c1fff120e7589 */ /* 0x000fe800000e0000 */
[----:B------:R-:W-:Y:S02]  /*d240*/  @P6 LOP3.LUT R16, R16, 0x80, RZ, 0xfc, !PT ;  /* 0x0000008010106812 */ /* 0x000fe400078efcff */
[C---:B0-----:R-:W-:Y:S02]  /*d250*/  IADD3 R2, P0, R35.reuse, R2, RZ ;  /* 0x0000000223027210 */ /* 0x041fe40007f1e0ff */
[-C--:B-1----:R-:W-:Y:S02]  /*d260*/  ISETP.GE.AND P2, PT, R35, R11.reuse, PT ;  /* 0x0000000b2300720c */ /* 0x082fe40003f46270 */
[----:B------:R-:W-:Y:S01]  /*d270*/  ISETP.GE.AND P1, PT, R25, R11, PT ;  /* 0x0000000b1900720c */ /* 0x000fe20003f26270 */
[----:B--2---:R-:W-:Y:S01]  /*d280*/  IMAD.X R3, RZ, RZ, R3, P0 ;  /* 0x000000ffff037224 */ /* 0x004fe200000e0603 */
[----:B------:R-:W-:-:S02]  /*d290*/  ISETP.LT.OR P0, PT, R7, 0x1, P2 ;  /* 0x000000010700780c */ /* 0x000fc40001701670 */
[----:B------:R-:W-:-:S11]  /*d2a0*/  ISETP.LT.OR P3, PT, R7, 0x1, P1 ;  /* 0x000000010700780c */ /* 0x000fd60000f61670 */
[----:B------:R-:W-:Y:S01]  /*d2b0*/  LDGSTS.E.BYPASS.LTC128B.128 [R24+0xf200], desc[UR56][R2.64], !P0 ;  /* 0x0f20000002187fae */ /* 0x000fe2000c101d78 */
[----:B------:R-:W-:-:S03]  /*d2c0*/  ISETP.GE.AND P0, PT, R23, R11, PT ;  /* 0x0000000b1700720c */ /* 0x000fc60003f06270 */
[----:B------:R-:W-:Y:S01]  /*d2d0*/  LDGSTS.E.BYPASS.LTC128B.128 [R24+0x11a00], desc[UR56][R2.64+0x40], !P3 ;  /* 0x11a0004002187fae */ /* 0x000fe2000d901d78 */
[----:B------:R-:W-:-:S13]  /*d2e0*/  ISETP.LT.OR P3, PT, R7, 0x1, P0 ;  /* 0x000000010700780c */ /* 0x000fda0000761670 */
[----:B------:R0:W-:Y:S04]  /*d2f0*/  LDGSTS.E.BYPASS.LTC128B.128 [R24+0x14200], desc[UR56][R2.64+0x80], !P3 ;  /* 0x1420008002187fae */ /* 0x0001e8000d901d78 */
[----:B0-----:R-:W0:Y:S04]  /*d300*/  SHFL.IDX PT, R2, R8, 0x1, 0x1c1f ;  /* 0x003c1f0008027f89 */ /* 0x001e2800000e0000 */
[----:B------:R-:W1:Y:S01]  /*d310*/  SHFL.IDX PT, R3, R9, 0x1, 0x1c1f ;  /* 0x003c1f0009037f89 */ /* 0x000e6200000e0000 */
[----:B0-----:R-:W-:-:S05]  /*d320*/  IADD3 R2, P3, R35, R2, RZ ;  /* 0x0000000223027210 */ /* 0x001fca0007f7e0ff */
[----:B-1----:R-:W-:Y:S01]  /*d330*/  IMAD.X R3, RZ, RZ, R3, P3 ;  /* 0x000000ffff037224 */ /* 0x002fe200018e0603 */
[----:B------:R-:W-:-:S13]  /*d340*/  ISETP.LT.OR P3, PT, R7, 0x21, P2 ;  /* 0x000000210700780c */ /* 0x000fda0001761670 */
[----:B------:R-:W-:Y:S01]  /*d350*/  LDGSTS.E.BYPASS.LTC128B.128 [R24+0xfa00], desc[UR56][R2.64], !P3 ;  /* 0x0fa0000002187fae */ /* 0x000fe2000d901d78 */
[----:B------:R-:W-:-:S13]  /*d360*/  ISETP.LT.OR P3, PT, R7, 0x21, P1 ;  /* 0x000000210700780c */ /* 0x000fda0000f61670 */
[----:B------:R-:W-:Y:S01]  /*d370*/  LDGSTS.E.BYPASS.LTC128B.128 [R24+0x12200], desc[UR56][R2.64+0x40], !P3 ;  /* 0x1220004002187fae */ /* 0x000fe2000d901d78 */
[----:B------:R-:W-:-:S13]  /*d380*/  ISETP.LT.OR P3, PT, R7, 0x21, P0 ;  /* 0x000000210700780c */ /* 0x000fda0000761670 */
[----:B------:R0:W-:Y:S04]  /*d390*/  LDGSTS.E.BYPASS.LTC128B.128 [R24+0x14a00], desc[UR56][R2.64+0x80], !P3 ;  /* 0x14a0008002187fae */ /* 0x0001e8000d901d78 */
[----:B0-----:R-:W0:Y:S04]  /*d3a0*/  SHFL.IDX PT, R2, R8, 0x2, 0x1c1f ;  /* 0x005c1f0008027f89 */ /* 0x001e2800000e0000 */
[----:B------:R-:W1:Y:S04]  /*d3b0*/  SHFL.IDX PT, R3, R9, 0x2, 0x1c1f ;  /* 0x005c1f0009037f89 */ /* 0x000e6800000e0000 */
[----:B------:R-:W-:Y:S01]  /*d3c0*/  SHFL.IDX PT, R9, R9, 0x3, 0x1c1f ;  /* 0x007c1f0009097f89 */ /* 0x000fe200000e0000 */
        /* <DEDUP_REMOVED lines=8> */
[----:B0-----:R-:W0:Y:S02]  /*d450*/  SHFL.IDX PT, R2, R8, 0x3, 0x1c1f ;  /* 0x007c1f0008027f89 */ /* 0x001e2400000e0000 */
[----:B0-----:R-:W-:-:S05]  /*d460*/  IADD3 R2, P3, R35, R2, RZ ;  /* 0x0000000223027210 */ /* 0x001fca0007f7e0ff */
[----:B------:R-:W-:Y:S01]  /*d470*/  IMAD.X R3, RZ, RZ, R9, P3 ;  /* 0x000000ffff037224 */ /* 0x000fe200018e0609 */
[----:B------:R-:W-:-:S13]  /*d480*/  ISETP.LT.OR P3, PT, R7, 0x61, P2 ;  /* 0x000000610700780c */ /* 0x000fda0001761670 */
[----:B------:R0:W-:Y:S01]  /*d490*/  LDGSTS.E.BYPASS.LTC128B.128 [R24+0x10a00], desc[UR56][R2.64], !P3 ;  /* 0x10a0000002187fae */ /* 0x0001e2000d901d78 */
[----:B------:R-:W-:-:S13]  /*d4a0*/  ISETP.LT.OR P3, PT, R7, 0x61, P1 ;  /* 0x000000610700780c */ /* 0x000fda0000f61670 */
[----:B------:R0:W-:Y:S01]  /*d4b0*/  LDGSTS.E.BYPASS.LTC128B.128 [R24+0x13200], desc[UR56][R2.64+0x40], !P3 ;  /* 0x1320004002187fae */ /* 0x0001e2000d901d78 */
[----:B------:R-:W-:-:S13]  /*d4c0*/  ISETP.LT.OR P3, PT, R7, 0x61, P0 ;  /* 0x000000610700780c */ /* 0x000fda0000761670 */
[----:B------:R0:W-:Y:S01]  /*d4d0*/  LDGSTS.E.BYPASS.LTC128B.128 [R24+0x15a00], desc[UR56][R2.64+0x80], !P3 ;  /* 0x15a0008002187fae */ /* 0x0001e2000d901d78 */
[----:B------:R-:W-:-:S13]  /*d4e0*/  ISETP.GE.AND P3, PT, R7, 0x61, PT ;  /* 0x000000610700780c */ /* 0x000fda0003f66270 */
.L_x_113:
[C---:B------:R-:W-:Y:S02]  /*d4f0*/  ISETP.LT.OR P2, PT, R7.reuse, 0x81, P2 ;  /* 0x000000810700780c */ /* 0x040fe40001741670 */
[C---:B------:R-:W-:Y:S02]  /*d500*/  ISETP.LT.OR P1, PT, R7.reuse, 0x81, P1 ;  /* 0x000000810700780c */ /* 0x040fe40000f21670 */
[----:B------:R-:W-:Y:S02]  /*d510*/  ISETP.LT.OR P0, PT, R7, 0x81, P0 ;  /* 0x000000810700780c */ /* 0x000fe40000701670 */
[----:B01----:R-:W-:-:S05]  /*d520*/  IADD3 R2, P6, R35, R14, RZ ;  /* 0x0000000e23027210 */ /* 0x003fca0007fde0ff */
[----:B------:R-:W-:-:S05]  /*d530*/  IMAD.X R3, RZ, RZ, R10, P6 ;  /* 0x000000ffff037224 */ /* 0x000fca00030e060a */
[----:B------:R-:W-:Y:S01]  /*d540*/  @!PT LDS RZ, [RZ] ;  /* 0x00000000fffff984 */ /* 0x000fe20000000800 */
[----:B------:R-:W-:Y:S01]  /*d550*/  @!PT LDS RZ, [RZ] ;  /* 0x00000000fffff984 */ /* 0x000fe20000000800 */
[----:B------:R-:W-:Y:S01]  /*d560*/  @!PT LDS RZ, [RZ] ;  /* 0x00000000fffff984 */ /* 0x000fe20000000800 */
[----:B------:R0:W-:Y:S04]  /*d570*/  LDGSTS.E.BYPASS.LTC128B.128 [R24+0x11200], desc[UR56][R2.64], !P2 ;  /* 0x1120000002187fae */ /* 0x0001e8000d101d78 */
[----:B------:R0:W-:Y:S04]  /*d580*/  LDGSTS.E.BYPASS.LTC128B.128 [R24+0x13a00], desc[UR56][R2.64+0x40], !P1 ;  /* 0x13a0004002187fae */ /* 0x0001e8000c901d78 */
[----:B------:R0:W-:Y:S01]  /*d590*/  LDGSTS.E.BYPASS.LTC128B.128 [R24+0x16200], desc[UR56][R2.64+0x80], !P0 ;  /* 0x1620008002187fae */ /* 0x0001e2000c101d78 */
[----:B------:R-:W-:Y:S01]  /*d5a0*/  NOP ;  /* 0x0000000000007918 */ /* 0x000fe20000000000 */
[----:B------:R-:W-:Y:S02]  /*d5b0*/  SYNCS.ARRIVE.TRANS64.RED.A0T1 RZ, [UR41+0x33470], RZ ;  /* 0x033470ffffff79a7 */ /* 0x000fe40008200429 */
[----:B------:R-:W-:Y:S01]  /*d5c0*/  ARRIVES.LDGSTSBAR.64.TRANSCNT [UR41+0x33470] ;  /* 0x03347000ff0079b0 */ /* 0x000fe20008000aa9 */
[----:B------:R-:W-:Y:S01]  /*d5d0*/  NOP ;  /* 0x0000000000007918 */ /* 0x000fe20000000000 */
[----:B------:R-:W-:-:S06]  /*d5e0*/  ULOP3.LUT UR4, UR48, 0x2, URZ, 0xfc, !UPT ;  /* 0x0000000230047892 */ /* 0x000fcc000f8efc3f */
[----:B------:R-:W-:-:S05]  /*d5f0*/  IMAD.U32 R8, RZ, RZ, UR4 ;  /* 0x00000004ff087e24 */ /* 0x000fca000f8e00ff */
[----:B------:R-:W-:-:S13]  /*d600*/  ISETP.NE.AND P6, PT, R8, 0x3, PT ;  /* 0x000000030800780c */ /* 0x000fda0003fc5270 */
[----:B0-----:R-:W-:Y:S05]  /*d610*/  @!P6 BRA `(.L_x_50) ;  /* 0x000000000004e947 */ /* 0x001fea0003800000 */
[----:B------:R-:W-:Y:S01]  /*d620*/  BPT.TRAP 0x1 ;  /* 0x000000040000795c */ /* 0x000fe20000300000 */
.L_x_50:
[----:B------:R-:W-:Y:S01]  /*d630*/  SYNCS.ARRIVE.TRANS64.A1T0 RZ, [UR41+0x33470], RZ ;  /* 0x033470ffffff79a7 */ /* 0x000fe20008100029 */
[----:B------:R-:W-:Y:S05]  /*d640*/  @!P6 BRA `(.L_x_51) ;  /* 0x000000000004e947 */ /* 0x000fea0003800000 */
[----:B------:R-:W-:Y:S01]  /*d650*/  BPT.TRAP 0x1 ;  /* 0x000000040000795c */ /* 0x000fe20000300000 */
.L_x_51:
[----:B------:R-:W0:Y:S02]  /*d660*/  SYNCS.PHASECHK.TRANS64.TRYWAIT P0, [UR41+0x33440], R30 ;  /* 0x0334401eff0075a7 */ /* 0x000e240008000169 */
[----:B0-----:R-:W-:Y:S05]  /*d670*/  @!P0 BRA `(.L_x_52) ;  /* 0x0000003c00648947 */ /* 0x001fea0003800000 */
.L_x_114:
[----:B------:R-:W-:Y:S01]  /*d680*/  ULDC.64 UR8, c[0x0][0x300] ;  /* 0x0000c00000087ab9 */ /* 0x000fe20000000a00 */
[----:B------:R-:W-:Y:S01]  /*d690*/  ULDC.64 UR10, c[0x0][0x310] ;  /* 0x0000c400000a7ab9 */ /* 0x000fe20000000a00 */
[----:B------:R-:W-:Y:S01]  /*d6a0*/  IMAD R20, R20, UR8, RZ ;  /* 0x0000000814147c24 */ /* 0x000fe2000f8e02ff */
[----:B------:R-:W-:Y:S01]  /*d6b0*/  R2UR UR6, R34 ;  /* 0x00000000220672ca */ /* 0x000fe200000e0000 */
[----:B0-----:R-:W-:Y:S01]  /*d6c0*/  IMAD.WIDE.U32 R2, R5, UR8, RZ ;  /* 0x0000000805027c25 */ /* 0x001fe2000f8e00ff */
[----:B------:R-:W-:-:S03]  /*d6d0*/  ULDC.64 UR4, c[0x0][0x308] ;  /* 0x0000c20000047ab9 */ /* 0x000fc60000000a00 */
[----:B------:R-:W-:Y:S02]  /*d6e0*/  IMAD R7, R5, UR9, R20 ;  /* 0x0000000905077c24 */ /* 0x000fe4000f8e0214 */
[----:B------:R-:W-:Y:S02]  /*d6f0*/  IMAD R19, R19, UR10, RZ ;  /* 0x0000000a13137c24 */ /* 0x000fe4000f8e02ff */
[----:B------:R-:W-:Y:S02]  /*d700*/  IMAD.IADD R3, R3, 0x1, R7 ;  /* 0x0000000103037824 */ /* 0x000fe400078e0207 */
[C---:B------:R-:W-:Y:S02]  /*d710*/  IMAD R19, R0.reuse, UR11, R19 ;  /* 0x0000000b00137c24 */ /* 0x040fe4000f8e0213 */
[----:B------:R-:W-:-:S04]  /*d720*/  IMAD.WIDE.U32 R2, R0, UR10, R2 ;  /* 0x0000000a00027c25 */ /* 0x000fc8000f8e0002 */
[----:B------:R-:W-:Y:S02]  /*d730*/  IMAD.IADD R3, R3, 0x1, R19 ;  /* 0x0000000103037824 */ /* 0x000fe400078e0213 */
[----:B------:R-:W-:Y:S01]  /*d740*/  IMAD.U32 R7, RZ, RZ, UR4 ;  /* 0x00000004ff077e24 */ /* 0x000fe2000f8e00ff */
[----:B------:R-:W-:Y:S01]  /*d750*/  UIMAD UR4, UR6, UR4, URZ ;  /* 0x00000004060472a4 */ /* 0x000fe2000f8e023f */
[----:B------:R-:W-:Y:S02]  /*d760*/  IMAD R21, R21, UR10, RZ ;  /* 0x0000000a15157c24 */ /* 0x000fe4000f8e02ff */
[----:B------:R-:W-:Y:S01]  /*d770*/  IMAD.WIDE.U32 R2, R7, UR39, R2 ;  /* 0x0000002707027c25 */ /* 0x000fe2000f8e0002 */
[----:B------:R-:W-:Y:S01]  /*d780*/  ULDC.64 UR6, c[0x0][0x2e8] ;  /* 0x0000ba0000067ab9 */ /* 0x000fe20000000a00 */
[----:B------:R-:W-:Y:S02]  /*d790*/  UIMAD UR4, UR39, UR5, UR4 ;  /* 0x00000005270472a4 */ /* 0x000fe4000f8e0204 */
[----:B------:R-:W-:Y:S01]  /*d7a0*/  IMAD.U32 R8, RZ, RZ, UR7 ;  /* 0x00000007ff087e24 */ /* 0x000fe2000f8e00ff */
[----:B------:R-:W-:Y:S01]  /*d7b0*/  IADD3 R0, P0, R2, UR6, RZ ;  /* 0x0000000602007c10 */ /* 0x000fe2000ff1e0ff */
[----:B------:R-:W-:-:S03]  /*d7c0*/  IMAD R21, R4, UR11, R21 ;  /* 0x0000000b04157c24 */ /* 0x000fc6000f8e0215 */
[----:B------:R-:W-:Y:S01]  /*d7d0*/  IADD3.X R5, R8, UR4, R3, P0, !PT ;  /* 0x0000000408057c10 */ /* 0x000fe200087fe403 */
[----:B------:R-:W-:-:S04]  /*d7e0*/  IMAD R3, R22, UR8, RZ ;  /* 0x0000000816037c24 */ /* 0x000fc8000f8e02ff */
[C---:B------:R-:W-:Y:S02]  /*d7f0*/  IMAD R9, R6.reuse, UR9, R3 ;  /* 0x0000000906097c24 */ /* 0x040fe4000f8e0203 */
[----:B------:R-:W-:-:S04]  /*d800*/  IMAD.WIDE.U32 R2, R6, UR8, RZ ;  /* 0x0000000806027c25 */ /* 0x000fc8000f8e00ff */
[----:B------:R-:W-:Y:S02]  /*d810*/  IMAD.IADD R3, R3, 0x1, R9 ;  /* 0x0000000103037824 */ /* 0x000fe400078e0209 */
[----:B------:R-:W-:-:S04]  /*d820*/  IMAD.WIDE.U32 R2, R4, UR10, R2 ;  /* 0x0000000a04027c25 */ /* 0x000fc8000f8e0002 */
[----:B------:R-:W-:Y:S02]  /*d830*/  IMAD.IADD R3, R3, 0x1, R21 ;  /* 0x0000000103037824 */ /* 0x000fe400078e0215 */
[----:B------:R-:W-:-:S03]  /*d840*/  IMAD.WIDE.U32 R2, R7, UR39, R2 ;  /* 0x0000002707027c25 */ /* 0x000fc6000f8e0002 */
[----:B------:R-:W-:-:S04]  /*d850*/  IADD3 R4, P0, R2, UR6, RZ ;  /* 0x0000000602047c10 */ /* 0x000fc8000ff1e0ff */
[----:B------:R-:W-:Y:S01]  /*d860*/  IADD3.X R8, R8, UR4, R3, P0, !PT ;  /* 0x0000000408087c10 */ /* 0x000fe200087fe403 */
[----:B------:R-:W-:-:S03]  /*d870*/  UMOV UR4, 0xffffffff ;  /* 0xffffffff00047882 */ /* 0x000fc60000000000 */
[----:B------:R-:W-:Y:S05]  /*d880*/  BRA.DIV UR4, `(.L_x_53) ;  /* 0x0000003a04f87947 */ /* 0x000fea000b800000 */
[----:B------:R-:W0:Y:S01]  /*d890*/  SHFL.IDX PT, R14, R0, RZ, 0x1c1f ;  /* 0x001c1fff000e7589 */ /* 0x000e2200000e0000 */
[----:B------:R-:W1:Y:S01]  /*d8a0*/  LDC R7, c[0x0][0x2f4] ;  /* 0x0000bd00ff077b82 */ /* 0x000e620000000800 */
[----:B------:R-:W-:Y:S02]  /*d8b0*/  P2R R6, PR, RZ, 0x8 ;  /* 0x00000008ff067803 */ /* 0x000fe40000000000 */
[----:B------:R-:W2:Y:S01]  /*d8c0*/  SHFL.IDX PT, R2, R5, RZ, 0x1c1f ;  /* 0x001c1fff05027589 */ /* 0x000ea200000e0000 */
[----:B------:R-:W-:-:S03]  /*d8d0*/  LOP3.LUT P3, RZ, R16, 0x40, RZ, 0xc0, !PT ;  /* 0x0000004010ff7812 */ /* 0x000fc6000786c0ff */
[----:B------:R-:W-:Y:S10]  /*d8e0*/  SHFL.IDX PT, R8, R8, RZ, 0x1c1f ;  /* 0x001c1fff08087589 */ /* 0x000ff400000e0000 */
[----:B0-----:R-:W-:-:S02]  /*d8f0*/  @P3 IADD3 R14, P0, R35, R14, RZ ;  /* 0x0000000e230e3210 */ /* 0x001fc40007f1e0ff */
[-C--:B-1----:R-:W-:Y:S02]  /*d900*/  ISETP.GE.AND P6, PT, R35, R7.reuse, PT ;  /* 0x000000072300720c */ /* 0x082fe40003fc6270 */
[-C--:B------:R-:W-:Y:S01]  /*d910*/  ISETP.GE.AND P2, PT, R25, R7.reuse, PT ;  /* 0x000000071900720c */ /* 0x080fe20003f46270 */
[----:B--2---:R-:W-:Y:S01]  /*d920*/  @P3 IMAD.X R3, RZ, RZ, R2, P0 ;  /* 0x000000ffff033224 */ /* 0x004fe200000e0602 */
[----:B------:R-:W-:Y:S01]  /*d930*/  ISETP.GE.AND P1, PT, R23, R7, PT ;  /* 0x000000071700720c */ /* 0x000fe20003f26270 */
[----:B------:R-:W-:Y:S02]  /*d940*/  @P3 IMAD.MOV.U32 R2, RZ, RZ, R14 ;  /* 0x000000ffff023224 */ /* 0x000fe400078e000e */
[----:B------:R-:W0:Y:S06]  /*d950*/  SHFL.IDX PT, R14, R0, 0x1, 0x1c1f ;  /* 0x003c1f00000e7f89 */ /* 0x000e2c00000e0000 */
[----:B------:R-:W-:Y:S04]  /*d960*/  @P3 LDGSTS.E.BYPASS.LTC128B.128 [R24+0x24200], desc[UR56][R2.64], !P6 ;  /* 0x2420000002183fae */ /* 0x000fe8000f101d78 */
[----:B------:R-:W-:Y:S04]  /*d970*/  @P3 LDGSTS.E.BYPASS.LTC128B.128 [R24+0x26a00], desc[UR56][R2.64+0x40], !P2 ;  /* 0x26a0004002183fae */ /* 0x000fe8000d101d78 */
[----:B------:R1:W-:Y:S01]  /*d980*/  @P3 LDGSTS.E.BYPASS.LTC128B.128 [R24+0x29200], desc[UR56][R2.64+0x80], !P1 ;  /* 0x2920008002183fae */ /* 0x0003e2000c901d78 */
[----:B------:R-:W-:-:S03]  /*d990*/  ISETP.NE.AND P3, PT, R6, RZ, PT ;  /* 0x000000ff0600720c */ /* 0x000fc60003f65270 */
[----:B------:R-:W2:Y:S01]  /*d9a0*/  SHFL.IDX PT, R6, R5, 0x1, 0x1c1f ;  /* 0x003c1f0005067f89 */ /* 0x000ea200000e0000 */
[----:B0-----:R-:W-:-:S05]  /*d9b0*/  @P5 IADD3 R14, P0, R35, R14, RZ ;  /* 0x0000000e230e5210 */ /* 0x001fca0007f1e0ff */
[----:B-1----:R-:W-:Y:S02]  /*d9c0*/  @P5 IMAD.MOV.U32 R2, RZ, RZ, R14 ;  /* 0x000000ffff025224 */ /* 0x002fe400078e000e */
[----:B------:R-:W0:Y:S01]  /*d9d0*/  SHFL.IDX PT, R14, R0, 0x2, 0x1c1f ;  /* 0x005c1f00000e7f89 */ /* 0x000e2200000e0000 */
[----:B--2---:R-:W-:-:S03]  /*d9e0*/  @P5 IMAD.X R7, RZ, RZ, R6, P0 ;  /* 0x000000ffff075224 */ /* 0x004fc600000e0606 */
[----:B------:R-:W1:Y:S01]  /*d9f0*/  SHFL.IDX PT, R6, R5, 0x2, 0x1c1f ;  /* 0x005c1f0005067f89 */ /* 0x000e6200000e0000 */
[----:B------:R-:W-:-:S05]  /*da00*/  @P5 IMAD.MOV.U32 R3, RZ, RZ, R7 ;  /* 0x000000ffff035224 */ /* 0x000fca00078e0007 */
[----:B------:R-:W-:Y:S01]  /*da10*/  @P5 LDGSTS.E.BYPASS.LTC128B.128 [R24+0x24a00], desc[UR56][R2.64], !P6 ;  /* 0x24a0000002185fae */ /* 0x000fe2000f101d78 */
[----:B0-----:R-:W-:-:S03]  /*da20*/  @P4 IADD3 R14, P0, R35, R14, RZ ;  /* 0x0000000e230e4210 */ /* 0x001fc60007f1e0ff */
[----:B------:R-:W-:Y:S04]  /*da30*/  @P5 LDGSTS.E.BYPASS.LTC128B.128 [R24+0x27200], desc[UR56][R2.64+0x40], !P2 ;  /* 0x2720004002185fae */ /* 0x000fe8000d101d78 */
[----:B------:R0:W-:Y:S01]  /*da40*/  @P5 LDGSTS.E.BYPASS.LTC128B.128 [R24+0x29a00], desc[UR56][R2.64+0x80], !P1 ;  /* 0x29a0008002185fae */ /* 0x0001e2000c901d78 */
[----:B-1----:R-:W-:-:S03]  /*da50*/  @P4 IMAD.X R7, RZ, RZ, R6, P0 ;  /* 0x000000ffff074224 */ /* 0x002fc600000e0606 */
[----:B------:R-:W-:Y:S01]  /*da60*/  SHFL.IDX PT, R6, R5, 0x3, 0x1c1f ;  /* 0x007c1f0005067f89 */ /* 0x000fe200000e0000 */
[----:B0-----:R-:W-:-:S03]  /*da70*/  @P4 IMAD.MOV.U32 R2, RZ, RZ, R14 ;  /* 0x000000ffff024224 */ /* 0x001fc600078e000e */
[----:B------:R-:W0:Y:S01]  /*da80*/  SHFL.IDX PT, R14, R0, 0x3, 0x1c1f ;  /* 0x007c1f00000e7f89 */ /* 0x000e2200000e0000 */
[----:B------:R-:W-:-:S05]  /*da90*/  @P4 IMAD.MOV.U32 R3, RZ, RZ, R7 ;  /* 0x000000ffff034224 */ /* 0x000fca00078e0007 */
[----:B------:R-:W-:Y:S04]  /*daa0*/  @P4 LDGSTS.E.BYPASS.LTC128B.128 [R24+0x25200], desc[UR56][R2.64], !P6 ;  /* 0x2520000002184fae */ /* 0x000fe8000f101d78 */
[----:B------:R-:W-:Y:S04]  /*dab0*/  @P4 LDGSTS.E.BYPASS.LTC128B.128 [R24+0x27a00], desc[UR56][R2.64+0x40], !P2 ;  /* 0x27a0004002184fae */ /* 0x000fe8000d101d78 */
[----:B------:R1:W-:Y:S01]  /*dac0*/  @P4 LDGSTS.E.BYPASS.LTC128B.128 [R24+0x2a200], desc[UR56][R2.64+0x80], !P1 ;  /* 0x2a20008002184fae */ /* 0x0003e2000c901d78 */
[----:B0-----:R-:W-:-:S05]  /*dad0*/  @P3 IADD3 R14, P0, R35, R14, RZ ;  /* 0x0000000e230e3210 */ /* 0x001fca0007f1e0ff */
[----:B------:R-:W-:Y:S02]  /*dae0*/  @P3 IMAD.X R7, RZ, RZ, R6, P0 ;  /* 0x000000ffff073224 */ /* 0x000fe400000e0606 */
[----:B-1----:R-:W-:Y:S02]  /*daf0*/  @P3 IMAD.MOV.U32 R2, RZ, RZ, R14 ;  /* 0x000000ffff023224 */ /* 0x002fe400078e000e */
[----:B------:R-:W-:Y:S01]  /*db00*/  @P3 IMAD.MOV.U32 R3, RZ, RZ, R7 ;  /* 0x000000ffff033224 */ /* 0x000fe200078e0007 */
[----:B------:R0:W1:Y:S04]  /*db10*/  SHFL.IDX PT, R14, R4, RZ, 0x1c1f ;  /* 0x001c1fff040e7589 */ /* 0x00006800000e0000 */
[----:B------:R0:W-:Y:S04]  /*db20*/  @P3 LDGSTS.E.BYPASS.LTC128B.128 [R24+0x25a00], desc[UR56][R2.64], !P6 ;  /* 0x25a0000002183fae */ /* 0x0001e8000f101d78 */
[----:B------:R0:W-:Y:S04]  /*db30*/  @P3 LDGSTS.E.BYPASS.LTC128B.128 [R24+0x28200], desc[UR56][R2.64+0x40], !P2 ;  /* 0x2820004002183fae */ /* 0x0001e8000d101d78 */
[----:B------:R0:W-:Y:S02]  /*db40*/  @P3 LDGSTS.E.BYPASS.LTC128B.128 [R24+0x2aa00], desc[UR56][R2.64+0x80], !P1 ;  /* 0x2aa0008002183fae */ /* 0x0001e4000c901d78 */
.L_x_126:
[----:B------:R-:W-:Y:S01]  /*db50*/  LOP3.LUT P0, RZ, R16, 0x80, RZ, 0xc0, !PT ;  /* 0x0000008010ff7812 */ /* 0x000fe2000780c0ff */
[----:B------:R-:W-:-:S12]  /*db60*/  BSSY B0, `(.L_x_54) ;  /* 0x000000e000007945 */ /* 0x000fd80003800000 */
[----:B------:R-:W-:Y:S05]  /*db70*/  @!P0 BRA `(.L_x_55) ;  /* 0x0000000000308947 */ /* 0x000fea0003800000 */
[----:B------:R-:W2:Y:S01]  /*db80*/  LDC R0, c[0x0][0x2f4] ;  /* 0x0000bd00ff007b82 */ /* 0x000ea20000000800 */
[----:B01----:R-:W-:-:S05]  /*db90*/  IADD3 R2, P0, R35, R14, RZ ;  /* 0x0000000e23027210 */ /* 0x003fca0007f1e0ff */
[----:B------:R-:W-:Y:S01]  /*dba0*/  IMAD.X R3, RZ, RZ, R8, P0 ;  /* 0x000000ffff037224 */ /* 0x000fe200000e0608 */
[-C--:B--2---:R-:W-:Y:S02]  /*dbb0*/  ISETP.GE.AND P3, PT, R35, R0.reuse, PT ;  /* 0x000000002300720c */ /* 0x084fe40003f66270 */
[-C--:B------:R-:W-:Y:S02]  /*dbc0*/  ISETP.GE.AND P2, PT, R25, R0.reuse, PT ;  /* 0x000000001900720c */ /* 0x080fe40003f46270 */
[----:B------:R-:W-:-:S09]  /*dbd0*/  ISETP.GE.AND P1, PT, R23, R0, PT ;  /* 0x000000001700720c */ /* 0x000fd20003f26270 */
[----:B------:R-:W-:Y:S01]  /*dbe0*/  @!PT LDS RZ, [RZ] ;  /* 0x00000000fffff984 */ /* 0x000fe20000000800 */
[----:B------:R-:W-:Y:S01]  /*dbf0*/  @!PT LDS RZ, [RZ] ;  /* 0x00000000fffff984 */ /* 0x000fe20000000800 */
[----:B------:R-:W-:Y:S01]  /*dc00*/  @!PT LDS RZ, [RZ] ;  /* 0x00000000fffff984 */ /* 0x000fe20000000800 */
[----:B------:R2:W-:Y:S04]  /*dc10*/  LDGSTS.E.BYPASS.LTC128B.128 [R24+0x26200], desc[UR56][R2.64], !P3 ;  /* 0x2620000002187fae */ /* 0x0005e8000d901d78 */
[----:B------:R2:W-:Y:S04]  /*dc20*/  LDGSTS.E.BYPASS.LTC128B.128 [R24+0x28a00], desc[UR56][R2.64+0x40], !P2 ;  /* 0x28a0004002187fae */ /* 0x0005e8000d101d78 */
[----:B------:R2:W-:Y:S02]  /*dc30*/  LDGSTS.E.BYPASS.LTC128B.128 [R24+0x2b200], desc[UR56][R2.64+0x80], !P1 ;  /* 0x2b20008002187fae */ /* 0x0005e4000c901d78 */
.L_x_55:
[----:B------:R-:W-:Y:S05]  /*dc40*/  BSYNC B0 ;  /* 0x0000000000007941 */ /* 0x000fea0003800000 */
.L_x_54:
[----:B------:R-:W-:Y:S01]  /*dc50*/  NOP ;  /* 0x0000000000007918 */ /* 0x000fe20000000000 */
[----:B------:R-:W-:Y:S01]  /*dc60*/  SYNCS.ARRIVE.TRANS64.RED.A0T1 RZ, [UR41+0x33430], RZ ;  /* 0x033430ffffff79a7 */ /* 0x000fe20008200429 */
[----:B------:R-:W-:Y:S01]  /*dc70*/  ARRIVES.LDGSTSBAR.64.TRANSCNT [UR41+0x33430] ;  /* 0x03343000ff0079b0 */ /* 0x000fe20008000aa9 */
[----:B------:R-:W-:Y:S01]  /*dc80*/  NOP ;  /* 0x0000000000007918 */ /* 0x000fe20000000000 */
[----:B------:R-:W-:-:S06]  /*dc90*/  ULOP3.LUT UR4, UR48, 0x2, URZ, 0xfc, !UPT ;  /* 0x0000000230047892 */ /* 0x000fcc000f8efc3f */
[----:B0-2---:R-:W-:-:S05]  /*dca0*/  IMAD.U32 R2, RZ, RZ, UR4 ;  /* 0x00000004ff027e24 */ /* 0x005fca000f8e00ff */
[----:B------:R-:W-:-:S13]  /*dcb0*/  ISETP.NE.AND P0, PT, R2, 0x3, PT ;  /* 0x000000030200780c */ /* 0x000fda0003f05270 */
[----:B------:R-:W-:Y:S05]  /*dcc0*/  @!P0 BRA `(.L_x_56) ;  /* 0x0000000000048947 */ /* 0x000fea0003800000 */
[----:B------:R-:W-:Y:S01]  /*dcd0*/  BPT.TRAP 0x1 ;  /* 0x000000040000795c */ /* 0x000fe20000300000 */
.L_x_56:
[----:B------:R-:W-:Y:S01]  /*dce0*/  SYNCS.ARRIVE.TRANS64.A1T0 RZ, [UR41+0x33430], RZ ;  /* 0x033430ffffff79a7 */ /* 0x000fe20008100029 */
[----:B------:R-:W-:Y:S05]  /*dcf0*/  WARPSYNC.ALL ;  /* 0x0000000000007948 */ /* 0x000fea0003800000 */
[----:B------:R-:W-:Y:S01]  /*dd00*/  UIADD3 UR5, UR41, 0x1e200, URZ ;  /* 0x0001e20029057890 */ /* 0x000fe2000fffe03f */
[----:B------:R-:W-:Y:S01]  /*dd10*/  R2UR UR4, R34 ;  /* 0x00000000220472ca */ /* 0x000fe200000e0000 */
[----:B------:R-:W-:Y:S01]  /*dd20*/  ULDC.64 UR6, c[0x0][0x2d8] ;  /* 0x0000b60000067ab9 */ /* 0x000fe20000000a00 */
[----:B------:R-:W-:Y:S01]  /*dd30*/  SHF.R.S32.HI R18, RZ, 0x1f, R29 ;  /* 0x0000001fff127819 */ /* 0x000fe2000001141d */
[----:B------:R-:W-:Y:S02]  /*dd40*/  ULOP3.LUT UP0, URZ, UR5, 0x1bf, URZ, 0xc0, !UPT ;  /* 0x000001bf053f7892 */ /* 0x000fe4000f80c03f */
[----:B------:R-:W-:Y:S01]  /*dd50*/  UIMAD.WIDE.U32 UR36, UR39, UR6, URZ ;  /* 0x00000006272472a5 */ /* 0x000fe2000f8e003f */
[----:B------:R-:W-:Y:S03]  /*dd60*/  BAR.SYNC.DEFER_BLOCKING 0x8, 0x180 ;  /* 0x0206000000007b1d */ /* 0x000fe60000010000 */
[----:B------:R-:W-:-:S04]  /*dd70*/  PLOP3.LUT P0, PT, PT, PT, UP0, 0x80, 0x0 ;  /* 0x000000000000781c */ /* 0x000fc80003f0f008 */
[----:B------:R-:W-:-:S04]  /*dd80*/  UIMAD UR4, UR4, UR6, URZ ;  /* 0x00000006040472a4 */ /* 0x000fc8000f8e023f */
[----:B------:R-:W-:-:S04]  /*dd90*/  UIMAD UR4, UR39, UR7, UR4 ;  /* 0x00000007270472a4 */ /* 0x000fc8000f8e0204 */
[----:B------:R-:W-:Y:S01]  /*dda0*/  UIADD3 UR42, UR37, UR4, URZ ;  /* 0x00000004252a7290 */ /* 0x000fe2000fffe03f */
[----:B------:R-:W-:Y:S11]  /*ddb0*/  @!P0 BRA `(.L_x_57) ;  /* 0x0000000000408947 */ /* 0x000ff60003800000 */
[----:B------:R-:W-:Y:S01]  /*ddc0*/  MOV R2, 0x0 ;  /* 0x0000000000027802 */ /* 0x000fe20000000f00 */
[----:B------:R-:W-:Y:S01]  /*ddd0*/  ULDC.64 UR6, c[0x4][0xc0] ;  /* 0x0100300000067ab9 */ /* 0x000fe20000000a00 */
[----:B------:R-:W-:Y:S01]  /*dde0*/  ULDC.64 UR8, c[0x4][0xc8] ;  /* 0x0100320000087ab9 */ /* 0x000fe20000000a00 */
[----:B------:R-:W-:Y:S01]  /*ddf0*/  ULDC.64 UR4, c[0x4][0x28] ;  /* 0x01000a0000047ab9 */ /* 0x000fe20000000a00 */
[----:B------:R-:W-:Y:S02]  /*de00*/  IMAD.U32 R4, RZ, RZ, UR6 ;  /* 0x00000006ff047e24 */ /* 0x000fe4000f8e00ff */
[----:B------:R-:W0:Y:S01]  /*de10*/  LDC.64 R2, c[0x4][R2] ;  /* 0x0100000002027b82 */ /* 0x000e220000000a00 */
[----:B------:R-:W-:Y:S02]  /*de20*/  IMAD.U32 R5, RZ, RZ, UR7 ;  /* 0x00000007ff057e24 */ /* 0x000fe4000f8e00ff */
        /* <DEDUP_REMOVED lines=8> */
[----:B01----:R-:W-:Y:S05]  /*deb0*/  CALL.ABS.NOINC R2 ;  /* 0x0000000002007343 */ /* 0x003fea0003c00000 */
.L_x_57:
[----:B------:R-:W0:Y:S01]  /*dec0*/  LDC R0, c[0x0][0x448] ;  /* 0x00011200ff007b82 */ /* 0x000e220000000800 */
[----:B------:R-:W-:Y:S01]  /*ded0*/  IMAD R7, R28, 0x80, R26 ;  /* 0x000000801c077824 */ /* 0x000fe200078e021a */
[----:B------:R-:W-:Y:S01]  /*dee0*/  ULDC.64 UR4, c[0x0][0x2e0] ;  /* 0x0000b80000047ab9 */ /* 0x000fe20000000a00 */
[----:B------:R-:W-:Y:S02]  /*def0*/  IMAD.U32 R4, RZ, RZ, UR36 ;  /* 0x00000024ff047e24 */ /* 0x000fe4000f8e00ff */
[----:B------:R-:W-:Y:S02]  /*df00*/  IMAD.U32 R5, RZ, RZ, UR37 ;  /* 0x00000025ff057e24 */ /* 0x000fe4000f8e00ff */
[----:B------:R-:W-:Y:S02]  /*df10*/  IMAD.MOV.U32 R5, RZ, RZ, R7 ;  /* 0x000000ffff057224 */ /* 0x000fe400078e0007 */
[----:B------:R-:W-:Y:S02]  /*df20*/  IMAD R18, R18, UR4, RZ ;  /* 0x0000000412127c24 */ /* 0x000fe4000f8e02ff */
[----:B------:R-:W-:-:S02]  /*df30*/  IMAD.U32 R3, RZ, RZ, UR42 ;  /* 0x0000002aff037e24 */ /* 0x000fc4000f8e00ff */
[----:B------:R-:W-:Y:S02]  /*df40*/  IMAD.MOV.U32 R2, RZ, RZ, R4 ;  /* 0x000000ffff027224 */ /* 0x000fe400078e0004 */
[C---:B------:R-:W-:Y:S02]  /*df50*/  IMAD R11, R29.reuse, UR5, R18 ;  /* 0x000000051d0b7c24 */ /* 0x040fe4000f8e0212 */
[----:B------:R-:W-:Y:S01]  /*df60*/  IMAD.WIDE.U32 R2, R29, UR4, R2 ;  /* 0x000000041d027c25 */ /* 0x000fe2000f8e0002 */
[----:B------:R-:W-:-:S03]  /*df70*/  ULDC.64 UR4, c[0x0][0x2d0] ;  /* 0x0000b40000047ab9 */ /* 0x000fc60000000a00 */
[----:B------:R-:W-:Y:S01]  /*df80*/  IMAD.IADD R3, R3, 0x1, R11 ;  /* 0x0000000103037824 */ /* 0x000fe200078e020b */
[----:B0-----:R-:W-:-:S13]  /*df90*/  ISETP.NE.AND P0, PT, R0, 0x1, PT ;  /* 0x000000010000780c */ /* 0x001fda0003f05270 */
[----:B------:R-:W0:Y:S08]  /*dfa0*/  @P0 LDC R8, c[0x0][0x44c] ;  /* 0x00011300ff080b82 */ /* 0x000e300000000800 */
[----:B------:R-:W2:Y:S01]  /*dfb0*/  @P0 LDC R6, c[0x0][0x450] ;  /* 0x00011400ff060b82 */ /* 0x000ea20000000800 */
[----:B0-----:R-:W-:-:S05]  /*dfc0*/  @P0 IMAD.HI.U32 R9, R7, R8, RZ ;  /* 0x0000000807090227 */ /* 0x001fca00078e00ff */
[----:B--2---:R-:W-:-:S04]  /*dfd0*/  @P0 SHF.R.U32.HI R5, RZ, R6, R9 ;  /* 0x00000006ff050219 */ /* 0x004fc80000011609 */
[----:B------:R-:W-:Y:S01]  /*dfe0*/  SHF.R.S32.HI R4, RZ, 0x1f, R5 ;  /* 0x0000001fff047819 */ /* 0x000fe20000011405 */
[----:B------:R-:W-:-:S04]  /*dff0*/  IMAD.WIDE.U32 R2, R5, UR4, R2 ;  /* 0x0000000405027c25 */ /* 0x000fc8000f8e0002 */
[----:B------:R-:W-:-:S04]  /*e000*/  IMAD R4, R4, UR4, RZ ;  /* 0x0000000404047c24 */ /* 0x000fc8000f8e02ff */
[----:B------:R-:W-:Y:S01]  /*e010*/  IMAD R9, R5, UR5, R4 ;  /* 0x0000000505097c24 */ /* 0x000fe2000f8e0204 */
[----:B------:R-:W-:Y:S01]  /*e020*/  ULDC.64 UR4, c[0x0][0x2c8] ;  /* 0x0000b20000047ab9 */ /* 0x000fe20000000a00 */
[----:B------:R-:W-:Y:S02]  /*e030*/  IMAD.MOV R4, RZ, RZ, -R5 ;  /* 0x000000ffff047224 */ /* 0x000fe400078e0a05 */
[----:B------:R-:W-:Y:S02]  /*e040*/  IMAD.IADD R3, R3, 0x1, R9 ;  /* 0x0000000103037824 */ /* 0x000fe400078e0209 */
[----:B------:R-:W-:-:S04]  /*e050*/  IMAD R7, R0, R4, R7 ;  /* 0x0000000400077224 */ /* 0x000fc800078e0207 */
[----:B------:R-:W-:Y:S01]  /*e060*/  IMAD.WIDE.U32 R2, R7, UR4, R2 ;  /* 0x0000000407027c25 */ /* 0x000fe2000f8e0002 */
[----:B------:R-:W-:-:S05]  /*e070*/  SHF.R.S32.HI R4, RZ, 0x1f, R7 ;  /* 0x0000001fff047819 */ /* 0x000fca0000011407 */
[----:B------:R-:W-:-:S04]  /*e080*/  IMAD R4, R4, UR4, RZ ;  /* 0x0000000404047c24 */ /* 0x000fc8000f8e02ff */
[----:B------:R-:W-:Y:S01]  /*e090*/  IMAD R5, R7, UR5, R4 ;  /* 0x0000000507057c24 */ /* 0x000fe2000f8e0204 */
[----:B------:R-:W-:Y:S02]  /*e0a0*/  ULDC.64 UR4, c[0x0][0x280] ;  /* 0x0000a00000047ab9 */ /* 0x000fe40000000a00 */
[----:B------:R-:W-:Y:S01]  /*e0b0*/  IADD3 R4, P0, R2, UR4, RZ ;  /* 0x0000000402047c10 */ /* 0x000fe2000ff1e0ff */
[----:B------:R-:W-:Y:S02]  /*e0c0*/  ULDC UR4, c[0x0][0x2b8] ;  /* 0x0000ae0000047ab9 */ /* 0x000fe40000000800 */
[----:B------:R-:W-:Y:S02]  /*e0d0*/  ISETP.GE.AND P3, PT, R25, UR4, PT ;  /* 0x0000000419007c0c */ /* 0x000fe4000bf66270 */
[----:B------:R-:W-:Y:S01]  /*e0e0*/  IADD3.X R5, R3, UR5, R5, P0, !PT ;  /* 0x0000000503057c10 */ /* 0x000fe200087fe405 */
[----:B------:R-:W-:Y:S01]  /*e0f0*/  UMOV UR5, 0xffffffff ;  /* 0xffffffff00057882 */ /* 0x000fe20000000000 */
[----:B------:R-:W-:-:S02]  /*e100*/  ISETP.GE.AND P2, PT, R23, UR4, PT ;  /* 0x0000000417007c0c */ /* 0x000fc4000bf46270 */
[----:B------:R-:W-:Y:S01]  /*e110*/  ISETP.GE.AND P4, PT, R35, UR4, PT ;  /* 0x0000000423007c0c */ /* 0x000fe2000bf86270 */
[----:B------:R-:W-:-:S12]  /*e120*/  BRA.DIV UR5, `(.L_x_58) ;  /* 0x0000003a057c7947 */ /* 0x000fd8000b800000 */
[----:B-1----:R-:W0:Y:S01]  /*e130*/  SHFL.IDX PT, R14, R4, RZ, 0x1c1f ;  /* 0x001c1fff040e7589 */ /* 0x002e2200000e0000 */
[----:B------:R-:W-:Y:S01]  /*e140*/  ULDC UR4, c[0x0][0x288] ;  /* 0x0000a20000047ab9 */ /* 0x000fe20000000800 */
[----:B------:R-:W-:Y:S02]  /*e150*/  IMAD R7, R28, 0x80, R27 ;  /* 0x000000801c077824 */ /* 0x000fe400078e021b */
[----:B------:R-:W1:Y:S01]  /*e160*/  SHFL.IDX PT, R2, R5, RZ, 0x1c1f ;  /* 0x001c1fff05027589 */ /* 0x000e6200000e0000 */
[----:B------:R-:W-:Y:S02]  /*e170*/  IMAD R0, R0, UR4, RZ ;  /* 0x0000000400007c24 */ /* 0x000fe4000f8e02ff */
[C---:B------:R-:W-:Y:S01]  /*e180*/  VIADD R9, R7.reuse, 0x20 ;  /* 0x0000002007097836 */ /* 0x040fe20000000000 */
[----:B------:R-:W-:Y:S01]  /*e190*/  SHFL.IDX PT, R6, R5, 0x1, 0x1c1f ;  /* 0x003c1f0005067f89 */ /* 0x000fe200000e0000 */
[C---:B------:R-:W-:Y:S01]  /*e1a0*/  VIADD R11, R7.reuse, 0x40 ;  /* 0x00000040070b7836 */ /* 0x040fe20000000000 */
[----:B------:R-:W-:-:S13]  /*e1b0*/  ISETP.GE.AND P0, PT, R7, R0, PT ;  /* 0x000000000700720c */ /* 0x000fda0003f06270 */
[----:B0-----:R-:W-:-:S05]  /*e1c0*/  @!P0 IADD3 R14, P1, R35, R14, RZ ;  /* 0x0000000e230e8210 */ /* 0x001fca0007f3e0ff */
[----:B-1----:R-:W-:Y:S01]  /*e1d0*/  @!P0 IMAD.X R3, RZ, RZ, R2, P1 ;  /* 0x000000ffff038224 */ /* 0x002fe200008e0602 */
[----:B------:R-:W-:Y:S01]  /*e1e0*/  ISETP.GE.AND P1, PT, R9, R0, PT ;  /* 0x000000000900720c */ /* 0x000fe20003f26270 */
[----:B------:R-:W-:Y:S02]  /*e1f0*/  @!P0 IMAD.MOV.U32 R2, RZ, RZ, R14 ;  /* 0x000000ffff028224 */ /* 0x000fe400078e000e */
[----:B------:R-:W0:Y:S04]  /*e200*/  SHFL.IDX PT, R14, R4, 0x1, 0x1c1f ;  /* 0x003c1f00040e7f89 */ /* 0x000e2800000e0000 */
[----:B------:R-:W-:Y:S04]  /*e210*/  @!P0 LDGSTS.E.BYPASS.LTC128B.128 [R24+0x1e200], desc[UR56][R2.64], !P4 ;  /* 0x1e20000002188fae */ /* 0x000fe8000e101d78 */
[----:B------:R-:W-:Y:S04]  /*e220*/  @!P0 LDGSTS.E.BYPASS.LTC128B.128 [R24+0x20200], desc[UR56][R2.64+0x40], !P3 ;  /* 0x2020004002188fae */ /* 0x000fe8000d901d78 */
[----:B------:R1:W-:Y:S01]  /*e230*/  @!P0 LDGSTS.E.BYPASS.LTC128B.128 [R24+0x22200], desc[UR56][R2.64+0x80], !P2 ;  /* 0x2220008002188fae */ /* 0x0003e2000d101d78 */
[----:B0-----:R-:W-:-:S03]  /*e240*/  @!P1 IADD3 R8, P0, R35, R14, RZ ;  /* 0x0000000e23089210 */ /* 0x001fc60007f1e0ff */
[----:B------:R-:W0:Y:S02]  /*e250*/  SHFL.IDX PT, R14, R4, 0x2, 0x1c1f ;  /* 0x005c1f00040e7f89 */ /* 0x000e2400000e0000 */
[----:B------:R-:W-:Y:S01]  /*e260*/  @!P1 IMAD.X R9, RZ, RZ, R6, P0 ;  /* 0x000000ffff099224 */ /* 0x000fe200000e0606 */
[----:B------:R-:W-:Y:S01]  /*e270*/  ISETP.GE.AND P0, PT, R11, R0, PT ;  /* 0x000000000b00720c */ /* 0x000fe20003f06270 */
[----:B------:R-:W2:Y:S01]  /*e280*/  SHFL.IDX PT, R6, R5, 0x2, 0x1c1f ;  /* 0x005c1f0005067f89 */ /* 0x000ea200000e0000 */
[----:B-1----:R-:W-:Y:S02]  /*e290*/  @!P1 IMAD.MOV.U32 R2, RZ, RZ, R8 ;  /* 0x000000ffff029224 */ /* 0x002fe400078e0008 */
[----:B------:R-:W-:Y:S01]  /*e2a0*/  @!P1 IMAD.MOV.U32 R3, RZ, RZ, R9 ;  /* 0x000000ffff039224 */ /* 0x000fe200078e0009 */
[----:B------:R-:W1:Y:S04]  /*e2b0*/  SHFL.IDX PT, R5, R5, 0x3, 0x1c1f ;  /* 0x007c1f0005057f89 */ /* 0x000e6800000e0000 */
[----:B------:R-:W-:Y:S04]  /*e2c0*/  @!P1 LDGSTS.E.BYPASS.LTC128B.128 [R24+0x1ea00], desc[UR56][R2.64], !P4 ;  /* 0x1ea0000002189fae */ /* 0x000fe8000e101d78 */
[----:B------:R-:W-:Y:S04]  /*e2d0*/  @!P1 LDGSTS.E.BYPASS.LTC128B.128 [R24+0x20a00], desc[UR56][R2.64+0x40], !P3 ;  /* 0x20a0004002189fae */ /* 0x000fe8000d901d78 */
[----:B------:R3:W-:Y:S01]  /*e2e0*/  @!P1 LDGSTS.E.BYPASS.LTC128B.128 [R24+0x22a00], desc[UR56][R2.64+0x80], !P2 ;  /* 0x22a0008002189fae */ /* 0x0007e2000d101d78 */
[----:B0-----:R-:W-:-:S05]  /*e2f0*/  @!P0 IADD3 R14, P5, R35, R14, RZ ;  /* 0x0000000e230e8210 */ /* 0x001fca0007fbe0ff */
[----:B--2---:R-:W-:Y:S02]  /*e300*/  @!P0 IMAD.X R19, RZ, RZ, R6, P5 ;  /* 0x000000ffff138224 */ /* 0x004fe400028e0606 */
[----:B---3--:R-:W-:Y:S02]  /*e310*/  @!P0 IMAD.MOV.U32 R2, RZ, RZ, R14 ;  /* 0x000000ffff028224 */ /* 0x008fe400078e000e */
[----:B------:R-:W-:Y:S01]  /*e320*/  @!P0 IMAD.MOV.U32 R3, RZ, RZ, R19 ;  /* 0x000000ffff038224 */ /* 0x000fe200078e0013 */
[----:B------:R0:W2:Y:S04]  /*e330*/  SHFL.IDX PT, R14, R4, 0x3, 0x1c1f ;  /* 0x007c1f00040e7f89 */ /* 0x0000a800000e0000 */
[----:B------:R0:W-:Y:S04]  /*e340*/  @!P0 LDGSTS.E.BYPASS.LTC128B.128 [R24+0x1f200], desc[UR56][R2.64], !P4 ;  /* 0x1f20000002188fae */ /* 0x0001e8000e101d78 */
[----:B------:R0:W-:Y:S04]  /*e350*/  @!P0 LDGSTS.E.BYPASS.LTC128B.128 [R24+0x21200], desc[UR56][R2.64+0x40], !P3 ;  /* 0x2120004002188fae */ /* 0x0001e8000d901d78 */
[----:B-1----:R0:W-:Y:S02]  /*e360*/  @!P0 LDGSTS.E.BYPASS.LTC128B.128 [R24+0x23200], desc[UR56][R2.64+0x80], !P2 ;  /* 0x2320008002188fae */ /* 0x0021e4000d101d78 */
.L_x_135:
[----:B------:R-:W-:Y:S01]  /*e370*/  VIADD R7, R7, 0x60 ;  /* 0x0000006007077836 */ /* 0x000fe20000000000 */
[----:B------:R-:W-:Y:S04]  /*e380*/  BSSY B0, `(.L_x_59) ;  /* 0x000000b000007945 */ /* 0x000fe80003800000 */
[----:B------:R-:W-:-:S13]  /*e390*/  ISETP.GE.AND P0, PT, R7, R0, PT ;  /* 0x000000000700720c */ /* 0x000fda0003f06270 */
[----:B------:R-:W-:Y:S05]  /*e3a0*/  @P0 BRA `(.L_x_60) ;  /* 0x0000000000200947 */ /* 0x000fea0003800000 */
[----:B0-2---:R-:W-:-:S05]  /*e3b0*/  IADD3 R2, P0, R35, R14, RZ ;  /* 0x0000000e23027210 */ /* 0x005fca0007f1e0ff */
[----:B------:R-:W-:-:S05]  /*e3c0*/  IMAD.X R3, RZ, RZ, R5, P0 ;  /* 0x000000ffff037224 */ /* 0x000fca00000e0605 */
[----:B------:R-:W-:Y:S01]  /*e3d0*/  @!PT LDS RZ, [RZ] ;  /* 0x00000000fffff984 */ /* 0x000fe20000000800 */
[----:B------:R-:W-:Y:S01]  /*e3e0*/  @!PT LDS RZ, [RZ] ;  /* 0x00000000fffff984 */ /* 0x000fe20000000800 */
[----:B------:R-:W-:Y:S01]  /*e3f0*/  @!PT LDS RZ, [RZ] ;  /* 0x00000000fffff984 */ /* 0x000fe20000000800 */
[----:B------:R1:W-:Y:S04]  /*e400*/  LDGSTS.E.BYPASS.LTC128B.128 [R24+0x1fa00], desc[UR56][R2.64], !P4 ;  /* 0x1fa0000002187fae */ /* 0x0003e8000e101d78 */
[----:B------:R1:W-:Y:S04]  /*e410*/  LDGSTS.E.BYPASS.LTC128B.128 [R24+0x21a00], desc[UR56][R2.64+0x40], !P3 ;  /* 0x21a0004002187fae */ /* 0x0003e8000d901d78 */
[----:B------:R1:W-:Y:S02]  /*e420*/  LDGSTS.E.BYPASS.LTC128B.128 [R24+0x23a00], desc[UR56][R2.64+0x80], !P2 ;  /* 0x23a0008002187fae */ /* 0x0003e4000d101d78 */
.L_x_60:
[----:B------:R-:W-:Y:S05]  /*e430*/  BSYNC B0 ;  /* 0x0000000000007941 */ /* 0x000fea0003800000 */
.L_x_59:
[----:B------:R-:W-:Y:S01]  /*e440*/  NOP ;  /* 0x0000000000007918 */ /* 0x000fe20000000000 */
[----:B------:R-:W-:Y:S01]  /*e450*/  SYNCS.ARRIVE.TRANS64.RED.A0T1 RZ, [UR41+0x33400], RZ ;  /* 0x033400ffffff79a7 */ /* 0x000fe20008200429 */
[----:B------:R-:W-:Y:S01]  /*e460*/  IMAD.MOV.U32 R0, RZ, RZ, 0x1 ;  /* 0x00000001ff007424 */ /* 0x000fe200078e00ff */
[----:B------:R-:W-:Y:S04]  /*e470*/  ARRIVES.LDGSTSBAR.64.TRANSCNT [UR41+0x33400] ;  /* 0x03340000ff0079b0 */ /* 0x000fe80008000aa9 */
[----:B------:R-:W-:Y:S01]  /*e480*/  SHF.L.U32 R0, R0, 0x1f, RZ ;  /* 0x0000001f00007819 */ /* 0x000fe200000006ff */
[----:B------:R-:W-:Y:S01]  /*e490*/  NOP ;  /* 0x0000000000007918 */ /* 0x000fe20000000000 */
[----:B------:R-:W-:Y:S02]  /*e4a0*/  SYNCS.ARRIVE.TRANS64.A1T0 RZ, [UR41+0x33400], RZ ;  /* 0x033400ffffff79a7 */ /* 0x000fe40008100029 */
[----:B------:R-:W3:Y:S02]  /*e4b0*/  SYNCS.PHASECHK.TRANS64.TRYWAIT P0, [UR41+0x33420], R0 ;  /* 0x03342000ff0075a7 */ /* 0x000ee40008000169 */
[----:B---3--:R-:W-:Y:S05]  /*e4c0*/  @!P0 BRA `(.L_x_61) ;  /* 0x0000003800d48947 */ /* 0x008fea0003800000 */
.L_x_136:
[----:B------:R-:W-:Y:S01]  /*e4d0*/  UIADD3 UR4, UR45, -0x2, URZ ;  /* 0xfffffffe2d047890 */ /* 0x000fe2000fffe03f */
[----:B------:R-:W-:-:S03]  /*e4e0*/  IMAD.MOV.U32 R31, RZ, RZ, 0x1 ;  /* 0x00000001ff1f7424 */ /* 0x000fc600078e00ff */
[----:B------:R-:W-:-:S06]  /*e4f0*/  UISETP.GE.AND UP0, UPT, UR4, UR44, UPT ;  /* 0x0000002c0400728c */ /* 0x000fcc000bf06270 */
[----:B------:R-:W-:-:S13]  /*e500*/  PLOP3.LUT P0, PT, PT, PT, UP0, 0x80, 0x0 ;  /* 0x000000000000781c */ /* 0x000fda0003f0f008 */
[----:B------:R-:W-:Y:S05]  /*e510*/  @!P0 BRA `(.L_x_62) ;  /* 0x00000018000c8947 */ /* 0x000fea0003800000 */
[----:B------:R-:W-:Y:S01]  /*e520*/  UIADD3 UR4, UR43, 0x1, URZ ;  /* 0x000000012b047890 */ /* 0x000fe2000fffe03f */
[----:B------:R-:W-:Y:S01]  /*e530*/  IADD3 R33, R33, R17, R27 ;  /* 0x0000001121217210 */ /* 0x000fe20007ffe01b */
[----:B------:R-:W-:Y:S01]  /*e540*/  IMAD.MOV.U32 R21, RZ, RZ, 0x1 ;  /* 0x00000001ff157424 */ /* 0x000fe200078e00ff */
[----:B01----:R-:W-:Y:S01]  /*e550*/  LOP3.LUT R3, RZ, UR40, RZ, 0x33, !PT ;  /* 0x00000028ff037c12 */ /* 0x003fe2000f8e33ff */
[----:B------:R-:W-:Y:S01]  /*e560*/  UIMAD UR4, UR4, UR38, URZ ;  /* 0x00000026040472a4 */ /* 0x000fe2000f8e023f */
[----:B------:R-:W-:Y:S02]  /*e570*/  IMAD.MOV.U32 R20, RZ, RZ, RZ ;  /* 0x000000ffff147224 */ /* 0x000fe400078e00ff */
[----:B------:R-:W-:-:S03]  /*e580*/  VIADD R2, R33, 0xfffffe20 ;  /* 0xfffffe2021027836 */ /* 0x000fc60000000000 */
[----:B------:R-:W-:-:S04]  /*e590*/  LOP3.LUT R0, RZ, UR4, RZ, 0x33, !PT ;  /* 0x00000004ff007c12 */ /* 0x000fc8000f8e33ff */
[----:B------:R-:W-:-:S04]  /*e5a0*/  VIMNMX R3, R0, R3, !PT ;  /* 0x0000000300037248 */ /* 0x000fc80007fe0100 */
[C---:B------:R-:W-:Y:S01]  /*e5b0*/  IADD3 R33, -R3.reuse, -0x2, RZ ;  /* 0xfffffffe03217810 */ /* 0x040fe20007ffe1ff */
[----:B------:R-:W-:-:S07]  /*e5c0*/  IMAD R0, R3, -0xa0, R2 ;  /* 0xffffff6003007824 */ /* 0x000fce00078e0202 */
.L_x_77:
[----:B------:R-:W3:Y:S01]  /*e5d0*/  LDL R6, [R1] ;  /* 0x0000000001067983 */ /* 0x000ee20000100800 */
[----:B0-----:R-:W0:Y:S01]  /*e5e0*/  LDC R2, c[0x0][0x430] ;  /* 0x00010c00ff027b82 */ /* 0x001e220000000800 */
[----:B------:R-:W-:Y:S01]  /*e5f0*/  VIADD R11, R0, 0x80 ;  /* 0x00000080000b7836 */ /* 0x000fe20000000000 */
[----:B------:R-:W-:Y:S01]  /*e600*/  ULDC.64 UR4, c[0x0][0x428] ;  /* 0x00010a0000047ab9 */ /* 0x000fe20000000a00 */
[----:B0-----:R-:W-:-:S13]  /*e610*/  ISETP.NE.AND P0, PT, R2, 0x1, PT ;  /* 0x000000010200780c */ /* 0x001fda0003f05270 */
[----:B------:R-:W0:Y:S08]  /*e620*/  @P0 LDC R3, c[0x0][0x434] ;  /* 0x00010d00ff030b82 */ /* 0x000e300000000800 */
[----:B------:R-:W1:Y:S08]  /*e630*/  @P0 LDC R5, c[0x0][0x438] ;  /* 0x00010e00ff050b82 */ /* 0x000e700000000800 */
[----:B------:R-:W4:Y:S08]  /*e640*/  @P0 LDC R4, c[0x0][0x434] ;  /* 0x00010d00ff040b82 */ /* 0x000f300000000800 */
[----:B------:R-:W2:Y:S01]  /*e650*/  @P0 LDC R7, c[0x0][0x438] ;  /* 0x00010e00ff070b82 */ /* 0x000ea20000000800 */
[----:B0-----:R-:W-:-:S04]  /*e660*/  @P0 IMAD.HI.U32 R2, R0, R3, RZ ;  /* 0x0000000300020227 */ /* 0x001fc800078e00ff */
[----:B------:R-:W-:Y:S01]  /*e670*/  IMAD.MOV.U32 R10, RZ, RZ, R0 ;  /* 0x000000ffff0a7224 */ /* 0x000fe200078e0000 */
[----:B-1----:R-:W-:Y:S01]  /*e680*/  @P0 SHF.R.U32.HI R10, RZ, R5, R2 ;  /* 0x00000005ff0a0219 */ /* 0x002fe20000011602 */
[----:B----4-:R-:W-:-:S03]  /*e690*/  @P0 IMAD.HI.U32 R2, R11, R4, RZ ;  /* 0x000000040b020227 */ /* 0x010fc600078e00ff */
[--C-:B------:R-:W-:Y:S01]  /*e6a0*/  SHF.R.S32.HI R5, RZ, 0x1f, R10.reuse ;  /* 0x0000001fff057819 */ /* 0x100fe2000001140a */
[----:B------:R-:W-:Y:S01]  /*e6b0*/  IMAD.MOV.U32 R4, RZ, RZ, R10 ;  /* 0x000000ffff047224 */ /* 0x000fe200078e000a */
[----:B--2---:R-:W-:Y:S01]  /*e6c0*/  @P0 SHF.R.U32.HI R11, RZ, R7, R2 ;  /* 0x00000007ff0b0219 */ /* 0x004fe20000011602 */
[----:B------:R-:W-:Y:S02]  /*e6d0*/  IMAD R7, R37, UR4, RZ ;  /* 0x0000000425077c24 */ /* 0x000fe4000f8e02ff */
[----:B------:R-:W-:-:S04]  /*e6e0*/  IMAD.WIDE.U32 R4, R32, UR4, R4 ;  /* 0x0000000420047c25 */ /* 0x000fc8000f8e0004 */
[----:B------:R-:W-:-:S04]  /*e6f0*/  IMAD R9, R32, UR5, R7 ;  /* 0x0000000520097c24 */ /* 0x000fc8000f8e0207 */
[----:B------:R-:W-:Y:S01]  /*e700*/  IMAD.IADD R5, R9, 0x1, R5 ;  /* 0x0000000109057824 */ /* 0x000fe200078e0205 */
[----:B---3--:R-:W-:-:S13]  /*e710*/  ISETP.GT.U32.AND P1, PT, R6, 0x9f, PT ;  /* 0x0000009f0600780c */ /* 0x008fda0003f24070 */
[--C-:B------:R-:W-:Y:S01]  /*e720*/  @!P1 SHF.R.S32.HI R3, RZ, 0x1f, R11.reuse ;  /* 0x0000001fff039819 */ /* 0x100fe2000001140b */
[----:B------:R-:W-:-:S04]  /*e730*/  @!P1 IMAD.MOV.U32 R2, RZ, RZ, R11 ;  /* 0x000000ffff029224 */ /* 0x000fc800078e000b */
[----:B------:R-:W-:Y:S01]  /*e740*/  @!P1 IMAD.WIDE.U32 R2, R32, UR4, R2 ;  /* 0x0000000420029c25 */ /* 0x000fe2000f8e0002 */
[----:B------:R-:W-:Y:S02]  /*e750*/  ULDC.64 UR4, c[0x0][0x418] ;  /* 0x0001060000047ab9 */ /* 0x000fe40000000a00 */
[----:B------:R-:W-:-:S04]  /*e760*/  LEA R6, P0, R4, UR4, 0x2 ;  /* 0x0000000404067c11 */ /* 0x000fc8000f8010ff */
[----:B------:R-:W-:Y:S01]  /*e770*/  LEA.HI.X R7, R4, UR5, R5, 0x2, P0 ;  /* 0x0000000504077c11 */ /* 0x000fe200080f1405 */
[----:B------:R-:W-:-:S04]  /*e780*/  @!P1 IMAD.IADD R3, R9, 0x1, R3 ;  /* 0x0000000109039824 */ /* 0x000fc800078e0203 */
[----:B------:R-:W2:Y:S01]  /*e790*/  LDG.E R9, desc[UR56][R6.64] ;  /* 0x0000003806097981 */ /* 0x000ea2000c1e1900 */
[----:B------:R-:W-:Y:S01]  /*e7a0*/  ULOP3.LUT UR6, UR48, 0x2, URZ, 0xfc, !UPT ;  /* 0x0000000230067892 */ /* 0x000fe2000f8efc3f */
[----:B------:R-:W-:Y:S01]  /*e7b0*/  @!P1 LEA R4, P0, R2, UR4, 0x2 ;  /* 0x0000000402049c11 */ /* 0x000fe2000f8010ff */
[----:B------:R-:W-:-:S03]  /*e7c0*/  IMAD.MOV.U32 R8, RZ, RZ, RZ ;  /* 0x000000ffff087224 */ /* 0x000fc600078e00ff */
[----:B------:R-:W-:Y:S01]  /*e7d0*/  @!P1 LEA.HI.X R5, R2, UR5, R3, 0x2, P0 ;  /* 0x0000000502059c11 */ /* 0x000fe200080f1403 */
[----:B------:R-:W-:Y:S02]  /*e7e0*/  IMAD.U32 R12, RZ, RZ, UR6 ;  /* 0x00000006ff0c7e24 */ /* 0x000fe4000f8e00ff */
[----:B------:R-:W-:Y:S02]  /*e7f0*/  VIADD R2, R20, 0x1 ;  /* 0x0000000114027836 */ /* 0x000fe40000000000 */
[----:B------:R0:W5:Y:S01]  /*e800*/  @!P1 LDG.E R8, desc[UR56][R4.64] ;  /* 0x0000003804089981 */ /* 0x000162000c1e1900 */
[----:B------:R-:W-:Y:S02]  /*e810*/  ISETP.NE.AND P1, PT, R12, 0x3, PT ;  /* 0x000000030c00780c */ /* 0x000fe40003f25270 */
[----:B------:R-:W-:Y:S01]  /*e820*/  ISETP.NE.AND P0, PT, R2, 0x2, PT ;  /* 0x000000020200780c */ /* 0x000fe20003f05270 */
[----:B------:R-:W-:-:S03]  /*e830*/  VIADD R33, R33, 0xffffffff ;  /* 0xffffffff21217836 */ /* 0x000fc60000000000 */
[----:B0-----:R-:W-:Y:S02]  /*e840*/  SEL R4, R2, RZ, P0 ;  /* 0x000000ff02047207 */ /* 0x001fe40000000000 */
[----:B------:R-:W-:Y:S02]  /*e850*/  SEL R2, RZ, 0x1, P0 ;  /* 0x00000001ff027807 */ /* 0x000fe40000000000 */
[----:B------:R-:W-:Y:S02]  /*e860*/  ISETP.GT.AND P2, PT, R33, UR44, PT ;  /* 0x0000002c21007c0c */ /* 0x000fe4000bf44270 */
[----:B------:R-:W-:Y:S02]  /*e870*/  LOP3.LUT R31, R21, R2, RZ, 0x3c, !PT ;  /* 0x00000002151f7212 */ /* 0x000fe400078e3cff */
[----:B--2---:R-:W-:Y:S01]  /*e880*/  SHF.R.S32.HI R29, RZ, 0x1f, R9 ;  /* 0x0000001fff1d7819 */ /* 0x004fe20000011409 */
[----:B------:R-:W-:Y:S08]  /*e890*/  @!P1 BRA `(.L_x_63) ;  /* 0x0000000000049947 */ /* 0x000ff00003800000 */
[----:B------:R-:W-:Y:S01]  /*e8a0*/  BPT.TRAP 0x1 ;  /* 0x000000040000795c */ /* 0x000fe20000300000 */
.L_x_63:
[----:B------:R-:W-:Y:S02]  /*e8b0*/  LEA R5, R4, UR41, 0x3 ;  /* 0x0000002904057c11 */ /* 0x000fe4000f8e18ff */
[----:B------:R-:W-:-:S04]  /*e8c0*/  SHF.L.U32 R30, R31, 0x1f, RZ ;  /* 0x0000001f1f1e7819 */ /* 0x000fc800000006ff */
[----:B------:R-:W0:Y:S02]  /*e8d0*/  SYNCS.PHASECHK.TRANS64.TRYWAIT P0, [R5+URZ+0x33480], R30 ;  /* 0x0334801e050075a7 */ /* 0x000e24000800017f */
[----:B0-----:R-:W-:Y:S05]  /*e8e0*/  @!P0 BRA `(.L_x_64) ;  /* 0x0000003400e48947 */ /* 0x001fea0003800000 */
.L_x_137:
[----:B------:R-:W-:Y:S01]  /*e8f0*/  ULDC UR4, c[0x0][0x430] ;  /* 0x00010c0000047ab9 */ /* 0x000fe20000000800 */
[----:B------:R-:W-:Y:S01]  /*e900*/  ULDC.64 UR8, c[0x0][0x328] ;  /* 0x0000ca0000087ab9 */ /* 0x000fe20000000a00 */
[----:B------:R-:W-:Y:S01]  /*e910*/  UIADD3 UR4, -UR4, URZ, URZ ;  /* 0x0000003f04047290 */ /* 0x000fe2000fffe13f */
[----:B------:R-:W-:Y:S01]  /*e920*/  R2UR UR5, R34 ;  /* 0x00000000220572ca */ /* 0x000fe200000e0000 */
[----:B------:R-:W-:Y:S01]  /*e930*/  ULDC.64 UR10, c[0x0][0x338] ;  /* 0x0000ce00000a7ab9 */ /* 0x000fe20000000a00 */
[----:B------:R-:W-:Y:S01]  /*e940*/  ULDC.64 UR6, c[0x0][0x330] ;  /* 0x0000cc0000067ab9 */ /* 0x000fe20000000a00 */
[----:B------:R-:W-:Y:S01]  /*e950*/  IMAD R6, R29, UR10, RZ ;  /* 0x0000000a1d067c24 */ /* 0x000fe2000f8e02ff */
[----:B------:R-:W-:Y:S01]  /*e960*/  ULDC.64 UR12, c[0x0][0x318] ;  /* 0x0000c600000c7ab9 */ /* 0x000fe20000000a00 */
[----:B------:R-:W-:Y:S01]  /*e970*/  IMAD R10, R10, UR4, R0 ;  /* 0x000000040a0a7c24 */ /* 0x000fe2000f8e0200 */
[----:B-----5:R-:W-:Y:S01]  /*e980*/  SHF.R.S32.HI R28, RZ, 0x1f, R8 ;  /* 0x0000001fff1c7819 */ /* 0x020fe20000011408 */
[----:B------:R-:W-:Y:S01]  /*e990*/  IMAD R17, R11, UR4, R0 ;  /* 0x000000040b117c24 */ /* 0x000fe2000f8e0200 */
[----:B------:R-:W1:Y:S01]  /*e9a0*/  LDC R12, c[0x0][0x2f4] ;  /* 0x0000bd00ff0c7b82 */ /* 0x000e620000000800 */
[----:B------:R-:W-:Y:S01]  /*e9b0*/  IMAD.U32 R25, RZ, RZ, UR13 ;  /* 0x0000000dff197e24 */ /* 0x000fe2000f8e00ff */
[----:B------:R-:W-:Y:S01]  /*e9c0*/  SHF.R.S32.HI R26, RZ, 0x1f, R10 ;  /* 0x0000001fff1a7819 */ /* 0x000fe2000001140a */
[----:B------:R-:W-:Y:S01]  /*e9d0*/  VIADD R17, R17, 0x80 ;  /* 0x0000008011117836 */ /* 0x000fe20000000000 */
[----:B------:R-:W-:Y:S01]  /*e9e0*/  UMOV UR4, 0xffffffff ;  /* 0xffffffff00047882 */ /* 0x000fe20000000000 */
[----:B------:R-:W-:-:S02]  /*e9f0*/  LOP3.LUT P3, RZ, R16, 0x2, RZ, 0xc0, !PT ;  /* 0x0000000210ff7812 */ /* 0x000fc4000786c0ff */
[----:B------:R-:W-:Y:S01]  /*ea00*/  IMAD R3, R26, UR8, RZ ;  /* 0x000000081a037c24 */ /* 0x000fe2000f8e02ff */
[----:B------:R-:W-:Y:S02]  /*ea10*/  SHF.R.S32.HI R27, RZ, 0x1f, R17 ;  /* 0x0000001fff1b7819 */ /* 0x000fe40000011411 */
[----:B------:R-:W-:Y:S01]  /*ea20*/  LOP3.LUT P1, RZ, R16, 0x1, RZ, 0xc0, !PT ;  /* 0x0000000110ff7812 */ /* 0x000fe2000782c0ff */
[C---:B------:R-:W-:Y:S02]  /*ea30*/  IMAD R7, R10.reuse, UR9, R3 ;  /* 0x000000090a077c24 */ /* 0x040fe4000f8e0203 */
[----:B------:R-:W-:-:S04]  /*ea40*/  IMAD.WIDE.U32 R2, R10, UR8, RZ ;  /* 0x000000080a027c25 */ /* 0x000fc8000f8e00ff */
[----:B------:R-:W-:Y:S02]  /*ea50*/  IMAD.IADD R3, R3, 0x1, R7 ;  /* 0x0000000103037824 */ /* 0x000fe400078e0207 */
[C---:B------:R-:W-:Y:S02]  /*ea60*/  IMAD R7, R9.reuse, UR11, R6 ;  /* 0x0000000b09077c24 */ /* 0x040fe4000f8e0206 */
[----:B------:R-:W-:Y:S01]  /*ea70*/  IMAD.WIDE.U32 R2, R9, UR10, R2 ;  /* 0x0000000a09027c25 */ /* 0x000fe2000f8e0002 */
[----:B-1----:R-:W-:-:S03]  /*ea80*/  ISETP.GE.AND P4, PT, R35, R12, PT ;  /* 0x0000000c2300720c */ /* 0x002fc60003f86270 */
[----:B------:R-:W-:Y:S02]  /*ea90*/  IMAD.IADD R3, R3, 0x1, R7 ;  /* 0x0000000103037824 */ /* 0x000fe400078e0207 */
[----:B------:R-:W-:Y:S01]  /*eaa0*/  IMAD.U32 R6, RZ, RZ, UR6 ;  /* 0x00000006ff067e24 */ /* 0x000fe2000f8e00ff */
[----:B------:R-:W-:-:S03]  /*eab0*/  UIMAD UR6, UR5, UR6, URZ ;  /* 0x00000006050672a4 */ /* 0x000fc6000f8e023f */
[----:B------:R-:W-:Y:S01]  /*eac0*/  IMAD.WIDE.U32 R2, R6, UR39, R2 ;  /* 0x0000002706027c25 */ /* 0x000fe2000f8e0002 */
[----:B------:R-:W-:Y:S02]  /*ead0*/  UIMAD UR6, UR39, UR7, UR6 ;  /* 0x00000007270672a4 */ /* 0x000fe4000f8e0206 */
[----:B------:R-:W-:Y:S01]  /*eae0*/  IADD3 R18, P0, R2, UR12, RZ ;  /* 0x0000000c02127c10 */ /* 0x000fe2000ff1e0ff */
[----:B------:R-:W-:-:S03]  /*eaf0*/  IMAD R2, R27, UR8, RZ ;  /* 0x000000081b027c24 */ /* 0x000fc6000f8e02ff */
[----:B------:R-:W-:Y:S01]  /*eb00*/  IADD3.X R19, R25, UR6, R3, P0, !PT ;  /* 0x0000000619137c10 */ /* 0x000fe200087fe403 */
[C---:B------:R-:W-:Y:S02]  /*eb10*/  IMAD R7, R17.reuse, UR9, R2 ;  /* 0x0000000911077c24 */ /* 0x040fe4000f8e0202 */
[----:B------:R-:W-:-:S04]  /*eb20*/  IMAD.WIDE.U32 R2, R17, UR8, RZ ;  /* 0x0000000811027c25 */ /* 0x000fc8000f8e00ff */
[----:B------:R-:W-:Y:S02]  /*eb30*/  IMAD.IADD R3, R3, 0x1, R7 ;  /* 0x0000000103037824 */ /* 0x000fe400078e0207 */
[----:B------:R-:W-:Y:S02]  /*eb40*/  IMAD R7, R28, UR10, RZ ;  /* 0x0000000a1c077c24 */ /* 0x000fe4000f8e02ff */
[----:B------:R-:W-:-:S04]  /*eb50*/  IMAD.WIDE.U32 R2, R8, UR10, R2 ;  /* 0x0000000a08027c25 */ /* 0x000fc8000f8e0002 */
[----:B------:R-:W-:-:S04]  /*eb60*/  IMAD R7, R8, UR11, R7 ;  /* 0x0000000b08077c24 */ /* 0x000fc8000f8e0207 */
[----:B------:R-:W-:Y:S02]  /*eb70*/  IMAD.IADD R3, R3, 0x1, R7 ;  /* 0x0000000103037824 */ /* 0x000fe400078e0207 */
[----:B------:R-:W-:-:S03]  /*eb80*/  IMAD.WIDE.U32 R2, R6, UR39, R2 ;  /* 0x0000002706027c25 */ /* 0x000fc6000f8e0002 */
[----:B------:R-:W-:-:S04]  /*eb90*/  IADD3 R23, P0, R2, UR12, RZ ;  /* 0x0000000c02177c10 */ /* 0x000fc8000ff1e0ff */
[----:B------:R-:W-:Y:S01]  /*eba0*/  IADD3.X R25, R25, UR6, R3, P0, !PT ;  /* 0x0000000619197c10 */ /* 0x000fe200087fe403 */
[----:B------:R-:W-:Y:S08]  /*ebb0*/  BRA.DIV UR4, `(.L_x_65) ;  /* 0x0000003604447947 */ /* 0x000ff0000b800000 */
[----:B------:R-:W1:Y:S01]  /*ebc0*/  SHFL.IDX PT, R2, R18, RZ, 0x1c1f ;  /* 0x001c1fff12027589 */ /* 0x000e6200000e0000 */
[----:B------:R-:W-:-:S03]  /*ebd0*/  IMAD R22, R4, 0x7800, R24 ;  /* 0x0000780004167824 */ /* 0x000fc600078e0218 */
[----:B------:R-:W2:Y:S04]  /*ebe0*/  SHFL.IDX PT, R3, R19, RZ, 0x1c1f ;  /* 0x001c1fff13037589 */ /* 0x000ea800000e0000 */
[----:B------:R-:W-:Y:S04]  /*ebf0*/  SHFL.IDX PT, R7, R19, 0x2, 0x1c1f ;  /* 0x005c1f0013077f89 */ /* 0x000fe800000e0000 */
[----:B------:R-:W-:Y:S04]  /*ec00*/  SHFL.IDX PT, R25, R25, RZ, 0x1c1f ;  /* 0x001c1fff19197589 */ /* 0x000fe800000e0000 */
[----:B------:R-:W-:Y:S01]  /*ec10*/  SHFL.IDX PT, R14, R23, RZ, 0x1c1f ;  /* 0x001c1fff170e7589 */ /* 0x000fe200000e0000 */
[----:B-1----:R-:W-:-:S05]  /*ec20*/  IADD3 R2, P0, R35, R2, RZ ;  /* 0x0000000223027210 */ /* 0x002fca0007f1e0ff */
[----:B--2---:R-:W-:-:S05]  /*ec30*/  IMAD.X R3, RZ, RZ, R3, P0 ;  /* 0x000000ffff037224 */ /* 0x004fca00000e0603 */
[----:B------:R-:W-:Y:S04]  /*ec40*/  LDGSTS.E.BYPASS.LTC128B.128 [R22+0xf200], desc[UR56][R2.64], !P4 ;  /* 0x0f20000002167fae */ /* 0x000fe8000e101d78 */
[----:B------:R-:W-:Y:S04]  /*ec50*/  LDGSTS.E.BYPASS.LTC128B.128 [R22+0x11a00], desc[UR56][R2.64+0x40], !P3 ;  /* 0x11a0004002167fae */ /* 0x000fe8000d901d78 */
[----:B------:R1:W-:Y:S04]  /*ec60*/  LDGSTS.E.BYPASS.LTC128B.128 [R22+0x14200], desc[UR56][R2.64+0x80], !P1 ;  /* 0x1420008002167fae */ /* 0x0003e8000c901d78 */
[----:B-1----:R-:W1:Y:S04]  /*ec70*/  SHFL.IDX PT, R2, R18, 0x1, 0x1c1f ;  /* 0x003c1f0012027f89 */ /* 0x002e6800000e0000 */
[----:B------:R-:W2:Y:S04]  /*ec80*/  SHFL.IDX PT, R3, R19, 0x1, 0x1c1f ;  /* 0x003c1f0013037f89 */ /* 0x000ea800000e0000 */
[----:B------:R-:W-:Y:S01]  /*ec90*/  SHFL.IDX PT, R19, R19, 0x3, 0x1c1f ;  /* 0x007c1f0013137f89 */ /* 0x000fe200000e0000 */
[----:B-1----:R-:W-:-:S05]  /*eca0*/  IADD3 R2, P0, R35, R2, RZ ;  /* 0x0000000223027210 */ /* 0x002fca0007f1e0ff */
[----:B--2---:R-:W-:-:S05]  /*ecb0*/  IMAD.X R3, RZ, RZ, R3, P0 ;  /* 0x000000ffff037224 */ /* 0x004fca00000e0603 */
[----:B------:R-:W-:Y:S04]  /*ecc0*/  LDGSTS.E.BYPASS.LTC128B.128 [R22+0xfa00], desc[UR56][R2.64], !P4 ;  /* 0x0fa0000002167fae */ /* 0x000fe8000e101d78 */
[----:B------:R-:W-:Y:S04]  /*ecd0*/  LDGSTS.E.BYPASS.LTC128B.128 [R22+0x12200], desc[UR56][R2.64+0x40], !P3 ;  /* 0x1220004002167fae */ /* 0x000fe8000d901d78 */
[----:B------:R1:W-:Y:S04]  /*ece0*/  LDGSTS.E.BYPASS.LTC128B.128 [R22+0x14a00], desc[UR56][R2.64+0x80], !P1 ;  /* 0x14a0008002167fae */ /* 0x0003e8000c901d78 */
[----:B-1----:R-:W1:Y:S02]  /*ecf0*/  SHFL.IDX PT, R2, R18, 0x2, 0x1c1f ;  /* 0x005c1f0012027f89 */ /* 0x002e6400000e0000 */
[----:B-1----:R-:W-:-:S02]  /*ed00*/  IADD3 R6, P0, R35, R2, RZ ;  /* 0x0000000223067210 */ /* 0x002fc40007f1e0ff */
[----:B------:R-:W1:Y:S03]  /*ed10*/  SHFL.IDX PT, R2, R18, 0x3, 0x1c1f ;  /* 0x007c1f0012027f89 */ /* 0x000e6600000e0000 */
[----:B------:R-:W-:-:S05]  /*ed20*/  IMAD.X R7, RZ, RZ, R7, P0 ;  /* 0x000000ffff077224 */ /* 0x000fca00000e0607 */
[----:B------:R2:W-:Y:S04]  /*ed30*/  LDGSTS.E.BYPASS.LTC128B.128 [R22+0x10200], desc[UR56][R6.64], !P4 ;  /* 0x1020000006167fae */ /* 0x0005e8000e101d78 */
[----:B------:R2:W-:Y:S04]  /*ed40*/  LDGSTS.E.BYPASS.LTC128B.128 [R22+0x12a00], desc[UR56][R6.64+0x40], !P3 ;  /* 0x12a0004006167fae */ /* 0x0005e8000d901d78 */
[----:B------:R2:W-:Y:S01]  /*ed50*/  LDGSTS.E.BYPASS.LTC128B.128 [R22+0x15200], desc[UR56][R6.64+0x80], !P1 ;  /* 0x1520008006167fae */ /* 0x0005e2000c901d78 */
[----:B-1----:R-:W-:-:S05]  /*ed60*/  IADD3 R2, P0, R35, R2, RZ ;  /* 0x0000000223027210 */ /* 0x002fca0007f1e0ff */
[----:B------:R-:W-:-:S05]  /*ed70*/  IMAD.X R3, RZ, RZ, R19, P0 ;  /* 0x000000ffff037224 */ /* 0x000fca00000e0613 */
[----:B------:R2:W-:Y:S04]  /*ed80*/  LDGSTS.E.BYPASS.LTC128B.128 [R22+0x10a00], desc[UR56][R2.64], !P4 ;  /* 0x10a0000002167fae */ /* 0x0005e8000e101d78 */
[----:B------:R2:W-:Y:S04]  /*ed90*/  LDGSTS.E.BYPASS.LTC128B.128 [R22+0x13200], desc[UR56][R2.64+0x40], !P3 ;  /* 0x1320004002167fae */ /* 0x0005e8000d901d78 */
[----:B------:R2:W-:Y:S02]  /*eda0*/  LDGSTS.E.BYPASS.LTC128B.128 [R22+0x15a00], desc[UR56][R2.64+0x80], !P1 ;  /* 0x15a0008002167fae */ /* 0x0005e4000c901d78 */
.L_x_149:
[----:B--2---:R-:W-:Y:S02]  /*edb0*/  IADD3 R2, P0, R35, R14, RZ ;  /* 0x0000000e23027210 */ /* 0x004fe40007f1e0ff */
[----:B------:R-:W-:-:S03]  /*edc0*/  R2UR UR4, R5 ;  /* 0x00000000050472ca */ /* 0x000fc600000e0000 */
        /* <DEDUP_REMOVED lines=14> */
[----:B-1----:R-:W-:Y:S05]  /*eeb0*/  @!P1 BRA `(.L_x_66) ;  /* 0x0000000000049947 */ /* 0x002fea0003800000 */
[----:B------:R-:W-:Y:S01]  /*eec0*/  BPT.TRAP 0x1 ;  /* 0x000000040000795c */ /* 0x000fe20000300000 */
.L_x_66:
[----:B------:R1:W-:Y:S01]  /*eed0*/  SYNCS.ARRIVE.TRANS64.A1T0 RZ, [R5+URZ+0x33470], RZ ;  /* 0x033470ff05ff79a7 */ /* 0x0003e2000810003f */
[----:B------:R-:W-:Y:S05]  /*eee0*/  @!P1 BRA `(.L_x_67) ;  /* 0x0000000000049947 */ /* 0x000fea0003800000 */
[----:B------:R-:W-:Y:S01]  /*eef0*/  BPT.TRAP 0x1 ;  /* 0x000000040000795c */ /* 0x000fe20000300000 */
.L_x_67:
[----:B------:R-:W2:Y:S02]  /*ef00*/  SYNCS.PHASECHK.TRANS64.TRYWAIT P0, [R5+URZ+0x33440], R30 ;  /* 0x0334401e050075a7 */ /* 0x000ea4000800017f */
[----:B--2---:R-:W-:Y:S05]  /*ef10*/  @!P0 BRA `(.L_x_68) ;  /* 0x0000003400e88947 */ /* 0x004fea0003800000 */
.L_x_150:
[----:B------:R-:W-:Y:S01]  /*ef20*/  ULDC.64 UR8, c[0x0][0x300] ;  /* 0x0000c00000087ab9 */ /* 0x000fe20000000a00 */
[----:B------:R-:W-:Y:S01]  /*ef30*/  ULDC.64 UR10, c[0x0][0x310] ;  /* 0x0000c400000a7ab9 */ /* 0x000fe20000000a00 */
[----:B------:R-:W-:Y:S01]  /*ef40*/  IMAD R3, R26, UR8, RZ ;  /* 0x000000081a037c24 */ /* 0x000fe2000f8e02ff */
[----:B------:R-:W-:Y:S01]  /*ef50*/  R2UR UR6, R34 ;  /* 0x00000000220672ca */ /* 0x000fe200000e0000 */
[----:B------:R-:W-:Y:S01]  /*ef60*/  IMAD R6, R29, UR10, RZ ;  /* 0x0000000a1d067c24 */ /* 0x000fe2000f8e02ff */
[----:B------:R-:W-:Y:S01]  /*ef70*/  ULDC.64 UR4, c[0x0][0x308] ;  /* 0x0000c20000047ab9 */ /* 0x000fe20000000a00 */
[C---:B------:R-:W-:Y:S01]  /*ef80*/  IMAD R7, R10.reuse, UR9, R3 ;  /* 0x000000090a077c24 */ /* 0x040fe2000f8e0203 */
[----:B------:R-:W3:Y:S01]  /*ef90*/  LDC R11, c[0x0][0x2f4] ;  /* 0x0000bd00ff0b7b82 */ /* 0x000ee20000000800 */
[----:B------:R-:W-:Y:S01]  /*efa0*/  IMAD.WIDE.U32 R2, R10, UR8, RZ ;  /* 0x000000080a027c25 */ /* 0x000fe2000f8e00ff */
[C---:B------:R-:W-:Y:S02]  /*efb0*/  LOP3.LUT P3, RZ, R16.reuse, 0x2, RZ, 0xc0, !PT ;  /* 0x0000000210ff7812 */ /* 0x040fe4000786c0ff */
[----:B------:R-:W-:Y:S01]  /*efc0*/  LOP3.LUT P1, RZ, R16, 0x1, RZ, 0xc0, !PT ;  /* 0x0000000110ff7812 */ /* 0x000fe2000782c0ff */
[----:B------:R-:W-:-:S02]  /*efd0*/  IMAD.IADD R3, R3, 0x1, R7 ;  /* 0x0000000103037824 */ /* 0x000fc400078e0207 */
[C---:B------:R-:W-:Y:S02]  /*efe0*/  IMAD R7, R9.reuse, UR11, R6 ;  /* 0x0000000b09077c24 */ /* 0x040fe4000f8e0206 */
[----:B------:R-:W-:-:S04]  /*eff0*/  IMAD.WIDE.U32 R2, R9, UR10, R2 ;  /* 0x0000000a09027c25 */ /* 0x000fc8000f8e0002 */
[----:B------:R-:W-:Y:S02]  /*f000*/  IMAD.IADD R3, R3, 0x1, R7 ;  /* 0x0000000103037824 */ /* 0x000fe400078e0207 */
[----:B------:R-:W-:Y:S01]  /*f010*/  IMAD.U32 R6, RZ, RZ, UR4 ;  /* 0x00000004ff067e24 */ /* 0x000fe2000f8e00ff */
[----:B------:R-:W-:-:S03]  /*f020*/  UIMAD UR4, UR6, UR4, URZ ;  /* 0x00000004060472a4 */ /* 0x000fc6000f8e023f */
[----:B------:R-:W-:Y:S01]  /*f030*/  IMAD.WIDE.U32 R2, R6, UR39, R2 ;  /* 0x0000002706027c25 */ /* 0x000fe2000f8e0002 */
[----:B------:R-:W-:Y:S01]  /*f040*/  ULDC.64 UR6, c[0x0][0x2e8] ;  /* 0x0000ba0000067ab9 */ /* 0x000fe20000000a00 */
[----:B------:R-:W-:Y:S02]  /*f050*/  UIMAD UR4, UR39, UR5, UR4 ;  /* 0x00000005270472a4 */ /* 0x000fe4000f8e0204 */
[----:B------:R-:W-:Y:S01]  /*f060*/  IMAD.U32 R23, RZ, RZ, UR7 ;  /* 0x00000007ff177e24 */ /* 0x000fe2000f8e00ff */
[----:B------:R-:W-:Y:S01]  /*f070*/  IADD3 R18, P0, R2, UR6, RZ ;  /* 0x0000000602127c10 */ /* 0x000fe2000ff1e0ff */
[----:B------:R-:W-:Y:S01]  /*f080*/  IMAD R2, R27, UR8, RZ ;  /* 0x000000081b027c24 */ /* 0x000fe2000f8e02ff */
[----:B---3--:R-:W-:Y:S02]  /*f090*/  ISETP.GE.AND P4, PT, R35, R11, PT ;  /* 0x0000000b2300720c */ /* 0x008fe40003f86270 */
[----:B------:R-:W-:Y:S01]  /*f0a0*/  IADD3.X R19, R23, UR4, R3, P0, !PT ;  /* 0x0000000417137c10 */ /* 0x000fe200087fe403 */
[----:B------:R-:W-:-:S02]  /*f0b0*/  IMAD R7, R17, UR9, R2 ;  /* 0x0000000911077c24 */ /* 0x000fc4000f8e0202 */
        /* <DEDUP_REMOVED lines=9> */
[----:B------:R-:W-:-:S03]  /*f150*/  UMOV UR4, 0xffffffff ;  /* 0xffffffff00047882 */ /* 0x000fc60000000000 */
[----:B------:R-:W-:Y:S05]  /*f160*/  BRA.DIV UR4, `(.L_x_69) ;  /* 0x0000003604687947 */ /* 0x000fea000b800000 */
[----:B------:R-:W3:Y:S01]  /*f170*/  SHFL.IDX PT, R14, R18, RZ, 0x1c1f ;  /* 0x001c1fff120e7589 */ /* 0x000ee200000e0000 */
[----:B------:R-:W-:-:S03]  /*f180*/  IMAD R22, R4, 0x7800, R36 ;  /* 0x0000780004167824 */ /* 0x000fc600078e0224 */
[----:B------:R-:W4:Y:S01]  /*f190*/  SHFL.IDX PT, R3, R19, RZ, 0x1c1f ;  /* 0x001c1fff13037589 */ /* 0x000f2200000e0000 */
[----:B------:R-:W-:-:S03]  /*f1a0*/  VIADD R22, R22, UR41 ;  /* 0x0000002916167c36 */ /* 0x000fc60008000000 */
[----:B------:R-:W-:Y:S01]  /*f1b0*/  SHFL.IDX PT, R23, R23, RZ, 0x1c1f ;  /* 0x001c1fff17177589 */ /* 0x000fe200000e0000 */
[----:B---3--:R-:W-:-:S03]  /*f1c0*/  IADD3 R10, P0, R35, R14, RZ ;  /* 0x0000000e230a7210 */ /* 0x008fc60007f1e0ff */
[----:B------:R-:W3:Y:S02]  /*f1d0*/  SHFL.IDX PT, R14, R18, 0x1, 0x1c1f ;  /* 0x003c1f00120e7f89 */ /* 0x000ee400000e0000 */
[----:B----4-:R-:W-:Y:S02]  /*f1e0*/  IMAD.X R11, RZ, RZ, R3, P0 ;  /* 0x000000ffff0b7224 */ /* 0x010fe400000e0603 */
[----:B------:R-:W4:Y:S04]  /*f1f0*/  SHFL.IDX PT, R3, R19, 0x1, 0x1c1f ;  /* 0x003c1f0013037f89 */ /* 0x000f2800000e0000 */
[----:B------:R0:W-:Y:S04]  /*f200*/  LDGSTS.E.BYPASS.LTC128B.128 [R22+0x24200], desc[UR56][R10.64], !P4 ;  /* 0x242000000a167fae */ /* 0x0001e8000e101d78 */
[----:B------:R0:W-:Y:S04]  /*f210*/  LDGSTS.E.BYPASS.LTC128B.128 [R22+0x26a00], desc[UR56][R10.64+0x40], !P3 ;  /* 0x26a000400a167fae */ /* 0x0001e8000d901d78 */
[----:B------:R0:W-:Y:S01]  /*f220*/  LDGSTS.E.BYPASS.LTC128B.128 [R22+0x29200], desc[UR56][R10.64+0x80], !P1 ;  /* 0x292000800a167fae */ /* 0x0001e2000c901d78 */
[----:B---3--:R-:W-:-:S03]  /*f230*/  IADD3 R8, P0, R35, R14, RZ ;  /* 0x0000000e23087210 */ /* 0x008fc60007f1e0ff */
[----:B------:R-:W3:Y:S02]  /*f240*/  SHFL.IDX PT, R14, R18, 0x2, 0x1c1f ;  /* 0x005c1f00120e7f89 */ /* 0x000ee400000e0000 */
[----:B----4-:R-:W-:Y:S02]  /*f250*/  IMAD.X R9, RZ, RZ, R3, P0 ;  /* 0x000000ffff097224 */ /* 0x010fe400000e0603 */
[----:B------:R-:W4:Y:S04]  /*f260*/  SHFL.IDX PT, R3, R19, 0x2, 0x1c1f ;  /* 0x005c1f0013037f89 */ /* 0x000f2800000e0000 */
[----:B------:R-:W-:Y:S04]  /*f270*/  SHFL.IDX PT, R19, R19, 0x3, 0x1c1f ;  /* 0x007c1f0013137f89 */ /* 0x000fe800000e0000 */
[----:B------:R0:W-:Y:S04]  /*f280*/  LDGSTS.E.BYPASS.LTC128B.128 [R22+0x24a00], desc[UR56][R8.64], !P4 ;  /* 0x24a0000008167fae */ /* 0x0001e8000e101d78 */
[----:B------:R0:W-:Y:S04]  /*f290*/  LDGSTS.E.BYPASS.LTC128B.128 [R22+0x27200], desc[UR56][R8.64+0x40], !P3 ;  /* 0x2720004008167fae */ /* 0x0001e8000d901d78 */
[----:B------:R0:W-:Y:S01]  /*f2a0*/  LDGSTS.E.BYPASS.LTC128B.128 [R22+0x29a00], desc[UR56][R8.64+0x80], !P1 ;  /* 0x29a0008008167fae */ /* 0x0001e2000c901d78 */
[----:B---3--:R-:W-:-:S03]  /*f2b0*/  IADD3 R6, P0, R35, R14, RZ ;  /* 0x0000000e23067210 */ /* 0x008fc60007f1e0ff */
[----:B------:R-:W3:Y:S02]  /*f2c0*/  SHFL.IDX PT, R14, R18, 0x3, 0x1c1f ;  /* 0x007c1f00120e7f89 */ /* 0x000ee400000e0000 */
[----:B----4-:R-:W-:-:S05]  /*f2d0*/  IMAD.X R7, RZ, RZ, R3, P0 ;  /* 0x000000ffff077224 */ /* 0x010fca00000e0603 */
[----:B------:R0:W-:Y:S04]  /*f2e0*/  LDGSTS.E.BYPASS.LTC128B.128 [R22+0x25200], desc[UR56][R6.64], !P4 ;  /* 0x2520000006167fae */ /* 0x0001e8000e101d78 */
[----:B------:R0:W-:Y:S04]  /*f2f0*/  LDGSTS.E.BYPASS.LTC128B.128 [R22+0x27a00], desc[UR56][R6.64+0x40], !P3 ;  /* 0x27a0004006167fae */ /* 0x0001e8000d901d78 */
[----:B------:R0:W-:Y:S01]  /*f300*/  LDGSTS.E.BYPASS.LTC128B.128 [R22+0x2a200], desc[UR56][R6.64+0x80], !P1 ;  /* 0x2a20008006167fae */ /* 0x0001e2000c901d78 */
[----:B---3--:R-:W-:-:S03]  /*f310*/  IADD3 R2, P0, R35, R14, RZ ;  /* 0x0000000e23027210 */ /* 0x008fc60007f1e0ff */
[----:B------:R0:W3:Y:S02]  /*f320*/  SHFL.IDX PT, R14, R17, RZ, 0x1c1f ;  /* 0x001c1fff110e7589 */ /* 0x0000e400000e0000 */
[----:B------:R-:W-:-:S05]  /*f330*/  IMAD.X R3, RZ, RZ, R19, P0 ;  /* 0x000000ffff037224 */ /* 0x000fca00000e0613 */
[----:B------:R0:W-:Y:S04]  /*f340*/  LDGSTS.E.BYPASS.LTC128B.128 [R22+0x25a00], desc[UR56][R2.64], !P4 ;  /* 0x25a0000002167fae */ /* 0x0001e8000e101d78 */
[----:B------:R0:W-:Y:S04]  /*f350*/  LDGSTS.E.BYPASS.LTC128B.128 [R22+0x28200], desc[UR56][R2.64+0x40], !P3 ;  /* 0x2820004002167fae */ /* 0x0001e8000d901d78 */
[----:B------:R0:W-:Y:S02]  /*f360*/  LDGSTS.E.BYPASS.LTC128B.128 [R22+0x2aa00], desc[UR56][R2.64+0x80], !P1 ;  /* 0x2aa0008002167fae */ /* 0x0001e4000c901d78 */
.L_x_162:
[----:B0--3--:R-:W-:Y:S02]  /*f370*/  IADD3 R2, P0, R35, R14, RZ ;  /* 0x0000000e23027210 */ /* 0x009fe40007f1e0ff */
        /* <DEDUP_REMOVED lines=17> */
.L_x_70:
[----:B------:R-:W-:Y:S01]  /*f490*/  IMAD.U32 R2, RZ, RZ, UR48 ;  /* 0x00000030ff027e24 */ /* 0x000fe2000f8e00ff */
[----:B------:R0:W-:Y:S04]  /*f4a0*/  SYNCS.ARRIVE.TRANS64.A1T0 RZ, [R5+URZ+0x33430], RZ ;  /* 0x033430ff05ff79a7 */ /* 0x0001e8000810003f */
[----:B------:R-:W-:-:S04]  /*f4b0*/  LOP3.LUT R2, R2, 0x1, RZ, 0xfc, !PT ;  /* 0x0000000102027812 */ /* 0x000fc800078efcff */
[----:B------:R-:W-:-:S13]  /*f4c0*/  ISETP.NE.AND P0, PT, R2, 0x3, PT ;  /* 0x000000030200780c */ /* 0x000fda0003f05270 */
[----:B0-----:R-:W-:Y:S05]  /*f4d0*/  @!P0 BRA `(.L_x_71) ;  /* 0x0000000000048947 */ /* 0x001fea0003800000 */
[----:B------:R-:W-:Y:S01]  /*f4e0*/  BPT.TRAP 0x1 ;  /* 0x000000040000795c */ /* 0x000fe20000300000 */
.L_x_71:
[----:B------:R-:W-:Y:S02]  /*f4f0*/  LOP3.LUT R2, R21, 0x1, RZ, 0x3c, !PT ;  /* 0x0000000115027812 */ /* 0x000fe400078e3cff */
[----:B-12---:R-:W-:Y:S02]  /*f500*/  LEA R5, R20, UR41, 0x3 ;  /* 0x0000002914057c11 */ /* 0x006fe4000f8e18ff */
[----:B------:R-:W-:-:S04]  /*f510*/  SHF.L.U32 R2, R2, 0x1f, RZ ;  /* 0x0000001f02027819 */ /* 0x000fc800000006ff */
[----:B------:R-:W0:Y:S02]  /*f520*/  SYNCS.PHASECHK.TRANS64.TRYWAIT P1, [R5+URZ+0x33470], R2 ;  /* 0x03347002050075a7 */ /* 0x000e24000802017f */
[----:B0-----:R-:W-:Y:S05]  /*f530*/  @!P1 BRA `(.L_x_72) ;  /* 0x0000003400e49947 */ /* 0x001fea0003800000 */
.L_x_163:
[----:B------:R-:W-:-:S06]  /*f540*/  ULOP3.LUT UR4, UR48, 0x2, URZ, 0xfc, !UPT ;  /* 0x0000000230047892 */ /* 0x000fcc000f8efc3f */
[----:B------:R-:W-:-:S05]  /*f550*/  IMAD.U32 R3, RZ, RZ, UR4 ;  /* 0x00000004ff037e24 */ /* 0x000fca000f8e00ff */
[----:B------:R-:W-:-:S13]  /*f560*/  ISETP.NE.AND P1, PT, R3, 0x3, PT ;  /* 0x000000030300780c */ /* 0x000fda0003f25270 */
[----:B------:R-:W-:Y:S05]  /*f570*/  @!P1 BRA `(.L_x_73) ;  /* 0x0000000000049947 */ /* 0x000fea0003800000 */
[----:B------:R-:W-:Y:S01]  /*f580*/  BPT.TRAP 0x1 ;  /* 0x000000040000795c */ /* 0x000fe20000300000 */
.L_x_73:
[----:B------:R-:W2:Y:S01]  /*f590*/  LDL R3, [R1+0x8] ;  /* 0x0000080001037983 */ /* 0x000ea20000100800 */
[----:B------:R-:W-:Y:S01]  /*f5a0*/  SHF.L.U32 R6, R21, 0x1f, RZ ;  /* 0x0000001f15067819 */ /* 0x000fe200000006ff */
[----:B0-----:R-:W-:-:S03]  /*f5b0*/  IMAD R2, R20, 0x7800, RZ ;  /* 0x0000780014027824 */ /* 0x001fc600078e02ff */
[----:B------:R-:W0:Y:S02]  /*f5c0*/  SYNCS.PHASECHK.TRANS64.TRYWAIT P1, [R5+URZ+0x33460], R6 ;  /* 0x03346006050075a7 */ /* 0x000e24000802017f */
[----:B--2---:R-:W-:Y:S01]  /*f5d0*/  LOP3.LUT R3, R2, R3, RZ, 0xfc, !PT ;  /* 0x0000000302037212 */ /* 0x004fe200078efcff */
[----:B0-----:R-:W-:Y:S06]  /*f5e0*/  @!P1 BRA `(.L_x_74) ;  /* 0x0000003400cc9947 */ /* 0x001fec0003800000 */
.L_x_164:
[----:B------:R-:W2:Y:S01]  /*f5f0*/  LDL R7, [R1+0x4] ;  /* 0x0000040001077983 */ /* 0x000ea20000100800 */
[----:B------:R-:W-:Y:S05]  /*f600*/  WARPSYNC.ALL ;  /* 0x0000000000007948 */ /* 0x000fea0003800000 */
[----:B------:R-:W1:Y:S01]  /*f610*/  LDSM.16.MT88.4 R8, [R3+UR41+0xf200] ;  /* 0x00f200290308783b */ /* 0x000e620008004200 */
[----:B------:R-:W-:-:S06]  /*f620*/  ULOP3.LUT UR4, UR48, 0x2, URZ, 0xfc, !UPT ;  /* 0x0000000230047892 */ /* 0x000fcc000f8efc3f */
[----:B0-----:R-:W-:-:S05]  /*f630*/  IMAD.U32 R6, RZ, RZ, UR4 ;  /* 0x00000004ff067e24 */ /* 0x001fca000f8e00ff */
[----:B------:R-:W-:Y:S02]  /*f640*/  ISETP.NE.AND P1, PT, R6, 0x3, PT ;  /* 0x000000030600780c */ /* 0x000fe40003f25270 */
[C-C-:B-1----:R-:W-:Y:S02]  /*f650*/  PRMT R20, R8.reuse, 0x6420, R9.reuse ;  /* 0x0000642008147816 */ /* 0x142fe40000000009 */
[----:B------:R-:W-:Y:S02]  /*f660*/  PRMT R21, R8, 0x7531, R9 ;  /* 0x0000753108157816 */ /* 0x000fe40000000009 */
[C-C-:B------:R-:W-:Y:S02]  /*f670*/  PRMT R22, R10.reuse, 0x6420, R11.reuse ;  /* 0x000064200a167816 */ /* 0x140fe4000000000b */
[----:B------:R-:W-:Y:S02]  /*f680*/  PRMT R23, R10, 0x7531, R11 ;  /* 0x000075310a177816 */ /* 0x000fe4000000000b */
[----:B--2---:R-:W-:-:S05]  /*f690*/  LOP3.LUT R2, R2, R7, RZ, 0xfc, !PT ;  /* 0x0000000702027212 */ /* 0x004fca00078efcff */
[----:B------:R-:W-:-:S05]  /*f6a0*/  VIADD R2, R2, UR41 ;  /* 0x0000002902027c36 */ /* 0x000fca0008000000 */
[----:B------:R-:W-:Y:S04]  /*f6b0*/  STSM.16.M88.4 [R2+0x200], R20 ;  /* 0x0002001402007844 */ /* 0x000fe80000000200 */
[----:B------:R-:W0:Y:S02]  /*f6c0*/  LDSM.16.MT88.4 R8, [R3+UR41+0x11a00] ;  /* 0x011a00290308783b */ /* 0x000e240008004200 */
[C-C-:B0-----:R-:W-:Y:S02]  /*f6d0*/  PRMT R12, R8.reuse, 0x6420, R9.reuse ;  /* 0x00006420080c7816 */ /* 0x141fe40000000009 */
[----:B------:R-:W-:Y:S02]  /*f6e0*/  PRMT R13, R8, 0x7531, R9 ;  /* 0x00007531080d7816 */ /* 0x000fe40000000009 */
[----:B------:R-:W-:-:S02]  /*f6f0*/  PRMT R14, R10, 0x6420, R11 ;  /* 0x000064200a0e7816 */ /* 0x000fc4000000000b */
[----:B------:R-:W-:-:S05]  /*f700*/  PRMT R15, R10, 0x7531, R11 ;  /* 0x000075310a0f7816 */ /* 0x000fca000000000b */
        /* <DEDUP_REMOVED lines=78> */
[----:B------:R0:W-:Y:S01]  /*fbf0*/  STSM.16.M88.4 [R2+0x7200], R12 ;  /* 0x0072000c02007844 */ /* 0x0001e20000000200 */
[----:B------:R-:W-:Y:S01]  /*fc00*/  @!PT LDS RZ, [RZ] ;  /* 0x00000000fffff984 */ /* 0x000fe20000000800 */
[----:B------:R-:W-:Y:S01]  /*fc10*/  @!PT LDS RZ, [RZ] ;  /* 0x00000000fffff984 */ /* 0x000fe20000000800 */
[----:B------:R-:W-:Y:S01]  /*fc20*/  @!PT LDS RZ, [RZ] ;  /* 0x00000000fffff984 */ /* 0x000fe20000000800 */
[----:B------:R-:W-:Y:S01]  /*fc30*/  @!PT LDS RZ, [RZ] ;  /* 0x00000000fffff984 */ /* 0x000fe20000000800 */
[----:B------:R1:W-:Y:S06]  /*fc40*/  MEMBAR.ALL.CTA ;  /* 0x0000000000007992 */ /* 0x0003ec0000008000 */
[----:B-1----:R-:W1:Y:S01]  /*fc50*/  FENCE.VIEW.ASYNC.S ;  /* 0x00000000000073c6 */ /* 0x002e620000000000 */
[----:B------:R-:W-:Y:S05]  /*fc60*/  @!P1 BRA `(.L_x_75) ;  /* 0x0000000000049947 */ /* 0x000fea0003800000 */
[----:B------:R-:W-:Y:S01]  /*fc70*/  BPT.TRAP 0x1 ;  /* 0x000000040000795c */ /* 0x000fe20000300000 */
.L_x_75:
[----:B-1----:R1:W-:Y:S01]  /*fc80*/  SYNCS.ARRIVE.TRANS64.A1T0 RZ, [R5+URZ+0x33450], RZ ;  /* 0x033450ff05ff79a7 */ /* 0x0023e2000810003f */
[----:B------:R-:W-:Y:S06]  /*fc90*/  BAR.SYNC.DEFER_BLOCKING 0x2, 0x80 ;  /* 0x0082000000007b1d */ /* 0x000fec0000010000 */
[----:B------:R-:W-:Y:S05]  /*fca0*/  @!P0 BRA `(.L_x_76) ;  /* 0x0000000000048947 */ /* 0x000fea0003800000 */
[----:B------:R-:W-:Y:S01]  /*fcb0*/  BPT.TRAP 0x1 ;  /* 0x000000040000795c */ /* 0x000fe20000300000 */
.L_x_76:
[----:B0-----:R-:W0:Y:S01]  /*fcc0*/  S2R R2, SR_CgaCtaId ;  /* 0x0000000000027919 */ /* 0x001e220000008800 */
[----:B-1----:R-:W-:Y:S02]  /*fcd0*/  VIADD R5, R5, 0x33480 ;  /* 0x0003348005057836 */ /* 0x002fe40000000000 */
[----:B------:R-:W-:Y:S02]  /*fce0*/  VIADD R0, R0, 0xffffff60 ;  /* 0xffffff6000007836 */ /* 0x000fe40000000000 */
[----:B------:R-:W-:Y:S02]  /*fcf0*/  IMAD.MOV.U32 R20, RZ, RZ, R4 ;  /* 0x000000ffff147224 */ /* 0x000fe400078e0004 */
[----:B------:R-:W-:Y:S01]  /*fd00*/  IMAD.MOV.U32 R21, RZ, RZ, R31 ;  /* 0x000000ffff157224 */ /* 0x000fe200078e001f */
[----:B0-----:R-:W-:-:S04]  /*fd10*/  PRMT R5, R2, 0x654, R5 ;  /* 0x0000065402057816 */ /* 0x001fc80000000005 */
[----:B------:R0:W-:Y:S01]  /*fd20*/  SYNCS.ARRIVE.TRANS64.RED.A1T0 RZ, [R5+URZ], RZ ;  /* 0x000000ff05ff79a7 */ /* 0x0001e2000810043f */
[----:B------:R-:W-:Y:S05]  /*fd30*/  @P2 BRA `(.L_x_77) ;  /* 0xffffffe800242947 */ /* 0x000fea000383ffff */
[----:B------:R-:W-:Y:S05]  /*fd40*/  BRA `(.L_x_78) ;  /* 0x0000000000047947 */ /* 0x000fea0003800000 */
.L_x_62:
[----:B0-----:R-:W-:-:S07]  /*fd50*/  IMAD.MOV.U32 R4, RZ, RZ, RZ ;  /* 0x000000ffff047224 */ /* 0x001fce00078e00ff */
.L_x_78:
[----:B------:R-:W-:-:S06]  /*fd60*/  ULOP3.LUT UR4, UR48, 0x1, URZ, 0xfc, !UPT ;  /* 0x0000000130047892 */ /* 0x000fcc000f8efc3f */
[----:B------:R-:W-:-:S05]  /*fd70*/  IMAD.U32 R0, RZ, RZ, UR4 ;  /* 0x00000004ff007e24 */ /* 0x000fca000f8e00ff */
[----:B------:R-:W-:-:S13]  /*fd80*/  ISETP.NE.AND P1, PT, R0, 0x3, PT ;  /* 0x000000030000780c */ /* 0x000fda0003f25270 */
[----:B------:R-:W-:Y:S05]  /*fd90*/  @!P1 BRA `(.L_x_79) ;  /* 0x0000000000049947 */ /* 0x000fea0003800000 */
[----:B------:R-:W-:Y:S01]  /*fda0*/  BPT.TRAP 0x1 ;  /* 0x000000040000795c */ /* 0x000fe20000300000 */
.L_x_79:
[----:B-1----:R-:W-:Y:S01]  /*fdb0*/  LOP3.LUT R3, R31, 0x1, RZ, 0x3c, !PT ;  /* 0x000000011f037812 */ /* 0x002fe200078e3cff */
[----:B------:R-:W-:Y:S01]  /*fdc0*/  BSSY B0, `(.L_x_80) ;  /* 0x0000005000007945 */ /* 0x000fe20003800000 */
[----:B------:R-:W-:Y:S02]  /*fdd0*/  LEA R0, R4, UR41, 0x3 ;  /* 0x0000002904007c11 */ /* 0x000fe4000f8e18ff */
[----:B------:R-:W-:-:S04]  /*fde0*/  SHF.L.U32 R3, R3, 0x1f, RZ ;  /* 0x0000001f03037819 */ /* 0x000fc800000006ff */
[----:B------:R-:W1:Y:S02]  /*fdf0*/  SYNCS.PHASECHK.TRANS64.TRYWAIT P0, [R0+URZ+0x33470], R3 ;  /* 0x03347003000075a7 */ /* 0x000e64000800017f */
[----:B-1----:R-:W-:Y:S05]  /*fe00*/  @!P0 BRA `(.L_x_81) ;  /* 0x0000002c00d88947 */ /* 0x002fea0003800000 */
.L_x_165:
[----:B------:R-:W-:Y:S05]  /*fe10*/  BSYNC B0 ;  /* 0x0000000000007941 */ /* 0x000fea0003800000 */
.L_x_80:
[----:B------:R-:W-:-:S06]  /*fe20*/  ULOP3.LUT UR4, UR48, 0x2, URZ, 0xfc, !UPT ;  /* 0x0000000230047892 */ /* 0x000fcc000f8efc3f */
[----:B------:R-:W-:-:S05]  /*fe30*/  IMAD.U32 R2, RZ, RZ, UR4 ;  /* 0x00000004ff027e24 */ /* 0x000fca000f8e00ff */
[----:B------:R-:W-:-:S13]  /*fe40*/  ISETP.NE.AND P0, PT, R2, 0x3, PT ;  /* 0x000000030200780c */ /* 0x000fda0003f05270 */
[----:B------:R-:W-:Y:S05]  /*fe50*/  @!P0 BRA `(.L_x_82) ;  /* 0x0000000000048947 */ /* 0x000fea0003800000 */
[----:B------:R-:W-:Y:S01]  /*fe60*/  BPT.TRAP 0x1 ;  /* 0x000000040000795c */ /* 0x000fe20000300000 */
.L_x_82:
[----:B------:R-:W3:Y:S01]  /*fe70*/  LDL.LU R2, [R1+0x8] ;  /* 0x0000080001027983 */ /* 0x000ee20000300800 */
[----:B0-----:R-:W-:Y:S01]  /*fe80*/  SHF.L.U32 R5, R31, 0x1f, RZ ;  /* 0x0000001f1f057819 */ /* 0x001fe200000006ff */
[----:B-1----:R-:W-:-:S03]  /*fe90*/  IMAD R3, R4, 0x7800, RZ ;  /* 0x0000780004037824 */ /* 0x002fc600078e02ff */
[----:B------:R-:W0:Y:S02]  /*fea0*/  SYNCS.PHASECHK.TRANS64.TRYWAIT P0, [R0+URZ+0x33460], R5 ;  /* 0x03346005000075a7 */ /* 0x000e24000800017f */
[----:B---3--:R-:W-:Y:S01]  /*feb0*/  LOP3.LUT R2, R3, R2, RZ, 0xfc, !PT ;  /* 0x0000000203027212 */ /* 0x008fe200078efcff */
[----:B0-----:R-:W-:Y:S06]  /*fec0*/  @!P0 BRA `(.L_x_83) ;  /* 0x0000002c00bc8947 */ /* 0x001fec0003800000 */
.L_x_166:
[----:B------:R-:W3:Y:S01]  /*fed0*/  LDL.LU R6, [R1+0x4] ;  /* 0x0000040001067983 */ /* 0x000ee20000300800 */
[----:B------:R-:W-:Y:S05]  /*fee0*/  WARPSYNC.ALL ;  /* 0x0000000000007948 */ /* 0x000fea0003800000 */
[----:B------:R-:W1:Y:S01]  /*fef0*/  LDSM.16.MT88.4 R8, [R2+UR41+0xf200] ;  /* 0x00f200290208783b */ /* 0x000e620008004200 */
[----:B------:R-:W-:-:S06]  /*ff00*/  ULOP3.LUT UR4, UR48, 0x2, URZ, 0xfc, !UPT ;  /* 0x0000000230047892 */ /* 0x000fcc000f8efc3f */
[----:B0-----:R-:W-:-:S05]  /*ff10*/  IMAD.U32 R5, RZ, RZ, UR4 ;  /* 0x00000004ff057e24 */ /* 0x001fca000f8e00ff */
[----:B------:R-:W-:Y:S02]  /*ff20*/  ISETP.NE.AND P0, PT, R5, 0x3, PT ;  /* 0x000000030500780c */ /* 0x000fe40003f05270 */
[C-C-:B-1----:R-:W-:Y:S02]  /*ff30*/  PRMT R12, R8.reuse, 0x6420, R9.reuse ;  /* 0x00006420080c7816 */ /* 0x142fe40000000009 */
[----:B------:R-:W-:Y:S02]  /*ff40*/  PRMT R13, R8, 0x7531, R9 ;  /* 0x00007531080d7816 */ /* 0x000fe40000000009 */
[C-C-:B--2---:R-:W-:Y:S02]  /*ff50*/  PRMT R14, R10.reuse, 0x6420, R11.reuse ;  /* 0x000064200a0e7816 */ /* 0x144fe4000000000b */
[----:B------:R-:W-:Y:S02]  /*ff60*/  PRMT R15, R10, 0x7531, R11 ;  /* 0x000075310a0f7816 */ /* 0x000fe4000000000b */
[----:B---3--:R-:W-:-:S05]  /*ff70*/  LOP3.LUT R3, R3, R6, RZ, 0xfc, !PT ;  /* 0x0000000603037212 */ /* 0x008fca00078efcff */
        /* <DEDUP_REMOVED lines=94> */
.L_x_84:
[----:B-1----:R1:W-:Y:S01]  /*10560*/  SYNCS.ARRIVE.TRANS64.A1T0 RZ, [R0+URZ+0x33450], RZ ;  /* 0x033450ff00ff79a7 */ /* 0x0023e2000810003f */
[----:B------:R-:W-:Y:S06]  /*10570*/  BAR.SYNC.DEFER_BLOCKING 0x2, 0x80 ;  /* 0x0082000000007b1d */ /* 0x000fec0000010000 */
[----:B------:R-:W-:Y:S05]  /*10580*/  @!P1 BRA `(.L_x_85) ;  /* 0x0000000000049947 */ /* 0x000fea0003800000 */
[----:B------:R-:W-:Y:S01]  /*10590*/  BPT.TRAP 0x1 ;  /* 0x000000040000795c */ /* 0x000fe20000300000 */
.L_x_85:
[----:B------:R-:W2:Y:S01]  /*105a0*/  S2R R2, SR_CgaCtaId ;  /* 0x0000000000027919 */ /* 0x000ea20000008800 */
[----:B-1----:R-:W-:-:S05]  /*105b0*/  VIADD R0, R0, 0x33480 ;  /* 0x0003348000007836 */ /* 0x002fca0000000000 */
[----:B--2---:R-:W-:Y:S01]  /*105c0*/  PRMT R0, R2, 0x654, R0 ;  /* 0x0000065402007816 */ /* 0x004fe20000000000 */
[----:B------:R-:W-:-:S03]  /*105d0*/  IMAD.MOV.U32 R2, RZ, RZ, RZ ;  /* 0x000000ffff027224 */ /* 0x000fc600078e00ff */
[----:B------:R1:W-:Y:S02]  /*105e0*/  SYNCS.ARRIVE.TRANS64.RED.A1T0 RZ, [R0+URZ], RZ ;  /* 0x000000ff00ff79a7 */ /* 0x0003e4000810043f */
[----:B-1----:R-:W-:-:S05]  /*105f0*/  VIADD R0, R4, 0x1 ;  /* 0x0000000104007836 */ /* 0x002fca0000000000 */
[----:B------:R-:W-:-:S04]  /*10600*/  ISETP.NE.AND P0, PT, R0, 0x2, PT ;  /* 0x000000020000780c */ /* 0x000fc80003f05270 */
[----:B------:R-:W-:Y:S02]  /*10610*/  SEL R4, RZ, 0x1, P0 ;  /* 0x00000001ff047807 */ /* 0x000fe40000000000 */
[----:B------:R-:W-:Y:S02]  /*10620*/  SEL R0, R0, RZ, P0 ;  /* 0x000000ff00007207 */ /* 0x000fe40000000000 */
[----:B------:R-:W-:-:S07]  /*10630*/  LOP3.LUT R31, R31, R4, RZ, 0x3c, !PT ;  /* 0x000000041f1f7212 */ /* 0x000fce00078e3cff */
.L_x_40:
[----:B------:R-:W1:Y:S01]  /*10640*/  S2R R4, SR_CgaCtaId ;  /* 0x0000000000047919 */ /* 0x000e620000008800 */
[----:B0-----:R-:W-:Y:S02]  /*10650*/  MOV R3, 0x400 ;  /* 0x0000040000037802 */ /* 0x001fe40000000f00 */
[----:B------:R-:W-:Y:S02]  /*10660*/  SHF.L.U32 R2, R2, 0x1f, RZ ;  /* 0x0000001f02027819 */ /* 0x000fe400000006ff */
[----:B-1----:R-:W-:-:S04]  /*10670*/  LEA R5, R4, R3, 0x18 ;  /* 0x0000000304057211 */ /* 0x002fc800078ec0ff */
[----:B------:R-:W0:Y:S02]  /*10680*/  SYNCS.PHASECHK.TRANS64.TRYWAIT P0, [R5+URZ+0x33420], R2 ;  /* 0x03342002050075a7 */ /* 0x000e24000800017f */
[----:B0-----:R-:W-:Y:S05]  /*10690*/  @!P0 BRA `(.L_x_86) ;  /* 0x0000002400dc8947 */ /* 0x001fea0003800000 */
.L_x_167:
[----:B------:R-:W1:Y:S02]  /*106a0*/  S2R R3, SR_TID.X ;  /* 0x0000000000037919 */ /* 0x000e640000002100 */
[----:B-1----:R-:W-:-:S04]  /*106b0*/  SHF.R.U32.HI R3, RZ, 0x5, R3 ;  /* 0x00000005ff037819 */ /* 0x002fc80000011603 */
[----:B------:R-:W-:-:S05]  /*106c0*/  LOP3.LUT R3, R3, 0x3, RZ, 0xc0, !PT ;  /* 0x0000000303037812 */ /* 0x000fca00078ec0ff */
[----:B0-----:R-:W0:Y:S02]  /*106d0*/  SHFL.IDX PT, R2, R3, RZ, 0x1f ;  /* 0x00001fff03027589 */ /* 0x001e2400000e0000 */
[----:B0-----:R-:W-:-:S13]  /*106e0*/  ISETP.NE.AND P0, PT, R2, RZ, PT ;  /* 0x000000ff0200720c */ /* 0x001fda0003f05270 */
[----:B------:R-:W-:Y:S05]  /*106f0*/  @P0 BRA `(.L_x_8) ;  /* 0x0000000000a00947 */ /* 0x000fea0003800000 */
[----:B------:R-:W-:-:S13]  /*10700*/  ELECT P0, URZ, PT ;  /* 0x00000000003f782f */ /* 0x000fda0003800000 */
[----:B------:R-:W-:Y:S05]  /*10710*/  @!P0 BRA `(.L_x_8) ;  /* 0x0000000000988947 */ /* 0x000fea0003800000 */
[----:B------:R-:W-:-:S06]  /*10720*/  ULOP3.LUT UR4, UR48, 0x2, URZ, 0xfc, !UPT ;  /* 0x0000000230047892 */ /* 0x000fcc000f8efc3f */
[----:B------:R-:W-:-:S05]  /*10730*/  IMAD.U32 R2, RZ, RZ, UR4 ;  /* 0x00000004ff027e24 */ /* 0x000fca000f8e00ff */
[----:B------:R-:W-:-:S13]  /*10740*/  ISETP.NE.AND P0, PT, R2, 0x3, PT ;  /* 0x000000030200780c */ /* 0x000fda0003f05270 */
[----:B------:R-:W-:Y:S05]  /*10750*/  @!P0 BRA `(.L_x_87) ;  /* 0x0000000000048947 */ /* 0x000fea0003800000 */
[----:B------:R-:W-:Y:S01]  /*10760*/  BPT.TRAP 0x1 ;  /* 0x000000040000795c */ /* 0x000fe20000300000 */
.L_x_87:
[C---:B------:R-:W-:Y:S01]  /*10770*/  IMAD R4, R0.reuse, 0x8, R5 ;  /* 0x0000000800047824 */ /* 0x040fe200078e0205 */
[----:B------:R-:W-:Y:S01]  /*10780*/  SHF.L.U32 R3, R31, 0x1f, RZ ;  /* 0x0000001f1f037819 */ /* 0x000fe200000006ff */
[----:B------:R-:W-:-:S03]  /*10790*/  VIADD R0, R0, 0x1 ;  /* 0x0000000100007836 */ /* 0x000fc60000000000 */
[----:B------:R-:W0:Y:S02]  /*107a0*/  SYNCS.PHASECHK.TRANS64.TRYWAIT P1, [R4+URZ+0x33440], R3 ;  /* 0x03344003040075a7 */ /* 0x000e24000802017f */
[----:B------:R-:W-:-:S04]  /*107b0*/  ISETP.NE.AND P2, PT, R0, 0x2, PT ;  /* 0x000000020000780c */ /* 0x000fc80003f45270 */
[----:B------:R-:W-:Y:S01]  /*107c0*/  SEL R2, RZ, 0x1, P2 ;  /* 0x00000001ff027807 */ /* 0x000fe20001000000 */
[----:B0-----:R-:W-:Y:S08]  /*107d0*/  @!P1 BRA `(.L_x_88) ;  /* 0x0000002400a09947 */ /* 0x001ff00003800000 */
.L_x_168:
[----:B------:R-:W-:Y:S02]  /*107e0*/  SEL R0, R0, RZ, P2 ;  /* 0x000000ff00007207 */ /* 0x000fe40001000000 */
[----:B------:R-:W-:Y:S01]  /*107f0*/  LOP3.LUT R2, R31, R2, RZ, 0x3c, !PT ;  /* 0x000000021f027212 */ /* 0x000fe200078e3cff */
[----:B------:R-:W-:Y:S06]  /*10800*/  @!P0 BRA `(.L_x_89) ;  /* 0x0000000000048947 */ /* 0x000fec0003800000 */
[----:B------:R-:W-:Y:S01]  /*10810*/  BPT.TRAP 0x1 ;  /* 0x000000040000795c */ /* 0x000fe20000300000 */
.L_x_89:
[----:B------:R-:W-:Y:S01]  /*10820*/  IMAD R5, R0, 0x8, R5 ;  /* 0x0000000800057824 */ /* 0x000fe200078e0205 */
[----:B------:R-:W-:-:S04]  /*10830*/  SHF.L.U32 R0, R2, 0x1f, RZ ;  /* 0x0000001f02007819 */ /* 0x000fc800000006ff */
[----:B------:R-:W1:Y:S02]  /*10840*/  SYNCS.PHASECHK.TRANS64.TRYWAIT P1, [R5+URZ+0x33440], R0 ;  /* 0x03344000050075a7 */ /* 0x000e64000802017f */
[----:B-1----:R-:W-:Y:S05]  /*10850*/  @!P1 BRA `(.L_x_90) ;  /* 0x0000002400949947 */ /* 0x002fea0003800000 */
.L_x_169:
[----:B------:R-:W-:Y:S05]  /*10860*/  @!P0 BRA `(.L_x_91) ;  /* 0x0000000000048947 */ /* 0x000fea0003800000 */
[----:B------:R-:W-:Y:S01]  /*10870*/  BPT.TRAP 0x1 ;  /* 0x000000040000795c */ /* 0x000fe20000300000 */
.L_x_91:
[----:B------:R-:W2:Y:S02]  /*10880*/  SYNCS.PHASECHK.TRANS64.TRYWAIT P1, [R4+URZ+0x33460], R3 ;  /* 0x03346003040075a7 */ /* 0x000ea4000802017f */
[----:B--2---:R-:W-:Y:S05]  /*10890*/  @!P1 BRA `(.L_x_92) ;  /* 0x0000002400989947 */ /* 0x004fea0003800000 */
.L_x_170:
[----:B------:R-:W-:Y:S05]  /*108a0*/  @!P0 BRA `(.L_x_93) ;  /* 0x0000000000048947 */ /* 0x000fea0003800000 */
[----:B------:R-:W-:Y:S01]  /*108b0*/  BPT.TRAP 0x1 ;  /* 0x000000040000795c */ /* 0x000fe20000300000 */
.L_x_93:
[----:B------:R-:W3:Y:S02]  /*108c0*/  SYNCS.PHASECHK.TRANS64.TRYWAIT P1, [R5+URZ+0x33460], R0 ;  /* 0x03346000050075a7 */ /* 0x000ee4000802017f */
[----:B---3--:R-:W-:Y:S05]  /*108d0*/  @!P1 BRA `(.L_x_94) ;  /* 0x00000024009c9947 */ /* 0x008fea0003800000 */
.L_x_171:
[----:B------:R-:W-:Y:S05]  /*108e0*/  @!P0 BRA `(.L_x_95) ;  /* 0x0000000000048947 */ /* 0x000fea0003800000 */
[----:B------:R-:W-:Y:S01]  /*108f0*/  BPT.TRAP 0x1 ;  /* 0x000000040000795c */ /* 0x000fe20000300000 */
.L_x_95:
[----:B------:R-:W4:Y:S02]  /*10900*/  SYNCS.PHASECHK.TRANS64.TRYWAIT P1, [R4+URZ+0x33480], R3 ;  /* 0x03348003040075a7 */ /* 0x000f24000802017f */
[----:B----4-:R-:W-:Y:S05]  /*10910*/  @!P1 BRA `(.L_x_96) ;  /* 0x0000002400a09947 */ /* 0x010fea0003800000 */
.L_x_172:
[----:B------:R-:W-:Y:S05]  /*10920*/  @!P0 BRA `(.L_x_97) ;  /* 0x0000000000048947 */ /* 0x000fea0003800000 */
[----:B------:R-:W-:Y:S01]  /*10930*/  BPT.TRAP 0x1 ;  /* 0x000000040000795c */ /* 0x000fe20000300000 */
.L_x_97:
[----:B------:R0:W0:Y:S02]  /*10940*/  SYNCS.PHASECHK.TRANS64.TRYWAIT P0, [R5+URZ+0x33480], R0 ;  /* 0x03348000050075a7 */ /* 0x000024000800017f */
[----:B0-----:R-:W-:Y:S05]  /*10950*/  @!P0 NANOSLEEP.SYNCS 0x989680 ;  /* 0x009896800000895d */ /* 0x001fea0003900000 */
[----:B------:R-:W0:Y:S02]  /*10960*/  @!P0 SYNCS.PHASECHK.TRANS64 P0, [R5+URZ+0x33480], R0 ;  /* 0x03348000050085a7 */ /* 0x000e24000800007f */
[----:B0-----:R-:W-:Y:S05]  /*10970*/  @!P0 BRA `(.L_x_97) ;  /* 0xfffffffc00f08947 */ /* 0x001fea000383ffff */
.L_x_8:
[----:B------:R-:W-:Y:S05]  /*10980*/  BSYNC B6 ;  /* 0x0000000000067941 */ /* 0x000fea0003800000 */
.L_x_5:
[----:B------:R-:W-:Y:S05]  /*10990*/  EXIT ;  /* 0x000000000000794d */ /* 0x000fea0003800000 */
.L_x_12:
[----:B0-----:R-:W-:-:S04]  /*109a0*/  IMAD.U32 R3, RZ, RZ, UR36 ;  /* 0x00000024ff037e24 */ /* 0x001fc8000f8e00ff */
[----:B------:R0:W1:Y:S03]  /*109b0*/  SYNCS.PHASECHK.TRANS64.TRYWAIT P0, [R3+URZ+0x33400], R2 ;  /* 0x03340002030075a7 */ /* 0x000066000800017f */
[----:B-1----:R-:W-:Y:S05]  /*109c0*/  @!P0 NANOSLEEP.SYNCS 0x989680 ;  /* 0x009896800000895d */ /* 0x002fea0003900000 */
[----:B------:R-:W1:Y:S02]  /*109d0*/  @!P0 SYNCS.PHASECHK.TRANS64 P0, [R3+URZ+0x33400], R2 ;  /* 0x03340002030085a7 */ /* 0x000e64000800007f */
[----:B-1----:R-:W-:Y:S05]  /*109e0*/  @!P0 BRA `(.L_x_12) ;  /* 0xfffffffc00ec8947 */ /* 0x002fea000383ffff */
[----:B------:R-:W-:Y:S05]  /*109f0*/  BRA `(.L_x_98) ;  /* 0xffffff0c00347947 */ /* 0x000fea000383ffff */
.L_x_16:
[----:B0-----:R-:W-:-:S04]  /*10a00*/  IMAD.U32 R3, RZ, RZ, UR36 ;  /* 0x00000024ff037e24 */ /* 0x001fc8000f8e00ff */
[----:B------:R0:W2:Y:S03]  /*10a10*/  SYNCS.PHASECHK.TRANS64.TRYWAIT P1, [R3+URZ+0x33430], R2 ;  /* 0x03343002030075a7 */ /* 0x0000a6000802017f */
[----:B--2---:R-:W-:Y:S05]  /*10a20*/  @!P1 NANOSLEEP.SYNCS 0x989680 ;  /* 0x009896800000995d */ /* 0x004fea0003900000 */
[----:B------:R-:W2:Y:S02]  /*10a30*/  @!P1 SYNCS.PHASECHK.TRANS64 P1, [R3+URZ+0x33430], R2 ;  /* 0x03343002030095a7 */ /* 0x000ea4000802007f */
[----:B--2---:R-:W-:Y:S05]  /*10a40*/  @!P1 BRA `(.L_x_16) ;  /* 0xfffffffc00ec9947 */ /* 0x004fea000383ffff */
[----:B------:R-:W-:Y:S05]  /*10a50*/  BRA `(.L_x_15) ;  /* 0xffffff0c00507947 */ /* 0x000fea000383ffff */
.L_x_22:
[----:B-1----:R-:W-:-:S04]  /*10a60*/  IMAD.U32 R7, RZ, RZ, UR4 ;  /* 0x00000004ff077e24 */ /* 0x002fc8000f8e00ff */
[----:B------:R1:W2:Y:S03]  /*10a70*/  SYNCS.PHASECHK.TRANS64.TRYWAIT P1, [R7+URZ+0x33430], R0 ;  /* 0x03343000070075a7 */ /* 0x0002a6000802017f */
[----:B--2---:R-:W-:Y:S05]  /*10a80*/  @!P1 NANOSLEEP.SYNCS 0x989680 ;  /* 0x009896800000995d */ /* 0x004fea0003900000 */
[----:B------:R-:W2:Y:S02]  /*10a90*/  @!P1 SYNCS.PHASECHK.TRANS64 P1, [R7+URZ+0x33430], R0 ;  /* 0x03343000070095a7 */ /* 0x000ea4000802007f */
[----:B--2---:R-:W-:Y:S05]  /*10aa0*/  @!P1 BRA `(.L_x_22) ;  /* 0xfffffffc00ec9947 */ /* 0x004fea000383ffff */
[----:B------:R-:W-:Y:S05]  /*10ab0*/  BRA `(.L_x_19) ;  /* 0xffffff44003c7947 */ /* 0x000fea000383ffff */
.L_x_26:
[----:B-1----:R-:W-:-:S04]  /*10ac0*/  IMAD.U32 R7, RZ, RZ, UR4 ;  /* 0x00000004ff077e24 */ /* 0x002fc8000f8e00ff */
[----:B------:R1:W2:Y:S03]  /*10ad0*/  SYNCS.PHASECHK.TRANS64.TRYWAIT P1, [R7+URZ+0x33450], R4 ;  /* 0x03345004070075a7 */ /* 0x0002a6000802017f */
[----:B--2---:R-:W-:Y:S05]  /*10ae0*/  @!P1 NANOSLEEP.SYNCS 0x989680 ;  /* 0x009896800000995d */ /* 0x004fea0003900000 */
[----:B------:R-:W2:Y:S02]  /*10af0*/  @!P1 SYNCS.PHASECHK.TRANS64 P1, [R7+URZ+0x33450], R4 ;  /* 0x03345004070095a7 */ /* 0x000ea4000802007f */
[----:B--2---:R-:W-:Y:S05]  /*10b00*/  @!P1 BRA `(.L_x_26) ;  /* 0xfffffffc00ec9947 */ /* 0x004fea000383ffff */
[----:B------:R-:W-:Y:S05]  /*10b10*/  BRA `(.L_x_23) ;  /* 0xffffff5000687947 */ /* 0x000fea000383ffff */
.L_x_33:
[----:B-1----:R-:W-:-:S04]  /*10b20*/  IMAD.U32 R3, RZ, RZ, UR9 ;  /* 0x00000009ff037e24 */ /* 0x002fc8000f8e00ff */
[----:B------:R1:W2:Y:S03]  /*10b30*/  SYNCS.PHASECHK.TRANS64.TRYWAIT P1, [R3+URZ+0x33450], R2 ;  /* 0x03345002030075a7 */ /* 0x0002a6000802017f */
[----:B--2---:R-:W-:Y:S05]  /*10b40*/  @!P1 NANOSLEEP.SYNCS 0x989680 ;  /* 0x009896800000995d */ /* 0x004fea0003900000 */
[----:B------:R-:W2:Y:S02]  /*10b50*/  @!P1 SYNCS.PHASECHK.TRANS64 P1, [R3+URZ+0x33450], R2 ;  /* 0x03345002030095a7 */ /* 0x000ea4000802007f */
[----:B--2---:R-:W-:Y:S05]  /*10b60*/  @!P1 BRA `(.L_x_33) ;  /* 0xfffffffc00ec9947 */ /* 0x004fea000383ffff */
[----:B------:R-:W-:Y:S05]  /*10b70*/  BRA `(.L_x_32) ;  /* 0xffffff7000c07947 */ /* 0x000fea000383ffff */
.L_x_46:
[----:B------:R-:W-:Y:S02]  /*10b80*/  IMAD.MOV.U32 R13, RZ, RZ, R19 ;  /* 0x000000ffff0d7224 */ /* 0x000fe400078e0013 */
[----:B------:R-:W-:Y:S02]  /*10b90*/  IMAD.MOV.U32 R12, RZ, RZ, RZ ;  /* 0x000000ffff0c7224 */ /* 0x000fe400078e00ff */
[----:B------:R-:W-:Y:S02]  /*10ba0*/  IMAD.MOV.U32 R11, RZ, RZ, 0x1f ;  /* 0x0000001fff0b7424 */ /* 0x000fe400078e00ff */
[----:B------:R-:W-:-:S07]  /*10bb0*/  IMAD.MOV.U32 R15, RZ, RZ, -0x1 ;  /* 0xffffffffff0f7424 */ /* 0x000fce00078e00ff */
[----:B0----5:R-:W-:Y:S05]  /*10bc0*/  WARPSYNC.COLLECTIVE R15, `(.L_x_99) ;  /* 0x000000000f087348 */ /* 0x021fea0003c00000 */
[----:B------:R1:W2:Y:S02]  /*10bd0*/  SHFL.IDX P6, R14, R13, R12, R11 ;  /* 0x0000000c0d0e7389 */ /* 0x0002a400000c000b */
[----:B012--5:R-:W-:Y:S01]  /*10be0*/  ENDCOLLECTIVE ;  /* 0x000000000000791b */ /* 0x027fe20003800000 */
.L_x_99:
[----:B------:R-:W-:Y:S05]  /*10bf0*/  BRA `(.L_x_100) ;  /* 0xffffffb800f87947 */ /* 0x000fea000383ffff */
.L_x_48:
[----:B0-----:R-:W-:-:S04]  /*10c00*/  IMAD.U32 R3, RZ, RZ, UR41 ;  /* 0x00000029ff037e24 */ /* 0x001fc8000f8e00ff */
[----:B------:R0:W1:Y:S03]  /*10c10*/  SYNCS.PHASECHK.TRANS64.TRYWAIT P0, [R3+URZ+0x33480], R30 ;  /* 0x0334801e030075a7 */ /* 0x000066000800017f */
[----:B-1----:R-:W-:Y:S05]  /*10c20*/  @!P0 NANOSLEEP.SYNCS 0x989680 ;  /* 0x009896800000895d */ /* 0x002fea0003900000 */
[----:B------:R-:W1:Y:S02]  /*10c30*/  @!P0 SYNCS.PHASECHK.TRANS64 P0, [R3+URZ+0x33480], R30 ;  /* 0x0334801e030085a7 */ /* 0x000e64000800007f */
[----:B-1----:R-:W-:Y:S05]  /*10c40*/  @!P0 BRA `(.L_x_48) ;  /* 0xfffffffc00ec8947 */ /* 0x002fea000383ffff */
[----:B------:R-:W-:Y:S05]  /*10c50*/  BRA `(.L_x_101) ;  /* 0xffffffc000a47947 */ /* 0x000fea000383ffff */
.L_x_49:
[----:B------:R-:W-:Y:S01]  /*10c60*/  BSSY B0, `(.L_x_102) ;  /* 0x0000008000007945 */ /* 0x000fe20003800000 */
[----:B------:R-:W-:Y:S02]  /*10c70*/  IMAD.MOV.U32 R13, RZ, RZ, R9 ;  /* 0x000000ffff0d7224 */ /* 0x000fe400078e0009 */
[----:B------:R-:W-:Y:S02]  /*10c80*/  IMAD.MOV.U32 R12, RZ, RZ, RZ ;  /* 0x000000ffff0c7224 */ /* 0x000fe400078e00ff */
[----:B------:R-:W-:Y:S02]  /*10c90*/  IMAD.MOV.U32 R11, RZ, RZ, 0x1c1f ;  /* 0x00001c1fff0b7424 */ /* 0x000fe400078e00ff */
[----:B------:R-:W-:-:S07]  /*10ca0*/  IMAD.MOV.U32 R15, RZ, RZ, -0x1 ;  /* 0xffffffffff0f7424 */ /* 0x000fce00078e00ff */
[----:B------:R-:W-:Y:S05]  /*10cb0*/  WARPSYNC.COLLECTIVE R15, `(.L_x_103) ;  /* 0x000000000f087348 */ /* 0x000fea0003c00000 */
[----:B------:R0:W1:Y:S02]  /*10cc0*/  SHFL.IDX P6, R14, R13, R12, R11 ;  /* 0x0000000c0d0e7389 */ /* 0x00006400000c000b */
[----:B01----:R-:W-:Y:S01]  /*10cd0*/  ENDCOLLECTIVE ;  /* 0x000000000000791b */ /* 0x003fe20003800000 */
.L_x_103:
[----:B------:R-:W-:Y:S05]  /*10ce0*/  BSYNC B0 ;  /* 0x0000000000007941 */ /* 0x000fea0003800000 */
.L_x_102:
[----:B------:R-:W-:Y:S01]  /*10cf0*/  IMAD.MOV.U32 R13, RZ, RZ, R8 ;  /* 0x000000ffff0d7224 */ /* 0x000fe200078e0008 */
[----:B------:R-:W0:Y:S01]  /*10d00*/  LDC R31, c[0x0][0x2f4] ;  /* 0x0000bd00ff1f7b82 */ /* 0x000e220000000800 */
[----:B------:R-:W-:Y:S01]  /*10d10*/  IMAD.MOV.U32 R12, RZ, RZ, RZ ;  /* 0x000000ffff0c7224 */ /* 0x000fe200078e00ff */
[----:B------:R-:W-:Y:S01]  /*10d20*/  LOP3.LUT R16, R16, 0xffffff7f, RZ, 0xc0, !PT ;  /* 0xffffff7f10107812 */ /* 0x000fe200078ec0ff */
[----:B------:R-:W-:Y:S01]  /*10d30*/  IMAD.MOV.U32 R11, RZ, RZ, 0x1c1f ;  /* 0x00001c1fff0b7424 */ /* 0x000fe200078e00ff */
[C---:B------:R-:W-:Y:S01]  /*10d40*/  ISETP.GE.AND P5, PT, R7.reuse, 0x21, PT ;  /* 0x000000210700780c */ /* 0x040fe20003fa6270 */
[----:B------:R-:W-:Y:S01]  /*10d50*/  IMAD.MOV.U32 R15, RZ, RZ, -0x1 ;  /* 0xffffffffff0f7424 */ /* 0x000fe200078e00ff */
[----:B------:R-:W-:Y:S01]  /*10d60*/  ISETP.GE.AND P4, PT, R7, 0x41, PT ;  /* 0x000000410700780c */ /* 0x000fe20003f86270 */
[----:B------:R-:W-:Y:S02]  /*10d70*/  IMAD.MOV.U32 R3, RZ, RZ, R14 ;  /* 0x000000ffff037224 */ /* 0x000fe400078e000e */
[----:B------:R-:W-:-:S10]  /*10d80*/  VIADD R24, R36, UR41 ;  /* 0x0000002924187c36 */ /* 0x000fd40008000000 */
[----:B0-----:R-:W-:Y:S05]  /*10d90*/  WARPSYNC.COLLECTIVE R15, `(.L_x_104) ;  /* 0x000000000f087348 */ /* 0x001fea0003c00000 */
[----:B------:R1:W2:Y:S02]  /*10da0*/  SHFL.IDX P6, R14, R13, R12, R11 ;  /* 0x0000000c0d0e7389 */ /* 0x0002a400000c000b */
[----:B012---:R-:W-:Y:S01]  /*10db0*/  ENDCOLLECTIVE ;  /* 0x000000000000791b */ /* 0x007fe20003800000 */
.L_x_104:
[-C--:B------:R-:W-:Y:S01]  /*10dc0*/  ISETP.GE.AND P2, PT, R35, R31.reuse, PT ;  /* 0x0000001f2300720c */ /* 0x080fe20003f46270 */
[----:B------:R-:W-:Y:S01]  /*10dd0*/  IMAD.MOV.U32 R13, RZ, RZ, R9 ;  /* 0x000000ffff0d7224 */ /* 0x000fe200078e0009 */
[----:B------:R-:W-:Y:S01]  /*10de0*/  ISETP.GE.AND P1, PT, R25, R31, PT ;  /* 0x0000001f1900720c */ /* 0x000fe20003f26270 */
[----:B------:R-:W-:-:S03]  /*10df0*/  IMAD.MOV.U32 R12, RZ, RZ, 0x1 ;  /* 0x00000001ff0c7424 */ /* 0x000fc600078e00ff */
[----:B------:R-:W-:Y:S01]  /*10e00*/  ISETP.LT.OR P3, PT, R7, 0x1, P1 ;  /* 0x000000010700780c */ /* 0x000fe20000f61670 */
[----:B------:R-:W-:-:S12]  /*10e10*/  IMAD.MOV.U32 R2, RZ, RZ, R14 ;  /* 0x000000ffff027224 */ /* 0x000fd800078e000e */
[----:B------:R-:W-:Y:S05]  /*10e20*/  WARPSYNC.COLLECTIVE R15, `(.L_x_105) ;  /* 0x000000000f087348 */ /* 0x000fea0003c00000 */
[----:B------:R0:W1:Y:S02]  /*10e30*/  SHFL.IDX P6, R14, R13, R12, R11 ;  /* 0x0000000c0d0e7389 */ /* 0x00006400000c000b */
[----:B01----:R-:W-:Y:S01]  /*10e40*/  ENDCOLLECTIVE ;  /* 0x000000000000791b */ /* 0x003fe20003800000 */
.L_x_105:
[----:B------:R-:W-:-:S05]  /*10e50*/  IADD3 R2, P0, R35, R2, RZ ;  /* 0x0000000223027210 */ /* 0x000fca0007f1e0ff */
[----:B------:R-:W-:Y:S01]  /*10e60*/  IMAD.X R3, RZ, RZ, R3, P0 ;  /* 0x000000ffff037224 */ /* 0x000fe200000e0603 */
[----:B------:R-:W-:Y:S01]  /*10e70*/  ISETP.LT.OR P0, PT, R7, 0x1, P2 ;  /* 0x000000010700780c */ /* 0x000fe20001701670 */
[----:B------:R-:W-:-:S12]  /*10e80*/  IMAD.MOV.U32 R13, RZ, RZ, R8 ;  /* 0x000000ffff0d7224 */ /* 0x000fd800078e0008 */
[----:B------:R-:W-:Y:S01]  /*10e90*/  @!PT LDS RZ, [RZ] ;  /* 0x00000000fffff984 */ /* 0x000fe20000000800 */
[----:B------:R-:W-:Y:S01]  /*10ea0*/  @!PT LDS RZ, [RZ] ;  /* 0x00000000fffff984 */ /* 0x000fe20000000800 */
[----:B------:R-:W-:Y:S01]  /*10eb0*/  @!PT LDS RZ, [RZ] ;  /* 0x00000000fffff984 */ /* 0x000fe20000000800 */
[----:B------:R-:W-:Y:S01]  /*10ec0*/  LDGSTS.E.BYPASS.LTC128B.128 [R24+0xf200], desc[UR56][R2.64], !P0 ;  /* 0x0f20000002187fae */ /* 0x000fe2000c101d78 */
[----:B------:R-:W-:-:S03]  /*10ed0*/  ISETP.GE.AND P0, PT, R23, R31, PT ;  /* 0x0000001f1700720c */ /* 0x000fc60003f06270 */
[----:B------:R-:W-:Y:S01]  /*10ee0*/  LDGSTS.E.BYPASS.LTC128B.128 [R24+0x11a00], desc[UR56][R2.64+0x40], !P3 ;  /* 0x11a0004002187fae */ /* 0x000fe2000d901d78 */
[----:B------:R-:W-:-:S13]  /*10ef0*/  ISETP.LT.OR P3, PT, R7, 0x1, P0 ;  /* 0x000000010700780c */ /* 0x000fda0000761670 */
[----:B------:R0:W-:Y:S02]  /*10f00*/  LDGSTS.E.BYPASS.LTC128B.128 [R24+0x14200], desc[UR56][R2.64+0x80], !P3 ;  /* 0x1420008002187fae */ /* 0x0001e4000d901d78 */
[----:B0-----:R-:W-:-:S07]  /*10f10*/  IMAD.MOV.U32 R3, RZ, RZ, R14 ;  /* 0x000000ffff037224 */ /* 0x001fce00078e000e */
[----:B------:R-:W-:Y:S05]  /*10f20*/  WARPSYNC.COLLECTIVE R15, `(.L_x_106) ;  /* 0x000000000f087348 */ /* 0x000fea0003c00000 */
[----:B------:R0:W1:Y:S02]  /*10f30*/  SHFL.IDX P6, R14, R13, R12, R11 ;  /* 0x0000000c0d0e7389 */ /* 0x00006400000c000b */
[----:B01----:R-:W-:Y:S01]  /*10f40*/  ENDCOLLECTIVE ;  /* 0x000000000000791b */ /* 0x003fe20003800000 */
.L_x_106:
[----:B------:R-:W-:Y:S02]  /*10f50*/  IMAD.MOV.U32 R13, RZ, RZ, R9 ;  /* 0x000000ffff0d7224 */ /* 0x000fe400078e0009 */
[----:B------:R-:W-:Y:S02]  /*10f60*/  IMAD.MOV.U32 R12, RZ, RZ, 0x2 ;  /* 0x00000002ff0c7424 */ /* 0x000fe400078e00ff */
[----:B------:R-:W-:-:S07]  /*10f70*/  IMAD.MOV.U32 R2, RZ, RZ, R14 ;  /* 0x000000ffff027224 */ /* 0x000fce00078e000e */
[----:B------:R-:W-:Y:S05]  /*10f80*/  WARPSYNC.COLLECTIVE R15, `(.L_x_107) ;  /* 0x000000000f087348 */ /* 0x000fea0003c00000 */
[----:B------:R0:W1:Y:S02]  /*10f90*/  SHFL.IDX P6, R14, R13, R12, R11 ;  /* 0x0000000c0d0e7389 */ /* 0x00006400000c000b */
[----:B01----:R-:W-:Y:S01]  /*10fa0*/  ENDCOLLECTIVE ;  /* 0x000000000000791b */ /* 0x003fe20003800000 */
.L_x_107:
        /* <DEDUP_REMOVED lines=8> */
[----:B------:R-:W-:-:S13]  /*11030*/  ISETP.LT.OR P3, PT, R7, 0x21, P1 ;  /* 0x000000210700780c */ /* 0x000fda0000f61670 */
[----:B------:R-:W-:Y:S01]  /*11040*/  LDGSTS.E.BYPASS.LTC128B.128 [R24+0x12200], desc[UR56][R2.64+0x40], !P3 ;  /* 0x1220004002187fae */ /* 0x000fe2000d901d78 */
[----:B------:R-:W-:-:S13]  /*11050*/  ISETP.LT.OR P3, PT, R7, 0x21, P0 ;  /* 0x000000210700780c */ /* 0x000fda0000761670 */
[----:B------:R0:W-:Y:S02]  /*11060*/  LDGSTS.E.BYPASS.LTC128B.128 [R24+0x14a00], desc[UR56][R2.64+0x80], !P3 ;  /* 0x14a0008002187fae */ /* 0x0001e4000d901d78 */
[----:B0-----:R-:W-:-:S07]  /*11070*/  IMAD.MOV.U32 R3, RZ, RZ, R14 ;  /* 0x000000ffff037224 */ /* 0x001fce00078e000e */
[----:B------:R-:W-:Y:S05]  /*11080*/  WARPSYNC.COLLECTIVE R15, `(.L_x_108) ;  /* 0x000000000f087348 */ /* 0x000fea0003c00000 */
[----:B------:R0:W1:Y:S02]  /*11090*/  SHFL.IDX P6, R14, R13, R12, R11 ;  /* 0x0000000c0d0e7389 */ /* 0x00006400000c000b */
[----:B01----:R-:W-:Y:S01]  /*110a0*/  ENDCOLLECTIVE ;  /* 0x000000000000791b */ /* 0x003fe20003800000 */
.L_x_108:
[----:B------:R-:W-:Y:S02]  /*110b0*/  IMAD.MOV.U32 R13, RZ, RZ, R9 ;  /* 0x000000ffff0d7224 */ /* 0x000fe400078e0009 */
[----:B------:R-:W-:Y:S02]  /*110c0*/  IMAD.MOV.U32 R12, RZ, RZ, 0x3 ;  /* 0x00000003ff0c7424 */ /* 0x000fe400078e00ff */
[----:B------:R-:W-:-:S07]  /*110d0*/  IMAD.MOV.U32 R2, RZ, RZ, R14 ;  /* 0x000000ffff027224 */ /* 0x000fce00078e000e */
[----:B------:R-:W-:Y:S05]  /*110e0*/  WARPSYNC.COLLECTIVE R15, `(.L_x_109) ;  /* 0x000000000f087348 */ /* 0x000fea0003c00000 */
[----:B------:R0:W1:Y:S02]  /*110f0*/  SHFL.IDX P6, R14, R13, R12, R11 ;  /* 0x0000000c0d0e7389 */ /* 0x00006400000c000b */
[----:B01----:R-:W-:Y:S01]  /*11100*/  ENDCOLLECTIVE ;  /* 0x000000000000791b */ /* 0x003fe20003800000 */
.L_x_109:
[----:B------:R-:W-:-:S05]  /*11110*/  IADD3 R2, P3, R35, R2, RZ ;  /* 0x0000000223027210 */ /* 0x000fca0007f7e0ff */
[----:B------:R-:W-:Y:S01]  /*11120*/  IMAD.X R3, RZ, RZ, R3, P3 ;  /* 0x000000ffff037224 */ /* 0x000fe200018e0603 */
[----:B------:R-:W-:Y:S01]  /*11130*/  ISETP.LT.OR P3, PT, R7, 0x41, P2 ;  /* 0x000000410700780c */ /* 0x000fe20001761670 */
[----:B------:R-:W-:-:S12]  /*11140*/  IMAD.MOV.U32 R13, RZ, RZ, R8 ;  /* 0x000000ffff0d7224 */ /* 0x000fd800078e0008 */
[----:B------:R-:W-:Y:S01]  /*11150*/  @!PT LDS RZ, [RZ] ;  /* 0x00000000fffff984 */ /* 0x000fe20000000800 */
[----:B------:R-:W-:Y:S01]  /*11160*/  @!PT LDS RZ, [RZ] ;  /* 0x00000000fffff984 */ /* 0x000fe20000000800 */
[----:B------:R-:W-:Y:S01]  /*11170*/  @!PT LDS RZ, [RZ] ;  /* 0x00000000fffff984 */ /* 0x000fe20000000800 */
[----:B------:R0:W-:Y:S01]  /*11180*/  LDGSTS.E.BYPASS.LTC128B.128 [R24+0x10200], desc[UR56][R2.64], !P3 ;  /* 0x1020000002187fae */ /* 0x0001e2000d901d78 */
[----:B------:R-:W-:Y:S01]  /*11190*/  ISETP.LT.OR P3, PT, R7, 0x41, P1 ;  /* 0x000000410700780c */ /* 0x000fe20000f61670 */
[----:B------:R-:W-:-:S12]  /*111a0*/  IMAD.MOV.U32 R9, RZ, RZ, R14 ;  /* 0x000000ffff097224 */ /* 0x000fd800078e000e */
[----:B0-----:R-:W-:Y:S05]  /*111b0*/  WARPSYNC.COLLECTIVE R15, `(.L_x_110) ;  /* 0x000000000f087348 */ /* 0x001fea0003c00000 */
[----:B------:R1:W2:Y:S02]  /*111c0*/  SHFL.IDX P6, R14, R13, R12, R11 ;  /* 0x0000000c0d0e7389 */ /* 0x0002a400000c000b */
[----:B012---:R-:W-:Y:S01]  /*111d0*/  ENDCOLLECTIVE ;  /* 0x000000000000791b */ /* 0x007fe20003800000 */
.L_x_110:
[----:B------:R-:W-:Y:S01]  /*111e0*/  @!PT LDS RZ, [RZ] ;  /* 0x00000000fffff984 */ /* 0x000fe20000000800 */
[----:B------:R-:W-:Y:S01]  /*111f0*/  @!PT LDS RZ, [RZ] ;  /* 0x00000000fffff984 */ /* 0x000fe20000000800 */
[----:B------:R-:W-:Y:S01]  /*11200*/  @!PT LDS RZ, [RZ] ;  /* 0x00000000fffff984 */ /* 0x000fe20000000800 */
[----:B------:R-:W-:Y:S01]  /*11210*/  LDGSTS.E.BYPASS.LTC128B.128 [R24+0x12a00], desc[UR56][R2.64+0x40], !P3 ;  /* 0x12a0004002187fae */ /* 0x000fe2000d901d78 */
[----:B------:R-:W-:Y:S01]  /*11220*/  ISETP.LT.OR P3, PT, R7, 0x41, P0 ;  /* 0x000000410700780c */ /* 0x000fe20000761670 */
[----:B------:R-:W-:Y:S02]  /*11230*/  IMAD.MOV.U32 R13, RZ, RZ, R10 ;  /* 0x000000ffff0d7224 */ /* 0x000fe400078e000a */
[----:B------:R-:W-:-:S10]  /*11240*/  IMAD.MOV.U32 R12, RZ, RZ, RZ ;  /* 0x000000ffff0c7224 */ /* 0x000fd400078e00ff */
[----:B------:R0:W-:Y:S02]  /*11250*/  LDGSTS.E.BYPASS.LTC128B.128 [R24+0x15200], desc[UR56][R2.64+0x80], !P3 ;  /* 0x1520008002187fae */ /* 0x0001e4000d901d78 */
[----:B0-----:R-:W-:-:S07]  /*11260*/  IMAD.MOV.U32 R2, RZ, RZ, R14 ;  /* 0x000000ffff027224 */ /* 0x001fce00078e000e */
[----:B------:R-:W-:Y:S05]  /*11270*/  WARPSYNC.COLLECTIVE R15, `(.L_x_111) ;  /* 0x000000000f087348 */ /* 0x000fea0003c00000 */
[----:B------:R0:W1:Y:S02]  /*11280*/  SHFL.IDX P6, R14, R13, R12, R11 ;  /* 0x0000000c0d0e7389 */ /* 0x00006400000c000b */
[----:B01----:R-:W-:Y:S01]  /*11290*/  ENDCOLLECTIVE ;  /* 0x000000000000791b */ /* 0x003fe20003800000 */
.L_x_111:
        /* <DEDUP_REMOVED lines=13> */
.L_x_112:
[----:B------:R-:W-:Y:S01]  /*11370*/  @!PT LDS RZ, [RZ] ;  /* 0x00000000fffff984 */ /* 0x000fe20000000800 */
[----:B------:R-:W-:Y:S01]  /*11380*/  @!PT LDS RZ, [RZ] ;  /* 0x00000000fffff984 */ /* 0x000fe20000000800 */
[----:B------:R-:W-:Y:S01]  /*11390*/  @!PT LDS RZ, [RZ] ;  /* 0x00000000fffff984 */ /* 0x000fe20000000800 */
[----:B------:R1:W-:Y:S01]  /*113a0*/  LDGSTS.E.BYPASS.LTC128B.128 [R24+0x13200], desc[UR56][R2.64+0x40], !P3 ;  /* 0x1320004002187fae */ /* 0x0003e2000d901d78 */
[C---:B------:R-:W-:Y:S02]  /*113b0*/  ISETP.LT.OR P3, PT, R7.reuse, 0x61, P0 ;  /* 0x000000610700780c */ /* 0x040fe40000761670 */
[----:B------:R-:W-:-:S11]  /*113c0*/  ISETP.GE.AND P6, PT, R7, 0x81, PT ;  /* 0x000000810700780c */ /* 0x000fd60003fc6270 */
[----:B------:R1:W-:Y:S01]  /*113d0*/  LDGSTS.E.BYPASS.LTC128B.128 [R24+0x15a00], desc[UR56][R2.64+0x80], !P3 ;  /* 0x15a0008002187fae */ /* 0x0003e2000d901d78 */
[----:B------:R-:W-:Y:S02]  /*113e0*/  ISETP.GE.AND P3, PT, R7, 0x61, PT ;  /* 0x000000610700780c */ /* 0x000fe40003f66270 */
[----:B------:R-:W-:Y:S01]  /*113f0*/  @P6 LOP3.LUT R16, R16, 0x80, RZ, 0xfc, !PT ;  /* 0x0000008010106812 */ /* 0x000fe200078efcff */
[----:B------:R-:W-:Y:S10]  /*11400*/  BRA `(.L_x_113) ;  /* 0xffffffc000387947 */ /* 0x000ff4000383ffff */
.L_x_52:
[----:B0-----:R-:W-:-:S04]  /*11410*/  IMAD.U32 R3, RZ, RZ, UR41 ;  /* 0x00000029ff037e24 */ /* 0x001fc8000f8e00ff */
[----:B------:R0:W1:Y:S03]  /*11420*/  SYNCS.PHASECHK.TRANS64.TRYWAIT P0, [R3+URZ+0x33440], R30 ;  /* 0x0334401e030075a7 */ /* 0x000066000800017f */
[----:B-1----:R-:W-:Y:S05]  /*11430*/  @!P0 NANOSLEEP.SYNCS 0x989680 ;  /* 0x009896800000895d */ /* 0x002fea0003900000 */
[----:B------:R-:W1:Y:S02]  /*11440*/  @!P0 SYNCS.PHASECHK.TRANS64 P0, [R3+URZ+0x33440], R30 ;  /* 0x0334401e030085a7 */ /* 0x000e64000800007f */
[----:B-1----:R-:W-:Y:S05]  /*11450*/  @!P0 BRA `(.L_x_52) ;  /* 0xfffffffc00ec8947 */ /* 0x002fea000383ffff */
[----:B------:R-:W-:Y:S05]  /*11460*/  BRA `(.L_x_114) ;  /* 0xffffffc000847947 */ /* 0x000fea000383ffff */
.L_x_53:
        /* <DEDUP_REMOVED lines=8> */
.L_x_116:
[----:B------:R-:W-:Y:S05]  /*114f0*/  BSYNC B0 ;  /* 0x0000000000007941 */ /* 0x000fea0003800000 */
.L_x_115:
[----:B------:R-:W-:Y:S01]  /*11500*/  IMAD.MOV.U32 R13, RZ, RZ, R0 ;  /* 0x000000ffff0d7224 */ /* 0x000fe200078e0000 */
[----:B------:R-:W0:Y:S01]  /*11510*/  LDC R10, c[0x0][0x2f4] ;  /* 0x0000bd00ff0a7b82 */ /* 0x000e220000000800 */
[----:B------:R-:W-:Y:S02]  /*11520*/  IMAD.MOV.U32 R12, RZ, RZ, RZ ;  /* 0x000000ffff0c7224 */ /* 0x000fe400078e00ff */
[----:B------:R-:W-:Y:S02]  /*11530*/  IMAD.MOV.U32 R11, RZ, RZ, 0x1c1f ;  /* 0x00001c1fff0b7424 */ /* 0x000fe400078e00ff */
[----:B------:R-:W-:Y:S02]  /*11540*/  IMAD.MOV.U32 R15, RZ, RZ, -0x1 ;  /* 0xffffffffff0f7424 */ /* 0x000fe400078e00ff */
[----:B------:R-:W-:-:S07]  /*11550*/  IMAD.MOV.U32 R2, RZ, RZ, R14 ;  /* 0x000000ffff027224 */ /* 0x000fce00078e000e */
[----:B0-----:R-:W-:Y:S05]  /*11560*/  WARPSYNC.COLLECTIVE R15, `(.L_x_117) ;  /* 0x000000000f087348 */ /* 0x001fea0003c00000 */
[----:B------:R1:W2:Y:S02]  /*11570*/  SHFL.IDX P6, R14, R13, R12, R11 ;  /* 0x0000000c0d0e7389 */ /* 0x0002a400000c000b */
[----:B012---:R-:W-:Y:S01]  /*11580*/  ENDCOLLECTIVE ;  /* 0x000000000000791b */ /* 0x007fe20003800000 */
.L_x_117:
[-C--:B------:R-:W-:Y:S01]  /*11590*/  ISETP.GE.AND P2, PT, R25, R10.reuse, PT ;  /* 0x0000000a1900720c */ /* 0x080fe20003f46270 */
[----:B------:R-:W-:Y:S01]  /*115a0*/  IMAD.MOV.U32 R13, RZ, RZ, R5 ;  /* 0x000000ffff0d7224 */ /* 0x000fe200078e0005 */
[----:B------:R-:W-:Y:S01]  /*115b0*/  ISETP.GE.AND P1, PT, R23, R10, PT ;  /* 0x0000000a1700720c */ /* 0x000fe20003f26270 */
[----:B------:R-:W-:Y:S01]  /*115c0*/  IMAD.MOV.U32 R12, RZ, RZ, 0x1 ;  /* 0x00000001ff0c7424 */ /* 0x000fe200078e00ff */
[----:B------:R-:W-:-:S13]  /*115d0*/  LOP3.LUT P6, RZ, R16, 0x40, RZ, 0xc0, !PT ;  /* 0x0000004010ff7812 */ /* 0x000fda00078cc0ff */
[----:B------:R-:W-:-:S05]  /*115e0*/  @P6 IADD3 R14, P0, R35, R14, RZ ;  /* 0x0000000e230e6210 */ /* 0x000fca0007f1e0ff */
[----:B------:R-:W-:Y:S01]  /*115f0*/  @P6 IMAD.X R3, RZ, RZ, R2, P0 ;  /* 0x000000ffff036224 */ /* 0x000fe200000e0602 */
[----:B------:R-:W-:Y:S01]  /*11600*/  ISETP.GE.AND P0, PT, R35, R10, PT ;  /* 0x0000000a2300720c */ /* 0x000fe20003f06270 */
[----:B------:R-:W-:-:S12]  /*11610*/  @P6 IMAD.MOV.U32 R2, RZ, RZ, R14 ;  /* 0x000000ffff026224 */ /* 0x000fd800078e000e */
[----:B------:R-:W-:Y:S01]  /*11620*/  @!PT LDS RZ, [RZ] ;  /* 0x00000000fffff984 */ /* 0x000fe20000000800 */
[----:B------:R-:W-:Y:S01]  /*11630*/  @!PT LDS RZ, [RZ] ;  /* 0x00000000fffff984 */ /* 0x000fe20000000800 */
[----:B------:R-:W-:Y:S01]  /*11640*/  @!PT LDS RZ, [RZ] ;  /* 0x00000000fffff984 */ /* 0x000fe20000000800 */
[----:B------:R0:W-:Y:S04]  /*11650*/  @P6 LDGSTS.E.BYPASS.LTC128B.128 [R24+0x24200], desc[UR56][R2.64], !P0 ;  /* 0x2420000002186fae */ /* 0x0001e8000c101d78 */
[----:B------:R0:W-:Y:S04]  /*11660*/  @P6 LDGSTS.E.BYPASS.LTC128B.128 [R24+0x26a00], desc[UR56][R2.64+0x40], !P2 ;  /* 0x26a0004002186fae */ /* 0x0001e8000d101d78 */
[----:B------:R0:W-:Y:S02]  /*11670*/  @P6 LDGSTS.E.BYPASS.LTC128B.128 [R24+0x29200], desc[UR56][R2.64+0x80], !P1 ;  /* 0x2920008002186fae */ /* 0x0001e4000c901d78 */
[----:B0-----:R-:W-:Y:S05]  /*11680*/  WARPSYNC.COLLECTIVE R15, `(.L_x_118) ;  /* 0x000000000f087348 */ /* 0x001fea0003c00000 */
[----:B------:R1:W2:Y:S02]  /*11690*/  SHFL.IDX P6, R14, R13, R12, R11 ;  /* 0x0000000c0d0e7389 */ /* 0x0002a400000c000b */
[----:B012---:R-:W-:Y:S01]  /*116a0*/  ENDCOLLECTIVE ;  /* 0x000000000000791b */ /* 0x007fe20003800000 */
.L_x_118:
[----:B------:R-:W-:Y:S02]  /*116b0*/  IMAD.MOV.U32 R13, RZ, RZ, R0 ;  /* 0x000000ffff0d7224 */ /* 0x000fe400078e0000 */
[----:B------:R-:W-:-:S07]  /*116c0*/  IMAD.MOV.U32 R6, RZ, RZ, R14 ;  /* 0x000000ffff067224 */ /* 0x000fce00078e000e */
[----:B------:R-:W-:Y:S05]  /*116d0*/  WARPSYNC.COLLECTIVE R15, `(.L_x_119) ;  /* 0x000000000f087348 */ /* 0x000fea0003c00000 */
[----:B------:R0:W1:Y:S02]  /*116e0*/  SHFL.IDX P6, R14, R13, R12, R11 ;  /* 0x0000000c0d0e7389 */ /* 0x00006400000c000b */
[----:B01----:R-:W-:Y:S01]  /*116f0*/  ENDCOLLECTIVE ;  /* 0x000000000000791b */ /* 0x003fe20003800000 */
.L_x_119:
[----:B------:R-:W-:Y:S02]  /*11700*/  IMAD.MOV.U32 R13, RZ, RZ, R5 ;  /* 0x000000ffff0d7224 */ /* 0x000fe400078e0005 */
[----:B------:R-:W-:Y:S01]  /*11710*/  IMAD.MOV.U32 R12, RZ, RZ, 0x2 ;  /* 0x00000002ff0c7424 */ /* 0x000fe200078e00ff */
[C---:B------:R-:W-:Y:S02]  /*11720*/  @P5 IADD3 R14, P0, R35.reuse, R14, RZ ;  /* 0x0000000e230e5210 */ /* 0x040fe40007f1e0ff */
[----:B------:R-:W-:-:S03]  /*11730*/  ISETP.GE.AND P6, PT, R35, R10, PT ;  /* 0x0000000a2300720c */ /* 0x000fc60003fc6270 */
[----:B------:R-:W-:Y:S02]  /*11740*/  @P5 IMAD.X R7, RZ, RZ, R6, P0 ;  /* 0x000000ffff075224 */ /* 0x000fe400000e0606 */
[----:B------:R-:W-:Y:S02]  /*11750*/  @P5 IMAD.MOV.U32 R2, RZ, RZ, R14 ;  /* 0x000000ffff025224 */ /* 0x000fe400078e000e */
[----:B------:R-:W-:-:S06]  /*11760*/  @P5 IMAD.MOV.U32 R3, RZ, RZ, R7 ;  /* 0x000000ffff035224 */ /* 0x000fcc00078e0007 */
[----:B------:R-:W-:Y:S01]  /*11770*/  @!PT LDS RZ, [RZ] ;  /* 0x00000000fffff984 */ /* 0x000fe20000000800 */
[----:B------:R-:W-:Y:S01]  /*11780*/  @!PT LDS RZ, [RZ] ;  /* 0x00000000fffff984 */ /* 0x000fe20000000800 */
[----:B------:R-:W-:Y:S01]  /*11790*/  @!PT LDS RZ, [RZ] ;  /* 0x00000000fffff984 */ /* 0x000fe20000000800 */
[----:B------:R0:W-:Y:S02]  /*117a0*/  @P5 LDGSTS.E.BYPASS.LTC128B.128 [R24+0x24a00], desc[UR56][R2.64], !P6 ;  /* 0x24a0000002185fae */ /* 0x0001e4000f101d78 */
[----:B0-----:R-:W-:Y:S05]  /*117b0*/  WARPSYNC.COLLECTIVE R15, `(.L_x_120) ;  /* 0x000000000f087348 */ /* 0x001fea0003c00000 */
[----:B------:R1:W2:Y:S02]  /*117c0*/  SHFL.IDX P6, R14, R13, R12, R11 ;  /* 0x0000000c0d0e7389 */ /* 0x0002a400000c000b */
[----:B012---:R-:W-:Y:S01]  /*117d0*/  ENDCOLLECTIVE ;  /* 0x000000000000791b */ /* 0x007fe20003800000 */
.L_x_120:
[----:B------:R-:W-:Y:S01]  /*117e0*/  @!PT LDS RZ, [RZ] ;  /* 0x00000000fffff984 */ /* 0x000fe20000000800 */
[----:B------:R-:W-:Y:S01]  /*117f0*/  @!PT LDS RZ, [RZ] ;  /* 0x00000000fffff984 */ /* 0x000fe20000000800 */
[----:B------:R-:W-:Y:S01]  /*11800*/  @!PT LDS RZ, [RZ] ;  /* 0x00000000fffff984 */ /* 0x000fe20000000800 */
[----:B------:R0:W-:Y:S04]  /*11810*/  @P5 LDGSTS.E.BYPASS.LTC128B.128 [R24+0x27200], desc[UR56][R2.64+0x40], !P2 ;  /* 0x2720004002185fae */ /* 0x0001e8000d101d78 */
[----:B------:R0:W-:Y:S01]  /*11820*/  @P5 LDGSTS.E.BYPASS.LTC128B.128 [R24+0x29a00], desc[UR56][R2.64+0x80], !P1 ;  /* 0x29a0008002185fae */ /* 0x0001e2000c901d78 */
[----:B------:R-:W-:Y:S01]  /*11830*/  ISETP.GE.AND P5, PT, R35, R10, PT ;  /* 0x0000000a2300720c */ /* 0x000fe20003fa6270 */
[----:B------:R-:W-:Y:S02]  /*11840*/  IMAD.MOV.U32 R13, RZ, RZ, R0 ;  /* 0x000000ffff0d7224 */ /* 0x000fe400078e0000 */
[----:B------:R-:W-:-:S10]  /*11850*/  IMAD.MOV.U32 R6, RZ, RZ, R14 ;  /* 0x000000ffff067224 */ /* 0x000fd400078e000e */
[----:B0-----:R-:W-:Y:S05]  /*11860*/  WARPSYNC.COLLECTIVE R15, `(.L_x_121) ;  /* 0x000000000f087348 */ /* 0x001fea0003c00000 */
[----:B------:R1:W2:Y:S02]  /*11870*/  SHFL.IDX P6, R14, R13, R12, R11 ;  /* 0x0000000c0d0e7389 */ /* 0x0002a400000c000b */
[----:B012---:R-:W-:Y:S01]  /*11880*/  ENDCOLLECTIVE ;  /* 0x000000000000791b */ /* 0x007fe20003800000 */
.L_x_121:
[----:B------:R-:W-:Y:S02]  /*11890*/  IMAD.MOV.U32 R13, RZ, RZ, R5 ;  /* 0x000000ffff0d7224 */ /* 0x000fe400078e0005 */
[----:B------:R-:W-:Y:S01]  /*118a0*/  IMAD.MOV.U32 R12, RZ, RZ, 0x3 ;  /* 0x00000003ff0c7424 */ /* 0x000fe200078e00ff */
[----:B------:R-:W-:-:S05]  /*118b0*/  @P4 IADD3 R14, P0, R35, R14, RZ ;  /* 0x0000000e230e4210 */ /* 0x000fca0007f1e0ff */
[----:B------:R-:W-:-:S08]  /*118c0*/  @P4 IMAD.MOV.U32 R2, RZ, RZ, R14 ;  /* 0x000000ffff024224 */ /* 0x000fd000078e000e */
[----:B------:R-:W-:Y:S05]  /*118d0*/  WARPSYNC.COLLECTIVE R15, `(.L_x_122) ;  /* 0x000000000f087348 */ /* 0x000fea0003c00000 */
[----:B------:R0:W1:Y:S02]  /*118e0*/  SHFL.IDX P6, R14, R13, R12, R11 ;  /* 0x0000000c0d0e7389 */ /* 0x00006400000c000b */
[----:B01----:R-:W-:Y:S01]  /*118f0*/  ENDCOLLECTIVE ;  /* 0x000000000000791b */ /* 0x003fe20003800000 */
.L_x_122:
[----:B------:R-:W-:-:S04]  /*11900*/  @P4 IMAD.X R7, RZ, RZ, R6, P0 ;  /* 0x000000ffff074224 */ /* 0x000fc800000e0606 */
[----:B------:R-:W-:-:S05]  /*11910*/  @P4 IMAD.MOV.U32 R3, RZ, RZ, R7 ;  /* 0x000000ffff034224 */ /* 0x000fca00078e0007 */
[----:B------:R-:W-:Y:S01]  /*11920*/  @!PT LDS RZ, [RZ] ;  /* 0x00000000fffff984 */ /* 0x000fe20000000800 */
[----:B------:R-:W-:Y:S01]  /*11930*/  @!PT LDS RZ, [RZ] ;  /* 0x00000000fffff984 */ /* 0x000fe20000000800 */
[----:B------:R-:W-:Y:S01]  /*11940*/  @!PT LDS RZ, [RZ] ;  /* 0x00000000fffff984 */ /* 0x000fe20000000800 */
[----:B------:R0:W-:Y:S01]  /*11950*/  @P4 LDGSTS.E.BYPASS.LTC128B.128 [R24+0x25200], desc[UR56][R2.64], !P5 ;  /* 0x2520000002184fae */ /* 0x0001e2000e901d78 */
[----:B------:R-:W-:-:S03]  /*11960*/  IMAD.MOV.U32 R13, RZ, RZ, R0 ;  /* 0x000000ffff0d7224 */ /* 0x000fc600078e0000 */
[----:B------:R0:W-:Y:S04]  /*11970*/  @P4 LDGSTS.E.BYPASS.LTC128B.128 [R24+0x27a00], desc[UR56][R2.64+0x40], !P2 ;  /* 0x27a0004002184fae */ /* 0x0001e8000d101d78 */
[----:B------:R0:W-:Y:S01]  /*11980*/  @P4 LDGSTS.E.BYPASS.LTC128B.128 [R24+0x2a200], desc[UR56][R2.64+0x80], !P1 ;  /* 0x2a20008002184fae */ /* 0x0001e2000c901d78 */
[----:B------:R-:W-:-:S07]  /*11990*/  IMAD.MOV.U32 R6, RZ, RZ, R14 ;  /* 0x000000ffff067224 */ /* 0x000fce00078e000e */
[----:B0-----:R-:W-:Y:S05]  /*119a0*/  WARPSYNC.COLLECTIVE R15, `(.L_x_123) ;  /* 0x000000000f087348 */ /* 0x001fea0003c00000 */
[----:B------:R1:W2:Y:S02]  /*119b0*/  SHFL.IDX P6, R14, R13, R12, R11 ;  /* 0x0000000c0d0e7389 */ /* 0x0002a400000c000b */
[----:B012---:R-:W-:Y:S01]  /*119c0*/  ENDCOLLECTIVE ;  /* 0x000000000000791b */ /* 0x007fe20003800000 */
.L_x_123:
[----:B------:R-:W-:Y:S02]  /*119d0*/  IMAD.MOV.U32 R13, RZ, RZ, R8 ;  /* 0x000000ffff0d7224 */ /* 0x000fe400078e0008 */
[----:B------:R-:W-:Y:S01]  /*119e0*/  IMAD.MOV.U32 R12, RZ, RZ, RZ ;  /* 0x000000ffff0c7224 */ /* 0x000fe200078e00ff */
[----:B------:R-:W-:-:S05]  /*119f0*/  @P3 IADD3 R14, P0, R35, R14, RZ ;  /* 0x0000000e230e3210 */ /* 0x000fca0007f1e0ff */
[----:B------:R-:W-:-:S08]  /*11a00*/  @P3 IMAD.MOV.U32 R2, RZ, RZ, R14 ;  /* 0x000000ffff023224 */ /* 0x000fd000078e000e */
[----:B------:R-:W-:Y:S05]  /*11a10*/  WARPSYNC.COLLECTIVE R15, `(.L_x_124) ;  /* 0x000000000f087348 */ /* 0x000fea0003c00000 */
[----:B------:R0:W1:Y:S02]  /*11a20*/  SHFL.IDX P6, R14, R13, R12, R11 ;  /* 0x0000000c0d0e7389 */ /* 0x00006400000c000b */
[----:B01----:R-:W-:Y:S01]  /*11a30*/  ENDCOLLECTIVE ;  /* 0x000000000000791b */ /* 0x003fe20003800000 */
.L_x_124:
        /* <DEDUP_REMOVED lines=13> */
.L_x_125:
[----:B------:R-:W-:Y:S05]  /*11b10*/  BRA `(.L_x_126) ;  /* 0xffffffc0000c7947 */ /* 0x000fea000383ffff */
.L_x_58:
[----:B------:R-:W-:Y:S02]  /*11b20*/  IMAD.MOV.U32 R13, RZ, RZ, R5 ;  /* 0x000000ffff0d7224 */ /* 0x000fe400078e0005 */
[----:B------:R-:W-:Y:S02]  /*11b30*/  IMAD.MOV.U32 R12, RZ, RZ, RZ ;  /* 0x000000ffff0c7224 */ /* 0x000fe400078e00ff */
[----:B------:R-:W-:Y:S02]  /*11b40*/  IMAD.MOV.U32 R11, RZ, RZ, 0x1c1f ;  /* 0x00001c1fff0b7424 */ /* 0x000fe400078e00ff */
[----:B------:R-:W-:Y:S02]  /*11b50*/  IMAD.MOV.U32 R15, RZ, RZ, -0x1 ;  /* 0xffffffffff0f7424 */ /* 0x000fe400078e00ff */
[----:B------:R-:W-:-:S07]  /*11b60*/  IMAD R7, R28, 0x80, R27 ;  /* 0x000000801c077824 */ /* 0x000fce00078e021b */
[----:B-1----:R-:W-:Y:S05]  /*11b70*/  WARPSYNC.COLLECTIVE R15, `(.L_x_127) ;  /* 0x000000000f087348 */ /* 0x002fea0003c00000 */
[----:B-1----:R0:W1:Y:S02]  /*11b80*/  SHFL.IDX P6, R14, R13, R12, R11 ;  /* 0x0000000c0d0e7389 */ /* 0x00206400000c000b */
[----:B01----:R-:W-:Y:S01]  /*11b90*/  ENDCOLLECTIVE ;  /* 0x000000000000791b */ /* 0x003fe20003800000 */
.L_x_127:
[----:B------:R-:W-:Y:S02]  /*11ba0*/  VIADD R9, R7, 0x20 ;  /* 0x0000002007097836 */ /* 0x000fe40000000000 */
[----:B------:R-:W-:Y:S02]  /*11bb0*/  IMAD.MOV.U32 R13, RZ, RZ, R4 ;  /* 0x000000ffff0d7224 */ /* 0x000fe400078e0004 */
[----:B------:R-:W-:-:S07]  /*11bc0*/  IMAD.MOV.U32 R2, RZ, RZ, R14 ;  /* 0x000000ffff027224 */ /* 0x000fce00078e000e */
[----:B------:R-:W-:Y:S05]  /*11bd0*/  WARPSYNC.COLLECTIVE R15, `(.L_x_128) ;  /* 0x000000000f087348 */ /* 0x000fea0003c00000 */
[----:B------:R0:W1:Y:S02]  /*11be0*/  SHFL.IDX P6, R14, R13, R12, R11 ;  /* 0x0000000c0d0e7389 */ /* 0x00006400000c000b */
[----:B01----:R-:W-:Y:S01]  /*11bf0*/  ENDCOLLECTIVE ;  /* 0x000000000000791b */ /* 0x003fe20003800000 */
.L_x_128:
[----:B------:R-:W-:Y:S02]  /*11c00*/  ULDC UR4, c[0x0][0x288] ;  /* 0x0000a20000047ab9 */ /* 0x000fe40000000800 */
[----:B------:R-:W-:-:S05]  /*11c10*/  IMAD R0, R0, UR4, RZ ;  /* 0x0000000400007c24 */ /* 0x000fca000f8e02ff */
[----:B------:R-:W-:Y:S01]  /*11c20*/  ISETP.GE.AND P0, PT, R7, R0, PT ;  /* 0x000000000700720c */ /* 0x000fe20003f06270 */
[----:B------:R-:W-:Y:S02]  /*11c30*/  IMAD.MOV.U32 R13, RZ, RZ, R5 ;  /* 0x000000ffff0d7224 */ /* 0x000fe400078e0005 */
[----:B------:R-:W-:-:S10]  /*11c40*/  IMAD.MOV.U32 R12, RZ, RZ, 0x1 ;  /* 0x00000001ff0c7424 */ /* 0x000fd400078e00ff */
[----:B------:R-:W-:-:S05]  /*11c50*/  @!P0 IADD3 R14, P1, R35, R14, RZ ;  /* 0x0000000e230e8210 */ /* 0x000fca0007f3e0ff */
[----:B------:R-:W-:Y:S01]  /*11c60*/  @!P0 IMAD.X R3, RZ, RZ, R2, P1 ;  /* 0x000000ffff038224 */ /* 0x000fe200008e0602 */
[----:B------:R-:W-:Y:S01]  /*11c70*/  ISETP.GE.AND P1, PT, R9, R0, PT ;  /* 0x000000000900720c */ /* 0x000fe20003f26270 */
[----:B------:R-:W-:-:S12]  /*11c80*/  @!P0 IMAD.MOV.U32 R2, RZ, RZ, R14 ;  /* 0x000000ffff028224 */ /* 0x000fd800078e000e */
[----:B------:R-:W-:Y:S05]  /*11c90*/  WARPSYNC.COLLECTIVE R15, `(.L_x_129) ;  /* 0x000000000f087348 */ /* 0x000fea0003c00000 */
[----:B------:R0:W1:Y:S02]  /*11ca0*/  SHFL.IDX P6, R14, R13, R12, R11 ;  /* 0x0000000c0d0e7389 */ /* 0x00006400000c000b */
[----:B01----:R-:W-:Y:S01]  /*11cb0*/  ENDCOLLECTIVE ;  /* 0x000000000000791b */ /* 0x003fe20003800000 */
.L_x_129:
[----:B------:R-:W-:Y:S01]  /*11cc0*/  @!PT LDS RZ, [RZ] ;  /* 0x00000000fffff984 */ /* 0x000fe20000000800 */
[----:B------:R-:W-:Y:S01]  /*11cd0*/  @!PT LDS RZ, [RZ] ;  /* 0x00000000fffff984 */ /* 0x000fe20000000800 */
[----:B------:R-:W-:Y:S01]  /*11ce0*/  @!PT LDS RZ, [RZ] ;  /* 0x00000000fffff984 */ /* 0x000fe20000000800 */
[----:B------:R0:W-:Y:S04]  /*11cf0*/  @!P0 LDGSTS.E.BYPASS.LTC128B.128 [R24+0x1e200], desc[UR56][R2.64], !P4 ;  /* 0x1e20000002188fae */ /* 0x0001e8000e101d78 */
[----:B------:R0:W-:Y:S04]  /*11d00*/  @!P0 LDGSTS.E.BYPASS.LTC128B.128 [R24+0x20200], desc[UR56][R2.64+0x40], !P3 ;  /* 0x2020004002188fae */ /* 0x0001e8000d901d78 */
[----:B------:R0:W-:Y:S01]  /*11d10*/  @!P0 LDGSTS.E.BYPASS.LTC128B.128 [R24+0x22200], desc[UR56][R2.64+0x80], !P2 ;  /* 0x2220008002188fae */ /* 0x0001e2000d101d78 */
[----:B------:R-:W-:Y:S02]  /*11d20*/  IMAD.MOV.U32 R13, RZ, RZ, R4 ;  /* 0x000000ffff0d7224 */ /* 0x000fe400078e0004 */
[----:B------:R-:W-:-:S07]  /*11d30*/  IMAD.MOV.U32 R6, RZ, RZ, R14 ;  /* 0x000000ffff067224 */ /* 0x000fce00078e000e */
[----:B0-----:R-:W-:Y:S05]  /*11d40*/  WARPSYNC.COLLECTIVE R15, `(.L_x_130) ;  /* 0x000000000f087348 */ /* 0x001fea0003c00000 */
[----:B------:R1:W2:Y:S02]  /*11d50*/  SHFL.IDX P6, R14, R13, R12, R11 ;  /* 0x0000000c0d0e7389 */ /* 0x0002a400000c000b */
[----:B012---:R-:W-:Y:S01]  /*11d60*/  ENDCOLLECTIVE ;  /* 0x000000000000791b */ /* 0x007fe20003800000 */
.L_x_130:
[----:B------:R-:W-:Y:S02]  /*11d70*/  IMAD.MOV.U32 R13, RZ, RZ, R5 ;  /* 0x000000ffff0d7224 */ /* 0x000fe400078e0005 */
[----:B------:R-:W-:Y:S01]  /*11d80*/  IMAD.MOV.U32 R12, RZ, RZ, 0x2 ;  /* 0x00000002ff0c7424 */ /* 0x000fe200078e00ff */
[----:B------:R-:W-:-:S13]  /*11d90*/  @!P1 IADD3 R8, P0, R35, R14, RZ ;  /* 0x0000000e23089210 */ /* 0x000fda0007f1e0ff */
[----:B------:R-:W-:Y:S05]  /*11da0*/  WARPSYNC.COLLECTIVE R15, `(.L_x_131) ;  /* 0x000000000f087348 */ /* 0x000fea0003c00000 */
[----:B------:R0:W1:Y:S02]  /*11db0*/  SHFL.IDX P6, R14, R13, R12, R11 ;  /* 0x0000000c0d0e7389 */ /* 0x00006400000c000b */
[----:B01----:R-:W-:Y:S01]  /*11dc0*/  ENDCOLLECTIVE ;  /* 0x000000000000791b */ /* 0x003fe20003800000 */
.L_x_131:
[----:B------:R-:W-:Y:S02]  /*11dd0*/  @!P1 IMAD.X R9, RZ, RZ, R6, P0 ;  /* 0x000000ffff099224 */ /* 0x000fe400000e0606 */
[----:B------:R-:W-:Y:S02]  /*11de0*/  @!P1 IMAD.MOV.U32 R2, RZ, RZ, R8 ;  /* 0x000000ffff029224 */ /* 0x000fe400078e0008 */
[----:B------:R-:W-:Y:S02]  /*11df0*/  @!P1 IMAD.MOV.U32 R3, RZ, RZ, R9 ;  /* 0x000000ffff039224 */ /* 0x000fe400078e0009 */
[----:B------:R-:W-:-:S03]  /*11e00*/  VIADD R9, R7, 0x40 ;  /* 0x0000004007097836 */ /* 0x000fc60000000000 */
[----:B------:R-:W-:Y:S01]  /*11e10*/  @!PT LDS RZ, [RZ] ;  /* 0x00000000fffff984 */ /* 0x000fe20000000800 */
[----:B------:R-:W-:Y:S01]  /*11e20*/  @!PT LDS RZ, [RZ] ;  /* 0x00000000fffff984 */ /* 0x000fe20000000800 */
[----:B------:R-:W-:Y:S01]  /*11e30*/  @!PT LDS RZ, [RZ] ;  /* 0x00000000fffff984 */ /* 0x000fe20000000800 */
[----:B------:R0:W-:Y:S01]  /*11e40*/  @!P1 LDGSTS.E.BYPASS.LTC128B.128 [R24+0x1ea00], desc[UR56][R2.64], !P4 ;  /* 0x1ea0000002189fae */ /* 0x0001e2000e101d78 */
[----:B------:R-:W-:Y:S01]  /*11e50*/  IMAD.MOV.U32 R13, RZ, RZ, R4 ;  /* 0x000000ffff0d7224 */ /* 0x000fe200078e0004 */
[----:B------:R-:W-:Y:S02]  /*11e60*/  ISETP.GE.AND P0, PT, R9, R0, PT ;  /* 0x000000000900720c */ /* 0x000fe40003f06270 */
[----:B------:R0:W-:Y:S04]  /*11e70*/  @!P1 LDGSTS.E.BYPASS.LTC128B.128 [R24+0x20a00], desc[UR56][R2.64+0x40], !P3 ;  /* 0x20a0004002189fae */ /* 0x0001e8000d901d78 */
[----:B------:R0:W-:Y:S01]  /*11e80*/  @!P1 LDGSTS.E.BYPASS.LTC128B.128 [R24+0x22a00], desc[UR56][R2.64+0x80], !P2 ;  /* 0x22a0008002189fae */ /* 0x0001e2000d101d78 */
[----:B------:R-:W-:-:S07]  /*11e90*/  IMAD.MOV.U32 R6, RZ, RZ, R14 ;  /* 0x000000ffff067224 */ /* 0x000fce00078e000e */
[----:B0-----:R-:W-:Y:S05]  /*11ea0*/  WARPSYNC.COLLECTIVE R15, `(.L_x_132) ;  /* 0x000000000f087348 */ /* 0x001fea0003c00000 */
[----:B------:R1:W2:Y:S02]  /*11eb0*/  SHFL.IDX P6, R14, R13, R12, R11 ;  /* 0x0000000c0d0e7389 */ /* 0x0002a400000c000b */
[----:B012---:R-:W-:Y:S01]  /*11ec0*/  ENDCOLLECTIVE ;  /* 0x000000000000791b */ /* 0x007fe20003800000 */
.L_x_132:
[----:B------:R-:W-:Y:S02]  /*11ed0*/  IMAD.MOV.U32 R13, RZ, RZ, R5 ;  /* 0x000000ffff0d7224 */ /* 0x000fe400078e0005 */
[----:B------:R-:W-:Y:S01]  /*11ee0*/  IMAD.MOV.U32 R12, RZ, RZ, 0x3 ;  /* 0x00000003ff0c7424 */ /* 0x000fe200078e00ff */
[----:B------:R-:W-:-:S05]  /*11ef0*/  @!P0 IADD3 R14, P5, R35, R14, RZ ;  /* 0x0000000e230e8210 */ /* 0x000fca0007fbe0ff */
[----:B------:R-:W-:-:S08]  /*11f00*/  @!P0 IMAD.MOV.U32 R2, RZ, RZ, R14 ;  /* 0x000000ffff028224 */ /* 0x000fd000078e000e */
[----:B------:R-:W-:Y:S05]  /*11f10*/  WARPSYNC.COLLECTIVE R15, `(.L_x_133) ;  /* 0x000000000f087348 */ /* 0x000fea0003c00000 */
[----:B------:R0:W1:Y:S02]  /*11f20*/  SHFL.IDX P6, R14, R13, R12, R11 ;  /* 0x0000000c0d0e7389 */ /* 0x00006400000c000b */
[----:B01----:R-:W-:Y:S01]  /*11f30*/  ENDCOLLECTIVE ;  /* 0x000000000000791b */ /* 0x003fe20003800000 */
.L_x_133:
[----:B------:R-:W-:-:S04]  /*11f40*/  @!P0 IMAD.X R19, RZ, RZ, R6, P5 ;  /* 0x000000ffff138224 */ /* 0x000fc800028e0606 */
[----:B------:R-:W-:-:S05]  /*11f50*/  @!P0 IMAD.MOV.U32 R3, RZ, RZ, R19 ;  /* 0x000000ffff038224 */ /* 0x000fca00078e0013 */
[----:B------:R-:W-:Y:S01]  /*11f60*/  @!PT LDS RZ, [RZ] ;  /* 0x00000000fffff984 */ /* 0x000fe20000000800 */
[----:B------:R-:W-:Y:S01]  /*11f70*/  @!PT LDS RZ, [RZ] ;  /* 0x00000000fffff984 */ /* 0x000fe20000000800 */
[----:B------:R-:W-:Y:S01]  /*11f80*/  @!PT LDS RZ, [RZ] ;  /* 0x00000000fffff984 */ /* 0x000fe20000000800 */
[----:B------:R0:W-:Y:S01]  /*11f90*/  @!P0 LDGSTS.E.BYPASS.LTC128B.128 [R24+0x1f200], desc[UR56][R2.64], !P4 ;  /* 0x1f20000002188fae */ /* 0x0001e2000e101d78 */
[----:B------:R-:W-:-:S03]  /*11fa0*/  IMAD.MOV.U32 R13, RZ, RZ, R4 ;  /* 0x000000ffff0d7224 */ /* 0x000fc600078e0004 */
[----:B------:R0:W-:Y:S04]  /*11fb0*/  @!P0 LDGSTS.E.BYPASS.LTC128B.128 [R24+0x21200], desc[UR56][R2.64+0x40], !P3 ;  /* 0x2120004002188fae */ /* 0x0001e8000d901d78 */
[----:B------:R0:W-:Y:S01]  /*11fc0*/  @!P0 LDGSTS.E.BYPASS.LTC128B.128 [R24+0x23200], desc[UR56][R2.64+0x80], !P2 ;  /* 0x2320008002188fae */ /* 0x0001e2000d101d78 */
[----:B------:R-:W-:-:S07]  /*11fd0*/  IMAD.MOV.U32 R5, RZ, RZ, R14 ;  /* 0x000000ffff057224 */ /* 0x000fce00078e000e */
[----:B0-----:R-:W-:Y:S05]  /*11fe0*/  WARPSYNC.COLLECTIVE R15, `(.L_x_134) ;  /* 0x000000000f087348 */ /* 0x001fea0003c00000 */
[----:B------:R1:W2:Y:S02]  /*11ff0*/  SHFL.IDX P6, R14, R13, R12, R11 ;  /* 0x0000000c0d0e7389 */ /* 0x0002a400000c000b */
[----:B012---:R-:W-:Y:S01]  /*12000*/  ENDCOLLECTIVE ;  /* 0x000000000000791b */ /* 0x007fe20003800000 */
.L_x_134:
[----:B------:R-:W-:Y:S05]  /*12010*/  BRA `(.L_x_135) ;  /* 0xffffffc000d47947 */ /* 0x000fea000383ffff */
.L_x_61:
[----:B01----:R-:W-:-:S04]  /*12020*/  IMAD.U32 R3, RZ, RZ, UR41 ;  /* 0x00000029ff037e24 */ /* 0x003fc8000f8e00ff */
[----:B------:R0:W1:Y:S03]  /*12030*/  SYNCS.PHASECHK.TRANS64.TRYWAIT P0, [R3+URZ+0x33420], R0 ;  /* 0x03342000030075a7 */ /* 0x000066000800017f */
[----:B-1----:R-:W-:Y:S05]  /*12040*/  @!P0 NANOSLEEP.SYNCS 0x989680 ;  /* 0x009896800000895d */ /* 0x002fea0003900000 */
[----:B------:R-:W1:Y:S02]  /*12050*/  @!P0 SYNCS.PHASECHK.TRANS64 P0, [R3+URZ+0x33420], R0 ;  /* 0x03342000030085a7 */ /* 0x000e64000800007f */
[----:B-1----:R-:W-:Y:S05]  /*12060*/  @!P0 BRA `(.L_x_61) ;  /* 0xfffffffc00ec8947 */ /* 0x002fea000383ffff */
[----:B------:R-:W-:Y:S05]  /*12070*/  BRA `(.L_x_136) ;  /* 0xffffffc400147947 */ /* 0x000fea000383ffff */
.L_x_64:
[----:B0-----:R0:W1:Y:S02]  /*12080*/  SYNCS.PHASECHK.TRANS64.TRYWAIT P0, [R5+URZ+0x33480], R30 ;  /* 0x0334801e050075a7 */ /* 0x001064000800017f */
[----:B-1----:R-:W-:Y:S05]  /*12090*/  @!P0 NANOSLEEP.SYNCS 0x989680 ;  /* 0x009896800000895d */ /* 0x002fea0003900000 */
[----:B------:R-:W1:Y:S02]  /*120a0*/  @!P0 SYNCS.PHASECHK.TRANS64 P0, [R5+URZ+0x33480], R30 ;  /* 0x0334801e050085a7 */ /* 0x000e64000800007f */
[----:B-1----:R-:W-:Y:S05]  /*120b0*/  @!P0 BRA `(.L_x_64) ;  /* 0xfffffffc00f08947 */ /* 0x002fea000383ffff */
[----:B------:R-:W-:Y:S05]  /*120c0*/  BRA `(.L_x_137) ;  /* 0xffffffc800087947 */ /* 0x000fea000383ffff */
.L_x_65:
[----:B------:R-:W-:Y:S01]  /*120d0*/  BSSY B0, `(.L_x_138) ;  /* 0x0000008000007945 */ /* 0x000fe20003800000 */
[----:B------:R-:W-:Y:S02]  /*120e0*/  IMAD.MOV.U32 R13, RZ, RZ, R19 ;  /* 0x000000ffff0d7224 */ /* 0x000fe400078e0013 */
[----:B------:R-:W-:Y:S02]  /*120f0*/  IMAD.MOV.U32 R12, RZ, RZ, RZ ;  /* 0x000000ffff0c7224 */ /* 0x000fe400078e00ff */
[----:B------:R-:W-:Y:S02]  /*12100*/  IMAD.MOV.U32 R11, RZ, RZ, 0x1c1f ;  /* 0x00001c1fff0b7424 */ /* 0x000fe400078e00ff */
[----:B------:R-:W-:-:S07]  /*12110*/  IMAD.MOV.U32 R15, RZ, RZ, -0x1 ;  /* 0xffffffffff0f7424 */ /* 0x000fce00078e00ff */
[----:B0-----:R-:W-:Y:S05]  /*12120*/  WARPSYNC.COLLECTIVE R15, `(.L_x_139) ;  /* 0x000000000f087348 */ /* 0x001fea0003c00000 */
[----:B------:R1:W2:Y:S02]  /*12130*/  SHFL.IDX P6, R14, R13, R12, R11 ;  /* 0x0000000c0d0e7389 */ /* 0x0002a400000c000b */
[----:B012---:R-:W-:Y:S01]  /*12140*/  ENDCOLLECTIVE ;  /* 0x000000000000791b */ /* 0x007fe20003800000 */
.L_x_139:
[----:B------:R-:W-:Y:S05]  /*12150*/  BSYNC B0 ;  /* 0x0000000000007941 */ /* 0x000fea0003800000 */
.L_x_138:
[----:B------:R-:W-:Y:S02]  /*12160*/  IMAD.MOV.U32 R13, RZ, RZ, R18 ;  /* 0x000000ffff0d7224 */ /* 0x000fe400078e0012 */
[----:B------:R-:W-:Y:S02]  /*12170*/  IMAD.MOV.U32 R12, RZ, RZ, RZ ;  /* 0x000000ffff0c7224 */ /* 0x000fe400078e00ff */
[----:B------:R-:W-:Y:S02]  /*12180*/  IMAD.MOV.U32 R11, RZ, RZ, 0x1c1f ;  /* 0x00001c1fff0b7424 */ /* 0x000fe400078e00ff */
[----:B------:R-:W-:Y:S02]  /*12190*/  IMAD.MOV.U32 R15, RZ, RZ, -0x1 ;  /* 0xffffffffff0f7424 */ /* 0x000fe400078e00ff */
[----:B------:R-:W-:Y:S02]  /*121a0*/  IMAD.MOV.U32 R3, RZ, RZ, R14 ;  /* 0x000000ffff037224 */ /* 0x000fe400078e000e */
[----:B------:R-:W-:-:S07]  /*121b0*/  IMAD R22, R4, 0x7800, R24 ;  /* 0x0000780004167824 */ /* 0x000fce00078e0218 */
[----:B------:R-:W-:Y:S05]  /*121c0*/  WARPSYNC.COLLECTIVE R15, `(.L_x_140) ;  /* 0x000000000f087348 */ /* 0x000fea0003c00000 */
[----:B------:R0:W1:Y:S02]  /*121d0*/  SHFL.IDX P6, R14, R13, R12, R11 ;  /* 0x0000000c0d0e7389 */ /* 0x00006400000c000b */
[----:B01----:R-:W-:Y:S01]  /*121e0*/  ENDCOLLECTIVE ;  /* 0x000000000000791b */ /* 0x003fe20003800000 */
.L_x_140:
[----:B------:R-:W-:Y:S02]  /*121f0*/  IMAD.MOV.U32 R13, RZ, RZ, R19 ;  /* 0x000000ffff0d7224 */ /* 0x000fe400078e0013 */
[----:B------:R-:W-:Y:S02]  /*12200*/  IMAD.MOV.U32 R12, RZ, RZ, 0x1 ;  /* 0x00000001ff0c7424 */ /* 0x000fe400078e00ff */
[----:B------:R-:W-:-:S07]  /*12210*/  IMAD.MOV.U32 R2, RZ, RZ, R14 ;  /* 0x000000ffff027224 */ /* 0x000fce00078e000e */
[----:B------:R-:W-:Y:S05]  /*12220*/  WARPSYNC.COLLECTIVE R15, `(.L_x_141) ;  /* 0x000000000f087348 */ /* 0x000fea0003c00000 */
[----:B------:R0:W1:Y:S02]  /*12230*/  SHFL.IDX P6, R14, R13, R12, R11 ;  /* 0x0000000c0d0e7389 */ /* 0x00006400000c000b */
[----:B01----:R-:W-:Y:S01]  /*12240*/  ENDCOLLECTIVE ;  /* 0x000000000000791b */ /* 0x003fe20003800000 */
.L_x_141:
[----:B------:R-:W-:-:S05]  /*12250*/  IADD3 R2, P0, R35, R2, RZ ;  /* 0x0000000223027210 */ /* 0x000fca0007f1e0ff */
[----:B------:R-:W-:-:S05]  /*12260*/  IMAD.X R3, RZ, RZ, R3, P0 ;  /* 0x000000ffff037224 */ /* 0x000fca00000e0603 */
[----:B------:R-:W-:Y:S01]  /*12270*/  @!PT LDS RZ, [RZ] ;  /* 0x00000000fffff984 */ /* 0x000fe20000000800 */
[----:B------:R-:W-:Y:S01]  /*12280*/  @!PT LDS RZ, [RZ] ;  /* 0x00000000fffff984 */ /* 0x000fe20000000800 */
[----:B------:R-:W-:Y:S01]  /*12290*/  @!PT LDS RZ, [RZ] ;  /* 0x00000000fffff984 */ /* 0x000fe20000000800 */
[----:B------:R-:W-:Y:S01]  /*122a0*/  LDGSTS.E.BYPASS.LTC128B.128 [R22+0xf200], desc[UR56][R2.64], !P4 ;  /* 0x0f20000002167fae */ /* 0x000fe2000e101d78 */
[----:B------:R-:W-:-:S03]  /*122b0*/  IMAD.MOV.U32 R13, RZ, RZ, R18 ;  /* 0x000000ffff0d7224 */ /* 0x000fc600078e0012 */
[----:B------:R-:W-:Y:S04]  /*122c0*/  LDGSTS.E.BYPASS.LTC128B.128 [R22+0x11a00], desc[UR56][R2.64+0x40], !P3 ;  /* 0x11a0004002167fae */ /* 0x000fe8000d901d78 */
[----:B------:R0:W-:Y:S02]  /*122d0*/  LDGSTS.E.BYPASS.LTC128B.128 [R22+0x14200], desc[UR56][R2.64+0x80], !P1 ;  /* 0x1420008002167fae */ /* 0x0001e4000c901d78 */
[----:B0-----:R-:W-:-:S07]  /*122e0*/  IMAD.MOV.U32 R3, RZ, RZ, R14 ;  /* 0x000000ffff037224 */ /* 0x001fce00078e000e */
[----:B------:R-:W-:Y:S05]  /*122f0*/  WARPSYNC.COLLECTIVE R15, `(.L_x_142) ;  /* 0x000000000f087348 */ /* 0x000fea0003c00000 */
[----:B------:R0:W1:Y:S02]  /*12300*/  SHFL.IDX P6, R14, R13, R12, R11 ;  /* 0x0000000c0d0e7389 */ /* 0x00006400000c000b */
[----:B01----:R-:W-:Y:S01]  /*12310*/  ENDCOLLECTIVE ;  /* 0x000000000000791b */ /* 0x003fe20003800000 */
.L_x_142:
[----:B------:R-:W-:Y:S02]  /*12320*/  IMAD.MOV.U32 R13, RZ, RZ, R19 ;  /* 0x000000ffff0d7224 */ /* 0x000fe400078e0013 */
[----:B------:R-:W-:Y:S02]  /*12330*/  IMAD.MOV.U32 R12, RZ, RZ, 0x2 ;  /* 0x00000002ff0c7424 */ /* 0x000fe400078e00ff */
[----:B------:R-:W-:-:S07]  /*12340*/  IMAD.MOV.U32 R2, RZ, RZ, R14 ;  /* 0x000000ffff027224 */ /* 0x000fce00078e000e */
[----:B------:R-:W-:Y:S05]  /*12350*/  WARPSYNC.COLLECTIVE R15, `(.L_x_143) ;  /* 0x000000000f087348 */ /* 0x000fea0003c00000 */
[----:B------:R0:W1:Y:S02]  /*12360*/  SHFL.IDX P6, R14, R13, R12, R11 ;  /* 0x0000000c0d0e7389 */ /* 0x00006400000c000b */
[----:B01----:R-:W-:Y:S01]  /*12370*/  ENDCOLLECTIVE ;  /* 0x000000000000791b */ /* 0x003fe20003800000 */
.L_x_143:
[----:B------:R-:W-:-:S05]  /*12380*/  IADD3 R2, P0, R35, R2, RZ ;  /* 0x0000000223027210 */ /* 0x000fca0007f1e0ff */
[----:B------:R-:W-:-:S05]  /*12390*/  IMAD.X R3, RZ, RZ, R3, P0 ;  /* 0x000000ffff037224 */ /* 0x000fca00000e0603 */
[----:B------:R-:W-:Y:S01]  /*123a0*/  @!PT LDS RZ, [RZ] ;  /* 0x00000000fffff984 */ /* 0x000fe20000000800 */
[----:B------:R-:W-:Y:S01]  /*123b0*/  @!PT LDS RZ, [RZ] ;  /* 0x00000000fffff984 */ /* 0x000fe20000000800 */
[----:B------:R-:W-:Y:S01]  /*123c0*/  @!PT LDS RZ, [RZ] ;  /* 0x00000000fffff984 */ /* 0x000fe20000000800 */
[----:B------:R0:W-:Y:S01]  /*123d0*/  LDGSTS.E.BYPASS.LTC128B.128 [R22+0xfa00], desc[UR56][R2.64], !P4 ;  /* 0x0fa0000002167fae */ /* 0x0001e2000e101d78 */
[----:B------:R-:W-:-:S03]  /*123e0*/  IMAD.MOV.U32 R13, RZ, RZ, R18 ;  /* 0x000000ffff0d7224 */ /* 0x000fc600078e0012 */
[----:B------:R0:W-:Y:S04]  /*123f0*/  LDGSTS.E.BYPASS.LTC128B.128 [R22+0x12200], desc[UR56][R2.64+0x40], !P3 ;  /* 0x1220004002167fae */ /* 0x0001e8000d901d78 */
[----:B------:R0:W-:Y:S01]  /*12400*/  LDGSTS.E.BYPASS.LTC128B.128 [R22+0x14a00], desc[UR56][R2.64+0x80], !P1 ;  /* 0x14a0008002167fae */ /* 0x0001e2000c901d78 */
[----:B------:R-:W-:-:S07]  /*12410*/  IMAD.MOV.U32 R7, RZ, RZ, R14 ;  /* 0x000000ffff077224 */ /* 0x000fce00078e000e */
[----:B0-----:R-:W-:Y:S05]  /*12420*/  WARPSYNC.COLLECTIVE R15, `(.L_x_144) ;  /* 0x000000000f087348 */ /* 0x001fea0003c00000 */
[----:B------:R1:W2:Y:S02]  /*12430*/  SHFL.IDX P6, R14, R13, R12, R11 ;  /* 0x0000000c0d0e7389 */ /* 0x0002a400000c000b */
[----:B012---:R-:W-:Y:S01]  /*12440*/  ENDCOLLECTIVE ;  /* 0x000000000000791b */ /* 0x007fe20003800000 */
.L_x_144:
[----:B------:R-:W-:Y:S02]  /*12450*/  IMAD.MOV.U32 R13, RZ, RZ, R19 ;  /* 0x000000ffff0d7224 */ /* 0x000fe400078e0013 */
[----:B------:R-:W-:Y:S02]  /*12460*/  IMAD.MOV.U32 R12, RZ, RZ, 0x3 ;  /* 0x00000003ff0c7424 */ /* 0x000fe400078e00ff */
[----:B------:R-:W-:-:S07]  /*12470*/  IMAD.MOV.U32 R2, RZ, RZ, R14 ;  /* 0x000000ffff027224 */ /* 0x000fce00078e000e */
[----:B------:R-:W-:Y:S05]  /*12480*/  WARPSYNC.COLLECTIVE R15, `(.L_x_145) ;  /* 0x000000000f087348 */ /* 0x000fea0003c00000 */
[----:B------:R0:W1:Y:S02]  /*12490*/  SHFL.IDX P6, R14, R13, R12, R11 ;  /* 0x0000000c0d0e7389 */ /* 0x00006400000c000b */
[----:B01----:R-:W-:Y:S01]  /*124a0*/  ENDCOLLECTIVE ;  /* 0x000000000000791b */ /* 0x003fe20003800000 */
.L_x_145:
        /* <DEDUP_REMOVED lines=13> */
.L_x_146:
[----:B------:R-:W-:Y:S02]  /*12580*/  IMAD.MOV.U32 R13, RZ, RZ, R25 ;  /* 0x000000ffff0d7224 */ /* 0x000fe400078e0019 */
[----:B------:R-:W-:Y:S02]  /*12590*/  IMAD.MOV.U32 R12, RZ, RZ, RZ ;  /* 0x000000ffff0c7224 */ /* 0x000fe400078e00ff */
[----:B------:R-:W-:-:S07]  /*125a0*/  IMAD.MOV.U32 R2, RZ, RZ, R14 ;  /* 0x000000ffff027224 */ /* 0x000fce00078e000e */
[----:B------:R-:W-:Y:S05]  /*125b0*/  WARPSYNC.COLLECTIVE R15, `(.L_x_147) ;  /* 0x000000000f087348 */ /* 0x000fea0003c00000 */
[----:B------:R0:W1:Y:S02]  /*125c0*/  SHFL.IDX P6, R14, R13, R12, R11 ;  /* 0x0000000c0d0e7389 */ /* 0x00006400000c000b */
[----:B01----:R-:W-:Y:S01]  /*125d0*/  ENDCOLLECTIVE ;  /* 0x000000000000791b */ /* 0x003fe20003800000 */
.L_x_147:
        /* <DEDUP_REMOVED lines=13> */
.L_x_148:
[----:B------:R-:W-:Y:S05]  /*126b0*/  BRA `(.L_x_149) ;  /* 0xffffffc400bc7947 */ /* 0x000fea000383ffff */
.L_x_68:
[----:B--2---:R2:W3:Y:S02]  /*126c0*/  SYNCS.PHASECHK.TRANS64.TRYWAIT P0, [R5+URZ+0x33440], R30 ;  /* 0x0334401e050075a7 */ /* 0x0044e4000800017f */
[----:B---3--:R-:W-:Y:S05]  /*126d0*/  @!P0 NANOSLEEP.SYNCS 0x989680 ;  /* 0x009896800000895d */ /* 0x008fea0003900000 */
[----:B------:R-:W3:Y:S02]  /*126e0*/  @!P0 SYNCS.PHASECHK.TRANS64 P0, [R5+URZ+0x33440], R30 ;  /* 0x0334401e050085a7 */ /* 0x000ee4000800007f */
[----:B---3--:R-:W-:Y:S05]  /*126f0*/  @!P0 BRA `(.L_x_68) ;  /* 0xfffffffc00f08947 */ /* 0x008fea000383ffff */
[----:B------:R-:W-:Y:S05]  /*12700*/  BRA `(.L_x_150) ;  /* 0xffffffc800047947 */ /* 0x000fea000383ffff */
.L_x_69:
[----:B------:R-:W-:Y:S01]  /*12710*/  BSSY B0, `(.L_x_151) ;  /* 0x0000008000007945 */ /* 0x000fe20003800000 */
[----:B------:R-:W-:Y:S02]  /*12720*/  IMAD.MOV.U32 R13, RZ, RZ, R19 ;  /* 0x000000ffff0d7224 */ /* 0x000fe400078e0013 */
[----:B------:R-:W-:Y:S02]  /*12730*/  IMAD.MOV.U32 R12, RZ, RZ, RZ ;  /* 0x000000ffff0c7224 */ /* 0x000fe400078e00ff */
[----:B------:R-:W-:Y:S02]  /*12740*/  IMAD.MOV.U32 R11, RZ, RZ, 0x1c1f ;  /* 0x00001c1fff0b7424 */ /* 0x000fe400078e00ff */
[----:B------:R-:W-:-:S07]  /*12750*/  IMAD.MOV.U32 R15, RZ, RZ, -0x1 ;  /* 0xffffffffff0f7424 */ /* 0x000fce00078e00ff */
[----:B012---:R-:W-:Y:S05]  /*12760*/  WARPSYNC.COLLECTIVE R15, `(.L_x_152) ;  /* 0x000000000f087348 */ /* 0x007fea0003c00000 */
[----:B------:R3:W4:Y:S02]  /*12770*/  SHFL.IDX P6, R14, R13, R12, R11 ;  /* 0x0000000c0d0e7389 */ /* 0x00072400000c000b */
[----:B01234-:R-:W-:Y:S01]  /*12780*/  ENDCOLLECTIVE ;  /* 0x000000000000791b */ /* 0x01ffe20003800000 */
.L_x_152:
[----:B------:R-:W-:Y:S05]  /*12790*/  BSYNC B0 ;  /* 0x0000000000007941 */ /* 0x000fea0003800000 */
.L_x_151:
        /* <DEDUP_REMOVED lines=9> */
.L_x_153:
[----:B------:R-:W-:Y:S02]  /*12830*/  VIADD R22, R22, UR41 ;  /* 0x0000002916167c36 */ /* 0x000fe40008000000 */
[----:B------:R-:W-:Y:S02]  /*12840*/  IMAD.MOV.U32 R13, RZ, RZ, R19 ;  /* 0x000000ffff0d7224 */ /* 0x000fe400078e0013 */
[----:B------:R-:W-:Y:S01]  /*12850*/  IMAD.MOV.U32 R12, RZ, RZ, 0x1 ;  /* 0x00000001ff0c7424 */ /* 0x000fe200078e00ff */
[----:B------:R-:W-:-:S13]  /*12860*/  IADD3 R2, P0, R35, R14, RZ ;  /* 0x0000000e23027210 */ /* 0x000fda0007f1e0ff */
[----:B------:R-:W-:Y:S05]  /*12870*/  WARPSYNC.COLLECTIVE R15, `(.L_x_154) ;  /* 0x000000000f087348 */ /* 0x000fea0003c00000 */
[----:B------:R0:W1:Y:S02]  /*12880*/  SHFL.IDX P6, R14, R13, R12, R11 ;  /* 0x0000000c0d0e7389 */ /* 0x00006400000c000b */
[----:B01----:R-:W-:Y:S01]  /*12890*/  ENDCOLLECTIVE ;  /* 0x000000000000791b */ /* 0x003fe20003800000 */
.L_x_154:
[----:B------:R-:W-:-:S05]  /*128a0*/  IMAD.X R3, RZ, RZ, R3, P0 ;  /* 0x000000ffff037224 */ /* 0x000fca00000e0603 */
[----:B------:R-:W-:Y:S01]  /*128b0*/  @!PT LDS RZ, [RZ] ;  /* 0x00000000fffff984 */ /* 0x000fe20000000800 */
[----:B------:R-:W-:Y:S01]  /*128c0*/  @!PT LDS RZ, [RZ] ;  /* 0x00000000fffff984 */ /* 0x000fe20000000800 */
[----:B------:R-:W-:Y:S01]  /*128d0*/  @!PT LDS RZ, [RZ] ;  /* 0x00000000fffff984 */ /* 0x000fe20000000800 */
[----:B------:R-:W-:Y:S04]  /*128e0*/  LDGSTS.E.BYPASS.LTC128B.128 [R22+0x24200], desc[UR56][R2.64], !P4 ;  /* 0x2420000002167fae */ /* 0x000fe8000e101d78 */
[----:B------:R-:W-:Y:S01]  /*128f0*/  LDGSTS.E.BYPASS.LTC128B.128 [R22+0x26a00], desc[UR56][R2.64+0x40], !P3 ;  /* 0x26a0004002167fae */ /* 0x000fe2000d901d78 */
[----:B------:R-:W-:-:S03]  /*12900*/  IMAD.MOV.U32 R13, RZ, RZ, R18 ;  /* 0x000000ffff0d7224 */ /* 0x000fc600078e0012 */
[----:B------:R0:W-:Y:S02]  /*12910*/  LDGSTS.E.BYPASS.LTC128B.128 [R22+0x29200], desc[UR56][R2.64+0x80], !P1 ;  /* 0x2920008002167fae */ /* 0x0001e4000c901d78 */
[----:B0-----:R-:W-:-:S07]  /*12920*/  IMAD.MOV.U32 R3, RZ, RZ, R14 ;  /* 0x000000ffff037224 */ /* 0x001fce00078e000e */
[----:B------:R-:W-:Y:S05]  /*12930*/  WARPSYNC.COLLECTIVE R15, `(.L_x_155) ;  /* 0x000000000f087348 */ /* 0x000fea0003c00000 */
[----:B------:R0:W1:Y:S02]  /*12940*/  SHFL.IDX P6, R14, R13, R12, R11 ;  /* 0x0000000c0d0e7389 */ /* 0x00006400000c000b */
[----:B01----:R-:W-:Y:S01]  /*12950*/  ENDCOLLECTIVE ;  /* 0x000000000000791b */ /* 0x003fe20003800000 */
.L_x_155:
[----:B------:R-:W-:Y:S02]  /*12960*/  IMAD.MOV.U32 R13, RZ, RZ, R19 ;  /* 0x000000ffff0d7224 */ /* 0x000fe400078e0013 */
[----:B------:R-:W-:Y:S01]  /*12970*/  IMAD.MOV.U32 R12, RZ, RZ, 0x2 ;  /* 0x00000002ff0c7424 */ /* 0x000fe200078e00ff */
[----:B------:R-:W-:-:S13]  /*12980*/  IADD3 R2, P0, R35, R14, RZ ;  /* 0x0000000e23027210 */ /* 0x000fda0007f1e0ff */
[----:B------:R-:W-:Y:S05]  /*12990*/  WARPSYNC.COLLECTIVE R15, `(.L_x_156) ;  /* 0x000000000f087348 */ /* 0x000fea0003c00000 */
[----:B------:R0:W1:Y:S02]  /*129a0*/  SHFL.IDX P6, R14, R13, R12, R11 ;  /* 0x0000000c0d0e7389 */ /* 0x00006400000c000b */
[----:B01----:R-:W-:Y:S01]  /*129b0*/  ENDCOLLECTIVE ;  /* 0x000000000000791b */ /* 0x003fe20003800000 */
.L_x_156:
        /* <DEDUP_REMOVED lines=12> */
.L_x_157:
[----:B------:R-:W-:Y:S02]  /*12a80*/  IMAD.MOV.U32 R13, RZ, RZ, R19 ;  /* 0x000000ffff0d7224 */ /* 0x000fe400078e0013 */
[----:B------:R-:W-:Y:S01]  /*12a90*/  IMAD.MOV.U32 R12, RZ, RZ, 0x3 ;  /* 0x00000003ff0c7424 */ /* 0x000fe200078e00ff */
[----:B------:R-:W-:-:S13]  /*12aa0*/  IADD3 R2, P0, R35, R14, RZ ;  /* 0x0000000e23027210 */ /* 0x000fda0007f1e0ff */
[----:B------:R-:W-:Y:S05]  /*12ab0*/  WARPSYNC.COLLECTIVE R15, `(.L_x_158) ;  /* 0x000000000f087348 */ /* 0x000fea0003c00000 */
[----:B------:R0:W1:Y:S02]  /*12ac0*/  SHFL.IDX P6, R14, R13, R12, R11 ;  /* 0x0000000c0d0e7389 */ /* 0x00006400000c000b */
[----:B01----:R-:W-:Y:S01]  /*12ad0*/  ENDCOLLECTIVE ;  /* 0x000000000000791b */ /* 0x003fe20003800000 */
.L_x_158:
[----:B------:R-:W-:-:S05]  /*12ae0*/  IMAD.X R3, RZ, RZ, R3, P0 ;  /* 0x000000ffff037224 */ /* 0x000fca00000e0603 */
[----:B------:R-:W-:Y:S01]  /*12af0*/  @!PT LDS RZ, [RZ] ;  /* 0x00000000fffff984 */ /* 0x000fe20000000800 */
[----:B------:R-:W-:Y:S01]  /*12b00*/  @!PT LDS RZ, [RZ] ;  /* 0x00000000fffff984 */ /* 0x000fe20000000800 */
[----:B------:R-:W-:Y:S01]  /*12b10*/  @!PT LDS RZ, [RZ] ;  /* 0x00000000fffff984 */ /* 0x000fe20000000800 */
[----:B------:R0:W-:Y:S04]  /*12b20*/  LDGSTS.E.BYPASS.LTC128B.128 [R22+0x25200], desc[UR56][R2.64], !P4 ;  /* 0x2520000002167fae */ /* 0x0001e8000e101d78 */
[----:B------:R0:W-:Y:S01]  /*12b30*/  LDGSTS.E.BYPASS.LTC128B.128 [R22+0x27a00], desc[UR56][R2.64+0x40], !P3 ;  /* 0x27a0004002167fae */ /* 0x0001e2000d901d78 */
[----:B------:R-:W-:-:S03]  /*12b40*/  IMAD.MOV.U32 R13, RZ, RZ, R18 ;  /* 0x000000ffff0d7224 */ /* 0x000fc600078e0012 */
[----:B------:R0:W-:Y:S01]  /*12b50*/  LDGSTS.E.BYPASS.LTC128B.128 [R22+0x2a200], desc[UR56][R2.64+0x80], !P1 ;  /* 0x2a20008002167fae */ /* 0x0001e2000c901d78 */
[----:B------:R-:W-:-:S07]  /*12b60*/  IMAD.MOV.U32 R19, RZ, RZ, R14 ;  /* 0x000000ffff137224 */ /* 0x000fce00078e000e */
[----:B0-----:R-:W-:Y:S05]  /*12b70*/  WARPSYNC.COLLECTIVE R15, `(.L_x_159) ;  /* 0x000000000f087348 */ /* 0x001fea0003c00000 */
[----:B------:R1:W2:Y:S02]  /*12b80*/  SHFL.IDX P6, R14, R13, R12, R11 ;  /* 0x0000000c0d0e7389 */ /* 0x0002a400000c000b */
[----:B012---:R-:W-:Y:S01]  /*12b90*/  ENDCOLLECTIVE ;  /* 0x000000000000791b */ /* 0x007fe20003800000 */
.L_x_159:
[----:B------:R-:W-:Y:S02]  /*12ba0*/  IMAD.MOV.U32 R13, RZ, RZ, R23 ;  /* 0x000000ffff0d7224 */ /* 0x000fe400078e0017 */
[----:B------:R-:W-:Y:S01]  /*12bb0*/  IMAD.MOV.U32 R12, RZ, RZ, RZ ;  /* 0x000000ffff0c7224 */ /* 0x000fe200078e00ff */
[----:B------:R-:W-:-:S13]  /*12bc0*/  IADD3 R2, P0, R35, R14, RZ ;  /* 0x0000000e23027210 */ /* 0x000fda0007f1e0ff */
[----:B------:R-:W-:Y:S05]  /*12bd0*/  WARPSYNC.COLLECTIVE R15, `(.L_x_160) ;  /* 0x000000000f087348 */ /* 0x000fea0003c00000 */
[----:B------:R0:W1:Y:S02]  /*12be0*/  SHFL.IDX P6, R14, R13, R12, R11 ;  /* 0x0000000c0d0e7389 */ /* 0x00006400000c000b */
[----:B01----:R-:W-:Y:S01]  /*12bf0*/  ENDCOLLECTIVE ;  /* 0x000000000000791b */ /* 0x003fe20003800000 */
.L_x_160:
        /* <DEDUP_REMOVED lines=12> */
.L_x_161:
[----:B------:R-:W-:Y:S05]  /*12cc0*/  BRA `(.L_x_162) ;  /* 0xffffffc400a87947 */ /* 0x000fea000383ffff */
.L_x_72:
[----:B0-----:R0:W1:Y:S02]  /*12cd0*/  SYNCS.PHASECHK.TRANS64.TRYWAIT P1, [R5+URZ+0x33470], R2 ;  /* 0x03347002050075a7 */ /* 0x001064000802017f */
[----:B-1----:R-:W-:Y:S05]  /*12ce0*/  @!P1 NANOSLEEP.SYNCS 0x989680 ;  /* 0x009896800000995d */ /* 0x002fea0003900000 */
[----:B------:R-:W1:Y:S02]  /*12cf0*/  @!P1 SYNCS.PHASECHK.TRANS64 P1, [R5+URZ+0x33470], R2 ;  /* 0x03347002050095a7 */ /* 0x000e64000802007f */
[----:B-1----:R-:W-:Y:S05]  /*12d00*/  @!P1 BRA `(.L_x_72) ;  /* 0xfffffffc00f09947 */ /* 0x002fea000383ffff */
[----:B------:R-:W-:Y:S05]  /*12d10*/  BRA `(.L_x_163) ;  /* 0xffffffc800087947 */ /* 0x000fea000383ffff */
.L_x_74:
[----:B0-----:R0:W1:Y:S02]  /*12d20*/  SYNCS.PHASECHK.TRANS64.TRYWAIT P1, [R5+URZ+0x33460], R6 ;  /* 0x03346006050075a7 */ /* 0x001064000802017f */
[----:B-1----:R-:W-:Y:S05]  /*12d30*/  @!P1 NANOSLEEP.SYNCS 0x989680 ;  /* 0x009896800000995d */ /* 0x002fea0003900000 */
[----:B------:R-:W1:Y:S02]  /*12d40*/  @!P1 SYNCS.PHASECHK.TRANS64 P1, [R5+URZ+0x33460], R6 ;  /* 0x03346006050095a7 */ /* 0x000e64000802007f */
[----:B-1----:R-:W-:Y:S05]  /*12d50*/  @!P1 BRA `(.L_x_74) ;  /* 0xfffffffc00f09947 */ /* 0x002fea000383ffff */
[----:B------:R-:W-:Y:S05]  /*12d60*/  BRA `(.L_x_164) ;  /* 0xffffffc800207947 */ /* 0x000fea000383ffff */
.L_x_81:
[----:B-1----:R1:W3:Y:S02]  /*12d70*/  SYNCS.PHASECHK.TRANS64.TRYWAIT P0, [R0+URZ+0x33470], R3 ;  /* 0x03347003000075a7 */ /* 0x0022e4000800017f */
[----:B---3--:R-:W-:Y:S05]  /*12d80*/  @!P0 NANOSLEEP.SYNCS 0x989680 ;  /* 0x009896800000895d */ /* 0x008fea0003900000 */
[----:B------:R-:W3:Y:S02]  /*12d90*/  @!P0 SYNCS.PHASECHK.TRANS64 P0, [R0+URZ+0x33470], R3 ;  /* 0x03347003000085a7 */ /* 0x000ee4000800007f */
[----:B---3--:R-:W-:Y:S05]  /*12da0*/  @!P0 BRA `(.L_x_81) ;  /* 0xfffffffc00f08947 */ /* 0x008fea000383ffff */
[----:B------:R-:W-:Y:S05]  /*12db0*/  BRA `(.L_x_165) ;  /* 0xffffffd000147947 */ /* 0x000fea000383ffff */
.L_x_83:
[----:B0-----:R0:W1:Y:S02]  /*12dc0*/  SYNCS.PHASECHK.TRANS64.TRYWAIT P0, [R0+URZ+0x33460], R5 ;  /* 0x03346005000075a7 */ /* 0x001064000800017f */
[----:B-1----:R-:W-:Y:S05]  /*12dd0*/  @!P0 NANOSLEEP.SYNCS 0x989680 ;  /* 0x009896800000895d */ /* 0x002fea0003900000 */
[----:B------:R-:W1:Y:S02]  /*12de0*/  @!P0 SYNCS.PHASECHK.TRANS64 P0, [R0+URZ+0x33460], R5 ;  /* 0x03346005000085a7 */ /* 0x000e64000800007f */
[----:B-1----:R-:W-:Y:S05]  /*12df0*/  @!P0 BRA `(.L_x_83) ;  /* 0xfffffffc00f08947 */ /* 0x002fea000383ffff */
[----:B------:R-:W-:Y:S05]  /*12e00*/  BRA `(.L_x_166) ;  /* 0xffffffd000307947 */ /* 0x000fea000383ffff */
.L_x_86:
[----:B0-----:R0:W1:Y:S02]  /*12e10*/  SYNCS.PHASECHK.TRANS64.TRYWAIT P0, [R5+URZ+0x33420], R2 ;  /* 0x03342002050075a7 */ /* 0x001064000800017f */
[----:B-1----:R-:W-:Y:S05]  /*12e20*/  @!P0 NANOSLEEP.SYNCS 0x989680 ;  /* 0x009896800000895d */ /* 0x002fea0003900000 */
[----:B------:R-:W1:Y:S02]  /*12e30*/  @!P0 SYNCS.PHASECHK.TRANS64 P0, [R5+URZ+0x33420], R2 ;  /* 0x03342002050085a7 */ /* 0x000e64000800007f */
[----:B-1----:R-:W-:Y:S05]  /*12e40*/  @!P0 BRA `(.L_x_86) ;  /* 0xfffffffc00f08947 */ /* 0x002fea000383ffff */
[----:B------:R-:W-:Y:S05]  /*12e50*/  BRA `(.L_x_167) ;  /* 0xffffffd800107947 */ /* 0x000fea000383ffff */
.L_x_88:
[----:B0-----:R0:W1:Y:S02]  /*12e60*/  SYNCS.PHASECHK.TRANS64.TRYWAIT P1, [R4+URZ+0x33440], R3 ;  /* 0x03344003040075a7 */ /* 0x001064000802017f */
[----:B-1----:R-:W-:Y:S05]  /*12e70*/  @!P1 NANOSLEEP.SYNCS 0x989680 ;  /* 0x009896800000995d */ /* 0x002fea0003900000 */
[----:B------:R-:W1:Y:S02]  /*12e80*/  @!P1 SYNCS.PHASECHK.TRANS64 P1, [R4+URZ+0x33440], R3 ;  /* 0x03344003040095a7 */ /* 0x000e64000802007f */
[----:B-1----:R-:W-:Y:S05]  /*12e90*/  @!P1 BRA `(.L_x_88) ;  /* 0xfffffffc00f09947 */ /* 0x002fea000383ffff */
[----:B------:R-:W-:Y:S05]  /*12ea0*/  BRA `(.L_x_168) ;  /* 0xffffffd8004c7947 */ /* 0x000fea000383ffff */
.L_x_90:
[----:B-1----:R1:W2:Y:S02]  /*12eb0*/  SYNCS.PHASECHK.TRANS64.TRYWAIT P1, [R5+URZ+0x33440], R0 ;  /* 0x03344000050075a7 */ /* 0x0022a4000802017f */
[----:B--2---:R-:W-:Y:S05]  /*12ec0*/  @!P1 NANOSLEEP.SYNCS 0x989680 ;  /* 0x009896800000995d */ /* 0x004fea0003900000 */
[----:B------:R-:W2:Y:S02]  /*12ed0*/  @!P1 SYNCS.PHASECHK.TRANS64 P1, [R5+URZ+0x33440], R0 ;  /* 0x03344000050095a7 */ /* 0x000ea4000802007f */
[----:B--2---:R-:W-:Y:S05]  /*12ee0*/  @!P1 BRA `(.L_x_90) ;  /* 0xfffffffc00f09947 */ /* 0x004fea000383ffff */
[----:B------:R-:W-:Y:S05]  /*12ef0*/  BRA `(.L_x_169) ;  /* 0xffffffd800587947 */ /* 0x000fea000383ffff */
.L_x_92:
[----:B--2---:R2:W3:Y:S02]  /*12f00*/  SYNCS.PHASECHK.TRANS64.TRYWAIT P1, [R4+URZ+0x33460], R3 ;  /* 0x03346003040075a7 */ /* 0x0044e4000802017f */
[----:B---3--:R-:W-:Y:S05]  /*12f10*/  @!P1 NANOSLEEP.SYNCS 0x989680 ;  /* 0x009896800000995d */ /* 0x008fea0003900000 */
[----:B------:R-:W3:Y:S02]  /*12f20*/  @!P1 SYNCS.PHASECHK.TRANS64 P1, [R4+URZ+0x33460], R3 ;  /* 0x03346003040095a7 */ /* 0x000ee4000802007f */
[----:B---3--:R-:W-:Y:S05]  /*12f30*/  @!P1 BRA `(.L_x_92) ;  /* 0xfffffffc00f09947 */ /* 0x008fea000383ffff */
[----:B------:R-:W-:Y:S05]  /*12f40*/  BRA `(.L_x_170) ;  /* 0xffffffd800547947 */ /* 0x000fea000383ffff */
.L_x_94:
[----:B---3--:R3:W4:Y:S02]  /*12f50*/  SYNCS.PHASECHK.TRANS64.TRYWAIT P1, [R5+URZ+0x33460], R0 ;  /* 0x03346000050075a7 */ /* 0x008724000802017f */
[----:B----4-:R-:W-:Y:S05]  /*12f60*/  @!P1 NANOSLEEP.SYNCS 0x989680 ;  /* 0x009896800000995d */ /* 0x010fea0003900000 */
[----:B------:R-:W4:Y:S02]  /*12f70*/  @!P1 SYNCS.PHASECHK.TRANS64 P1, [R5+URZ+0x33460], R0 ;  /* 0x03346000050095a7 */ /* 0x000f24000802007f */
[----:B----4-:R-:W-:Y:S05]  /*12f80*/  @!P1 BRA `(.L_x_94) ;  /* 0xfffffffc00f09947 */ /* 0x010fea000383ffff */
[----:B------:R-:W-:Y:S05]  /*12f90*/  BRA `(.L_x_171) ;  /* 0xffffffd800507947 */ /* 0x000fea000383ffff */
.L_x_96:
[----:B----4-:R4:W0:Y:S02]  /*12fa0*/  SYNCS.PHASECHK.TRANS64.TRYWAIT P1, [R4+URZ+0x33480], R3 ;  /* 0x03348003040075a7 */ /* 0x010824000802017f */
[----:B0-----:R-:W-:Y:S05]  /*12fb0*/  @!P1 NANOSLEEP.SYNCS 0x989680 ;  /* 0x009896800000995d */ /* 0x001fea0003900000 */
[----:B------:R-:W0:Y:S02]  /*12fc0*/  @!P1 SYNCS.PHASECHK.TRANS64 P1, [R4+URZ+0x33480], R3 ;  /* 0x03348003040095a7 */ /* 0x000e24000802007f */
[----:B0-----:R-:W-:Y:S05]  /*12fd0*/  @!P1 BRA `(.L_x_96) ;  /* 0xfffffffc00f09947 */ /* 0x001fea000383ffff */
[----:B------:R-:W-:Y:S05]  /*12fe0*/  BRA `(.L_x_172) ;  /* 0xffffffd8004c7947 */ /* 0x000fea000383ffff */
.L_x_173:
[----:B------:R-:W-:-:S00]  /*12ff0*/  BRA `(.L_x_173) ;  /* 0xfffffffc00fc7947 */ /* 0x000fc0000383ffff */
[----:B------:R-:W-:-:S00]  /*13000*/  NOP ;  /* 0x0000000000007918 */ /* 0x000fc00000000000 */
[----:B------:R-:W-:-:S00]  /*13010*/  NOP ;  /* 0x0000000000007918 */ /* 0x000fc00000000000 */
[----:B------:R-:W-:-:S00]  /*13020*/  NOP ;  /* 0x0000000000007918 */ /* 0x000fc00000000000 */
[----:B------:R-:W-:-:S00]  /*13030*/  NOP ;  /* 0x0000000000007918 */ /* 0x000fc00000000000 */
[----:B------:R-:W-:-:S00]  /*13040*/  NOP ;  /* 0x0000000000007918 */ /* 0x000fc00000000000 */
[----:B------:R-:W-:-:S00]  /*13050*/  NOP ;  /* 0x0000000000007918 */ /* 0x000fc00000000000 */
[----:B------:R-:W-:-:S00]  /*13060*/  NOP ;  /* 0x0000000000007918 */ /* 0x000fc00000000000 */
[----:B------:R-:W-:-:S00]  /*13070*/  NOP ;  /* 0x0000000000007918 */ /* 0x000fc00000000000 */
.L_x_3418:


//--------------------- .text._ZN7cutlass13device_kernelIN5flash11enable_sm90INS1_16FlashAttnFwdSm90INS1_25CollectiveMainloopFwdSm90ILi2EN4cute5tupleIJNS5_1CILi1EEES8_S8_EEENS6_IJNS7_ILi128EEENS7_ILi160EEENS7_ILi192EEEEEELi192ENS_12float_e4m3_tEfNS_4arch4Sm90ELb0ELb0ELb0ELb1ELb1ELb0ELb0ELb1ELb1ELb1ELb1ELb0EEENS1_21CollectiveEpilogueFwdINS6_IJSA_SC_SB_EEES9_NS_10bfloat16_tESG_Li256ELb1ELb1ELb1ELb1EEENS1_36VarlenDynamicPersistentTileSchedulerILi128ELi160ELi256ELi128ELb1ELb1ELb1ELb0ELb1ELb1EEEEEEEEEvNT_6ParamsE --------------------------
	.section	.text._ZN7cutlass13device_kernelIN5flash11enable_sm90INS1_16FlashAttnFwdSm90INS1_25CollectiveMainloopFwdSm90ILi2EN4cute5tupleIJNS5_1CILi1EEES8_S8_EEENS6_IJNS7_ILi128EEENS7_ILi160EEENS7_ILi192EEEEEELi192ENS_12float_e4m3_tEfNS_4arch4Sm90ELb0ELb0ELb0ELb1ELb1ELb0ELb0ELb1ELb1ELb1ELb1ELb0EEENS1_21CollectiveEpilogueFwdINS6_IJSA_SC_SB_EEES9_NS_10bfloat16_tESG_Li256ELb1ELb1ELb1ELb1EEENS1_36VarlenDynamicPersistentTileSchedulerILi128ELi160ELi256ELi128ELb1ELb1ELb1ELb0ELb1ELb1EEEEEEEEEvNT_6ParamsE,"ax",@progbits
	.align	128
.text._ZN7cutlass13device_kernelIN5flash11enable_sm90INS1_16FlashAttnFwdSm90INS1_25CollectiveMainloopFwdSm90ILi2EN4cute5tupleIJNS5_1CILi1EEES8_S8_EEENS6_IJNS7_ILi128EEENS7_ILi160EEENS7_ILi192EEEEEELi192ENS_12float_e4m3_tEfNS_4arch4Sm90ELb0ELb0ELb0ELb1ELb1ELb0ELb0ELb1ELb1ELb1ELb1ELb0EEENS1_21CollectiveEpilogueFwdINS6_IJSA_SC_SB_EEES9_NS_10bfloat16_tESG_Li256ELb1ELb1ELb1ELb1EEENS1_36VarlenDynamicPersistentTileSchedulerILi128ELi160ELi256ELi128ELb1ELb1ELb1ELb0ELb1ELb1EEEEEEEEEvNT_6ParamsE:
        .type           _ZN7cutlass13device_kernelIN5flash11enable_sm90INS1_16FlashAttnFwdSm90INS1_25CollectiveMainloopFwdSm90ILi2EN4cute5tupleIJNS5_1CILi1EEES8_S8_EEENS6_IJNS7_ILi128EEENS7_ILi160EEENS7_ILi192EEEEEELi192ENS_12float_e4m3_tEfNS_4arch4Sm90ELb0ELb0ELb0ELb1ELb1ELb0ELb0ELb1ELb1ELb1ELb1ELb0EEENS1_21CollectiveEpilogueFwdINS6_IJSA_SC_SB_EEES9_NS_10bfloat16_tESG_Li256ELb1ELb1ELb1ELb1EEENS1_36VarlenDynamicPersistentTileSchedulerILi128ELi160ELi256ELi128ELb1ELb1ELb1ELb0ELb1ELb1EEEEEEEEEvNT_6ParamsE,@function
        .size           _ZN7cutlass13device_kernelIN5flash11enable_sm90INS1_16FlashAttnFwdSm90INS1_25CollectiveMainloopFwdSm90ILi2EN4cute5tupleIJNS5_1CILi1EEES8_S8_EEENS6_IJNS7_ILi128EEENS7_ILi160EEENS7_ILi192EEEEEELi192ENS_12float_e4m3_tEfNS_4arch4Sm90ELb0ELb0ELb0ELb1ELb1ELb0ELb0ELb1ELb1ELb1ELb1ELb0EEENS1_21CollectiveEpilogueFwdINS6_IJSA_SC_SB_EEES9_NS_10bfloat16_tESG_Li256ELb1ELb1ELb1ELb1EEENS1_36VarlenDynamicPersistentTileSchedulerILi128ELi160ELi256ELi128ELb1ELb1ELb1ELb0ELb1ELb1EEEEEEEEEvNT_6ParamsE,(.L_x_3419 - _ZN7cutlass13device_kernelIN5flash11enable_sm90INS1_16FlashAttnFwdSm90INS1_25CollectiveMainloopFwdSm90ILi2EN4cute5tupleIJNS5_1CILi1EEES8_S8_EEENS6_IJNS7_ILi128EEENS7_ILi160EEENS7_ILi192EEEEEELi192ENS_12float_e4m3_tEfNS_4arch4Sm90ELb0ELb0ELb0ELb1ELb1ELb0ELb0ELb1ELb1ELb1ELb1ELb0EEENS1_21CollectiveEpilogueFwdINS6_IJSA_SC_SB_EEES9_NS_10bfloat16_tESG_Li256ELb1ELb1ELb1ELb1EEENS1_36VarlenDynamicPersistentTileSchedulerILi128ELi160ELi256ELi128ELb1ELb1ELb1ELb0ELb1ELb1EEEEEEEEEvNT_6ParamsE)
        .other          _ZN7cutlass13device_kernelIN5flash11enable_sm90INS1_16FlashAttnFwdSm90INS1_25CollectiveMainloopFwdSm90ILi2EN4cute5tupleIJNS5_1CILi1EEES8_S8_EEENS6_IJNS7_ILi128EEENS7_ILi160EEENS7_ILi192EEEEEELi192ENS_12float_e4m3_tEfNS_4arch4Sm90ELb0ELb0ELb0ELb1ELb1ELb0ELb0ELb1ELb1ELb1ELb1ELb0EEENS1_21CollectiveEpilogueFwdINS6_IJSA_SC_SB_EEES9_NS_10bfloat16_tESG_Li256ELb1ELb1ELb1ELb1EEENS1_36VarlenDynamicPersistentTileSchedulerILi128ELi160ELi256ELi128ELb1ELb1ELb1ELb0ELb1ELb1EEEEEEEEEvNT_6ParamsE,@"STO_CUDA_ENTRY STV_DEFAULT"
_ZN7cutlass13device_kernelIN5flash11enable_sm90INS1_16FlashAttnFwdSm90INS1_25CollectiveMainloopFwdSm90ILi2EN4cute5tupleIJNS5_1CILi1EEES8_S8_EEENS6_IJNS7_ILi128EEENS7_ILi160EEENS7_ILi192EEEEEELi192ENS_12float_e4m3_tEfNS_4arch4Sm90ELb0ELb0ELb0ELb1ELb1ELb0ELb0ELb1ELb1ELb1ELb1ELb0EEENS1_21CollectiveEpilogueFwdINS6_IJSA_SC_SB_EEES9_NS_10bfloat16_tESG_Li256ELb1ELb1ELb1ELb1EEENS1_36VarlenDynamicPersistentTileSchedulerILi128ELi160ELi256ELi128ELb1ELb1ELb1ELb0ELb1ELb1EEEEEEEEEvNT_6ParamsE:
        /* <DEDUP_REMOVED lines=45> */
.L_x_174:
        /* <DEDUP_REMOVED lines=22> */
.L_x_175:
        /* <DEDUP_REMOVED lines=18> */
.L_x_176:
        /* <DEDUP_REMOVED lines=22> */
.L_x_177:
[----:B------:R-:W5:Y:S01]  /*06b0*/  SHFL.IDX PT, R3, R0, RZ, 0x1f ;  /* 0x00001fff00037589 */ /* 0x000f6200000e0000 */
[----:B------:R-:W-:Y:S01]  /*06c0*/  R2UR UR9, R4 ;  /* 0x00000000040972ca */ /* 0x000fe200000e0000 */
[----:B------:R-:W-:Y:S01]  /*06d0*/  NOP ;  /* 0x0000000000007918 */ /* 0x000fe20000000000 */
[----:B------:R-:W0:Y:S01]  /*06e0*/  S2R R2, SR_CgaCtaId ;  /* 0x0000000000027919 */ /* 0x000e220000008800 */
[----:B-----5:R-:W-:-:S13]  /*06f0*/  ISETP.NE.AND P0, PT, R3, RZ, PT ;  /* 0x000000ff0300720c */ /* 0x020fda0003f05270 */
[----:B0-----:R-:W-:Y:S05]  /*0700*/  @P0 BRA `(.L_x_178) ;  /* 0x0000000000480947 */ /* 0x001fea0003800000 */
[----:B-1----:R-:W0:Y:S01]  /*0710*/  S2UR UR5, SR_CgaCtaId ;  /* 0x00000000000579c3 */ /* 0x002e220000008800 */
[----:B------:R-:W-:Y:S01]  /*0720*/  UMOV UR4, 0x400 ;  /* 0x0000040000047882 */ /* 0x000fe20000000000 */
[----:B------:R-:W-:Y:S01]  /*0730*/  UMOV UR6, 0x1 ;  /* 0x0000000100067882 */ /* 0x000fe20000000000 */
[----:B------:R-:W-:Y:S01]  /*0740*/  UMOV UR7, 0x2 ;  /* 0x0000000200077882 */ /* 0x000fe20000000000 */
[----:B------:R-:W-:Y:S01]  /*0750*/  ELECT P0, URZ, PT ;  /* 0x00000000003f782f */ /* 0x000fe20003800000 */
[----:B0-----:R-:W-:Y:S02]  /*0760*/  ULEA UR8, UR5, UR4, 0x18 ;  /* 0x0000000405087291 */ /* 0x001fe4000f8ec03f */
[----:B------:R-:W-:-:S04]  /*0770*/  UIADD3 UR4, -UR6, 0x100000, URZ ;  /* 0x0010000006047890 */ /* 0x000fc8000fffe13f */
[----:B------:R-:W-:Y:S02]  /*0780*/  USHF.L.U32 UR5, UR4, 0xb, URZ ;  /* 0x0000000b04057899 */ /* 0x000fe4000800063f */
[----:B------:R-:W-:Y:S02]  /*0790*/  USHF.L.U32 UR4, UR4, 0x1, URZ ;  /* 0x0000000104047899 */ /* 0x000fe4000800063f */
[----:B------:R-:W-:-:S04]  /*07a0*/  UIADD3 UR6, -UR7, 0x100000, URZ ;  /* 0x0010000007067890 */ /* 0x000fc8000fffe13f */
[----:B------:R-:W-:Y:S02]  /*07b0*/  USHF.L.U32 UR7, UR6, 0xb, URZ ;  /* 0x0000000b06077899 */ /* 0x000fe4000800063f */
[----:B------:R-:W-:Y:S01]  /*07c0*/  USHF.L.U32 UR6, UR6, 0x1, URZ ;  /* 0x0000000106067899 */ /* 0x000fe2000800063f */
[----:B------:R-:W0:Y:S03]  /*07d0*/  FENCE.VIEW.ASYNC.S ;  /* 0x00000000000073c6 */ /* 0x000e260000000000 */
[----:B0-----:R0:W1:Y:S08]  /*07e0*/  SYNCS.EXCH.64 URZ, [UR8+0x334b0], UR4 ;  /* 0x0334b004083f75b2 */ /* 0x0010700008000100 */
[----:B------:R0:W0:Y:S01]  /*07f0*/  SYNCS.EXCH.64 URZ, [UR8+0x334c0], UR6 ;  /* 0x0334c006083f75b2 */ /* 0x0000220008000100 */
[----:B------:R0:W0:Y:S01]  /*0800*/  SYNCS.EXCH.64 URZ, [UR8+0x334b8], UR4 ;  /* 0x0334b804083f75b2 */ /* 0x0000220008000100 */
[----:B------:R0:W0:Y:S01]  /*0810*/  SYNCS.EXCH.64 URZ, [UR8+0x334c8], UR6 ;  /* 0x0334c806083f75b2 */ /* 0x0000220008000100 */
[----:B------:R-:W-:Y:S01]  /*0820*/  NOP ;  /* 0x0000000000007918 */ /* 0x000fe20000000000 */
.L_x_178:
[----:B------:R-:W-:Y:S01]  /*0830*/  UISETP.NE.AND UP0, UPT, UR9, URZ, UPT ;  /* 0x0000003f0900728c */ /* 0x000fe2000bf05270 */
[----:B------:R-:W-:Y:S01]  /*0840*/  NOP ;  /* 0x0000000000007918 */ /* 0x000fe20000000000 */
[----:B------:R-:W-:Y:S01]  /*0850*/  UMOV UR43, 0x1 ;  /* 0x00000001002b7882 */ /* 0x000fe20000000000 */
[----:B------:R-:W-:Y:S01]  /*0860*/  ULDC.64 UR52, c[0x0][0x208] ;  /* 0x0000820000347ab9 */ /* 0x000fe20000000a00 */
[----:B------:R-:W-:Y:S01]  /*0870*/  USEL UR43, UR43, 0x2, !UP0 ;  /* 0x000000022b2b7887 */ /* 0x000fe2000c000000 */
[----:B01234-:R-:W-:Y:S01]  /*0880*/  BAR.SYNC.DEFER_BLOCKING 0x0 ;  /* 0x0000000000007b1d */ /* 0x01ffe20000010000 */
[----:B------:R-:W-:-:S13]  /*0890*/  PLOP3.LUT P0, PT, PT, PT, UP0, 0x80, 0x0 ;  /* 0x000000000000781c */ /* 0x000fda0003f0f008 */
[----:B------:R-:W-:Y:S05]  /*08a0*/  @!P0 BRA `(.L_x_179) ;  /* 0x000000d800688947 */ /* 0x000fea0003800000 */
.L_x_180:
[----:B------:R-:W-:-:S08]  /*08b0*/  NOP ;  /* 0x0000000000007918 */ /* 0x000fd00000000000 */
[----:B------:R-:W0:Y:S02]  /*08c0*/  USETMAXREG.TRY_ALLOC.CTAPOOL UP0, 0xe8 ;  /* 0x000000e8000079c8 */ /* 0x000e240008000600 */
[----:B0-----:R-:W-:-:S13]  /*08d0*/  PLOP3.LUT P0, PT, PT, PT, UP0, 0x80, 0x0 ;  /* 0x000000000000781c */ /* 0x001fda0003f0f008 */
[----:B------:R-:W-:Y:S05]  /*08e0*/  @!P0 BRA `(.L_x_180) ;  /* 0xfffffffc00f08947 */ /* 0x000fea000383ffff */
[----:B------:R-:W0:Y:S01]  /*08f0*/  S2R R2, SR_TID.X ;  /* 0x0000000000027919 */ /* 0x000e220000002100 */
[----:B------:R-:W1:Y:S01]  /*0900*/  S2UR UR5, SR_CgaCtaId ;  /* 0x00000000000579c3 */ /* 0x000e620000008800 */
[----:B------:R-:W-:-:S07]  /*0910*/  UMOV UR4, 0x400 ;  /* 0x0000040000047882 */ /* 0x000fce0000000000 */
[----:B------:R-:W-:Y:S06]  /*0920*/  BAR.ARV 0x8, 0x180 ;  /* 0x0206000000007b1d */ /* 0x000fec0000002000 */
[----:B-1----:R-:W-:Y:S01]  /*0930*/  ULEA UR4, UR5, UR4, 0x18 ;  /* 0x0000000405047291 */ /* 0x002fe2000f8ec03f */
[----:B0-----:R-:W-:-:S04]  /*0940*/  LOP3.LUT R0, R2, 0xffffff80, RZ, 0xc0, !PT ;  /* 0xffffff8002007812 */ /* 0x001fc800078ec0ff */
[----:B------:R-:W-:-:S13]  /*0950*/  ISETP.NE.AND P0, PT, R0, 0x80, PT ;  /* 0x000000800000780c */ /* 0x000fda0003f05270 */
[----:B------:R-:W-:Y:S08]  /*0960*/  @!P0 BAR.ARV 0x9, 0x100 ;  /* 0x0244000000008b1d */ /* 0x000ff00000002000 */
[----:B------:R-:W-:Y:S06]  /*0970*/  BAR.SYNC.DEFER_BLOCKING 0x5, 0x180 ;  /* 0x0146000000007b1d */ /* 0x000fec0000010000 */
[----:B------:R-:W0:Y:S01]  /*0980*/  LDS.128 R4, [UR4+0x334d0] ;  /* 0x0334d004ff047984 */ /* 0x000e220008000c00 */
[----:B------:R-:W-:Y:S01]  /*0990*/  ULDC UR4, c[0x0][0xc3c] ;  /* 0x00030f0000047ab9 */ /* 0x000fe20000000800 */
[----:B------:R-:W-:Y:S06]  /*09a0*/  BAR.ARV 0x4, 0x180 ;  /* 0x0106000000007b1d */ /* 0x000fec0000002000 */
[----:B0-----:R-:W-:-:S13]  /*09b0*/  ISETP.GE.AND P0, PT, R7, UR4, PT ;  /* 0x0000000407007c0c */ /* 0x001fda000bf06270 */
[----:B------:R-:W-:Y:S05]  /*09c0*/  @P0 EXIT ;  /* 0x000000000000094d */ /* 0x000fea0003800000 */
[----:B------:R-:W-:Y:S01]  /*09d0*/  VIADD R12, R2, 0xffffff80 ;  /* 0xffffff80020c7836 */ /* 0x000fe20000000000 */
[----:B------:R-:W-:Y:S01]  /*09e0*/  R2UR UR7, R7 ;  /* 0x00000000070772ca */ /* 0x000fe200000e0000 */
[----:B------:R-:W-:Y:S01]  /*09f0*/  ULOP3.LUT UR49, UR43, 0x1, URZ, 0xfc, !UPT ;  /* 0x000000012b317892 */ /* 0x000fe2000f8efc3f */
[----:B------:R-:W-:Y:S01]  /*0a00*/  R2UR UR5, R6 ;  /* 0x00000000060572ca */ /* 0x000fe200000e0000 */
[----:B------:R-:W-:Y:S01]  /*0a10*/  UMOV UR48, URZ ;  /* 0x0000003f00307c82 */ /* 0x000fe20008000000 */
[----:B------:R-:W-:Y:S01]  /*0a20*/  SHF.R.S32.HI R0, RZ, 0x1f, R12 ;  /* 0x0000001fff007819 */ /* 0x000fe2000001140c */
[----:B------:R-:W-:Y:S01]  /*0a30*/  UMOV UR47, URZ ;  /* 0x0000003f002f7c82 */ /* 0x000fe20008000000 */
[----:B------:R-:W-:Y:S01]  /*0a40*/  R2UR UR6, R5 ;  /* 0x00000000050672ca */ /* 0x000fe200000e0000 */
[----:B------:R-:W-:Y:S01]  /*0a50*/  UMOV UR46, URZ ;  /* 0x0000003f002e7c82 */ /* 0x000fe20008000000 */
[CC--:B------:R-:W-:Y:S02]  /*0a60*/  LEA.HI R2, R0.reuse, R12.reuse, RZ, 0x7 ;  /* 0x0000000c00027211 */ /* 0x0c0fe400078f38ff */
[----:B------:R-:W-:-:S02]  /*0a70*/  LEA.HI R3, R0, R12, RZ, 0x4 ;  /* 0x0000000c00037211 */ /* 0x000fc400078f20ff */
[----:B------:R-:W-:Y:S02]  /*0a80*/  LOP3.LUT R227, R2, 0xffffff80, RZ, 0xc0, !PT ;  /* 0xffffff8002e37812 */ /* 0x000fe400078ec0ff */
[----:B------:R-:W-:Y:S02]  /*0a90*/  LEA.HI R4, R0, R12, RZ, 0x5 ;  /* 0x0000000c00047211 */ /* 0x000fe400078f28ff */
[----:B------:R-:W-:Y:S01]  /*0aa0*/  SHF.R.S32.HI R6, RZ, 0x4, R3 ;  /* 0x00000004ff067819 */ /* 0x000fe20000011403 */
[----:B------:R-:W-:Y:S01]  /*0ab0*/  IMAD.IADD R227, R12, 0x1, -R227 ;  /* 0x000000010ce37824 */ /* 0x000fe200078e0ae3 */
[----:B------:R-:W-:Y:S01]  /*0ac0*/  SHF.R.S32.HI R13, RZ, 0x7, R2 ;  /* 0x00000007ff0d7819 */ /* 0x000fe20000011402 */
[----:B------:R-:W-:Y:S01]  /*0ad0*/  IMAD.SHL.U32 R5, R4, 0x20, RZ ;  /* 0x0000002004057824 */ /* 0x000fe200078e00ff */
[----:B------:R-:W-:Y:S02]  /*0ae0*/  LOP3.LUT R4, R3, 0x3fffff0, RZ, 0xc0, !PT ;  /* 0x03fffff003047812 */ /* 0x000fe400078ec0ff */
[----:B------:R-:W-:-:S02]  /*0af0*/  SHF.R.S32.HI R8, RZ, 0x1f, R227 ;  /* 0x0000001fff087819 */ /* 0x000fc400000114e3 */
[----:B------:R-:W-:Y:S01]  /*0b00*/  LEA.HI R3, R3, R6, RZ, 0x1 ;  /* 0x0000000603037211 */ /* 0x000fe200078f08ff */
[----:B------:R-:W-:Y:S01]  /*0b10*/  IMAD.IADD R4, R12, 0x1, -R4 ;  /* 0x000000010c047824 */ /* 0x000fe200078e0a04 */
[----:B------:R-:W-:Y:S02]  /*0b20*/  LEA.HI R7, R8, R227, RZ, 0x2 ;  /* 0x000000e308077211 */ /* 0x000fe400078f10ff */
[----:B------:R-:W-:Y:S02]  /*0b30*/  LOP3.LUT R5, R5, 0xfffffc00, RZ, 0xc0, !PT ;  /* 0xfffffc0005057812 */ /* 0x000fe400078ec0ff */
[--C-:B------:R-:W-:Y:S02]  /*0b40*/  SHF.R.S32.HI R9, RZ, 0x2, R7.reuse ;  /* 0x00000002ff097819 */ /* 0x100fe40000011407 */
[----:B------:R-:W-:Y:S01]  /*0b50*/  SHF.R.S32.HI R10, RZ, 0x1f, R7 ;  /* 0x0000001fff0a7819 */ /* 0x000fe20000011407 */
[----:B------:R-:W-:Y:S01]  /*0b60*/  IMAD R4, R4, 0x40, R5 ;  /* 0x0000004004047824 */ /* 0x000fe200078e0205 */
[----:B------:R-:W-:-:S02]  /*0b70*/  LOP3.LUT R3, R3, 0x1ffffffe, RZ, 0xc0, !PT ;  /* 0x1ffffffe03037812 */ /* 0x000fc400078ec0ff */
[----:B------:R-:W-:Y:S02]  /*0b80*/  LEA.HI R10, R10, R9, RZ, 0x3 ;  /* 0x000000090a0a7211 */ /* 0x000fe400078f18ff */
[----:B------:R-:W-:Y:S01]  /*0b90*/  LEA.HI R11, R0, R12, RZ, 0x2 ;  /* 0x0000000c000b7211 */ /* 0x000fe200078f10ff */
[----:B------:R-:W-:Y:S01]  /*0ba0*/  IMAD.IADD R3, R6, 0x1, -R3 ;  /* 0x0000000106037824 */ /* 0x000fe200078e0a03 */
[----:B------:R-:W-:Y:S02]  /*0bb0*/  LOP3.LUT R10, R10, 0xfffffff8, RZ, 0xc0, !PT ;  /* 0xfffffff80a0a7812 */ /* 0x000fe400078ec0ff */
[----:B------:R-:W-:Y:S01]  /*0bc0*/  LEA.HI R8, R8, R227, RZ, 0x5 ;  /* 0x000000e308087211 */ /* 0x000fe200078f28ff */
[----:B------:R-:W-:Y:S01]  /*0bd0*/  IMAD R3, R3, 0x8, R4 ;  /* 0x0000000803037824 */ /* 0x000fe200078e0204 */
[----:B------:R-:W-:Y:S01]  /*0be0*/  LEA.HI R2, R2, R13, RZ, 0x1 ;  /* 0x0000000d02027211 */ /* 0x000fe200078f08ff */
[----:B------:R-:W-:Y:S01]  /*0bf0*/  IMAD.IADD R9, R9, 0x1, -R10 ;  /* 0x0000000109097824 */ /* 0x000fe200078e0a0a */
[----:B------:R-:W-:-:S02]  /*0c00*/  LOP3.LUT R11, R11, 0xfffffffc, RZ, 0xc0, !PT ;  /* 0xfffffffc0b0b7812 */ /* 0x000fc400078ec0ff */
[----:B------:R-:W-:Y:S01]  /*0c10*/  SHF.R.S32.HI R8, RZ, 0x5, R8 ;  /* 0x00000005ff087819 */ /* 0x000fe20000011408 */
[----:B------:R0:W-:Y:S01]  /*0c20*/  STL [R1+0x28], R3 ;  /* 0x0000280301007387 */ /* 0x0001e20000100800 */
[----:B------:R-:W-:Y:S01]  /*0c30*/  LOP3.LUT R2, R2, 0x3fffffe, RZ, 0xc0, !PT ;  /* 0x03fffffe02027812 */ /* 0x000fe200078ec0ff */
[----:B------:R-:W-:Y:S01]  /*0c40*/  IMAD.IADD R11, R12, 0x1, -R11 ;  /* 0x000000010c0b7824 */ /* 0x000fe200078e0a0b */
[----:B------:R-:W-:Y:S01]  /*0c50*/  LOP3.LUT R6, R7, 0x7ffffffc, RZ, 0xc0, !PT ;  /* 0x7ffffffc07067812 */ /* 0x000fe200078ec0ff */
[----:B------:R-:W-:Y:S01]  /*0c60*/  IMAD R9, R8, 0x10, R9 ;  /* 0x0000001008097824 */ /* 0x000fe200078e0209 */
[----:B------:R-:W-:Y:S01]  /*0c70*/  LEA.HI R0, R0, R12, RZ, 0x3 ;  /* 0x0000000c00007211 */ /* 0x000fe200078f18ff */
[----:B------:R-:W-:Y:S01]  /*0c80*/  IMAD.IADD R2, R13, 0x1, -R2 ;  /* 0x000000010d027824 */ /* 0x000fe200078e0a02 */
[----:B------:R-:W-:Y:S01]  /*0c90*/  LEA.HI R5, R11, R11, RZ, 0x1 ;  /* 0x0000000b0b057211 */ /* 0x000fe200078f08ff */
[----:B------:R-:W-:Y:S01]  /*0ca0*/  IMAD.IADD R6, R227, 0x1, -R6 ;  /* 0x00000001e3067824 */ /* 0x000fe200078e0a06 */
[----:B------:R-:W-:Y:S01]  /*0cb0*/  LOP3.LUT R16, R0, 0xfffffff8, RZ, 0xc0, !PT ;  /* 0xfffffff800107812 */ /* 0x000fe200078ec0ff */
[----:B0-----:R-:W-:Y:S01]  /*0cc0*/  IMAD R3, R2, 0x40, R9 ;  /* 0x0000004002037824 */ /* 0x001fe200078e0209 */
[----:B------:R-:W-:Y:S01]  /*0cd0*/  LOP3.LUT R4, R5, 0x1ffffffe, RZ, 0xc0, !PT ;  /* 0x1ffffffe05047812 */ /* 0x000fe200078ec0ff */
[----:B------:R-:W-:Y:S01]  /*0ce0*/  IMAD.SHL.U32 R2, R6, 0x2, RZ ;  /* 0x0000000206027824 */ /* 0x000fe200078e00ff */
[----:B------:R-:W-:Y:S01]  /*0cf0*/  SHF.R.S32.HI R226, RZ, 0x3, R0 ;  /* 0x00000003ffe27819 */ /* 0x000fe20000011400 */
[----:B------:R-:W-:Y:S01]  /*0d00*/  IMAD.IADD R16, R12, 0x1, -R16 ;  /* 0x000000010c107824 */ /* 0x000fe200078e0a10 */
[----:B------:R0:W-:Y:S01]  /*0d10*/  STL [R1+0x20], R3 ;  /* 0x0000200301007387 */ /* 0x0001e20000100800 */
[----:B------:R-:W-:-:S02]  /*0d20*/  VIADD R224, R2, 0x10 ;  /* 0x0000001002e07836 */ /* 0x000fc40000000000 */
[C---:B------:R-:W-:Y:S02]  /*0d30*/  VIADD R221, R2.reuse, 0x90 ;  /* 0x0000009002dd7836 */ /* 0x040fe40000000000 */
[C---:B------:R-:W-:Y:S01]  /*0d40*/  VIADD R22, R2.reuse, 0xa8 ;  /* 0x000000a802167836 */ /* 0x040fe20000000000 */
[----:B------:R-:W-:Y:S01]  /*0d50*/  SHF.R.S32.HI R0, RZ, 0x1f, R224 ;  /* 0x0000001fff007819 */ /* 0x000fe200000114e0 */
[----:B------:R-:W-:Y:S01]  /*0d60*/  IMAD.IADD R4, R11, 0x1, -R4 ;  /* 0x000000010b047824 */ /* 0x000fe200078e0a04 */
[----:B------:R-:W-:Y:S01]  /*0d70*/  SHF.R.S32.HI R0, RZ, 0x1f, R221 ;  /* 0x0000001fff007819 */ /* 0x000fe200000114dd */
[----:B------:R-:W-:Y:S01]  /*0d80*/  VIADD R225, R2, 0x8 ;  /* 0x0000000802e17836 */ /* 0x000fe20000000000 */
[----:B------:R-:W-:Y:S01]  /*0d90*/  SHF.R.S32.HI R0, RZ, 0x1f, R22 ;  /* 0x0000001fff007819 */ /* 0x000fe20000011416 */
[----:B------:R-:W-:Y:S02]  /*0da0*/  IMAD R0, R4, 0x8, R3 ;  /* 0x0000000804007824 */ /* 0x000fe400078e0203 */
[C---:B------:R-:W-:Y:S01]  /*0db0*/  VIADD R223, R2.reuse, 0x80 ;  /* 0x0000008002df7836 */ /* 0x040fe20000000000 */
[----:B------:R-:W-:Y:S01]  /*0dc0*/  SHF.R.S32.HI R5, RZ, 0x1f, R225 ;  /* 0x0000001fff057819 */ /* 0x000fe200000114e1 */
[C---:B------:R-:W-:Y:S01]  /*0dd0*/  VIADD R222, R2.reuse, 0x88 ;  /* 0x0000008802de7836 */ /* 0x040fe20000000000 */
[----:B------:R0:W-:Y:S01]  /*0de0*/  STL [R1+0x24], R0 ;  /* 0x0000240001007387 */ /* 0x0001e20000100800 */
[C---:B------:R-:W-:Y:S01]  /*0df0*/  VIADD R220, R2.reuse, 0x98 ;  /* 0x0000009802dc7836 */ /* 0x040fe20000000000 */
[----:B------:R-:W-:Y:S01]  /*0e00*/  SHF.R.S32.HI R6, RZ, 0x1f, R223 ;  /* 0x0000001fff067819 */ /* 0x000fe200000114df */
[C---:B------:R-:W-:Y:S01]  /*0e10*/  VIADD R23, R2.reuse, 0xa0 ;  /* 0x000000a002177836 */ /* 0x040fe20000000000 */
[----:B------:R-:W-:Y:S01]  /*0e20*/  SHF.R.S32.HI R5, RZ, 0x1f, R222 ;  /* 0x0000001fff057819 */ /* 0x000fe200000114de */
[C---:B------:R-:W-:Y:S01]  /*0e30*/  VIADD R19, R2.reuse, 0xb0 ;  /* 0x000000b002137836 */ /* 0x040fe20000000000 */
[----:B------:R-:W-:Y:S01]  /*0e40*/  SHF.R.S32.HI R6, RZ, 0x1f, R220 ;  /* 0x0000001fff067819 */ /* 0x000fe200000114dc */
[C---:B------:R-:W-:Y:S01]  /*0e50*/  VIADD R18, R2.reuse, 0xb8 ;  /* 0x000000b802127836 */ /* 0x040fe20000000000 */
[----:B------:R-:W-:Y:S01]  /*0e60*/  SHF.R.S32.HI R5, RZ, 0x1f, R23 ;  /* 0x0000001fff057819 */ /* 0x000fe20000011417 */
[----:B------:R-:W-:Y:S01]  /*0e70*/  VIADD R17, R2, 0x18 ;  /* 0x0000001802117836 */ /* 0x000fe20000000000 */
[----:B------:R-:W-:-:S02]  /*0e80*/  SHF.R.S32.HI R229, RZ, 0x1f, R19 ;  /* 0x0000001fffe57819 */ /* 0x000fc40000011413 */
[----:B0-----:R-:W-:-:S07]  /*0e90*/  SHF.R.S32.HI R228, RZ, 0x1f, R18 ;  /* 0x0000001fffe47819 */ /* 0x001fce0000011412 */
.L_x_230:
[----:B------:R-:W-:Y:S01]  /*0ea0*/  ULDC.64 UR8, c[0x0][0xc88] ;  /* 0x0003220000087ab9 */ /* 0x000fe20000000a00 */
[----:B------:R-:W-:Y:S01]  /*0eb0*/  ULDC.64 UR14, c[0x0][0x998] ;  /* 0x00026600000e7ab9 */ /* 0x000fe20000000a00 */
[----:B------:R-:W-:Y:S01]  /*0ec0*/  UIMAD.WIDE UR8, UR7, 0x4, UR8 ;  /* 0x00000004070878a5 */ /* 0x000fe2000f8e0208 */
[----:B------:R-:W-:Y:S01]  /*0ed0*/  ISETP.NE.U32.AND P1, PT, RZ, UR14, PT ;  /* 0x0000000eff007c0c */ /* 0x000fe2000bf25070 */
[----:B------:R-:W-:Y:S01]  /*0ee0*/  ULDC.64 UR12, c[0x0][0x990] ;  /* 0x00026400000c7ab9 */ /* 0x000fe20000000a00 */
[----:B------:R-:W-:Y:S01]  /*0ef0*/  ULDC.64 UR10, c[0x0][0xa20] ;  /* 0x00028800000a7ab9 */ /* 0x000fe20000000a00 */
[----:B------:R-:W-:Y:S02]  /*0f00*/  ULOP3.LUT UR38, UR5, 0xffff, URZ, 0xc0, !UPT ;  /* 0x0000ffff05267892 */ /* 0x000fe4000f8ec03f */
[----:B012-4-:R-:W-:Y:S01]  /*0f10*/  IMAD.U32 R4, RZ, RZ, UR8 ;  /* 0x00000008ff047e24 */ /* 0x017fe2000f8e00ff */
[----:B------:R-:W-:Y:S01]  /*0f20*/  ULDC UR4, c[0x0][0x424] ;  /* 0x0001090000047ab9 */ /* 0x000fe20000000800 */
[----:B------:R-:W-:Y:S01]  /*0f30*/  IMAD.U32 R5, RZ, RZ, UR9 ;  /* 0x00000009ff057e24 */ /* 0x000fe2000f8e00ff */
[----:B------:R-:W-:Y:S01]  /*0f40*/  ISETP.NE.U32.AND P0, PT, RZ, UR12, PT ;  /* 0x0000000cff007c0c */ /* 0x000fe2000bf05070 */
[----:B------:R-:W-:Y:S01]  /*0f50*/  ULDC.64 UR8, c[0x0][0xa28] ;  /* 0x00028a0000087ab9 */ /* 0x000fe20000000a00 */
[----:B------:R-:W-:-:S02]  /*0f60*/  ULDC UR7, c[0x0][0x2f0] ;  /* 0x0000bc0000077ab9 */ /* 0x000fc40000000800 */
[----:B------:R-:W2:Y:S01]  /*0f70*/  LDG.E R4, desc[UR52][R4.64] ;  /* 0x0000003404047981 */ /* 0x000ea2000c1e1900 */
[----:B------:R-:W-:Y:S01]  /*0f80*/  ISETP.NE.AND.EX P1, PT, RZ, UR15, PT, P1 ;  /* 0x0000000fff007c0c */ /* 0x000fe2000bf25310 */
[----:B------:R-:W-:Y:S01]  /*0f90*/  UISETP.NE.U32.AND UP0, UPT, UR8, URZ, UPT ;  /* 0x0000003f0800728c */ /* 0x000fe2000bf05070 */
[----:B------:R-:W-:Y:S01]  /*0fa0*/  ISETP.NE.AND.EX P0, PT, RZ, UR13, PT, P0 ;  /* 0x0000000dff007c0c */ /* 0x000fe2000bf05300 */
[----:B------:R-:W-:Y:S02]  /*0fb0*/  UISETP.NE.U32.AND UP1, UPT, UR10, URZ, UPT ;  /* 0x0000003f0a00728c */ /* 0x000fe4000bf25070 */
[----:B------:R-:W-:Y:S02]  /*0fc0*/  UISETP.NE.AND.EX UP0, UPT, UR9, URZ, UPT, UP0 ;  /* 0x0000003f0900728c */ /* 0x000fe4000bf05300 */
[----:B------:R-:W-:-:S04]  /*0fd0*/  UISETP.NE.AND.EX UP1, UPT, UR11, URZ, UPT, UP1 ;  /* 0x0000003f0b00728c */ /* 0x000fc8000bf25310 */
[----:B------:R-:W-:Y:S02]  /*0fe0*/  PLOP3.LUT P4, PT, PT, PT, UP0, 0x80, 0x0 ;  /* 0x000000000000781c */ /* 0x000fe40003f8f008 */
[----:B------:R-:W0:Y:S01]  /*0ff0*/  @P1 LDC.64 R8, c[0x0][0x9b8] ;  /* 0x00026e00ff081b82 */ /* 0x000e220000000a00 */
[----:B------:R-:W-:-:S07]  /*1000*/  PLOP3.LUT P5, PT, PT, PT, UP1, 0x80, 0x0 ;  /* 0x000000000000781c */ /* 0x000fce0003faf018 */
[----:B------:R-:W1:Y:S08]  /*1010*/  @P0 LDC.64 R6, c[0x0][0x9a8] ;  /* 0x00026a00ff060b82 */ /* 0x000e700000000a00 */
[----:B---3--:R-:W3:Y:S08]  /*1020*/  @P0 LDC.64 R10, c[0x0][0x9b0] ;  /* 0x00026c00ff0a0b82 */ /* 0x008ef00000000a00 */
[----:B------:R-:W4:Y:S01]  /*1030*/  @P1 LDC.64 R20, c[0x0][0x9c0] ;  /* 0x00027000ff141b82 */ /* 0x000f220000000a00 */
[----:B--2---:R-:W-:-:S13]  /*1040*/  R2UR UR36, R4 ;  /* 0x00000000042472ca */ /* 0x004fda00000e0000 */
[----:B------:R-:W-:Y:S02]  /*1050*/  USHF.R.S32.HI UR37, URZ, 0x1f, UR36 ;  /* 0x0000001f3f257899 */ /* 0x000fe40008011424 */
[----:B------:R-:W-:-:S04]  /*1060*/  @UP0 ULEA UR8, UP2, UR36, UR8, 0x2 ;  /* 0x0000000824080291 */ /* 0x000fc8000f84103f */
[----:B0-----:R-:W-:Y:S01]  /*1070*/  @P1 IMAD R4, R8, UR37, RZ ;  /* 0x0000002508041c24 */ /* 0x001fe2000f8e02ff */
[----:B------:R-:W-:Y:S02]  /*1080*/  @UP0 ULEA.HI.X UR9, UR36, UR9, UR37, 0x2, UP2 ;  /* 0x0000000924090291 */ /* 0x000fe400090f1425 */
[C---:B-1---5:R-:W-:Y:S01]  /*1090*/  @P0 IMAD R0, R6.reuse, UR37, RZ ;  /* 0x0000002506000c24 */ /* 0x062fe2000f8e02ff */
[----:B------:R-:W-:Y:S02]  /*10a0*/  @UP1 ULEA UR10, UP0, UR36, UR10, 0x2 ;  /* 0x0000000a240a1291 */ /* 0x000fe4000f80103f */
[----:B------:R-:W-:Y:S02]  /*10b0*/  @P1 IMAD R9, R9, UR36, R4 ;  /* 0x0000002409091c24 */ /* 0x000fe4000f8e0204 */
[----:B------:R-:W-:Y:S01]  /*10c0*/  @P0 IMAD R3, R7, UR36, R0 ;  /* 0x0000002407030c24 */ /* 0x000fe2000f8e0200 */
[----:B------:R-:W-:Y:S02]  /*10d0*/  @UP1 ULEA.HI.X UR11, UR36, UR11, UR37, 0x2, UP0 ;  /* 0x0000000b240b1291 */ /* 0x000fe400080f1425 */
[----:B------:R-:W-:-:S04]  /*10e0*/  @P0 IMAD.WIDE.U32 R4, R6, UR36, RZ ;  /* 0x0000002406040c25 */ /* 0x000fc8000f8e00ff */
[----:B------:R-:W-:-:S04]  /*10f0*/  @P1 IMAD.WIDE.U32 R6, R8, UR36, RZ ;  /* 0x0000002408061c25 */ /* 0x000fc8000f8e00ff */
[----:B------:R-:W-:Y:S02]  /*1100*/  @P0 IMAD.IADD R5, R5, 0x1, R3 ;  /* 0x0000000105050824 */ /* 0x000fe400078e0203 */
[----:B------:R-:W-:Y:S02]  /*1110*/  @P1 IMAD.IADD R7, R7, 0x1, R9 ;  /* 0x0000000107071824 */ /* 0x000fe400078e0209 */
[----:B---3--:R-:W-:-:S04]  /*1120*/  @P0 IMAD.WIDE.U32 R4, R10, UR38, R4 ;  /* 0x000000260a040c25 */ /* 0x008fc8000f8e0004 */
[----:B----4-:R-:W-:Y:S01]  /*1130*/  @P1 IMAD.WIDE.U32 R8, R20, UR38, R6 ;  /* 0x0000002614081c25 */ /* 0x010fe2000f8e0006 */
[----:B------:R-:W-:-:S03]  /*1140*/  @P0 LEA R6, P2, R4, UR12, 0x2 ;  /* 0x0000000c04060c11 */ /* 0x000fc6000f8410ff */
[----:B------:R-:W-:Y:S02]  /*1150*/  IMAD.U32 R12, RZ, RZ, UR8 ;  /* 0x00000008ff0c7e24 */ /* 0x000fe4000f8e00ff */
[----:B------:R-:W-:Y:S02]  /*1160*/  IMAD.U32 R14, RZ, RZ, UR10 ;  /* 0x0000000aff0e7e24 */ /* 0x000fe4000f8e00ff */
[----:B------:R-:W-:Y:S02]  /*1170*/  IMAD.U32 R13, RZ, RZ, UR9 ;  /* 0x00000009ff0d7e24 */ /* 0x000fe4000f8e00ff */
[----:B------:R-:W-:Y:S02]  /*1180*/  IMAD.U32 R15, RZ, RZ, UR11 ;  /* 0x0000000bff0f7e24 */ /* 0x000fe4000f8e00ff */
[----:B------:R-:W-:Y:S01]  /*1190*/  @P0 IMAD R3, R11, UR38, R5 ;  /* 0x000000260b030c24 */ /* 0x000fe2000f8e0205 */
[----:B------:R-:W-:Y:S01]  /*11a0*/  @P1 LEA R10, P3, R8, UR14, 0x2 ;  /* 0x0000000e080a1c11 */ /* 0x000fe2000f8610ff */
[----:B------:R-:W-:Y:S01]  /*11b0*/  @P1 IMAD R5, R21, UR38, R9 ;  /* 0x0000002615051c24 */ /* 0x000fe2000f8e0209 */
[----:B------:R-:W2:Y:S01]  /*11c0*/  @P4 LDG.E R12, desc[UR52][R12.64] ;  /* 0x000000340c0c4981 */ /* 0x000ea2000c1e1900 */
[----:B------:R-:W-:Y:S01]  /*11d0*/  IMAD.MOV.U32 R0, RZ, RZ, 0x3f800000 ;  /* 0x3f800000ff007424 */ /* 0x000fe200078e00ff */
[----:B------:R-:W-:Y:S01]  /*11e0*/  @P0 LEA.HI.X R7, R4, UR13, R3, 0x2, P2 ;  /* 0x0000000d04070c11 */ /* 0x000fe200090f1403 */
[----:B------:R-:W-:Y:S01]  /*11f0*/  IMAD.MOV.U32 R3, RZ, RZ, 0x3f800000 ;  /* 0x3f800000ff037424 */ /* 0x000fe200078e00ff */
[----:B------:R-:W3:Y:S01]  /*1200*/  @P5 LDG.E R14, desc[UR52][R14.64] ;  /* 0x000000340e0e5981 */ /* 0x000ee2000c1e1900 */
[----:B------:R-:W-:Y:S01]  /*1210*/  @P1 LEA.HI.X R11, R8, UR15, R5, 0x2, P3 ;  /* 0x0000000f080b1c11 */ /* 0x000fe200098f1405 */
[----:B------:R-:W-:-:S03]  /*1220*/  ULDC.64 UR8, c[0x0][0x418] ;  /* 0x0001060000087ab9 */ /* 0x000fc60000000a00 */
[----:B------:R0:W5:Y:S04]  /*1230*/  @P0 LDG.E R3, desc[UR52][R6.64] ;  /* 0x0000003406030981 */ /* 0x000168000c1e1900 */
[----:B------:R0:W5:Y:S01]  /*1240*/  @P1 LDG.E R0, desc[UR52][R10.64] ;  /* 0x000000340a001981 */ /* 0x000162000c1e1900 */
[----:B------:R-:W-:Y:S01]  /*1250*/  UISETP.NE.U32.AND UP0, UPT, UR8, URZ, UPT ;  /* 0x0000003f0800728c */ /* 0x000fe2000bf05070 */
[----:B------:R-:W-:Y:S01]  /*1260*/  UMOV UR55, URZ ;  /* 0x0000003f00377c82 */ /* 0x000fe20008000000 */
[----:B------:R-:W-:Y:S02]  /*1270*/  ULOP3.LUT UR8, UR5, 0xff000000, URZ, 0xc0, !UPT ;  /* 0xff00000005087892 */ /* 0x000fe4000f8ec03f */
[----:B------:R-:W-:Y:S01]  /*1280*/  UISETP.NE.AND.EX UP0, UPT, UR9, URZ, UPT, UP0 ;  /* 0x0000003f0900728c */ /* 0x000fe2000bf05300 */
[----:B------:R-:W-:-:S03]  /*1290*/  UMOV UR42, UR6 ;  /* 0x00000006002a7c82 */ /* 0x000fc60008000000 */
[----:B------:R-:W-:-:S04]  /*12a0*/  USEL UR4, UR4, 0x1, UP0 ;  /* 0x0000000104047887 */ /* 0x000fc80008000000 */
[----:B------:R-:W-:Y:S01]  /*12b0*/  UIMAD UR4, UR4, UR7, URZ ;  /* 0x00000007040472a4 */ /* 0x000fe2000f8e023f */
[----:B--2---:R-:W-:-:S06]  /*12c0*/  @P4 R2UR UR55, R12 ;  /* 0x000000000c3742ca */ /* 0x004fcc00000e0000 */
[----:B---3--:R-:W-:Y:S01]  /*12d0*/  @P5 R2UR UR4, R14 ;  /* 0x000000000e0452ca */ /* 0x008fe200000e0000 */
[----:B0-----:R-:W-:-:S14]  /*12e0*/  @P5 BRA `(.L_x_181) ;  /* 0x0000000000345947 */ /* 0x001fdc0003800000 */
[----:B------:R-:W-:Y:S02]  /*12f0*/  ULDC.64 UR6, c[0x0][0xa08] ;  /* 0x0002820000067ab9 */ /* 0x000fe40000000a00 */
[----:B------:R-:W-:-:S04]  /*1300*/  ISETP.NE.U32.AND P0, PT, RZ, UR6, PT ;  /* 0x00000006ff007c0c */ /* 0x000fc8000bf05070 */
[----:B------:R-:W-:-:S13]  /*1310*/  ISETP.NE.AND.EX P0, PT, RZ, UR7, PT, P0 ;  /* 0x00000007ff007c0c */ /* 0x000fda000bf05300 */
[----:B------:R-:W-:Y:S05]  /*1320*/  @!P0 BRA `(.L_x_181) ;  /* 0x0000000000248947 */ /* 0x000fea0003800000 */
[----:B------:R-:W-:Y:S02]  /*1330*/  ULDC.64 UR6, c[0x0][0xa08] ;  /* 0x0002820000067ab9 */ /* 0x000fe40000000a00 */
[----:B------:R-:W-:-:S06]  /*1340*/  UIMAD.WIDE UR6, UR36, 0x4, UR6 ;  /* 0x00000004240678a5 */ /* 0x000fcc000f8e0206 */
[----:B------:R-:W-:Y:S02]  /*1350*/  IMAD.U32 R4, RZ, RZ, UR6 ;  /* 0x00000006ff047e24 */ /* 0x000fe4000f8e00ff */
[----:B------:R-:W-:-:S05]  /*1360*/  IMAD.U32 R5, RZ, RZ, UR7 ;  /* 0x00000007ff057e24 */ /* 0x000fca000f8e00ff */
[----:B------:R-:W2:Y:S04]  /*1370*/  LDG.E R7, desc[UR52][R4.64] ;  /* 0x0000003404077981 */ /* 0x000ea8000c1e1900 */
[----:B------:R-:W3:Y:S01]  /*1380*/  LDG.E R6, desc[UR52][R4.64+0x4] ;  /* 0x0000043404067981 */ /* 0x000ee2000c1e1900 */
[----:B--2---:R-:W-:Y:S02]  /*1390*/  R2UR UR4, R7 ;  /* 0x00000000070472ca */ /* 0x004fe400000e0000 */
[----:B---3--:R-:W-:-:S13]  /*13a0*/  R2UR UR6, R6 ;  /* 0x00000000060672ca */ /* 0x008fda00000e0000 */
[----:B------:R-:W-:-:S12]  /*13b0*/  UIADD3 UR4, -UR4, UR6, URZ ;  /* 0x0000000604047290 */ /* 0x000fd8000fffe13f */
.L_x_181:
[----:B------:R-:W-:Y:S01]  /*13c0*/  UIADD3 UR55, -UR55, UR4, URZ ;  /* 0x0000000437377290 */ /* 0x000fe2000fffe13f */
[----:B-----5:R-:W-:Y:S01]  /*13d0*/  FMUL.FTZ R0, R3, R0 ;  /* 0x0000000003007220 */ /* 0x020fe20000410000 */
[----:B------:R-:W-:Y:S02]  /*13e0*/  ULOP3.LUT UR5, UR5, 0xff0000, URZ, 0xc0, !UPT ;  /* 0x00ff000005057892 */ /* 0x000fe4000f8ec03f */
[----:B------:R-:W-:Y:S02]  /*13f0*/  UISETP.GE.AND UP0, UPT, UR55, 0x1, UPT ;  /* 0x000000013700788c */ /* 0x000fe4000bf06270 */
[----:B------:R-:W-:Y:S02]  /*1400*/  UIADD3 UR6, UR55, 0x9f, URZ ;  /* 0x0000009f37067890 */ /* 0x000fe4000fffe03f */
[----:B------:R-:W-:Y:S02]  /*1410*/  USHF.R.U32.HI UR8, URZ, 0x8, UR8 ;  /* 0x000000083f087899 */ /* 0x000fe40008011608 */
[----:B------:R-:W-:Y:S01]  /*1420*/  PLOP3.LUT P0, PT, PT, PT, UP0, 0x80, 0x0 ;  /* 0x000000000000781c */ /* 0x000fe20003f0f008 */
[----:B------:R-:W-:-:S02]  /*1430*/  UIMAD.WIDE UR6, UR6, 0x66666667, URZ ;  /* 0x66666667060678a5 */ /* 0x000fc4000f8e023f */
[----:B------:R-:W-:Y:S02]  /*1440*/  ULEA.HI UR5, UR5, UR8, URZ, 0x10 ;  /* 0x0000000805057291 */ /* 0x000fe4000f8f803f */
[----:B------:R-:W-:Y:S01]  /*1450*/  USHF.R.U32.HI UR6, URZ, 0x1f, UR7 ;  /* 0x0000001f3f067899 */ /* 0x000fe20008011607 */
[----:B------:R-:W-:Y:S01]  /*1460*/  ULDC UR11, c[0x0][0x988] ;  /* 0x00026200000b7ab9 */ /* 0x000fe20000000800 */
[----:B------:R-:W-:Y:S01]  /*1470*/  UMOV UR4, URZ ;  /* 0x0000003f00047c82 */ /* 0x000fe20008000000 */
[----:B------:R-:W-:Y:S02]  /*1480*/  ULOP3.LUT UR39, UR5, 0xff, URZ, 0xc0, !UPT ;  /* 0x000000ff05277892 */ /* 0x000fe4000f8ec03f */
[----:B------:R-:W-:Y:S02]  /*1490*/  USHF.R.U32.HI UR45, URZ, 0x10, UR5 ;  /* 0x000000103f2d7899 */ /* 0x000fe40008011605 */
[----:B------:R-:W-:Y:S01]  /*14a0*/  ULEA.HI.SX32 UR9, UR7, UR6, 0x1a ;  /* 0x0000000607097291 */ /* 0x000fe2000f8fd23f */
[----:B------:R-:W-:Y:S11]  /*14b0*/  @!P0 BRA `(.L_x_182) ;  /* 0x0000000000908947 */ /* 0x000ff60003800000 */
[----:B------:R-:W-:Y:S01]  /*14c0*/  UISETP.NE.AND UP0, UPT, UR45, URZ, UPT ;  /* 0x0000003f2d00728c */ /* 0x000fe2000bf05270 */
[----:B------:R-:W-:-:S03]  /*14d0*/  ULDC UR4, c[0x0][0x9f0] ;  /* 0x00027c0000047ab9 */ /* 0x000fc60000000800 */
[----:B------:R-:W-:-:S03]  /*14e0*/  USEL UR10, UR45, UR4, UP0 ;  /* 0x000000042d0a7287 */ /* 0x000fc60008000000 */
[----:B------:R-:W-:Y:S01]  /*14f0*/  UMOV UR4, URZ ;  /* 0x0000003f00047c82 */ /* 0x000fe20008000000 */
[----:B------:R-:W-:Y:S02]  /*1500*/  UIADD3 UR6, UR9, -0x1, UR10 ;  /* 0xffffffff09067890 */ /* 0x000fe4000fffe00a */
[----:B------:R-:W-:-:S04]  /*1510*/  IMAD.U32 R5, RZ, RZ, UR10 ;  /* 0x0000000aff057e24 */ /* 0x000fc8000f8e00ff */
[----:B------:R-:W-:Y:S01]  /*1520*/  IMAD.U32 R6, RZ, RZ, UR6 ;  /* 0x00000006ff067e24 */ /* 0x000fe2000f8e00ff */
[-C--:B------:R-:W-:Y:S01]  /*1530*/  IABS R3, R5.reuse ;  /* 0x0000000500037213 */ /* 0x080fe20000000000 */
[----:B------:R-:W-:Y:S01]  /*1540*/  ULOP3.LUT UR6, UR6, UR10, URZ, 0x3c, !UPT ;  /* 0x0000000a06067292 */ /* 0x000fe2000f8e3c3f */
[----:B------:R-:W-:Y:S02]  /*1550*/  IABS R7, R5 ;  /* 0x0000000500077213 */ /* 0x000fe40000000000 */
        /* <DEDUP_REMOVED lines=26> */
.L_x_182:
[----:B------:R-:W-:Y:S01]  /*1700*/  UIMAD UR40, UR39, UR4, URZ ;  /* 0x00000004272872a4 */ /* 0x000fe2000f8e023f */
[----:B------:R-:W-:Y:S02]  /*1710*/  IMAD.U32 R3, RZ, RZ, UR9 ;  /* 0x00000009ff037e24 */ /* 0x000fe4000f8e00ff */
[----:B------:R-:W-:Y:S01]  /*1720*/  FMUL.FTZ R0, R0, UR11 ;  /* 0x0000000b00007c20 */ /* 0x000fe20008410000 */
[----:B------:R-:W-:Y:S01]  /*1730*/  IMAD.U32 R4, RZ, RZ, UR4 ;  /* 0x00000004ff047e24 */ /* 0x000fe2000f8e00ff */
[----:B------:R-:W-:Y:S02]  /*1740*/  PLOP3.LUT P0, PT, PT, PT, PT, 0x80, 0x0 ;  /* 0x000000000000781c */ /* 0x000fe40003f0f070 */
[----:B------:R-:W-:Y:S02]  /*1750*/  CS2R R92, SRZ ;  /* 0x00000000005c7805 */ /* 0x000fe4000001ff00 */
[----:B------:R-:W-:Y:S02]  /*1760*/  CS2R R20, SRZ ;  /* 0x0000000000147805 */ /* 0x000fe4000001ff00 */
[----:B------:R-:W-:-:S02]  /*1770*/  R2UR UR41, R0 ;  /* 0x00000000002972ca */ /* 0x000fc400000e0000 */
[----:B------:R-:W-:Y:S02]  /*1780*/  CS2R R126, SRZ ;  /* 0x00000000007e7805 */ /* 0x000fe4000001ff00 */
[----:B------:R-:W-:Y:S01]  /*1790*/  VIADDMNMX R3, R4, UR40, R3, PT ;  /* 0x0000002804037c46 */ /* 0x000fe2000b800103 */
[----:B------:R-:W-:Y:S01]  /*17a0*/  IMAD.MOV.U32 R66, RZ, RZ, RZ ;  /* 0x000000ffff427224 */ /* 0x000fe200078e00ff */
[----:B------:R-:W-:Y:S01]  /*17b0*/  CS2R R56, SRZ ;  /* 0x0000000000387805 */ /* 0x000fe2000001ff00 */
[----:B------:R-:W-:Y:S01]  /*17c0*/  IMAD.MOV.U32 R32, RZ, RZ, RZ ;  /* 0x000000ffff207224 */ /* 0x000fe200078e00ff */
[----:B------:R-:W-:Y:S01]  /*17d0*/  R2UR UR54, R3 ;  /* 0x00000000033672ca */ /* 0x000fe200000e0000 */
[----:B------:R-:W-:Y:S01]  /*17e0*/  IMAD.MOV.U32 R55, RZ, RZ, RZ ;  /* 0x000000ffff377224 */ /* 0x000fe200078e00ff */
[----:B------:R-:W-:Y:S02]  /*17f0*/  CS2R R100, SRZ ;  /* 0x0000000000647805 */ /* 0x000fe4000001ff00 */
[----:B------:R-:W-:Y:S01]  /*1800*/  CS2R R124, SRZ ;  /* 0x00000000007c7805 */ /* 0x000fe2000001ff00 */
[----:B------:R-:W-:Y:S01]  /*1810*/  IMAD.MOV.U32 R63, RZ, RZ, RZ ;  /* 0x000000ffff3f7224 */ /* 0x000fe200078e00ff */
        /* <DEDUP_REMOVED lines=8> */
[----:B------:R-:W-:Y:S01]  /*18a0*/  UISETP.GT.AND UP0, UPT, UR54, UR40, UPT ;  /* 0x000000283600728c */ /* 0x000fe2000bf04270 */
[----:B------:R-:W-:Y:S01]  /*18b0*/  CS2R R80, SRZ ;  /* 0x0000000000507805 */ /* 0x000fe2000001ff00 */
[----:B------:R-:W-:Y:S01]  /*18c0*/  IMAD.MOV.U32 R90, RZ, RZ, RZ ;  /* 0x000000ffff5a7224 */ /* 0x000fe200078e00ff */
[----:B------:R-:W-:-:S02]  /*18d0*/  CS2R R128, SRZ ;  /* 0x0000000000807805 */ /* 0x000fc4000001ff00 */
[----:B------:R-:W-:Y:S02]  /*18e0*/  CS2R R72, SRZ ;  /* 0x0000000000487805 */ /* 0x000fe4000001ff00 */
[----:B------:R-:W-:Y:S02]  /*18f0*/  CS2R R120, SRZ ;  /* 0x0000000000787805 */ /* 0x000fe4000001ff00 */
[----:B------:R-:W-:Y:S02]  /*1900*/  PLOP3.LUT P1, PT, PT, PT, UP0, 0x80, 0x0 ;  /* 0x000000000000781c */ /* 0x000fe40003f2f008 */
[----:B------:R-:W-:Y:S02]  /*1910*/  CS2R R130, SRZ ;  /* 0x0000000000827805 */ /* 0x000fe4000001ff00 */
[----:B------:R-:W-:Y:S01]  /*1920*/  CS2R R64, SRZ ;  /* 0x0000000000407805 */ /* 0x000fe2000001ff00 */
[----:B------:R-:W-:Y:S01]  /*1930*/  IMAD.MOV.U32 R151, RZ, RZ, RZ ;  /* 0x000000ffff977224 */ /* 0x000fe200078e00ff */
[----:B------:R-:W-:Y:S01]  /*1940*/  CS2R R40, SRZ ;  /* 0x0000000000287805 */ /* 0x000fe2000001ff00 */
[----:B------:R-:W-:Y:S01]  /*1950*/  IMAD.MOV.U32 R157, RZ, RZ, RZ ;  /* 0x000000ffff9d7224 */ /* 0x000fe200078e00ff */
[----:B------:R-:W-:Y:S01]  /*1960*/  CS2R R48, SRZ ;  /* 0x0000000000307805 */ /* 0x000fe2000001ff00 */
[----:B------:R-:W-:Y:S01]  /*1970*/  IMAD.MOV.U32 R155, RZ, RZ, RZ ;  /* 0x000000ffff9b7224 */ /* 0x000fe200078e00ff */
[----:B------:R-:W-:-:S02]  /*1980*/  CS2R R132, SRZ ;  /* 0x0000000000847805 */ /* 0x000fc4000001ff00 */
[----:B------:R-:W-:Y:S02]  /*1990*/  CS2R R70, SRZ ;  /* 0x0000000000467805 */ /* 0x000fe4000001ff00 */
        /* <DEDUP_REMOVED lines=24> */
[----:B------:R-:W-:-:S02]  /*1b20*/  IMAD.MOV.U32 R171, RZ, RZ, RZ ;  /* 0x000000ffffab7224 */ /* 0x000fc400078e00ff */
[----:B------:R-:W-:Y:S02]  /*1b30*/  IMAD.MOV.U32 R102, RZ, RZ, RZ ;  /* 0x000000ffff667224 */ /* 0x000fe400078e00ff */
[----:B------:R-:W-:Y:S02]  /*1b40*/  IMAD.MOV.U32 R98, RZ, RZ, RZ ;  /* 0x000000ffff627224 */ /* 0x000fe400078e00ff */
[----:B------:R-:W-:Y:S02]  /*1b50*/  IMAD.MOV.U32 R110, RZ, RZ, RZ ;  /* 0x000000ffff6e7224 */ /* 0x000fe400078e00ff */
[----:B------:R-:W-:Y:S02]  /*1b60*/  IMAD.MOV.U32 R116, RZ, RZ, RZ ;  /* 0x000000ffff747224 */ /* 0x000fe400078e00ff */
[----:B------:R-:W-:Y:S02]  /*1b70*/  IMAD.MOV.U32 R84, RZ, RZ, RZ ;  /* 0x000000ffff547224 */ /* 0x000fe400078e00ff */
[----:B------:R-:W-:-:S02]  /*1b80*/  IMAD.MOV.U32 R3, RZ, RZ, RZ ;  /* 0x000000ffff037224 */ /* 0x000fc400078e00ff */
[----:B------:R-:W-:Y:S02]  /*1b90*/  IMAD.MOV.U32 R96, RZ, RZ, RZ ;  /* 0x000000ffff607224 */ /* 0x000fe400078e00ff */
[----:B------:R-:W-:Y:S01]  /*1ba0*/  IMAD.MOV.U32 R0, RZ, RZ, RZ ;  /* 0x000000ffff007224 */ /* 0x000fe200078e00ff */
[----:B------:R-:W-:Y:S06]  /*1bb0*/  @!P1 BRA `(.L_x_183) ;  /* 0x0000007400709947 */ /* 0x000fec0003800000 */
[----:B------:R-:W0:Y:S01]  /*1bc0*/  S2R R14, SR_TID.X ;  /* 0x00000000000e7919 */ /* 0x000e220000002100 */
[----:B------:R-:W1:Y:S01]  /*1bd0*/  S2UR UR51, SR_CgaCtaId ;  /* 0x00000000003379c3 */ /* 0x000e620000008800 */
[----:B------:R-:W-:Y:S02]  /*1be0*/  UMOV UR50, 0x400 ;  /* 0x0000040000327882 */ /* 0x000fe40000000000 */
[----:B-1----:R-:W-:-:S04]  /*1bf0*/  ULEA UR50, UR51, UR50, 0x18 ;  /* 0x0000003233327291 */ /* 0x002fc8000f8ec03f */
[----:B------:R-:W-:Y:S01]  /*1c00*/  UIADD3 UR5, UR50, 0x1e200, URZ ;  /* 0x0001e20032057890 */ /* 0x000fe2000fffe03f */
[----:B0-----:R-:W-:-:S03]  /*1c10*/  VIADD R15, R14, 0xffffff80 ;  /* 0xffffff800e0f7836 */ /* 0x001fc60000000000 */
[----:B------:R-:W-:Y:S02]  /*1c20*/  ULOP3.LUT UP0, URZ, UR5, 0x9f, URZ, 0xc0, !UPT ;  /* 0x0000009f053f7892 */ /* 0x000fe4000f80c03f */
[----:B------:R-:W-:-:S04]  /*1c30*/  SHF.R.S32.HI R14, RZ, 0x1f, R15 ;  /* 0x0000001fff0e7819 */ /* 0x000fc8000001140f */
[----:B------:R-:W-:Y:S02]  /*1c40*/  PLOP3.LUT P0, PT, PT, PT, UP0, 0x80, 0x0 ;  /* 0x000000000000781c */ /* 0x000fe40003f0f008 */
[----:B------:R-:W-:-:S04]  /*1c50*/  LEA.HI R14, R14, R15, RZ, 0x7 ;  /* 0x0000000f0e0e7211 */ /* 0x000fc800078f38ff */
[----:B------:R-:W-:-:S05]  /*1c60*/  SHF.R.S32.HI R14, RZ, 0x7, R14 ;  /* 0x00000007ff0e7819 */ /* 0x000fca000001140e */
[----:B------:R-:W0:Y:S02]  /*1c70*/  SHFL.IDX PT, R0, R14, RZ, 0x1f ;  /* 0x00001fff0e007589 */ /* 0x000e2400000e0000 */
[----:B0-----:R-:W-:-:S13]  /*1c80*/  R2UR UR44, R0 ;  /* 0x00000000002c72ca */ /* 0x001fda00000e0000 */
        /* <DEDUP_REMOVED lines=23> */
.L_x_184:
[----:B------:R-:W-:Y:S01]  /*1e00*/  ULEA.HI UR4, UR48, UR48, URZ, 0x1 ;  /* 0x0000003030047291 */ /* 0x000fe2000f8f083f */
[----:B------:R-:W-:-:S03]  /*1e10*/  IMAD.U32 R3, RZ, RZ, UR49 ;  /* 0x00000031ff037e24 */ /* 0x000fc6000f8e00ff */
[----:B------:R-:W-:Y:S02]  /*1e20*/  ULOP3.LUT UR4, UR4, 0xfffffffe, URZ, 0xc0, !UPT ;  /* 0xfffffffe04047892 */ /* 0x000fe4000f8ec03f */
[----:B------:R-:W-:Y:S02]  /*1e30*/  ISETP.NE.AND P0, PT, R3, 0x3, PT ;  /* 0x000000030300780c */ /* 0x000fe40003f05270 */
[----:B------:R-:W-:-:S06]  /*1e40*/  UIADD3 UR4, UR48, -UR4, URZ ;  /* 0x8000000430047290 */ /* 0x000fcc000fffe03f */
[----:B------:R-:W-:-:S05]  /*1e50*/  IMAD.U32 R0, RZ, RZ, UR4 ;  /* 0x00000004ff007e24 */ /* 0x000fca000f8e00ff */
[----:B------:R-:W-:-:S04]  /*1e60*/  SHF.L.U32 R0, R0, 0x1f, RZ ;  /* 0x0000001f00007819 */ /* 0x000fc800000006ff */
[----:B------:R-:W0:Y:S02]  /*1e70*/  SYNCS.PHASECHK.TRANS64.TRYWAIT P1, [UR50+0x33400], R0 ;  /* 0x03340000ff0075a7 */ /* 0x000e240008020172 */
[----:B0-----:R-:W-:Y:S05]  /*1e80*/  @!P1 BRA `(.L_x_185) ;  /* 0x0000013400209947 */ /* 0x001fea0003800000 */
.L_x_331:
[----:B------:R-:W-:Y:S05]  /*1e90*/  @!P0 BRA `(.L_x_186) ;  /* 0x0000000000048947 */ /* 0x000fea0003800000 */
[----:B------:R-:W-:Y:S01]  /*1ea0*/  BPT.TRAP 0x1 ;  /* 0x000000040000795c */ /* 0x000fe20000300000 */
.L_x_186:
[----:B------:R-:W-:Y:S02]  /*1eb0*/  IMAD.U32 R4, RZ, RZ, UR46 ;  /* 0x0000002eff047e24 */ /* 0x000fe4000f8e00ff */
[----:B0-----:R-:W-:-:S03]  /*1ec0*/  IMAD.U32 R3, RZ, RZ, UR47 ;  /* 0x0000002fff037e24 */ /* 0x001fc6000f8e00ff */
[----:B------:R-:W-:Y:S02]  /*1ed0*/  LEA R4, R4, UR50, 0x3 ;  /* 0x0000003204047c11 */ /* 0x000fe4000f8e18ff */
[----:B------:R-:W-:-:S04]  /*1ee0*/  SHF.L.U32 R3, R3, 0x1f, RZ ;  /* 0x0000001f03037819 */ /* 0x000fc800000006ff */
[----:B------:R0:W1:Y:S01]  /*1ef0*/  SYNCS.PHASECHK.TRANS64.TRYWAIT P1, [R4+URZ+0x33430], R3 ;  /* 0x03343003040075a7 */ /* 0x000062000802017f */
[----:B------:R-:W-:Y:S05]  /*1f00*/  @!P0 BRA `(.L_x_187) ;  /* 0x0000000000048947 */ /* 0x000fea0003800000 */
[----:B------:R-:W-:Y:S01]  /*1f10*/  BPT.TRAP 0x1 ;  /* 0x000000040000795c */ /* 0x000fe20000300000 */
.L_x_187:
[----:B------:R-:W-:Y:S01]  /*1f20*/  IMAD.MOV.U32 R25, RZ, RZ, RZ ;  /* 0x000000ffff197224 */ /* 0x000fe200078e00ff */
[----:B-1----:R-:W-:Y:S06]  /*1f30*/  @P1 BRA `(.L_x_188) ;  /* 0x0000000000081947 */ /* 0x002fec0003800000 */
[----:B------:R-:W1:Y:S02]  /*1f40*/  SYNCS.PHASECHK.TRANS64.TRYWAIT P1, [R4+URZ+0x33430], R3 ;  /* 0x03343003040075a7 */ /* 0x000e64000802017f */
[----:B-1----:R-:W-:Y:S05]  /*1f50*/  @!P1 BRA `(.L_x_189) ;  /* 0x0000013400049947 */ /* 0x002fea0003800000 */
.L_x_188:
[----:B------:R-:W-:Y:S05]  /*1f60*/  WARPSYNC.ALL ;  /* 0x0000000000007948 */ /* 0x000fea0003800000 */
[----:B------:R-:W-:Y:S01]  /*1f70*/  UIADD3 UR50, UR50, 0x24200, URZ ;  /* 0x0002420032327890 */ /* 0x000fe2000fffe03f */
[----:B------:R-:W-:Y:S01]  /*1f80*/  WARPGROUP.ARRIVE ;  /* 0x00000000000079c5 */ /* 0x000fe20000000000 */
[----:B------:R-:W-:Y:S02]  /*1f90*/  ULOP3.LUT UR28, UR56, 0x10000, URZ, 0xfc, !UPT ;  /* 0x00010000381c7892 */ /* 0x000fe4000f8efc3f */
[----:B------:R-:W-:Y:S01]  /*1fa0*/  USHF.R.U32.HI UR50, URZ, 0x4, UR50 ;  /* 0x000000043f327899 */ /* 0x000fe20008011632 */
[----:B------:R-:W-:Y:S01]  /*1fb0*/  UMOV UR25, 0x80000020 ;  /* 0x8000002000197882 */ /* 0x000fe20000000000 */
[----:B------:R-:W-:-:S02]  /*1fc0*/  UMOV UR27, 0x80000020 ;  /* 0x80000020001b7882 */ /* 0x000fc40000000000 */
[----:B------:R-:W-:Y:S01]  /*1fd0*/  ULOP3.LUT UR50, UR50, 0x3fff, URZ, 0xc0, !UPT ;  /* 0x00003fff32327892 */ /* 0x000fe2000f8ec03f */
[----:B------:R-:W-:Y:S01]  /*1fe0*/  UMOV UR24, UR28 ;  /* 0x0000001c00187c82 */ /* 0x000fe20008000000 */
[----:B------:R-:W-:Y:S02]  /*1ff0*/  UMOV UR5, UR25 ;  /* 0x0000001900057c82 */ /* 0x000fe40008000000 */
[----:B------:R-:W-:Y:S01]  /*2000*/  ULOP3.LUT UR50, UR50, 0x10000, URZ, 0xfc, !UPT ;  /* 0x0001000032327892 */ /* 0x000fe2000f8efc3f */
[----:B------:R-:W-:Y:S01]  /*2010*/  UMOV UR4, UR24 ;  /* 0x0000001800047c82 */ /* 0x000fe20008000000 */
[----:B------:R-:W-:Y:S02]  /*2020*/  UMOV UR7, 0x80000020 ;  /* 0x8000002000077882 */ /* 0x000fe40000000000 */
[----:B------:R-:W-:Y:S01]  /*2030*/  UIMAD UR30, UR46, 0x780, UR50 ;  /* 0x000007802e1e78a4 */ /* 0x000fe2000f8e0232 */
[----:B------:R-:W-:Y:S01]  /*2040*/  UMOV UR11, 0x80000020 ;  /* 0x80000020000b7882 */ /* 0x000fe20000000000 */
[----:B------:R-:W-:-:S02]  /*2050*/  UMOV UR15, 0x80000020 ;  /* 0x80000020000f7882 */ /* 0x000fc40000000000 */
[----:B------:R-:W-:Y:S02]  /*2060*/  UIADD3 UR6, UR30, 0x80, URZ ;  /* 0x000000801e067890 */ /* 0x000fe4000fffe03f */
[----:B------:R-:W-:Y:S02]  /*2070*/  UIADD3 UR8, UR30, 0x100, URZ ;  /* 0x000001001e087890 */ /* 0x000fe4000fffe03f */
[----:B------:R-:W-:Y:S01]  /*2080*/  UMOV UR26, UR30 ;  /* 0x0000001e001a7c82 */ /* 0x000fe20008000000 */
[----:B------:R-:W-:Y:S01]  /*2090*/  UIADD3 UR9, UR30, 0x180, URZ ;  /* 0x000001801e097890 */ /* 0x000fe2000fffe03f */
[----:B------:R-:W-:Y:S01]  /*20a0*/  QGMMA.64x32x32.F32.E4M3.E4M3 R92, gdesc[UR24], RZ, !UPT, gsb0 ;  /* 0x00600000185c79f3 */ /* 0x000fe2000c0008ff */
[----:B------:R-:W-:Y:S01]  /*20b0*/  UMOV UR26, UR6 ;  /* 0x00000006001a7c82 */ /* 0x000fe20008000000 */
[----:B------:R-:W-:Y:S01]  /*20c0*/  UMOV UR27, 0x80000020 ;  /* 0x80000020001b7882 */ /* 0x000fe20000000000 */
[----:B------:R-:W-:Y:S01]  /*20d0*/  UMOV UR6, UR8 ;  /* 0x0000000800067c82 */ /* 0x000fe20008000000 */
[----:B------:R-:W-:-:S02]  /*20e0*/  UIADD3 UR10, UR30, 0x200, URZ ;  /* 0x000002001e0a7890 */ /* 0x000fc4000fffe03f */
[----:B------:R-:W-:Y:S02]  /*20f0*/  UIADD3 UR12, UR30, 0x102, URZ ;  /* 0x000001021e0c7890 */ /* 0x000fe4000fffe03f */
[----:B------:R-:W-:Y:S02]  /*2100*/  UIADD3 UR13, UR30, 0x182, URZ ;  /* 0x000001821e0d7890 */ /* 0x000fe4000fffe03f */
[----:B------:R-:W-:Y:S02]  /*2110*/  UIADD3 UR14, UR30, 0x202, URZ ;  /* 0x000002021e0e7890 */ /* 0x000fe4000fffe03f */
[----:B------:R-:W-:Y:S01]  /*2120*/  UIADD3 UR18, UR30, 0x382, URZ ;  /* 0x000003821e127890 */ /* 0x000fe2000fffe03f */
[----:B------:R-:W-:Y:S01]  /*2130*/  UMOV UR19, 0x80000020 ;  /* 0x8000002000137882 */ /* 0x000fe20000000000 */
[----:B------:R-:W-:Y:S01]  /*2140*/  UIADD3 UR22, UR30, 0x600, URZ ;  /* 0x000006001e167890 */ /* 0x000fe2000fffe03f */
[----:B------:R-:W-:Y:S01]  /*2150*/  UMOV UR23, 0x80000020 ;  /* 0x8000002000177882 */ /* 0x000fe20000000000 */
[----:B------:R-:W-:Y:S01]  /*2160*/  UMOV UR31, 0x80000020 ;  /* 0x80000020001f7882 */ /* 0x000fe20000000000 */
[----:B------:R-:W-:-:S02]  /*2170*/  WARPGROUP.DEPBAR.LE gsb0, 0x0 ;  /* 0x00008000000079c5 */ /* 0x000fc40000010000 */
[----:B------:R-:W-:-:S06]  /*2180*/  WARPGROUP.ARRIVE ;  /* 0x00000000000079c5 */ /* 0x000fcc0000000000 */
[----:B------:R-:W-:Y:S01]  /*2190*/  QGMMA.64x32x32.F32.E4M3.E4M3 R76, gdesc[UR24], RZ, !UPT, gsb0 ;  /* 0x00600000184c79f3 */ /* 0x000fe2000c0008ff */
[----:B------:R-:W-:Y:S01]  /*21a0*/  UMOV UR26, UR9 ;  /* 0x00000009001a7c82 */ /* 0x000fe20008000000 */
[----:B------:R-:W-:Y:S01]  /*21b0*/  UMOV UR27, 0x80000020 ;  /* 0x80000020001b7882 */ /* 0x000fe20000000000 */
[----:B------:R-:W-:Y:S02]  /*21c0*/  WARPGROUP.DEPBAR.LE gsb0, 0x0 ;  /* 0x00008000000079c5 */ /* 0x000fe40000010000 */
[----:B------:R-:W-:-:S06]  /*21d0*/  WARPGROUP.ARRIVE ;  /* 0x00000000000079c5 */ /* 0x000fcc0000000000 */
[----:B------:R-:W-:Y:S01]  /*21e0*/  QGMMA.64x32x32.F32.E4M3.E4M3 R60, gdesc[UR4], RZ, !UPT, gsb0 ;  /* 0x00600000043c79f3 */ /* 0x000fe2000c0008ff */
[----:B------:R-:W-:Y:S02]  /*21f0*/  UIADD3 UR4, UR28, 0x2, URZ ;  /* 0x000000021c047890 */ /* 0x000fe4000fffe03f */
[----:B------:R-:W-:Y:S01]  /*2200*/  UIADD3 UR6, UR30, 0x2, URZ ;  /* 0x000000021e067890 */ /* 0x000fe2000fffe03f */
[----:B------:R-:W-:Y:S01]  /*2210*/  UMOV UR5, 0x80000020 ;  /* 0x8000002000057882 */ /* 0x000fe20000000000 */
[----:B------:R-:W-:Y:S01]  /*2220*/  UMOV UR7, 0x80000020 ;  /* 0x8000002000077882 */ /* 0x000fe20000000000 */
[----:B------:R-:W-:Y:S02]  /*2230*/  UMOV UR9, UR5 ;  /* 0x0000000500097c82 */ /* 0x000fe40008000000 */
[----:B------:R-:W-:Y:S01]  /*2240*/  UMOV UR8, UR4 ;  /* 0x0000000400087c82 */ /* 0x000fe20008000000 */
[----:B------:R-:W-:Y:S02]  /*2250*/  WARPGROUP.DEPBAR.LE gsb0, 0x0 ;  /* 0x00008000000079c5 */ /* 0x000fe40000010000 */
[----:B------:R-:W-:-:S06]  /*2260*/  WARPGROUP.ARRIVE ;  /* 0x00000000000079c5 */ /* 0x000fcc0000000000 */
[----:B------:R-:W-:Y:S01]  /*2270*/  QGMMA.64x32x32.F32.E4M3.E4M3 R44, gdesc[UR24], RZ, !UPT, gsb0 ;  /* 0x00600000182c79f3 */ /* 0x000fe2000c0008ff */
[----:B------:R-:W-:Y:S01]  /*2280*/  UMOV UR26, UR10 ;  /* 0x0000000a001a7c82 */ /* 0x000fe20008000000 */
[----:B------:R-:W-:Y:S01]  /*2290*/  UMOV UR27, 0x80000020 ;  /* 0x80000020001b7882 */ /* 0x000fe20000000000 */
[----:B------:R-:W-:Y:S01]  /*22a0*/  UIADD3 UR10, UR30, 0x82, URZ ;  /* 0x000000821e0a7890 */ /* 0x000fe2000fffe03f */
        /* <DEDUP_REMOVED lines=16> */
[----:B------:R-:W-:Y:S01]  /*23b0*/  QGMMA.64x32x32.F32.E4M3.E4M3 R60, gdesc[UR8], R60, gsb0 ;  /* 0x00600000083c79f3 */ /* 0x000fe2000800083c */
        /* <DEDUP_REMOVED lines=15> */
[----:B------:R-:W-:Y:S02]  /*24b0*/  UIADD3 UR6, UR30, 0x300, URZ ;  /* 0x000003001e067890 */ /* 0x000fe4000fffe03f */
        /* <DEDUP_REMOVED lines=97> */
[----:B------:R-:W-:-:S03]  /*2ad0*/  UIADD3 UR6, UR30, 0x702, URZ ;  /* 0x000007021e067890 */ /* 0x000fc6000fffe03f */
        /* <DEDUP_REMOVED lines=20> */
.L_x_190:
[----:B01----:R-:W-:Y:S01]  /*2c20*/  IMAD.U32 R3, RZ, RZ, UR55 ;  /* 0x00000037ff037e24 */ /* 0x003fe2000f8e00ff */
[----:B------:R-:W-:Y:S01]  /*2c30*/  P2R R6, PR, RZ, 0x1 ;  /* 0x00000001ff067803 */ /* 0x000fe20000000000 */
[----:B------:R-:W-:Y:S01]  /*2c40*/  IMAD.U32 R0, RZ, RZ, UR54 ;  /* 0x00000036ff007e24 */ /* 0x000fe2000f8e00ff */
[----:B------:R-:W-:Y:S01]  /*2c50*/  R2UR UR6, R4 ;  /* 0x00000000040672ca */ /* 0x000fe200000e0000 */
[----:B------:R-:W-:Y:S01]  /*2c60*/  IMAD.U32 R9, RZ, RZ, UR41 ;  /* 0x00000029ff097e24 */ /* 0x000fe2000f8e00ff */
[----:B------:R-:W-:Y:S01]  /*2c70*/  IADD3 R3, R3, 0xa0, -R2 ;  /* 0x000000a003037810 */ /* 0x000fe20007ffe802 */
[----:B------:R-:W-:Y:S01]  /*2c80*/  UIADD3 UR54, UR54, -0x2, URZ ;  /* 0xfffffffe36367890 */ /* 0x000fe2000fffe03f */
[--C-:B------:R-:W-:Y:S02]  /*2c90*/  IMAD.MOV.U32 R109, RZ, RZ, R25.reuse ;  /* 0x000000ffff6d7224 */ /* 0x100fe400078e0019 */
[----:B------:R-:W-:Y:S01]  /*2ca0*/  IMAD.MOV.U32 R108, RZ, RZ, R25 ;  /* 0x000000ffff6c7224 */ /* 0x000fe200078e0019 */
[----:B------:R-:W-:Y:S01]  /*2cb0*/  UISETP.GE.AND UP0, UPT, UR54, UR40, UPT ;  /* 0x000000283600728c */ /* 0x000fe2000bf06270 */
[----:B------:R-:W-:-:S02]  /*2cc0*/  IMAD R3, R0, -0xa0, R3 ;  /* 0xffffff6000037824 */ /* 0x000fc400078e0203 */
[--C-:B------:R-:W-:Y:S02]  /*2cd0*/  IMAD.MOV.U32 R111, RZ, RZ, R25.reuse ;  /* 0x000000ffff6f7224 */ /* 0x100fe400078e0019 */
[--C-:B------:R-:W-:Y:S01]  /*2ce0*/  IMAD.MOV.U32 R110, RZ, RZ, R25.reuse ;  /* 0x000000ffff6e7224 */ /* 0x100fe200078e0019 */
[C---:B------:R-:W-:Y:S01]  /*2cf0*/  ISETP.GT.AND P6, PT, R3.reuse, RZ, PT ;  /* 0x000000ff0300720c */ /* 0x040fe20003fc4270 */
[----:B------:R-:W-:Y:S01]  /*2d00*/  UIADD3 UR6, UR6, 0x33440, URZ ;  /* 0x0003344006067890 */ /* 0x000fe2000fffe03f */
[C---:B------:R-:W-:Y:S01]  /*2d10*/  ISETP.GT.AND P5, PT, R3.reuse, 0x1, PT ;  /* 0x000000010300780c */ /* 0x040fe20003fa4270 */
[--C-:B------:R-:W-:Y:S01]  /*2d20*/  IMAD.MOV.U32 R113, RZ, RZ, R25.reuse ;  /* 0x000000ffff717224 */ /* 0x100fe200078e0019 */
[----:B------:R-:W-:Y:S01]  /*2d30*/  ISETP.GT.AND P4, PT, R3, 0x8, PT ;  /* 0x000000080300780c */ /* 0x000fe20003f84270 */
[----:B------:R-:W-:Y:S01]  /*2d40*/  UPRMT UR6, UR51, 0x654, UR6 ;  /* 0x0000065433067896 */ /* 0x000fe20008000006 */
[----:B------:R-:W-:Y:S01]  /*2d50*/  FSEL R92, R92, -INF , P6 ;  /* 0xff8000005c5c7808 */ /* 0x000fe20003000000 */
[--C-:B------:R-:W-:Y:S01]  /*2d60*/  IMAD.MOV.U32 R112, RZ, RZ, R25.reuse ;  /* 0x000000ffff707224 */ /* 0x100fe200078e0019 */
[----:B------:R-:W-:Y:S01]  /*2d70*/  FSEL R93, R93, -INF , P5 ;  /* 0xff8000005d5d7808 */ /* 0x000fe20002800000 */
[--C-:B------:R-:W-:Y:S01]  /*2d80*/  IMAD.MOV.U32 R115, RZ, RZ, R25.reuse ;  /* 0x000000ffff737224 */ /* 0x100fe200078e0019 */
[C---:B------:R-:W-:Y:S01]  /*2d90*/  ISETP.GT.AND P3, PT, R3.reuse, 0x9, PT ;  /* 0x000000090300780c */ /* 0x040fe20003f64270 */
[--C-:B------:R-:W-:Y:S01]  /*2da0*/  IMAD.MOV.U32 R114, RZ, RZ, R25.reuse ;  /* 0x000000ffff727224 */ /* 0x100fe200078e0019 */
[----:B------:R-:W-:Y:S01]  /*2db0*/  FSEL R96, R96, -INF , P4 ;  /* 0xff80000060607808 */ /* 0x000fe20002000000 */
[--C-:B------:R-:W-:Y:S01]  /*2dc0*/  IMAD.MOV.U32 R117, RZ, RZ, R25.reuse ;  /* 0x000000ffff757224 */ /* 0x100fe200078e0019 */
[----:B------:R-:W-:Y:S01]  /*2dd0*/  FMNMX.FTZ R5, R92, R93, !PT ;  /* 0x0000005d5c057209 */ /* 0x000fe20007810000 */
[----:B------:R-:W-:Y:S01]  /*2de0*/  SYNCS.ARRIVE.TRANS64.RED.A1T0 RZ, [UR6], RZ ;  /* 0x000000ffffff79a7 */ /* 0x000fe20008100406 */
[----:B------:R-:W-:Y:S01]  /*2df0*/  ISETP.GT.AND P1, PT, R3, 0x10, PT ;  /* 0x000000100300780c */ /* 0x000fe20003f24270 */
[--C-:B------:R-:W-:Y:S01]  /*2e00*/  IMAD.MOV.U32 R116, RZ, RZ, R25.reuse ;  /* 0x000000ffff747224 */ /* 0x100fe200078e0019 */
[----:B------:R-:W-:Y:S01]  /*2e10*/  FSEL R97, R97, -INF , P3 ;  /* 0xff80000061617808 */ /* 0x000fe20001800000 */
[--C-:B------:R-:W-:Y:S01]  /*2e20*/  IMAD.MOV.U32 R119, RZ, RZ, R25.reuse ;  /* 0x000000ffff777224 */ /* 0x100fe200078e0019 */
[----:B------:R-:W-:Y:S01]  /*2e30*/  FMNMX.FTZ R0, R96, R5, !PT ;  /* 0x0000000560007209 */ /* 0x000fe20007810000 */
[----:B------:R-:W-:Y:S01]  /*2e40*/  IMAD.MOV.U32 R118, RZ, RZ, R25 ;  /* 0x000000ffff767224 */ /* 0x000fe200078e0019 */
        /* <DEDUP_REMOVED lines=103> */
[----:B------:R-:W-:Y:S02]  /*34c0*/  ISETP.GT.AND P0, PT, R3, 0x79, PT ;  /* 0x000000790300780c */ /* 0x000fe40003f04270 */
[----:B------:R-:W-:Y:S02]  /*34d0*/  FSEL R56, R56, -INF , P6 ;  /* 0xff80000038387808 */ /* 0x000fe40003000000 */
[----:B------:R-:W-:Y:S02]  /*34e0*/  FMNMX.FTZ R5, R53, R0, !PT ;  /* 0x0000000035057209 */ /* 0x000fe40007810000 */
[----:B------:R-:W-:Y:S02]  /*34f0*/  FSEL R47, R47, -INF , P5 ;  /* 0xff8000002f2f7808 */ /* 0x000fe40002800000 */
[----:B------:R-:W-:Y:S02]  /*3500*/  ISETP.GT.AND P5, PT, R3, 0x80, PT ;  /* 0x000000800300780c */ /* 0x000fe40003fa4270 */
[----:B------:R-:W-:-:S02]  /*3510*/  FSEL R57, R57, -INF , P0 ;  /* 0xff80000039397808 */ /* 0x000fc40000000000 */
[----:B------:R-:W-:Y:S02]  /*3520*/  FMNMX.FTZ R0, R56, R5, !PT ;  /* 0x0000000538007209 */ /* 0x000fe40007810000 */
        /* <DEDUP_REMOVED lines=12> */
[----:B------:R-:W-:Y:S02]  /*35f0*/  FSEL R33, R33, -INF , P2 ;  /* 0xff80000021217808 */ /* 0x000fe40001000000 */
[----:B------:R-:W-:Y:S02]  /*3600*/  FMNMX.FTZ R0, R32, R5, !PT ;  /* 0x0000000520007209 */ /* 0x000fe40007810000 */
[----:B------:R-:W-:Y:S02]  /*3610*/  ISETP.GT.AND P3, PT, R3, 0x90, PT ;  /* 0x000000900300780c */ /* 0x000fe40003f64270 */
[----:B------:R-:W-:Y:S02]  /*3620*/  FSEL R50, R50, -INF , P4 ;  /* 0xff80000032327808 */ /* 0x000fe40002000000 */
[----:B------:R-:W-:-:S02]  /*3630*/  FSEL R36, R36, -INF , P3 ;  /* 0xff80000024247808 */ /* 0x000fc40001800000 */
[----:B------:R-:W-:Y:S02]  /*3640*/  FMNMX.FTZ R5, R33, R0, !PT ;  /* 0x0000000021057209 */ /* 0x000fe40007810000 */
[----:B------:R-:W-:Y:S02]  /*3650*/  ISETP.GT.AND P4, PT, R3, 0x91, PT ;  /* 0x000000910300780c */ /* 0x000fe40003f84270 */
[----:B------:R-:W-:Y:S02]  /*3660*/  FMNMX.FTZ R0, R36, R5, !PT ;  /* 0x0000000524007209 */ /* 0x000fe40007810000 */
[----:B------:R-:W-:Y:S02]  /*3670*/  FSEL R37, R37, -INF , P4 ;  /* 0xff80000025257808 */ /* 0x000fe40002000000 */
[----:B------:R-:W-:Y:S02]  /*3680*/  ISETP.GT.AND P5, PT, R3, 0x98, PT ;  /* 0x000000980300780c */ /* 0x000fe40003fa4270 */
[----:B------:R-:W-:-:S02]  /*3690*/  FMNMX.FTZ R5, R37, R0, !PT ;  /* 0x0000000025057209 */ /* 0x000fc40007810000 */
[----:B------:R-:W-:Y:S02]  /*36a0*/  FSEL R40, R40, -INF , P5 ;  /* 0xff80000028287808 */ /* 0x000fe40002800000 */
[----:B------:R-:W-:Y:S02]  /*36b0*/  ISETP.GT.AND P6, PT, R3, 0x99, PT ;  /* 0x000000990300780c */ /* 0x000fe40003fc4270 */
[----:B------:R-:W-:Y:S02]  /*36c0*/  FMNMX.FTZ R0, R40, R5, !PT ;  /* 0x0000000528007209 */ /* 0x000fe40007810000 */
[----:B------:R-:W-:Y:S02]  /*36d0*/  FSEL R41, R41, -INF , P6 ;  /* 0xff80000029297808 */ /* 0x000fe40003000000 */
[----:B------:R-:W-:Y:S02]  /*36e0*/  P2R R13, PR, RZ, 0x1 ;  /* 0x00000001ff0d7803 */ /* 0x000fe40000000000 */
[----:B------:R-:W-:-:S02]  /*36f0*/  FMNMX.FTZ R5, R41, R0, !PT ;  /* 0x0000000029057209 */ /* 0x000fc40007810000 */
[----:B------:R-:W-:Y:S02]  /*3700*/  P2R R12, PR, RZ, 0x2 ;  /* 0x00000002ff0c7803 */ /* 0x000fe40000000000 */
[----:B------:R-:W-:Y:S01]  /*3710*/  P2R R11, PR, RZ, 0x4 ;  /* 0x00000004ff0b7803 */ /* 0x000fe20000000000 */
[----:B------:R-:W0:Y:S01]  /*3720*/  SHFL.BFLY PT, R0, R5, 0x2, 0x1f ;  /* 0x0c401f0005007f89 */ /* 0x000e2200000e0000 */
[C---:B------:R-:W-:Y:S02]  /*3730*/  ISETP.GT.AND P2, PT, R3.reuse, 0x78, PT ;  /* 0x000000780300780c */ /* 0x040fe40003f44270 */
[C---:B------:R-:W-:Y:S02]  /*3740*/  ISETP.GT.AND P1, PT, R3.reuse, 0x79, PT ;  /* 0x000000790300780c */ /* 0x040fe40003f24270 */
[----:B------:R-:W-:Y:S02]  /*3750*/  ISETP.GT.AND P0, PT, R3, 0x80, PT ;  /* 0x000000800300780c */ /* 0x000fe40003f04270 */
[----:B------:R-:W-:-:S02]  /*3760*/  FMNMX.FTZ R3, R94, R95, !PT ;  /* 0x0000005f5e037209 */ /* 0x000fc40007810000 */
[----:B------:R-:W-:Y:S02]  /*3770*/  P2R R8, PR, RZ, 0x8 ;  /* 0x00000008ff087803 */ /* 0x000fe40000000000 */
[----:B------:R-:W-:Y:S02]  /*3780*/  FMNMX.FTZ R20, R98, R3, !PT ;  /* 0x0000000362147209 */ /* 0x000fe40007810000 */
[----:B------:R-:W-:Y:S02]  /*3790*/  FSEL R30, R30, -INF , P0 ;  /* 0xff8000001e1e7808 */ /* 0x000fe40000000000 */
[----:B------:R-:W-:Y:S02]  /*37a0*/  FMNMX.FTZ R3, R99, R20, !PT ;  /* 0x0000001463037209 */ /* 0x000fe40007810000 */
[----:B------:R-:W-:Y:S02]  /*37b0*/  ISETP.NE.AND P0, PT, R13, RZ, PT ;  /* 0x000000ff0d00720c */ /* 0x000fe40003f05270 */
[----:B------:R-:W-:-:S02]  /*37c0*/  FMNMX.FTZ R20, R102, R3, !PT ;  /* 0x0000000366147209 */ /* 0x000fc40007810000 */
[----:B------:R-:W-:Y:S02]  /*37d0*/  FSEL R58, R58, -INF , P2 ;  /* 0xff8000003a3a7808 */ /* 0x000fe40001000000 */
[----:B------:R-:W-:Y:S02]  /*37e0*/  FMNMX.FTZ R3, R103, R20, !PT ;  /* 0x0000001467037209 */ /* 0x000fe40007810000 */
[----:B0-----:R-:W-:Y:S02]  /*37f0*/  FMNMX.FTZ R7, R5, R0, !PT ;  /* 0x0000000005077209 */ /* 0x001fe40007810000 */
[----:B------:R-:W-:Y:S02]  /*3800*/  FMNMX.FTZ R24, R106, R3, !PT ;  /* 0x000000036a187209 */ /* 0x000fe40007810000 */
[----:B------:R-:W-:Y:S01]  /*3810*/  FSEL R59, R59, -INF , P1 ;  /* 0xff8000003b3b7808 */ /* 0x000fe20000800000 */
[----:B------:R-:W0:Y:S01]  /*3820*/  SHFL.BFLY PT, R0, R7, 0x1, 0x1f ;  /* 0x0c201f0007007f89 */ /* 0x000e2200000e0000 */
[----:B------:R-:W-:-:S02]  /*3830*/  FMNMX.FTZ R3, R107, R24, !PT ;  /* 0x000000186b037209 */ /* 0x000fc40007810000 */
[----:B------:R-:W-:Y:S02]  /*3840*/  ISETP.NE.AND P1, PT, R12, RZ, PT ;  /* 0x000000ff0c00720c */ /* 0x000fe40003f25270 */
[----:B------:R-:W-:Y:S02]  /*3850*/  FMNMX.FTZ R24, R78, R3, !PT ;  /* 0x000000034e187209 */ /* 0x000fe40007810000 */
[----:B------:R-:W-:Y:S02]  /*3860*/  FSEL R31, R31, -INF , P0 ;  /* 0xff8000001f1f7808 */ /* 0x000fe40000000000 */
[----:B------:R-:W-:Y:S02]  /*3870*/  FMNMX.FTZ R3, R79, R24, !PT ;  /* 0x000000184f037209 */ /* 0x000fe40007810000 */
[----:B------:R-:W-:Y:S02]  /*3880*/  ISETP.NE.AND P2, PT, R11, RZ, PT ;  /* 0x000000ff0b00720c */ /* 0x000fe40003f45270 */
[----:B------:R-:W-:-:S02]  /*3890*/  FMNMX.FTZ R26, R82, R3, !PT ;  /* 0x00000003521a7209 */ /* 0x000fc40007810000 */
[----:B------:R-:W-:Y:S02]  /*38a0*/  ISETP.NE.AND P0, PT, R6, RZ, PT ;  /* 0x000000ff0600720c */ /* 0x000fe40003f05270 */
[----:B------:R-:W-:-:S04]  /*38b0*/  FMNMX.FTZ R3, R83, R26, !PT ;  /* 0x0000001a53037209 */ /* 0x000fc80007810000 */
[----:B------:R-:W-:Y:S02]  /*38c0*/  FMNMX.FTZ R26, R86, R3, !PT ;  /* 0x00000003561a7209 */ /* 0x000fe40007810000 */
[----:B0-----:R-:W-:Y:S02]  /*38d0*/  FMNMX.FTZ R0, R7, R0, !PT ;  /* 0x0000000007007209 */ /* 0x001fe40007810000 */
[----:B------:R-:W-:Y:S02]  /*38e0*/  FMNMX.FTZ R3, R87, R26, !PT ;  /* 0x0000001a57037209 */ /* 0x000fe40007810000 */
[C---:B------:R-:W-:Y:S01]  /*38f0*/  FSETP.NEU.FTZ.AND P3, PT, R0.reuse, -INF , PT ;  /* 0xff8000000000780b */ /* 0x040fe20003f7d000 */
[----:B------:R-:W-:-:S05]  /*3900*/  FFMA.FTZ R10, R0, R9, -8 ;  /* 0xc1000000000a7423 */ /* 0x000fca0000010009 */
[----:B------:R-:W-:Y:S02]  /*3910*/  FSEL R10, R10, RZ, P3 ;  /* 0x000000ff0a0a7208 */ /* 0x000fe40001800000 */
[----:B------:R-:W-:-:S03]  /*3920*/  ISETP.NE.AND P3, PT, R8, RZ, PT ;  /* 0x000000ff0800720c */ /* 0x000fc60003f65270 */
[--C-:B------:R-:W-:Y:S01]  /*3930*/  FFMA.FTZ R13, R76, UR41, -R10.reuse ;  /* 0x000000294c0d7c23 */ /* 0x100fe2000801080a */
[----:B------:R-:W-:Y:S01]  /*3940*/  FMNMX.FTZ R76, R90, R3, !PT ;  /* 0x000000035a4c7209 */ /* 0x000fe20007810000 */
[--C-:B------:R-:W-:Y:S01]  /*3950*/  FFMA.FTZ R15, R80, UR41, -R10.reuse ;  /* 0x00000029500f7c23 */ /* 0x100fe2000801080a */
[----:B------:R-:W-:-:S01]  /*3960*/  FFMA.FTZ R20, R77, UR41, -R10 ;  /* 0x000000294d147c23 */ /* 0x000fc2000801080a */
[--C-:B------:R-:W-:Y:S01]  /*3970*/  FFMA.FTZ R77, R65, UR41, -R10.reuse ;  /* 0x00000029414d7c23 */ /* 0x100fe2000801080a */
[----:B------:R-:W-:Y:S01]  /*3980*/  FMNMX.FTZ R3, R91, R76, !PT ;  /* 0x0000004c5b037209 */ /* 0x000fe20007810000 */
[--C-:B------:R-:W-:Y:S01]  /*3990*/  FFMA.FTZ R65, R68, UR41, -R10.reuse ;  /* 0x0000002944417c23 */ /* 0x100fe2000801080a */
[----:B------:R-:W-:-:S01]  /*39a0*/  FFMA.FTZ R24, R81, UR41, -R10 ;  /* 0x0000002951187c23 */ /* 0x000fc2000801080a */
[--C-:B------:R-:W-:Y:S01]  /*39b0*/  FFMA.FTZ R81, R72, UR41, -R10.reuse ;  /* 0x0000002948517c23 */ /* 0x100fe2000801080a */
[----:B------:R-:W-:Y:S01]  /*39c0*/  FMNMX.FTZ R76, R62, R3, !PT ;  /* 0x000000033e4c7209 */ /* 0x000fe20007810000 */
[--C-:B------:R-:W-:Y:S01]  /*39d0*/  FFMA.FTZ R21, R84, UR41, -R10.reuse ;  /* 0x0000002954157c23 */ /* 0x100fe2000801080a */
[----:B------:R-:W-:Y:S01]  /*39e0*/  FSEL R84, R43, -INF , P6 ;  /* 0xff8000002b547808 */ /* 0x000fe20003000000 */
[--C-:B------:R-:W-:Y:S01]  /*39f0*/  FFMA.FTZ R27, R88, UR41, -R10.reuse ;  /* 0x00000029581b7c23 */ /* 0x100fe2000801080a */
[----:B------:R-:W-:Y:S01]  /*3a00*/  FMNMX.FTZ R3, R63, R76, !PT ;  /* 0x0000004c3f037209 */ /* 0x000fe20007810000 */
[----:B------:R-:W-:Y:S01]  /*3a10*/  FFMA.FTZ R43, R52, UR41, -R10 ;  /* 0x00000029342b7c23 */ /* 0x000fe2000801080a */
[----:B------:R-:W-:-:S02]  /*3a20*/  IMAD.U32 R52, RZ, RZ, UR41 ;  /* 0x00000029ff347e24 */ /* 0x000fc4000f8e00ff */
        /* <DEDUP_REMOVED lines=28> */
[----:B------:R-:W-:Y:S01]  /*3bf0*/  FFMA.FTZ R41, R41, UR41, -R10 ;  /* 0x0000002929297c23 */ /* 0x000fe2000801080a */
[----:B------:R-:W-:Y:S01]  /*3c00*/  FMNMX.FTZ R3, R47, R80, !PT ;  /* 0x000000502f037209 */ /* 0x000fe20007810000 */
[----:B------:R-:W-:Y:S01]  /*3c10*/  MUFU.EX2 R5, R5 ;  /* 0x0000000500057308 */ /* 0x000fe20000000800 */
[----:B------:R-:W-:-:S02]  /*3c20*/  IMAD.MOV.U32 R92, RZ, RZ, R25 ;  /* 0x000000ffff5c7224 */ /* 0x000fc400078e0019 */
[----:B------:R-:W-:Y:S01]  /*3c30*/  FMNMX.FTZ R80, R50, R3, !PT ;  /* 0x0000000332507209 */ /* 0x000fe20007810000 */
[--C-:B------:R-:W-:Y:S02]  /*3c40*/  IMAD.MOV.U32 R97, RZ, RZ, R25.reuse ;  /* 0x000000ffff617224 */ /* 0x100fe400078e0019 */
[--C-:B------:R-:W-:Y:S01]  /*3c50*/  IMAD.MOV.U32 R96, RZ, RZ, R25.reuse ;  /* 0x000000ffff607224 */ /* 0x100fe200078e0019 */
[----:B------:R-:W-:Y:S01]  /*3c60*/  FMNMX.FTZ R3, R51, R80, !PT ;  /* 0x0000005033037209 */ /* 0x000fe20007810000 */
[----:B------:R-:W-:Y:S01]  /*3c70*/  MUFU.EX2 R6, R6 ;  /* 0x0000000600067308 */ /* 0x000fe20000000800 */
[--C-:B------:R-:W-:Y:S02]  /*3c80*/  IMAD.MOV.U32 R101, RZ, RZ, R25.reuse ;  /* 0x000000ffff657224 */ /* 0x100fe400078e0019 */
[----:B------:R-:W-:Y:S01]  /*3c90*/  FMNMX.FTZ R68, R54, R3, !PT ;  /* 0x0000000336447209 */ /* 0x000fe20007810000 */
[--C-:B------:R-:W-:Y:S02]  /*3ca0*/  IMAD.MOV.U32 R100, RZ, RZ, R25.reuse ;  /* 0x000000ffff647224 */ /* 0x100fe400078e0019 */
[--C-:B------:R-:W-:Y:S01]  /*3cb0*/  IMAD.MOV.U32 R105, RZ, RZ, R25.reuse ;  /* 0x000000ffff697224 */ /* 0x100fe200078e0019 */
[----:B------:R-:W-:Y:S01]  /*3cc0*/  FMNMX.FTZ R3, R55, R68, !PT ;  /* 0x0000004437037209 */ /* 0x000fe20007810000 */
[----:B------:R-:W-:Y:S01]  /*3cd0*/  FFMA.FTZ R68, R69, UR41, -R10 ;  /* 0x0000002945447c23 */ /* 0x000fe2000801080a */
[----:B------:R-:W-:Y:S01]  /*3ce0*/  FSEL R69, R34, -INF , P1 ;  /* 0xff80000022457808 */ /* 0x000fe20000800000 */
[----:B------:R-:W-:Y:S01]  /*3cf0*/  MUFU.EX2 R7, R7 ;  /* 0x0000000700077308 */ /* 0x000fe20000000800 */
[----:B------:R-:W-:Y:S01]  /*3d00*/  FMNMX.FTZ R80, R58, R3, !PT ;  /* 0x000000033a507209 */ /* 0x000fe20007810000 */
[----:B------:R-:W-:-:S03]  /*3d10*/  IMAD.MOV.U32 R104, RZ, RZ, R25 ;  /* 0x000000ffff687224 */ /* 0x000fc600078e0019 */
[----:B------:R-:W-:-:S03]  /*3d20*/  FMNMX.FTZ R3, R59, R80, !PT ;  /* 0x000000503b037209 */ /* 0x000fc60007810000 */
[----:B------:R0:W-:Y:S01]  /*3d30*/  MUFU.EX2 R34, R81 ;  /* 0x0000005100227308 */ /* 0x0001e20000000800 */
[----:B------:R-:W-:-:S04]  /*3d40*/  FMNMX.FTZ R72, R30, R3, !PT ;  /* 0x000000031e487209 */ /* 0x000fc80007810000 */
[----:B------:R-:W-:Y:S02]  /*3d50*/  FMNMX.FTZ R80, R31, R72, !PT ;  /* 0x000000481f507209 */ /* 0x000fe40007810000 */
[----:B------:R-:W-:Y:S01]  /*3d60*/  FSEL R72, R35, -INF , P2 ;  /* 0xff80000023487808 */ /* 0x000fe20001000000 */
[--C-:B------:R-:W-:Y:S01]  /*3d70*/  FFMA.FTZ R35, R73, UR41, -R10.reuse ;  /* 0x0000002949237c23 */ /* 0x100fe2000801080a */
[----:B------:R-:W-:Y:S01]  /*3d80*/  FMNMX.FTZ R3, R69, R80, !PT ;  /* 0x0000005045037209 */ /* 0x000fe20007810000 */
[----:B------:R-:W1:Y:S01]  /*3d90*/  MUFU.EX2 R8, R8 ;  /* 0x0000000800087308 */ /* 0x000e620000000800 */
[----:B------:R-:W-:Y:S02]  /*3da0*/  FSEL R73, R38, -INF , P3 ;  /* 0xff80000026497808 */ /* 0x000fe40001800000 */
[----:B------:R-:W-:Y:S02]  /*3db0*/  FMNMX.FTZ R38, R72, R3, !PT ;  /* 0x0000000348267209 */ /* 0x000fe40007810000 */
[----:B------:R-:W-:Y:S01]  /*3dc0*/  FSEL R80, R39, -INF , P4 ;  /* 0xff80000027507808 */ /* 0x000fe20002000000 */
[--C-:B------:R-:W-:Y:S01]  /*3dd0*/  FFMA.FTZ R39, R45, UR41, -R10.reuse ;  /* 0x000000292d277c23 */ /* 0x100fe2000801080a */
[----:B------:R-:W-:Y:S01]  /*3de0*/  FMNMX.FTZ R3, R73, R38, !PT ;  /* 0x0000002649037209 */ /* 0x000fe20007810000 */
[--C-:B------:R-:W-:Y:S01]  /*3df0*/  FFMA.FTZ R45, R49, UR41, -R10.reuse ;  /* 0x00000029312d7c23 */ /* 0x100fe2000801080a */
[----:B0-----:R-:W-:Y:S01]  /*3e00*/  FSEL R81, R42, -INF , P5 ;  /* 0xff8000002a517808 */ /* 0x001fe20002800000 */
[----:B------:R0:W-:Y:S01]  /*3e10*/  MUFU.EX2 R38, R44 ;  /* 0x0000002c00267308 */ /* 0x0001e20000000800 */
[----:B------:R-:W-:Y:S01]  /*3e20*/  FMNMX.FTZ R42, R80, R3, !PT ;  /* 0x00000003502a7209 */ /* 0x000fe20007810000 */
[----:B------:R-:W-:-:S03]  /*3e30*/  FFMA.FTZ R49, R57, UR41, -R10 ;  /* 0x0000002939317c23 */ /* 0x000fc6000801080a */
[----:B------:R-:W-:Y:S01]  /*3e40*/  FMNMX.FTZ R3, R81, R42, !PT ;  /* 0x0000002a51037209 */ /* 0x000fe20007810000 */
[----:B------:R-:W-:-:S01]  /*3e50*/  FFMA.FTZ R42, R48, UR41, -R10 ;  /* 0x00000029302a7c23 */ /* 0x000fc2000801080a */
[--C-:B------:R-:W-:Y:S01]  /*3e60*/  FFMA.FTZ R48, R56, UR41, -R10.reuse ;  /* 0x0000002938307c23 */ /* 0x100fe2000801080a */
[----:B------:R-:W-:Y:S01]  /*3e70*/  MUFU.EX2 R9, R9 ;  /* 0x0000000900097308 */ /* 0x000fe20000000800 */
[----:B------:R-:W-:Y:S01]  /*3e80*/  FMNMX.FTZ R3, R84, R3, !PT ;  /* 0x0000000354037209 */ /* 0x000fe20007810000 */
[----:B0-----:R-:W-:Y:S01]  /*3e90*/  FFMA.FTZ R44, R53, UR41, -R10 ;  /* 0x00000029352c7c23 */ /* 0x001fe2000801080a */
[----:B-1----:R-:W-:-:S03]  /*3ea0*/  F2FP.SATFINITE.E4M3.F32.PACK_AB_MERGE_C R200, R8, R7, RZ ;  /* 0x0000000708c8723e */ /* 0x002fc600048070ff */
[----:B------:R-:W0:Y:S01]  /*3eb0*/  SHFL.BFLY PT, R88, R3, 0x2, 0x1f ;  /* 0x0c401f0003587f89 */ /* 0x000e2200000e0000 */
[----:B------:R-:W-:Y:S01]  /*3ec0*/  F2FP.SATFINITE.E4M3.F32.PACK_AB_MERGE_C R200, R6, R5, R200 ;  /* 0x0000000506c8723e */ /* 0x000fe200048070c8 */
[----:B------:R-:W-:Y:S08]  /*3ed0*/  MUFU.EX2 R12, R12 ;  /* 0x0000000c000c7308 */ /* 0x000ff00000000800 */
[----:B------:R-:W-:Y:S08]  /*3ee0*/  MUFU.EX2 R11, R11 ;  /* 0x0000000b000b7308 */ /* 0x000ff00000000800 */
[----:B------:R-:W1:Y:S01]  /*3ef0*/  MUFU.EX2 R14, R14 ;  /* 0x0000000e000e7308 */ /* 0x000e620000000800 */
[----:B0-----:R-:W-:-:S07]  /*3f00*/  FMNMX.FTZ R88, R3, R88, !PT ;  /* 0x0000005803587209 */ /* 0x001fce0007810000 */
[----:B------:R-:W-:Y:S01]  /*3f10*/  MUFU.EX2 R13, R13 ;  /* 0x0000000d000d7308 */ /* 0x000fe20000000800 */
[----:B------:R-:W0:Y:S07]  /*3f20*/  SHFL.BFLY PT, R3, R88, 0x1, 0x1f ;  /* 0x0c201f0058037f89 */ /* 0x000e2e00000e0000 */
[----:B------:R-:W-:Y:S01]  /*3f30*/  MUFU.EX2 R20, R20 ;  /* 0x0000001400147308 */ /* 0x000fe20000000800 */
[----:B-1----:R-:W-:-:S04]  /*3f40*/  F2FP.SATFINITE.E4M3.F32.PACK_AB_MERGE_C R202, R14, R11, RZ ;  /* 0x0000000b0eca723e */ /* 0x002fc800048070ff */
[----:B------:R-:W-:-:S03]  /*3f50*/  F2FP.SATFINITE.E4M3.F32.PACK_AB_MERGE_C R202, R12, R9, R202 ;  /* 0x000000090cca723e */ /* 0x000fc600048070ca */
[----:B------:R-:W-:Y:S08]  /*3f60*/  MUFU.EX2 R15, R15 ;  /* 0x0000000f000f7308 */ /* 0x000ff00000000800 */
[----:B------:R-:W-:Y:S01]  /*3f70*/  MUFU.EX2 R24, R24 ;  /* 0x0000001800187308 */ /* 0x000fe20000000800 */
[----:B0-----:R-:W-:-:S04]  /*3f80*/  FMNMX.FTZ R3, R88, R3, !PT ;  /* 0x0000000358037209 */ /* 0x001fc80007810000 */
[C---:B------:R-:W-:Y:S01]  /*3f90*/  FSETP.NEU.FTZ.AND P1, PT, R3.reuse, -INF , PT ;  /* 0xff8000000300780b */ /* 0x040fe20003f3d000 */
[----:B------:R-:W-:-:S02]  /*3fa0*/  FFMA.FTZ R52, R3, R52, -8 ;  /* 0xc100000003347423 */ /* 0x000fc40000010034 */
[----:B------:R-:W-:Y:S03]  /*3fb0*/  MUFU.EX2 R21, R21 ;  /* 0x0000001500157308 */ /* 0x000fe60000000800 */
[----:B------:R-:W-:Y:S02]  /*3fc0*/  FSEL R85, R52, RZ, P1 ;  /* 0x000000ff34557208 */ /* 0x000fe40000800000 */
[----:B------:R-:W-:-:S03]  /*3fd0*/  PLOP3.LUT P1, PT, PT, PT, UP0, 0x80, 0x0 ;  /* 0x000000000000781c */ /* 0x000fc60003f2f008 */
        /* <DEDUP_REMOVED lines=16> */
[----:B------:R-:W0:Y:S01]  /*40e0*/  MUFU.EX2 R53, R53 ;  /* 0x0000003500357308 */ /* 0x000e220000000800 */
[----:B------:R-:W-:-:S01]  /*40f0*/  FFMA.FTZ R67, R71, UR41, -R85 ;  /* 0x0000002947437c23 */ /* 0x000fc20008010855 */
[----:B------:R-:W-:Y:S01]  /*4100*/  FADD.FTZ R70, R5, R6 ;  /* 0x0000000605467221 */ /* 0x000fe20000010000 */
[----:B------:R-:W-:-:S01]  /*4110*/  FFMA.FTZ R107, R107, UR41, -R85 ;  /* 0x000000296b6b7c23 */ /* 0x000fc20008010855 */
[--C-:B------:R-:W-:Y:S01]  /*4120*/  FFMA.FTZ R79, R79, UR41, -R85.reuse ;  /* 0x000000294f4f7c23 */ /* 0x100fe20008010855 */
[----:B------:R-:W-:-:S01]  /*4130*/  FFMA.FTZ R82, R82, UR41, -R85 ;  /* 0x0000002952527c23 */ /* 0x000fc20008010855 */
[----:B------:R-:W-:Y:S01]  /*4140*/  FADD.FTZ R93, R7, R70 ;  /* 0x00000046075d7221 */ /* 0x000fe20000010000 */
[----:B------:R-:W-:-:S01]  /*4150*/  FFMA.FTZ R90, R90, UR41, -R85 ;  /* 0x000000295a5a7c23 */ /* 0x000fc20008010855 */
[----:B------:R-:W1:Y:S01]  /*4160*/  MUFU.EX2 R98, R98 ;  /* 0x0000006200627308 */ /* 0x000e620000000800 */
[----:B------:R-:W-:-:S01]  /*4170*/  FFMA.FTZ R91, R91, UR41, -R85 ;  /* 0x000000295b5b7c23 */ /* 0x000fc20008010855 */
[--C-:B------:R-:W-:Y:S01]  /*4180*/  FFMA.FTZ R62, R62, UR41, -R85.reuse ;  /* 0x000000293e3e7c23 */ /* 0x100fe20008010855 */
[----:B------:R-:W-:-:S01]  /*4190*/  FFMA.FTZ R63, R63, UR41, -R85 ;  /* 0x000000293f3f7c23 */ /* 0x000fc20008010855 */
[--C-:B------:R-:W-:Y:S01]  /*41a0*/  FFMA.FTZ R74, R74, UR41, -R85.reuse ;  /* 0x000000294a4a7c23 */ /* 0x100fe20008010855 */
[----:B------:R-:W-:-:S01]  /*41b0*/  FFMA.FTZ R75, R75, UR41, -R85 ;  /* 0x000000294b4b7c23 */ /* 0x000fc20008010855 */
[--C-:B------:R-:W-:Y:S01]  /*41c0*/  FFMA.FTZ R46, R46, UR41, -R85.reuse ;  /* 0x000000292e2e7c23 */ /* 0x100fe20008010855 */
[----:B------:R-:W-:-:S01]  /*41d0*/  FFMA.FTZ R47, R47, UR41, -R85 ;  /* 0x000000292f2f7c23 */ /* 0x000fc20008010855 */
[----:B------:R-:W2:Y:S01]  /*41e0*/  MUFU.EX2 R99, R99 ;  /* 0x0000006300637308 */ /* 0x000ea20000000800 */
[----:B0-----:R-:W-:-:S01]  /*41f0*/  FADD.FTZ R71, R10, R53 ;  /* 0x000000350a477221 */ /* 0x001fc20000010000 */
[--C-:B------:R-:W-:Y:S01]  /*4200*/  FFMA.FTZ R50, R50, UR41, -R85.reuse ;  /* 0x0000002932327c23 */ /* 0x100fe20008010855 */
[----:B------:R-:W-:-:S01]  /*4210*/  FFMA.FTZ R51, R51, UR41, -R85 ;  /* 0x0000002933337c23 */ /* 0x000fc20008010855 */
[--C-:B------:R-:W-:Y:S01]  /*4220*/  FFMA.FTZ R54, R54, UR41, -R85.reuse ;  /* 0x0000002936367c23 */ /* 0x100fe20008010855 */
[----:B------:R-:W-:-:S01]  /*4230*/  FFMA.FTZ R55, R55, UR41, -R85 ;  /* 0x0000002937377c23 */ /* 0x000fc20008010855 */
[--C-:B------:R-:W-:Y:S01]  /*4240*/  FFMA.FTZ R58, R58, UR41, -R85.reuse ;  /* 0x000000293a3a7c23 */ /* 0x100fe20008010855 */
[----:B------:R-:W-:-:S01]  /*4250*/  FFMA.FTZ R59, R59, UR41, -R85 ;  /* 0x000000293b3b7c23 */ /* 0x000fc20008010855 */
[----:B------:R-:W0:Y:S01]  /*4260*/  MUFU.EX2 R52, R52 ;  /* 0x0000003400347308 */ /* 0x000e220000000800 */
[----:B-1----:R-:W-:-:S01]  /*4270*/  FADD.FTZ R70, R98, R71 ;  /* 0x0000004762467221 */ /* 0x002fc20000010000 */
[--C-:B------:R-:W-:Y:S01]  /*4280*/  FFMA.FTZ R30, R30, UR41, -R85.reuse ;  /* 0x000000291e1e7c23 */ /* 0x100fe20008010855 */
[----:B------:R-:W-:-:S01]  /*4290*/  FFMA.FTZ R31, R31, UR41, -R85 ;  /* 0x000000291f1f7c23 */ /* 0x000fc20008010855 */
[--C-:B------:R-:W-:Y:S01]  /*42a0*/  FFMA.FTZ R69, R69, UR41, -R85.reuse ;  /* 0x0000002945457c23 */ /* 0x100fe20008010855 */
[----:B------:R-:W-:-:S01]  /*42b0*/  FFMA.FTZ R72, R72, UR41, -R85 ;  /* 0x0000002948487c23 */ /* 0x000fc20008010855 */
[--C-:B------:R-:W-:Y:S01]  /*42c0*/  FFMA.FTZ R73, R73, UR41, -R85.reuse ;  /* 0x0000002949497c23 */ /* 0x100fe20008010855 */
[----:B------:R-:W-:-:S01]  /*42d0*/  FFMA.FTZ R80, R80, UR41, -R85 ;  /* 0x0000002950507c23 */ /* 0x000fc20008010855 */
[----:B------:R-:W1:Y:S01]  /*42e0*/  MUFU.EX2 R57, R57 ;  /* 0x0000003900397308 */ /* 0x000e620000000800 */
[----:B--2---:R-:W-:-:S01]  /*42f0*/  FADD.FTZ R71, R99, R70 ;  /* 0x0000004663477221 */ /* 0x004fc20000010000 */
[--C-:B------:R-:W-:Y:S01]  /*4300*/  FFMA.FTZ R81, R81, UR41, -R85.reuse ;  /* 0x0000002951517c23 */ /* 0x100fe20008010855 */
[----:B------:R-:W-:-:S01]  /*4310*/  FFMA.FTZ R84, R84, UR41, -R85 ;  /* 0x0000002954547c23 */ /* 0x000fc20008010855 */
[----:B------:R-:W-:Y:S01]  /*4320*/  F2FP.SATFINITE.E4M3.F32.PACK_AB_MERGE_C R98, R99, R98, RZ ;  /* 0x000000626362723e */ /* 0x000fe200048070ff */
[--C-:B------:R-:W-:Y:S01]  /*4330*/  IMAD.MOV.U32 R85, RZ, RZ, R25.reuse ;  /* 0x000000ffff557224 */ /* 0x100fe200078e0019 */
[----:B------:R-:W-:Y:S01]  /*4340*/  F2FP.SATFINITE.E4M3.F32.PACK_AB_MERGE_C R204, R24, R15, RZ ;  /* 0x0000000f18cc723e */ /* 0x000fe200048070ff */
[----:B------:R-:W-:Y:S01]  /*4350*/  IMAD.MOV.U32 R95, RZ, RZ, R25 ;  /* 0x000000ffff5f7224 */ /* 0x000fe200078e0019 */
[----:B------:R-:W2:Y:S01]  /*4360*/  MUFU.EX2 R106, R106 ;  /* 0x0000006a006a7308 */ /* 0x000ea20000000800 */
[----:B0-----:R-:W-:-:S01]  /*4370*/  FADD.FTZ R70, R52, R71 ;  /* 0x0000004734467221 */ /* 0x001fc20000010000 */
[----:B------:R-:W-:Y:S01]  /*4380*/  F2FP.SATFINITE.E4M3.F32.PACK_AB_MERGE_C R201, R53, R10, R98 ;  /* 0x0000000a35c9723e */ /* 0x000fe20004807062 */
[--C-:B------:R-:W-:Y:S01]  /*4390*/  IMAD.MOV.U32 R53, RZ, RZ, R25.reuse ;  /* 0x000000ffff357224 */ /* 0x100fe200078e0019 */
[----:B------:R-:W-:Y:S01]  /*43a0*/  F2FP.SATFINITE.E4M3.F32.PACK_AB_MERGE_C R204, R20, R13, R204 ;  /* 0x0000000d14cc723e */ /* 0x000fe200048070cc */
[----:B------:R-:W-:-:S02]  /*43b0*/  IMAD.MOV.U32 R94, RZ, RZ, R25 ;  /* 0x000000ffff5e7224 */ /* 0x000fc400078e0019 */
[----:B------:R-:W-:Y:S01]  /*43c0*/  IMAD.MOV.U32 R99, RZ, RZ, R25 ;  /* 0x000000ffff637224 */ /* 0x000fe200078e0019 */
[----:B------:R0:W-:Y:S01]  /*43d0*/  MUFU.EX2 R89, R88 ;  /* 0x0000005800597308 */ /* 0x0001e20000000800 */
[----:B-1----:R-:W-:-:S01]  /*43e0*/  FADD.FTZ R71, R57, R70 ;  /* 0x0000004639477221 */ /* 0x002fc20000010000 */
[--C-:B------:R-:W-:Y:S02]  /*43f0*/  IMAD.MOV.U32 R98, RZ, RZ, R25.reuse ;  /* 0x000000ffff627224 */ /* 0x100fe400078e0019 */
[--C-:B------:R-:W-:Y:S02]  /*4400*/  IMAD.MOV.U32 R103, RZ, RZ, R25.reuse ;  /* 0x000000ffff677224 */ /* 0x100fe400078e0019 */
[----:B------:R-:W-:Y:S02]  /*4410*/  IMAD.MOV.U32 R102, RZ, RZ, R25 ;  /* 0x000000ffff667224 */ /* 0x000fe400078e0019 */
[----:B------:R-:W1:Y:S01]  /*4420*/  MUFU.EX2 R107, R107 ;  /* 0x0000006b006b7308 */ /* 0x000e620000000800 */
[----:B0-----:R-:W-:-:S01]  /*4430*/  FADD.FTZ R88, R8, R93 ;  /* 0x0000005d08587221 */ /* 0x001fc20000010000 */
[----:B--2---:R-:W-:-:S03]  /*4440*/  FADD.FTZ R4, R106, R71 ;  /* 0x000000476a047221 */ /* 0x004fc60000010000 */
[----:B------:R-:W-:-:S03]  /*4450*/  FADD.FTZ R93, R9, R88 ;  /* 0x00000058095d7221 */ /* 0x000fc60000010000 */
[----:B------:R-:W0:Y:S01]  /*4460*/  MUFU.EX2 R56, R56 ;  /* 0x0000003800387308 */ /* 0x000e220000000800 */
[----:B------:R-:W-:-:S04]  /*4470*/  FADD.FTZ R88, R12, R93 ;  /* 0x0000005d0c587221 */ /* 0x000fc80000010000 */
[----:B------:R-:W-:Y:S01]  /*4480*/  FADD.FTZ R93, R11, R88 ;  /* 0x000000580b5d7221 */ /* 0x000fe20000010000 */
[----:B------:R-:W-:Y:S02]  /*4490*/  IMAD.MOV.U32 R88, RZ, RZ, R25 ;  /* 0x000000ffff587224 */ /* 0x000fe400078e0019 */
[----:B------:R-:W2:Y:S01]  /*44a0*/  MUFU.EX2 R79, R79 ;  /* 0x0000004f004f7308 */ /* 0x000ea20000000800 */
[----:B------:R-:W-:-:S01]  /*44b0*/  FADD.FTZ R70, R14, R93 ;  /* 0x0000005d0e467221 */ /* 0x000fc20000010000 */
[C---:B-1----:R-:W-:Y:S01]  /*44c0*/  FADD.FTZ R71, R107.reuse, R4 ;  /* 0x000000046b477221 */ /* 0x042fe20000010000 */
[----:B------:R-:W-:Y:S01]  /*44d0*/  F2FP.SATFINITE.E4M3.F32.PACK_AB_MERGE_C R106, R107, R106, RZ ;  /* 0x0000006a6b6a723e */ /* 0x000fe200048070ff */
[----:B------:R-:W-:Y:S02]  /*44e0*/  IMAD.MOV.U32 R107, RZ, RZ, R25 ;  /* 0x000000ffff6b7224 */ /* 0x000fe400078e0019 */
[----:B------:R-:W-:-:S01]  /*44f0*/  FADD.FTZ R93, R13, R70 ;  /* 0x000000460d5d7221 */ /* 0x000fc20000010000 */
[----:B------:R-:W-:Y:S01]  /*4500*/  F2FP.SATFINITE.E4M3.F32.PACK_AB_MERGE_C R203, R57, R52, R106 ;  /* 0x0000003439cb723e */ /* 0x000fe2000480706a */
[----:B------:R-:W1:Y:S01]  /*4510*/  MUFU.EX2 R82, R82 ;  /* 0x0000005200527308 */ /* 0x000e620000000800 */
[----:B0-----:R-:W-:-:S01]  /*4520*/  FADD.FTZ R4, R56, R71 ;  /* 0x0000004738047221 */ /* 0x001fc20000010000 */
[----:B------:R-:W-:Y:S01]  /*4530*/  FADD.FTZ R70, R20, R93 ;  /* 0x0000005d14467221 */ /* 0x000fe20000010000 */
[----:B------:R-:W-:-:S02]  /*4540*/  IMAD.MOV.U32 R52, RZ, RZ, R25 ;  /* 0x000000ffff347224 */ /* 0x000fc400078e0019 */
[----:B------:R-:W-:Y:S02]  /*4550*/  IMAD.MOV.U32 R57, RZ, RZ, R25 ;  /* 0x000000ffff397224 */ /* 0x000fe400078e0019 */
[----:B------:R-:W-:-:S01]  /*4560*/  FADD.FTZ R93, R15, R70 ;  /* 0x000000460f5d7221 */ /* 0x000fc20000010000 */
[----:B------:R-:W-:Y:S01]  /*4570*/  IMAD.MOV.U32 R106, RZ, RZ, R25 ;  /* 0x000000ffff6a7224 */ /* 0x000fe200078e0019 */
[----:B------:R-:W0:Y:S01]  /*4580*/  MUFU.EX2 R78, R78 ;  /* 0x0000004e004e7308 */ /* 0x000e220000000800 */
[----:B--2---:R-:W-:-:S01]  /*4590*/  FADD.FTZ R71, R79, R4 ;  /* 0x000000044f477221 */ /* 0x004fc20000010000 */
[----:B------:R-:W-:Y:S01]  /*45a0*/  FADD.FTZ R70, R24, R93 ;  /* 0x0000005d18467221 */ /* 0x000fe20000010000 */
[----:B------:R-:W-:-:S03]  /*45b0*/  IMAD.MOV.U32 R24, RZ, RZ, R25 ;  /* 0x000000ffff187224 */ /* 0x000fc600078e0019 */
[----:B------:R-:W-:Y:S02]  /*45c0*/  FADD.FTZ R93, R21, R70 ;  /* 0x00000046155d7221 */ /* 0x000fe40000010000 */
[----:B------:R-:W2:Y:S01]  /*45d0*/  MUFU.EX2 R83, R83 ;  /* 0x0000005300537308 */ /* 0x000ea20000000800 */
[----:B-1----:R-:W-:-:S01]  /*45e0*/  FADD.FTZ R4, R82, R71 ;  /* 0x0000004752047221 */ /* 0x002fc20000010000 */
[----:B------:R-:W-:Y:S01]  /*45f0*/  FADD.FTZ R70, R26, R93 ;  /* 0x0000005d1a467221 */ /* 0x000fe20000010000 */
[C---:B------:R-:W-:Y:S02]  /*4600*/  F2FP.SATFINITE.E4M3.F32.PACK_AB_MERGE_C R82, R89.reuse, R82, RZ ;  /* 0x000000525952723e */ /* 0x040fe400048070ff */
[----:B------:R-:W-:Y:S01]  /*4610*/  FADD.FTZ R71, R89, R4 ;  /* 0x0000000459477221 */ /* 0x000fe20000010000 */
[----:B------:R-:W-:Y:S01]  /*4620*/  IMAD.MOV.U32 R89, RZ, RZ, R25 ;  /* 0x000000ffff597224 */ /* 0x000fe200078e0019 */
[----:B------:R-:W-:Y:S01]  /*4630*/  F2FP.SATFINITE.E4M3.F32.PACK_AB_MERGE_C R205, R79, R56, R82 ;  /* 0x000000384fcd723e */ /* 0x000fe20004807052 */
[----:B------:R-:W1:Y:S01]  /*4640*/  MUFU.EX2 R27, R27 ;  /* 0x0000001b001b7308 */ /* 0x000e620000000800 */
[----:B0-----:R-:W-:-:S01]  /*4650*/  FADD.FTZ R4, R78, R71 ;  /* 0x000000474e047221 */ /* 0x001fc20000010000 */
[----:B------:R-:W-:-:S02]  /*4660*/  IMAD.MOV.U32 R56, RZ, RZ, R25 ;  /* 0x000000ffff387224 */ /* 0x000fc400078e0019 */
[--C-:B------:R-:W-:Y:S02]  /*4670*/  IMAD.MOV.U32 R79, RZ, RZ, R25.reuse ;  /* 0x000000ffff4f7224 */ /* 0x100fe400078e0019 */
[----:B------:R-:W-:Y:S02]  /*4680*/  IMAD.MOV.U32 R82, RZ, RZ, R25 ;  /* 0x000000ffff527224 */ /* 0x000fe400078e0019 */
[----:B------:R-:W0:Y:S01]  /*4690*/  MUFU.EX2 R90, R90 ;  /* 0x0000005a005a7308 */ /* 0x000e220000000800 */
[----:B--2---:R-:W-:-:S07]  /*46a0*/  FADD.FTZ R71, R83, R4 ;  /* 0x0000000453477221 */ /* 0x004fce0000010000 */
[----:B------:R-:W2:Y:S01]  /*46b0*/  MUFU.EX2 R76, R76 ;  /* 0x0000004c004c7308 */ /* 0x000ea20000000800 */
[----:B-1----:R-:W-:-:S01]  /*46c0*/  FADD.FTZ R93, R27, R70 ;  /* 0x000000461b5d7221 */ /* 0x002fc20000010000 */
[----:B------:R-:W-:-:S06]  /*46d0*/  IMAD.MOV.U32 R70, RZ, RZ, R25 ;  /* 0x000000ffff467224 */ /* 0x000fcc00078e0019 */
[----:B------:R-:W1:Y:S01]  /*46e0*/  MUFU.EX2 R91, R91 ;  /* 0x0000005b005b7308 */ /* 0x000e620000000800 */
[----:B0-----:R-:W-:-:S01]  /*46f0*/  FADD.FTZ R4, R90, R71 ;  /* 0x000000475a047221 */ /* 0x001fc20000010000 */
[----:B------:R-:W-:-:S06]  /*4700*/  IMAD.MOV.U32 R71, RZ, RZ, R25 ;  /* 0x000000ffff477224 */ /* 0x000fcc00078e0019 */
[----:B------:R-:W0:Y:S01]  /*4710*/  MUFU.EX2 R60, R60 ;  /* 0x0000003c003c7308 */ /* 0x000e220000000800 */
[----:B--2---:R-:W-:-:S01]  /*4720*/  FADD.FTZ R93, R76, R93 ;  /* 0x0000005d4c5d7221 */ /* 0x004fc20000010000 */
[----:B------:R-:W-:Y:S01]  /*4730*/  F2FP.SATFINITE.E4M3.F32.PACK_AB_MERGE_C R206, R76, R27, RZ ;  /* 0x0000001b4cce723e */ /* 0x000fe200048070ff */
[--C-:B------:R-:W-:Y:S02]  /*4740*/  IMAD.MOV.U32 R27, RZ, RZ, R25.reuse ;  /* 0x000000ffff1b7224 */ /* 0x100fe400078e0019 */
[--C-:B------:R-:W-:Y:S01]  /*4750*/  IMAD.MOV.U32 R76, RZ, RZ, R25.reuse ;  /* 0x000000ffff4c7224 */ /* 0x100fe200078e0019 */
[----:B------:R-:W-:Y:S01]  /*4760*/  F2FP.SATFINITE.E4M3.F32.PACK_AB_MERGE_C R206, R26, R21, R206 ;  /* 0x000000151ace723e */ /* 0x000fe200048070ce */
[----:B------:R-:W-:Y:S01]  /*4770*/  IMAD.MOV.U32 R26, RZ, RZ, R25 ;  /* 0x000000ffff1a7224 */ /* 0x000fe200078e0019 */
[----:B------:R-:W2:Y:S01]  /*4780*/  MUFU.EX2 R62, R62 ;  /* 0x0000003e003e7308 */ /* 0x000ea20000000800 */
[----:B-1----:R-:W-:-:S01]  /*4790*/  FADD.FTZ R7, R91, R4 ;  /* 0x000000045b077221 */ /* 0x002fc20000010000 */
[----:B------:R-:W-:Y:S01]  /*47a0*/  F2FP.SATFINITE.E4M3.F32.PACK_AB_MERGE_C R90, R91, R90, RZ ;  /* 0x0000005a5b5a723e */ /* 0x000fe200048070ff */
[----:B------:R-:W-:-:S03]  /*47b0*/  IMAD.MOV.U32 R91, RZ, RZ, R25 ;  /* 0x000000ffff5b7224 */ /* 0x000fc600078e0019 */
[----:B------:R-:W-:Y:S01]  /*47c0*/  F2FP.SATFINITE.E4M3.F32.PACK_AB_MERGE_C R207, R83, R78, R90 ;  /* 0x0000004e53cf723e */ /* 0x000fe2000480705a */
[----:B------:R-:W-:Y:S01]  /*47d0*/  IMAD.MOV.U32 R78, RZ, RZ, R25 ;  /* 0x000000ffff4e7224 */ /* 0x000fe200078e0019 */
[----:B------:R-:W1:Y:S01]  /*47e0*/  MUFU.EX2 R61, R61 ;  /* 0x0000003d003d7308 */ /* 0x000e620000000800 */
[----:B0-----:R-:W-:-:S01]  /*47f0*/  FADD.FTZ R4, R60, R93 ;  /* 0x0000005d3c047221 */ /* 0x001fc20000010000 */
[--C-:B------:R-:W-:Y:S02]  /*4800*/  IMAD.MOV.U32 R83, RZ, RZ, R25.reuse ;  /* 0x000000ffff537224 */ /* 0x100fe400078e0019 */
[--C-:B------:R-:W-:Y:S02]  /*4810*/  IMAD.MOV.U32 R90, RZ, RZ, R25.reuse ;  /* 0x000000ffff5a7224 */ /* 0x100fe400078e0019 */
[----:B------:R-:W-:Y:S02]  /*4820*/  IMAD.MOV.U32 R93, RZ, RZ, R25 ;  /* 0x000000ffff5d7224 */ /* 0x000fe400078e0019 */
        /* <DEDUP_REMOVED lines=12> */
[----:B------:R-:W-:Y:S01]  /*48f0*/  F2FP.SATFINITE.E4M3.F32.PACK_AB_MERGE_C R208, R77, R64, RZ ;  /* 0x000000404dd0723e */ /* 0x000fe200048070ff */
[--C-:B------:R-:W-:Y:S02]  /*4900*/  IMAD.MOV.U32 R64, RZ, RZ, R25.reuse ;  /* 0x000000ffff407224 */ /* 0x100fe400078e0019 */
[--C-:B------:R-:W-:Y:S01]  /*4910*/  IMAD.MOV.U32 R77, RZ, RZ, R25.reuse ;  /* 0x000000ffff4d7224 */ /* 0x100fe200078e0019 */
[----:B------:R-:W-:Y:S01]  /*4920*/  F2FP.SATFINITE.E4M3.F32.PACK_AB_MERGE_C R208, R61, R60, R208 ;  /* 0x0000003c3dd0723e */ /* 0x000fe200048070d0 */
[----:B------:R-:W-:Y:S01]  /*4930*/  IMAD.MOV.U32 R61, RZ, RZ, R25 ;  /* 0x000000ffff3d7224 */ /* 0x000fe200078e0019 */
[----:B------:R-:W0:Y:S01]  /*4940*/  MUFU.EX2 R66, R66 ;  /* 0x0000004200427308 */ /* 0x000e220000000800 */
[----:B--2---:R-:W-:-:S01]  /*4950*/  FADD.FTZ R7, R87, R8 ;  /* 0x0000000857077221 */ /* 0x004fc20000010000 */
[----:B------:R-:W-:Y:S01]  /*4960*/  F2FP.SATFINITE.E4M3.F32.PACK_AB_MERGE_C R86, R87, R86, RZ ;  /* 0x000000565756723e */ /* 0x000fe200048070ff */
[----:B------:R-:W-:-:S02]  /*4970*/  IMAD.MOV.U32 R60, RZ, RZ, R25 ;  /* 0x000000ffff3c7224 */ /* 0x000fc400078e0019 */
[--C-:B------:R-:W-:Y:S01]  /*4980*/  IMAD.MOV.U32 R87, RZ, RZ, R25.reuse ;  /* 0x000000ffff577224 */ /* 0x100fe200078e0019 */
[----:B------:R-:W-:Y:S01]  /*4990*/  F2FP.SATFINITE.E4M3.F32.PACK_AB_MERGE_C R209, R63, R62, R86 ;  /* 0x0000003e3fd1723e */ /* 0x000fe20004807056 */
[----:B------:R-:W-:Y:S01]  /*49a0*/  IMAD.MOV.U32 R63, RZ, RZ, R25 ;  /* 0x000000ffff3f7224 */ /* 0x000fe200078e0019 */
[----:B------:R-:W2:Y:S01]  /*49b0*/  MUFU.EX2 R68, R68 ;  /* 0x0000004400447308 */ /* 0x000ea20000000800 */
[----:B-1----:R-:W-:-:S01]  /*49c0*/  FADD.FTZ R11, R65, R4 ;  /* 0x00000004410b7221 */ /* 0x002fc20000010000 */
[--C-:B------:R-:W-:Y:S02]  /*49d0*/  IMAD.MOV.U32 R62, RZ, RZ, R25.reuse ;  /* 0x000000ffff3e7224 */ /* 0x100fe400078e0019 */
[----:B------:R-:W-:-:S04]  /*49e0*/  IMAD.MOV.U32 R86, RZ, RZ, R25 ;  /* 0x000000ffff567224 */ /* 0x000fc800078e0019 */
[----:B------:R-:W1:Y:S01]  /*49f0*/  MUFU.EX2 R67, R67 ;  /* 0x0000004300437308 */ /* 0x000e620000000800 */
[----:B0-----:R-:W-:-:S07]  /*4a00*/  FADD.FTZ R4, R66, R7 ;  /* 0x0000000742047221 */ /* 0x001fce0000010000 */
[----:B------:R-:W0:Y:S01]  /*4a10*/  MUFU.EX2 R74, R74 ;  /* 0x0000004a004a7308 */ /* 0x000e220000000800 */
[----:B--2---:R-:W-:-:S07]  /*4a20*/  FADD.FTZ R11, R68, R11 ;  /* 0x0000000b440b7221 */ /* 0x004fce0000010000 */
[----:B------:R-:W2:Y:S01]  /*4a30*/  MUFU.EX2 R35, R35 ;  /* 0x0000002300237308 */ /* 0x000ea20000000800 */
[----:B-1----:R-:W-:-:S01]  /*4a40*/  FADD.FTZ R7, R67, R4 ;  /* 0x0000000443077221 */ /* 0x002fc20000010000 */
[----:B------:R-:W-:-:S06]  /*4a50*/  FADD.FTZ R4, R34, R11 ;  /* 0x0000000b22047221 */ /* 0x000fcc0000010000 */
[----:B------:R-:W1:Y:S01]  /*4a60*/  MUFU.EX2 R75, R75 ;  /* 0x0000004b004b7308 */ /* 0x000e620000000800 */
[----:B0-----:R-:W-:-:S07]  /*4a70*/  FADD.FTZ R6, R74, R7 ;  /* 0x000000074a067221 */ /* 0x001fce0000010000 */
[----:B------:R-:W0:Y:S01]  /*4a80*/  MUFU.EX2 R46, R46 ;  /* 0x0000002e002e7308 */ /* 0x000e220000000800 */
[C---:B--2---:R-:W-:Y:S01]  /*4a90*/  F2FP.SATFINITE.E4M3.F32.PACK_AB_MERGE_C R210, R35.reuse, R34, RZ ;  /* 0x0000002223d2723e */ /* 0x044fe200048070ff */
[----:B------:R-:W-:Y:S01]  /*4aa0*/  FADD.FTZ R35, R35, R4 ;  /* 0x0000000423237221 */ /* 0x000fe20000010000 */
[----:B------:R-:W-:Y:S02]  /*4ab0*/  IMAD.MOV.U32 R34, RZ, RZ, R25 ;  /* 0x000000ffff227224 */ /* 0x000fe400078e0019 */
[----:B------:R-:W-:Y:S01]  /*4ac0*/  F2FP.SATFINITE.E4M3.F32.PACK_AB_MERGE_C R210, R68, R65, R210 ;  /* 0x0000004144d2723e */ /* 0x000fe200048070d2 */
[----:B------:R-:W-:-:S01]  /*4ad0*/  FADD.FTZ R4, R38, R35 ;  /* 0x0000002326047221 */ /* 0x000fc20000010000 */
[--C-:B------:R-:W-:Y:S01]  /*4ae0*/  IMAD.MOV.U32 R35, RZ, RZ, R25.reuse ;  /* 0x000000ffff237224 */ /* 0x100fe200078e0019 */
[----:B------:R-:W2:Y:S01]  /*4af0*/  MUFU.EX2 R39, R39 ;  /* 0x0000002700277308 */ /* 0x000ea20000000800 */
[C---:B-1----:R-:W-:Y:S01]  /*4b00*/  F2FP.SATFINITE.E4M3.F32.PACK_AB_MERGE_C R74, R75.reuse, R74, RZ ;  /* 0x0000004a4b4a723e */ /* 0x042fe200048070ff */
[----:B------:R-:W-:Y:S01]  /*4b10*/  FADD.FTZ R75, R75, R6 ;  /* 0x000000064b4b7221 */ /* 0x000fe20000010000 */
[----:B------:R-:W-:-:S02]  /*4b20*/  IMAD.MOV.U32 R65, RZ, RZ, R25 ;  /* 0x000000ffff417224 */ /* 0x000fc400078e0019 */
[----:B------:R-:W-:Y:S01]  /*4b30*/  F2FP.SATFINITE.E4M3.F32.PACK_AB_MERGE_C R211, R67, R66, R74 ;  /* 0x0000004243d3723e */ /* 0x000fe2000480704a */
[----:B------:R-:W-:Y:S02]  /*4b40*/  IMAD.MOV.U32 R67, RZ, RZ, R25 ;  /* 0x000000ffff437224 */ /* 0x000fe400078e0019 */
[----:B------:R-:W1:Y:S01]  /*4b50*/  MUFU.EX2 R47, R47 ;  /* 0x0000002f002f7308 */ /* 0x000e620000000800 */
[----:B0-----:R-:W-:-:S01]  /*4b60*/  FADD.FTZ R6, R46, R75 ;  /* 0x0000004b2e067221 */ /* 0x001fc20000010000 */
[--C-:B------:R-:W-:Y:S02]  /*4b70*/  IMAD.MOV.U32 R66, RZ, RZ, R25.reuse ;  /* 0x000000ffff427224 */ /* 0x100fe400078e0019 */
[--C-:B------:R-:W-:Y:S02]  /*4b80*/  IMAD.MOV.U32 R68, RZ, RZ, R25.reuse ;  /* 0x000000ffff447224 */ /* 0x100fe400078e0019 */
[----:B------:R-:W-:Y:S02]  /*4b90*/  IMAD.MOV.U32 R75, RZ, RZ, R25 ;  /* 0x000000ffff4b7224 */ /* 0x000fe400078e0019 */
[----:B------:R-:W0:Y:S01]  /*4ba0*/  MUFU.EX2 R42, R42 ;  /* 0x0000002a002a7308 */ /* 0x000e220000000800 */
[----:B--2---:R-:W-:-:S01]  /*4bb0*/  FADD.FTZ R5, R39, R4 ;  /* 0x0000000427057221 */ /* 0x004fc20000010000 */
[----:B------:R-:W-:-:S06]  /*4bc0*/  IMAD.MOV.U32 R74, RZ, RZ, R25 ;  /* 0x000000ffff4a7224 */ /* 0x000fcc00078e0019 */
        /* <DEDUP_REMOVED lines=8> */
[----:B------:R-:W-:Y:S01]  /*4c50*/  F2FP.SATFINITE.E4M3.F32.PACK_AB_MERGE_C R212, R45, R42, RZ ;  /* 0x0000002a2dd4723e */ /* 0x000fe200048070ff */
[--C-:B------:R-:W-:Y:S02]  /*4c60*/  IMAD.MOV.U32 R42, RZ, RZ, R25.reuse ;  /* 0x000000ffff2a7224 */ /* 0x100fe400078e0019 */
[--C-:B------:R-:W-:Y:S01]  /*4c70*/  IMAD.MOV.U32 R45, RZ, RZ, R25.reuse ;  /* 0x000000ffff2d7224 */ /* 0x100fe200078e0019 */
[----:B------:R-:W-:Y:S01]  /*4c80*/  F2FP.SATFINITE.E4M3.F32.PACK_AB_MERGE_C R212, R39, R38, R212 ;  /* 0x0000002627d4723e */ /* 0x000fe200048070d4 */
[--C-:B------:R-:W-:Y:S01]  /*4c90*/  IMAD.MOV.U32 R39, RZ, RZ, R25.reuse ;  /* 0x000000ffff277224 */ /* 0x100fe200078e0019 */
[----:B------:R-:W1:Y:S01]  /*4ca0*/  MUFU.EX2 R54, R54 ;  /* 0x0000003600367308 */ /* 0x000e620000000800 */
[C---:B0-----:R-:W-:Y:S01]  /*4cb0*/  F2FP.SATFINITE.E4M3.F32.PACK_AB_MERGE_C R50, R51.reuse, R50, RZ ;  /* 0x000000323332723e */ /* 0x041fe200048070ff */
[----:B------:R-:W-:Y:S01]  /*4cc0*/  FADD.FTZ R51, R51, R6 ;  /* 0x0000000633337221 */ /* 0x000fe20000010000 */
[----:B------:R-:W-:-:S02]  /*4cd0*/  IMAD.MOV.U32 R38, RZ, RZ, R25 ;  /* 0x000000ffff267224 */ /* 0x000fc400078e0019 */
[----:B------:R-:W-:Y:S01]  /*4ce0*/  F2FP.SATFINITE.E4M3.F32.PACK_AB_MERGE_C R213, R47, R46, R50 ;  /* 0x0000002e2fd5723e */ /* 0x000fe20004807032 */
[----:B------:R-:W-:Y:S02]  /*4cf0*/  IMAD.MOV.U32 R47, RZ, RZ, R25 ;  /* 0x000000ffff2f7224 */ /* 0x000fe400078e0019 */
[----:B------:R-:W0:Y:S01]  /*4d00*/  MUFU.EX2 R44, R44 ;  /* 0x0000002c002c7308 */ /* 0x000e220000000800 */
[----:B--2---:R-:W-:-:S01]  /*4d10*/  FADD.FTZ R5, R43, R4 ;  /* 0x000000042b057221 */ /* 0x004fc20000010000 */
[--C-:B------:R-:W-:Y:S02]  /*4d20*/  IMAD.MOV.U32 R46, RZ, RZ, R25.reuse ;  /* 0x000000ffff2e7224 */ /* 0x100fe400078e0019 */
[----:B------:R-:W-:-:S04]  /*4d30*/  IMAD.MOV.U32 R50, RZ, RZ, R25 ;  /* 0x000000ffff327224 */ /* 0x000fc800078e0019 */
[----:B------:R-:W2:Y:S01]  /*4d40*/  MUFU.EX2 R55, R55 ;  /* 0x0000003700377308 */ /* 0x000ea20000000800 */
[----:B-1----:R-:W-:-:S01]  /*4d50*/  FADD.FTZ R4, R54, R51 ;  /* 0x0000003336047221 */ /* 0x002fc20000010000 */
[----:B------:R-:W-:-:S06]  /*4d60*/  IMAD.MOV.U32 R51, RZ, RZ, R25 ;  /* 0x000000ffff337224 */ /* 0x000fcc00078e0019 */
[----:B------:R-:W-:Y:S01]  /*4d70*/  MUFU.EX2 R48, R48 ;  /* 0x0000003000307308 */ /* 0x000fe20000000800 */
[----:B0-----:R-:W-:-:S07]  /*4d80*/  FADD.FTZ R5, R44, R5 ;  /* 0x000000052c057221 */ /* 0x001fce0000010000 */
[----:B------:R-:W0:Y:S01]  /*4d90*/  MUFU.EX2 R49, R49 ;  /* 0x0000003100317308 */ /* 0x000e220000000800 */
[----:B--2---:R-:W-:-:S07]  /*4da0*/  FADD.FTZ R7, R55, R4 ;  /* 0x0000000437077221 */ /* 0x004fce0000010000 */
[----:B------:R-:W1:Y:S08]  /*4db0*/  MUFU.EX2 R58, R58 ;  /* 0x0000003a003a7308 */ /* 0x000e700000000800 */
[----:B------:R-:W2:Y:S01]  /*4dc0*/  MUFU.EX2 R59, R59 ;  /* 0x0000003b003b7308 */ /* 0x000ea20000000800 */
[----:B0-----:R-:W-:Y:S01]  /*4dd0*/  F2FP.SATFINITE.E4M3.F32.PACK_AB_MERGE_C R6, R49, R48, RZ ;  /* 0x000000303106723e */ /* 0x001fe200048070ff */
[----:B------:R-:W-:-:S03]  /*4de0*/  FADD.FTZ R48, R48, R5 ;  /* 0x0000000530307221 */ /* 0x000fc60000010000 */
[----:B------:R-:W-:Y:S01]  /*4df0*/  F2FP.SATFINITE.E4M3.F32.PACK_AB_MERGE_C R214, R44, R43, R6 ;  /* 0x0000002b2cd6723e */ /* 0x000fe20004807006 */
[----:B------:R-:W-:-:S01]  /*4e00*/  FADD.FTZ R49, R49, R48 ;  /* 0x0000003031317221 */ /* 0x000fc20000010000 */
[----:B------:R-:W-:Y:S01]  /*4e10*/  IMAD.MOV.U32 R43, RZ, RZ, R25 ;  /* 0x000000ffff2b7224 */ /* 0x000fe200078e0019 */
[----:B------:R-:W-:Y:S01]  /*4e20*/  MUFU.EX2 R32, R32 ;  /* 0x0000002000207308 */ /* 0x000fe20000000800 */
[----:B-1----:R-:W-:-:S01]  /*4e30*/  FADD.FTZ R4, R58, R7 ;  /* 0x000000073a047221 */ /* 0x002fc20000010000 */
[--C-:B------:R-:W-:Y:S02]  /*4e40*/  IMAD.MOV.U32 R44, RZ, RZ, R25.reuse ;  /* 0x000000ffff2c7224 */ /* 0x100fe400078e0019 */
[----:B------:R-:W-:-:S04]  /*4e50*/  IMAD.MOV.U32 R48, RZ, RZ, R25 ;  /* 0x000000ffff307224 */ /* 0x000fc800078e0019 */
[----:B------:R-:W0:Y:S01]  /*4e60*/  MUFU.EX2 R33, R33 ;  /* 0x0000002100217308 */ /* 0x000e220000000800 */
[C---:B--2---:R-:W-:Y:S01]  /*4e70*/  F2FP.SATFINITE.E4M3.F32.PACK_AB_MERGE_C R58, R59.reuse, R58, RZ ;  /* 0x0000003a3b3a723e */ /* 0x044fe200048070ff */
[----:B------:R-:W-:-:S03]  /*4e80*/  FADD.FTZ R59, R59, R4 ;  /* 0x000000043b3b7221 */ /* 0x000fc60000010000 */
[----:B------:R-:W-:Y:S01]  /*4e90*/  F2FP.SATFINITE.E4M3.F32.PACK_AB_MERGE_C R215, R55, R54, R58 ;  /* 0x0000003637d7723e */ /* 0x000fe2000480703a */
[--C-:B------:R-:W-:Y:S02]  /*4ea0*/  IMAD.MOV.U32 R55, RZ, RZ, R25.reuse ;  /* 0x000000ffff377224 */ /* 0x100fe400078e0019 */
[----:B------:R-:W1:Y:S01]  /*4eb0*/  MUFU.EX2 R28, R28 ;  /* 0x0000001c001c7308 */ /* 0x000e620000000800 */
[--C-:B------:R-:W-:Y:S02]  /*4ec0*/  IMAD.MOV.U32 R54, RZ, RZ, R25.reuse ;  /* 0x000000ffff367224 */ /* 0x100fe400078e0019 */
[----:B------:R-:W-:-:S05]  /*4ed0*/  IMAD.MOV.U32 R58, RZ, RZ, R25 ;  /* 0x000000ffff3a7224 */ /* 0x000fca00078e0019 */
[----:B------:R-:W2:Y:S01]  /*4ee0*/  MUFU.EX2 R30, R30 ;  /* 0x0000001e001e7308 */ /* 0x000ea20000000800 */
[----:B0-----:R-:W-:-:S07]  /*4ef0*/  F2FP.SATFINITE.E4M3.F32.PACK_AB_MERGE_C R5, R33, R32, RZ ;  /* 0x000000202105723e */ /* 0x001fce00048070ff */
[----:B------:R-:W0:Y:S01]  /*4f00*/  MUFU.EX2 R29, R29 ;  /* 0x0000001d001d7308 */ /* 0x000e220000000800 */
[----:B-1----:R-:W-:-:S01]  /*4f10*/  FADD.FTZ R4, R28, R49 ;  /* 0x000000311c047221 */ /* 0x002fc20000010000 */
[----:B------:R-:W-:-:S06]  /*4f20*/  IMAD.MOV.U32 R49, RZ, RZ, R25 ;  /* 0x000000ffff317224 */ /* 0x000fcc00078e0019 */
[----:B------:R-:W1:Y:S01]  /*4f30*/  MUFU.EX2 R31, R31 ;  /* 0x0000001f001f7308 */ /* 0x000e620000000800 */
[----:B--2---:R-:W-:-:S01]  /*4f40*/  FADD.FTZ R6, R30, R59 ;  /* 0x0000003b1e067221 */ /* 0x004fc20000010000 */
[----:B------:R-:W-:-:S06]  /*4f50*/  IMAD.MOV.U32 R59, RZ, RZ, R25 ;  /* 0x000000ffff3b7224 */ /* 0x000fcc00078e0019 */
[----:B------:R-:W2:Y:S01]  /*4f60*/  MUFU.EX2 R69, R69 ;  /* 0x0000004500457308 */ /* 0x000ea20000000800 */
[C---:B0-----:R-:W-:Y:S01]  /*4f70*/  F2FP.SATFINITE.E4M3.F32.PACK_AB_MERGE_C R216, R29.reuse, R28, R5 ;  /* 0x0000001c1dd8723e */ /* 0x041fe20004807005 */
[----:B------:R-:W-:Y:S01]  /*4f80*/  FADD.FTZ R29, R29, R4 ;  /* 0x000000041d1d7221 */ /* 0x000fe20000010000 */
[----:B------:R-:W-:-:S03]  /*4f90*/  IMAD.MOV.U32 R28, RZ, RZ, R25 ;  /* 0x000000ffff1c7224 */ /* 0x000fc600078e0019 */
[----:B------:R-:W-:Y:S01]  /*4fa0*/  FADD.FTZ R32, R32, R29 ;  /* 0x0000001d20207221 */ /* 0x000fe20000010000 */
[----:B------:R-:W-:Y:S01]  /*4fb0*/  IMAD.MOV.U32 R29, RZ, RZ, R25 ;  /* 0x000000ffff1d7224 */ /* 0x000fe200078e0019 */
[----:B------:R-:W0:Y:S01]  /*4fc0*/  MUFU.EX2 R72, R72 ;  /* 0x0000004800487308 */ /* 0x000e220000000800 */
[----:B-1----:R-:W-:-:S01]  /*4fd0*/  FADD.FTZ R6, R31, R6 ;  /* 0x000000061f067221 */ /* 0x002fc20000010000 */
[----:B------:R-:W-:Y:S01]  /*4fe0*/  FADD.FTZ R33, R33, R32 ;  /* 0x0000002021217221 */ /* 0x000fe20000010000 */
[----:B------:R-:W-:-:S05]  /*4ff0*/  IMAD.MOV.U32 R32, RZ, RZ, R25 ;  /* 0x000000ffff207224 */ /* 0x000fca00078e0019 */
[----:B------:R-:W-:Y:S01]  /*5000*/  MUFU.EX2 R40, R40 ;  /* 0x0000002800287308 */ /* 0x000fe20000000800 */
[----:B--2---:R-:W-:-:S07]  /*5010*/  FADD.FTZ R5, R69, R6 ;  /* 0x0000000645057221 */ /* 0x004fce0000010000 */
[----:B------:R-:W1:Y:S01]  /*5020*/  MUFU.EX2 R41, R41 ;  /* 0x0000002900297308 */ /* 0x000e620000000800 */
[C---:B0-----:R-:W-:Y:S01]  /*5030*/  F2FP.SATFINITE.E4M3.F32.PACK_AB_MERGE_C R69, R72.reuse, R69, RZ ;  /* 0x000000454845723e */ /* 0x041fe200048070ff */
[----:B------:R-:W-:-:S03]  /*5040*/  FADD.FTZ R72, R72, R5 ;  /* 0x0000000548487221 */ /* 0x000fc60000010000 */
[----:B------:R-:W-:Y:S01]  /*5050*/  F2FP.SATFINITE.E4M3.F32.PACK_AB_MERGE_C R217, R31, R30, R69 ;  /* 0x0000001e1fd9723e */ /* 0x000fe20004807045 */
[--C-:B------:R-:W-:Y:S02]  /*5060*/  IMAD.MOV.U32 R31, RZ, RZ, R25.reuse ;  /* 0x000000ffff1f7224 */ /* 0x100fe400078e0019 */
[----:B------:R-:W0:Y:S01]  /*5070*/  MUFU.EX2 R36, R36 ;  /* 0x0000002400247308 */ /* 0x000e220000000800 */
[--C-:B------:R-:W-:Y:S02]  /*5080*/  IMAD.MOV.U32 R30, RZ, RZ, R25.reuse ;  /* 0x000000ffff1e7224 */ /* 0x100fe400078e0019 */
[----:B------:R-:W-:-:S05]  /*5090*/  IMAD.MOV.U32 R69, RZ, RZ, R25 ;  /* 0x000000ffff457224 */ /* 0x000fca00078e0019 */
[----:B------:R-:W2:Y:S01]  /*50a0*/  MUFU.EX2 R73, R73 ;  /* 0x0000004900497308 */ /* 0x000ea20000000800 */
[----:B-1----:R-:W-:-:S07]  /*50b0*/  F2FP.SATFINITE.E4M3.F32.PACK_AB_MERGE_C R6, R41, R40, RZ ;  /* 0x000000282906723e */ /* 0x002fce00048070ff */
[----:B------:R-:W1:Y:S01]  /*50c0*/  MUFU.EX2 R37, R37 ;  /* 0x0000002500257308 */ /* 0x000e620000000800 */
[----:B0-----:R-:W-:-:S01]  /*50d0*/  FADD.FTZ R4, R36, R33 ;  /* 0x0000002124047221 */ /* 0x001fc20000010000 */
[----:B------:R-:W-:-:S06]  /*50e0*/  IMAD.MOV.U32 R33, RZ, RZ, R25 ;  /* 0x000000ffff217224 */ /* 0x000fcc00078e0019 */
[----:B------:R-:W0:Y:S01]  /*50f0*/  MUFU.EX2 R80, R80 ;  /* 0x0000005000507308 */ /* 0x000e220000000800 */
[----:B--2---:R-:W-:-:S01]  /*5100*/  FADD.FTZ R5, R73, R72 ;  /* 0x0000004849057221 */ /* 0x004fc20000010000 */
[----:B------:R-:W-:-:S06]  /*5110*/  IMAD.MOV.U32 R72, RZ, RZ, R25 ;  /* 0x000000ffff487224 */ /* 0x000fcc00078e0019 */
[----:B------:R-:W2:Y:S01]  /*5120*/  MUFU.EX2 R81, R81 ;  /* 0x0000005100517308 */ /* 0x000ea20000000800 */
[C---:B-1----:R-:W-:Y:S01]  /*5130*/  F2FP.SATFINITE.E4M3.F32.PACK_AB_MERGE_C R218, R37.reuse, R36, R6 ;  /* 0x0000002425da723e */ /* 0x042fe20004807006 */
[----:B------:R-:W-:Y:S01]  /*5140*/  FADD.FTZ R37, R37, R4 ;  /* 0x0000000425257221 */ /* 0x000fe20000010000 */
[----:B------:R-:W-:-:S03]  /*5150*/  IMAD.MOV.U32 R36, RZ, RZ, R25 ;  /* 0x000000ffff247224 */ /* 0x000fc600078e0019 */
[----:B------:R-:W-:Y:S01]  /*5160*/  FADD.FTZ R40, R40, R37 ;  /* 0x0000002528287221 */ /* 0x000fe20000010000 */
[----:B------:R-:W-:Y:S01]  /*5170*/  IMAD.MOV.U32 R37, RZ, RZ, R25 ;  /* 0x000000ffff257224 */ /* 0x000fe200078e0019 */
[----:B------:R-:W1:Y:S01]  /*5180*/  MUFU.EX2 R84, R84 ;  /* 0x0000005400547308 */ /* 0x000e620000000800 */
[----:B0-----:R-:W-:-:S04]  /*5190*/  FADD.FTZ R4, R80, R5 ;  /* 0x0000000550047221 */ /* 0x001fc80000010000 */
[----:B--2---:R-:W-:Y:S01]  /*51a0*/  FADD.FTZ R5, R81, R4 ;  /* 0x0000000451057221 */ /* 0x004fe20000010000 */
[----:B------:R-:W-:-:S01]  /*51b0*/  FADD.FTZ R4, R41, R40 ;  /* 0x0000002829047221 */ /* 0x000fc20000010000 */
[--C-:B------:R-:W-:Y:S02]  /*51c0*/  IMAD.MOV.U32 R41, RZ, RZ, R25.reuse ;  /* 0x000000ffff297224 */ /* 0x100fe400078e0019 */
[----:B------:R-:W-:Y:S01]  /*51d0*/  IMAD.MOV.U32 R40, RZ, RZ, R25 ;  /* 0x000000ffff287224 */ /* 0x000fe200078e0019 */
[C---:B-1----:R-:W-:Y:S01]  /*51e0*/  F2FP.SATFINITE.E4M3.F32.PACK_AB_MERGE_C R6, R84.reuse, R81, RZ ;  /* 0x000000515406723e */ /* 0x042fe200048070ff */
[----:B------:R-:W-:-:S01]  /*51f0*/  FADD.FTZ R5, R84, R5 ;  /* 0x0000000554057221 */ /* 0x000fc20000010000 */
[--C-:B------:R-:W-:Y:S02]  /*5200*/  IMAD.MOV.U32 R81, RZ, RZ, R25.reuse ;  /* 0x000000ffff517224 */ /* 0x100fe400078e0019 */
[----:B------:R-:W-:Y:S01]  /*5210*/  F2FP.SATFINITE.E4M3.F32.PACK_AB_MERGE_C R219, R80, R73, R6 ;  /* 0x0000004950db723e */ /* 0x000fe20004807006 */
[----:B------:R-:W-:-:S02]  /*5220*/  IMAD.MOV.U32 R73, RZ, RZ, R25 ;  /* 0x000000ffff497224 */ /* 0x000fc400078e0019 */
[--C-:B------:R-:W-:Y:S02]  /*5230*/  IMAD.MOV.U32 R80, RZ, RZ, R25.reuse ;  /* 0x000000ffff507224 */ /* 0x100fe400078e0019 */
[----:B------:R-:W-:Y:S01]  /*5240*/  IMAD.MOV.U32 R84, RZ, RZ, R25 ;  /* 0x000000ffff547224 */ /* 0x000fe200078e0019 */
[----:B------:R-:W-:Y:S06]  /*5250*/  @!P1 BRA `(.L_x_191) ;  /* 0x0000003000a49947 */ /* 0x000fec0003800000 */
        /* <DEDUP_REMOVED lines=50> */
[----:B------:R-:W-:Y:S01]  /*5580*/  UMOV UR55, UR47 ;  /* 0x0000002f00377c82 */ /* 0x000fe20008000000 */
[----:B------:R-:W-:-:S05]  /*5590*/  UMOV UR51, UR46 ;  /* 0x0000002e00337c82 */ /* 0x000fca0008000000 */
.L_x_202:
[----:B------:R-:W-:Y:S01]  /*55a0*/  ISETP.NE.AND P2, PT, RZ, UR44, PT ;  /* 0x0000002cff007c0c */ /* 0x000fe2000bf45270 */
[----:B------:R-:W-:-:S04]  /*55b0*/  UISETP.NE.AND UP0, UPT, UR51, 0x1, UPT ;  /* 0x000000013300788c */ /* 0x000fc8000bf05270 */
[----:B------:R-:W-:-:S04]  /*55c0*/  USEL UR47, URZ, 0x1, UP0 ;  /* 0x000000013f2f7887 */ /* 0x000fc80008000000 */
[----:B------:R-:W-:-:S04]  /*55d0*/  ULOP3.LUT UR47, UR55, UR47, URZ, 0x3c, !UPT ;  /* 0x0000002f372f7292 */ /* 0x000fc8000f8e3c3f */
[----:B------:R-:W-:Y:S08]  /*55e0*/  @P2 BRA `(.L_x_192) ;  /* 0x0000000000442947 */ /* 0x000ff00003800000 */
[----:B------:R-:W-:Y:S05]  /*55f0*/  @!P0 BRA `(.L_x_193) ;  /* 0x0000000000048947 */ /* 0x000fea0003800000 */
[----:B------:R-:W-:Y:S01]  /*5600*/  BPT.TRAP 0x1 ;  /* 0x000000040000795c */ /* 0x000fe20000300000 */
.L_x_193:
[----:B------:R-:W0:Y:S01]  /*5610*/  S2UR UR10, SR_CgaCtaId ;  /* 0x00000000000a79c3 */ /* 0x000e220000008800 */
[----:B------:R-:W-:Y:S01]  /*5620*/  UIADD3 UR6, UR51, 0x1, URZ ;  /* 0x0000000133067890 */ /* 0x000fe2000fffe03f */
[----:B------:R-:W-:Y:S01]  /*5630*/  IMAD.U32 R0, RZ, RZ, UR47 ;  /* 0x0000002fff007e24 */ /* 0x000fe2000f8e00ff */
[----:B------:R-:W-:Y:S02]  /*5640*/  UMOV UR7, 0x400 ;  /* 0x0000040000077882 */ /* 0x000fe40000000000 */
[----:B------:R-:W-:Y:S02]  /*5650*/  UISETP.NE.AND UP0, UPT, UR6, 0x2, UPT ;  /* 0x000000020600788c */ /* 0x000fe4000bf05270 */
[----:B------:R-:W-:Y:S02]  /*5660*/  SHF.L.U32 R0, R0, 0x1f, RZ ;  /* 0x0000001f00007819 */ /* 0x000fe400000006ff */
[----:B------:R-:W-:Y:S02]  /*5670*/  USEL UR6, UR6, URZ, UP0 ;  /* 0x0000003f06067287 */ /* 0x000fe40008000000 */
[----:B0-----:R-:W-:-:S04]  /*5680*/  ULEA UR7, UR10, UR7, 0x18 ;  /* 0x000000070a077291 */ /* 0x001fc8000f8ec03f */
[----:B------:R-:W-:-:S09]  /*5690*/  ULEA UR6, UR6, UR7, 0x3 ;  /* 0x0000000706067291 */ /* 0x000fd2000f8e183f */
[----:B------:R0:W1:Y:S01]  /*56a0*/  SYNCS.PHASECHK.TRANS64.TRYWAIT P1, [UR6+0x33430], R0 ;  /* 0x03343000ff0075a7 */ /* 0x0000620008020146 */
[----:B------:R-:W-:Y:S05]  /*56b0*/  @!P0 BRA `(.L_x_194) ;  /* 0x0000000000048947 */ /* 0x000fea0003800000 */
[----:B------:R-:W-:Y:S01]  /*56c0*/  BPT.TRAP 0x1 ;  /* 0x000000040000795c */ /* 0x000fe20000300000 */
.L_x_194:
[----:B-1----:R-:W-:Y:S05]  /*56d0*/  @P1 BRA `(.L_x_192) ;  /* 0x0000000000081947 */ /* 0x002fea0003800000 */
[----:B------:R-:W1:Y:S02]  /*56e0*/  SYNCS.PHASECHK.TRANS64.TRYWAIT P1, [UR6+0x33430], R0 ;  /* 0x03343000ff0075a7 */ /* 0x000e640008020146 */
[----:B-1----:R-:W-:Y:S05]  /*56f0*/  @!P1 BRA `(.L_x_195) ;  /* 0x000000fc00309947 */ /* 0x002fea0003800000 */
.L_x_192:
[----:B-1----:R-:W1:Y:S01]  /*5700*/  S2R R3, SR_TID.X ;  /* 0x0000000000037919 */ /* 0x002e620000002100 */
[----:B------:R-:W-:Y:S01]  /*5710*/  UIADD3 UR46, UR51, 0x1, URZ ;  /* 0x00000001332e7890 */ /* 0x000fe2000fffe03f */
[----:B------:R-:W-:Y:S01]  /*5720*/  UMOV UR27, 0x80000020 ;  /* 0x80000020001b7882 */ /* 0x000fe20000000000 */
[----:B------:R-:W-:Y:S02]  /*5730*/  UMOV UR28, UR24 ;  /* 0x00000018001c7c82 */ /* 0x000fe40008000000 */
[----:B------:R-:W-:Y:S01]  /*5740*/  UISETP.NE.AND UP0, UPT, UR46, 0x2, UPT ;  /* 0x000000022e00788c */ /* 0x000fe2000bf05270 */
[----:B------:R-:W-:Y:S01]  /*5750*/  UMOV UR29, UR25 ;  /* 0x00000019001d7c82 */ /* 0x000fe20008000000 */
[----:B------:R-:W-:Y:S02]  /*5760*/  UMOV UR31, 0x80000020 ;  /* 0x80000020001f7882 */ /* 0x000fe40000000000 */
[----:B------:R-:W-:Y:S01]  /*5770*/  USEL UR46, UR46, URZ, UP0 ;  /* 0x0000003f2e2e7287 */ /* 0x000fe20008000000 */
[----:B------:R-:W-:Y:S01]  /*5780*/  UMOV UR32, UR24 ;  /* 0x0000001800207c82 */ /* 0x000fe20008000000 */
[----:B------:R-:W-:-:S02]  /*5790*/  UMOV UR33, UR25 ;  /* 0x0000001900217c82 */ /* 0x000fc40008000000 */
[----:B------:R-:W-:Y:S01]  /*57a0*/  UIMAD UR56, UR46, 0x780, UR50 ;  /* 0x000007802e3878a4 */ /* 0x000fe2000f8e0232 */
[----:B------:R-:W-:Y:S01]  /*57b0*/  UMOV UR35, 0x80000020 ;  /* 0x8000002000237882 */ /* 0x000fe20000000000 */
[----:B------:R-:W-:Y:S02]  /*57c0*/  UMOV UR7, 0x80000020 ;  /* 0x8000002000077882 */ /* 0x000fe40000000000 */
[----:B------:R-:W-:Y:S02]  /*57d0*/  UIADD3 UR30, UR56, 0x80, URZ ;  /* 0x00000080381e7890 */ /* 0x000fe4000fffe03f */
[----:B------:R-:W-:Y:S02]  /*57e0*/  UIADD3 UR34, UR56, 0x100, URZ ;  /* 0x0000010038227890 */ /* 0x000fe4000fffe03f */
[----:B------:R-:W-:Y:S01]  /*57f0*/  UMOV UR26, UR56 ;  /* 0x00000038001a7c82 */ /* 0x000fe20008000000 */
[----:B------:R-:W-:Y:S02]  /*5800*/  UIADD3 UR6, UR56, 0x2, URZ ;  /* 0x0000000238067890 */ /* 0x000fe4000fffe03f */
[----:B------:R-:W-:Y:S01]  /*5810*/  UIADD3 UR10, UR56, 0x202, URZ ;  /* 0x00000202380a7890 */ /* 0x000fe2000fffe03f */
[----:B------:R-:W-:Y:S01]  /*5820*/  UMOV UR11, 0x80000020 ;  /* 0x80000020000b7882 */ /* 0x000fe20000000000 */
[----:B------:R-:W-:Y:S01]  /*5830*/  UIADD3 UR14, UR56, 0x282, URZ ;  /* 0x00000282380e7890 */ /* 0x000fe2000fffe03f */
[----:B------:R-:W-:Y:S01]  /*5840*/  UMOV UR15, 0x80000020 ;  /* 0x80000020000f7882 */ /* 0x000fe20000000000 */
[----:B------:R-:W-:Y:S01]  /*5850*/  UIADD3 UR18, UR56, 0x500, URZ ;  /* 0x0000050038127890 */ /* 0x000fe2000fffe03f */
[----:B-1----:R-:W-:Y:S01]  /*5860*/  SHF.R.U32.HI R3, RZ, 0x7, R3 ;  /* 0x00000007ff037819 */ /* 0x002fe20000011603 */
[----:B------:R-:W-:Y:S01]  /*5870*/  UMOV UR19, 0x80000020 ;  /* 0x8000002000137882 */ /* 0x000fe20000000000 */
[----:B------:R-:W-:Y:S01]  /*5880*/  UIADD3 UR22, UR56, 0x502, URZ ;  /* 0x0000050238167890 */ /* 0x000fe2000fffe03f */
[----:B------:R-:W-:-:S02]  /*5890*/  UMOV UR23, 0x80000020 ;  /* 0x8000002000177882 */ /* 0x000fc40000000000 */
[----:B0-----:R-:W-:-:S05]  /*58a0*/  VIADD R0, R3, 0x8 ;  /* 0x0000000803007836 */ /* 0x001fca0000000000 */
[----:B------:R0:W-:Y:S06]  /*58b0*/  BAR.SYNC.DEFER_BLOCKING R0, 0x100 ;  /* 0x000400000000751d */ /* 0x0001ec0000010000 */
[----:B------:R-:W-:-:S06]  /*58c0*/  WARPGROUP.ARRIVE ;  /* 0x00000000000079c5 */ /* 0x000fcc0000000000 */
[----:B------:R-:W-:Y:S01]  /*58d0*/  QGMMA.64x32x32.F32.E4M3.E4M3 R184, gdesc[UR24], RZ, !UPT, gsb0 ;  /* 0x0060000018b879f3 */ /* 0x000fe2000c0008ff */
[----:B------:R-:W-:Y:S01]  /*58e0*/  UIADD3 UR26, UR56, 0x180, URZ ;  /* 0x00000180381a7890 */ /* 0x000fe2000fffe03f */
[----:B------:R-:W-:Y:S01]  /*58f0*/  UMOV UR27, 0x80000020 ;  /* 0x80000020001b7882 */ /* 0x000fe20000000000 */
[----:B------:R-:W-:Y:S02]  /*5900*/  WARPGROUP.DEPBAR.LE gsb0, 0x0 ;  /* 0x00008000000079c5 */ /* 0x000fe40000010000 */
[----:B------:R-:W-:-:S06]  /*5910*/  WARPGROUP.ARRIVE ;  /* 0x00000000000079c5 */ /* 0x000fcc0000000000 */
[----:B------:R-:W-:Y:S01]  /*5920*/  QGMMA.64x32x32.F32.E4M3.E4M3 R168, gdesc[UR28], RZ, !UPT, gsb0 ;  /* 0x006000001ca879f3 */ /* 0x000fe2000c0008ff */
[----:B------:R-:W-:Y:S01]  /*5930*/  UIADD3 UR30, UR56, 0x200, URZ ;  /* 0x00000200381e7890 */ /* 0x000fe2000fffe03f */
[----:B------:R-:W-:Y:S01]  /*5940*/  UMOV UR28, UR24 ;  /* 0x00000018001c7c82 */ /* 0x000fe20008000000 */
[----:B------:R-:W-:Y:S01]  /*5950*/  UMOV UR29, UR25 ;  /* 0x00000019001d7c82 */ /* 0x000fe20008000000 */
        /* <DEDUP_REMOVED lines=10> */
[----:B------:R-:W-:Y:S03]  /*5a00*/  QGMMA.64x32x32.F32.E4M3.E4M3 R136, gdesc[UR24], RZ, !UPT, gsb0 ;  /* 0x00600000188879f3 */ /* 0x000fe6000c0008ff */
        /* <DEDUP_REMOVED lines=124> */
[----:B------:R-:W-:Y:S01]  /*61d0*/  UIADD3 UR56, UR56, 0x702, URZ ;  /* 0x0000070238387890 */ /* 0x000fe2000fffe03f */
[----:B------:R-:W-:Y:S02]  /*61e0*/  WARPGROUP.DEPBAR.LE gsb0, 0x0 ;  /* 0x00008000000079c5 */ /* 0x000fe40000010000 */
[----:B------:R-:W-:-:S06]  /*61f0*/  WARPGROUP.ARRIVE ;  /* 0x00000000000079c5 */ /* 0x000fcc0000000000 */
[----:B------:R-:W-:Y:S03]  /*6200*/  QGMMA.64x32x32.F32.E4M3.E4M3 R168, gdesc[UR28], R168, gsb0 ;  /* 0x006000001ca879f3 */ /* 0x000fe600080008a8 */
        /* <DEDUP_REMOVED lines=12> */
[----:B0-----:R-:W-:Y:S05]  /*62d0*/  @P2 BRA `(.L_x_196) ;  /* 0x0000000000382947 */ /* 0x001fea0003800000 */
[----:B------:R-:W-:Y:S05]  /*62e0*/  @!P0 BRA `(.L_x_197) ;  /* 0x0000000000048947 */ /* 0x000fea0003800000 */
[----:B------:R-:W-:Y:S01]  /*62f0*/  BPT.TRAP 0x1 ;  /* 0x000000040000795c */ /* 0x000fe20000300000 */
.L_x_197:
[----:B------:R-:W0:Y:S01]  /*6300*/  S2UR UR7, SR_CgaCtaId ;  /* 0x00000000000779c3 */ /* 0x000e220000008800 */
[----:B------:R-:W-:Y:S01]  /*6310*/  UMOV UR6, 0x400 ;  /* 0x0000040000067882 */ /* 0x000fe20000000000 */
[----:B------:R-:W-:-:S05]  /*6320*/  IMAD.U32 R0, RZ, RZ, UR55 ;  /* 0x00000037ff007e24 */ /* 0x000fca000f8e00ff */
[----:B------:R-:W-:Y:S01]  /*6330*/  SHF.L.U32 R0, R0, 0x1f, RZ ;  /* 0x0000001f00007819 */ /* 0x000fe200000006ff */
[----:B0-----:R-:W-:-:S04]  /*6340*/  ULEA UR6, UR7, UR6, 0x18 ;  /* 0x0000000607067291 */ /* 0x001fc8000f8ec03f */
[----:B------:R-:W-:-:S09]  /*6350*/  ULEA UR6, UR51, UR6, 0x3 ;  /* 0x0000000633067291 */ /* 0x000fd2000f8e183f */
[----:B------:R0:W1:Y:S01]  /*6360*/  SYNCS.PHASECHK.TRANS64.TRYWAIT P1, [UR6+0x33450], R0 ;  /* 0x03345000ff0075a7 */ /* 0x0000620008020146 */
[----:B------:R-:W-:Y:S05]  /*6370*/  @!P0 BRA `(.L_x_198) ;  /* 0x0000000000048947 */ /* 0x000fea0003800000 */
[----:B------:R-:W-:Y:S01]  /*6380*/  BPT.TRAP 0x1 ;  /* 0x000000040000795c */ /* 0x000fe20000300000 */
.L_x_198:
[----:B-1----:R-:W-:Y:S05]  /*6390*/  @P1 BRA `(.L_x_196) ;  /* 0x0000000000081947 */ /* 0x002fea0003800000 */
[----:B------:R-:W1:Y:S02]  /*63a0*/  SYNCS.PHASECHK.TRANS64.TRYWAIT P1, [UR6+0x33450], R0 ;  /* 0x03345000ff0075a7 */ /* 0x000e640008020146 */
[----:B-1----:R-:W-:Y:S05]  /*63b0*/  @!P1 BRA `(.L_x_199) ;  /* 0x000000f000189947 */ /* 0x002fea0003800000 */
.L_x_196:
[----:B------:R-:W2:Y:S01]  /*63c0*/  S2UR UR11, SR_CgaCtaId ;  /* 0x00000000000b79c3 */ /* 0x000ea20000008800 */
[----:B------:R-:W-:Y:S01]  /*63d0*/  UMOV UR6, 0x400 ;  /* 0x0000040000067882 */ /* 0x000fe20000000000 */
[----:B------:R-:W-:Y:S01]  /*63e0*/  WARPGROUP.ARRIVE ;  /* 0x00000000000079c5 */ /* 0x000fe20000000000 */
[----:B------:R-:W-:-:S05]  /*63f0*/  UMOV UR7, 0xc0000010 ;  /* 0xc000001000077882 */ /* 0x000fca0000000000 */
[----:B-1----:R-:W1:Y:S01]  /*6400*/  S2R R3, SR_TID.X ;  /* 0x0000000000037919 */ /* 0x002e620000002100 */
[----:B--2---:R-:W-:-:S04]  /*6410*/  ULEA UR14, UR11, UR6, 0x18 ;  /* 0x000000060b0e7291 */ /* 0x004fc8000f8ec03f */
[----:B------:R-:W-:-:S04]  /*6420*/  UIADD3 UR6, UR14, 0x200, URZ ;  /* 0x000002000e067890 */ /* 0x000fc8000fffe03f */
[----:B------:R-:W-:-:S04]  /*6430*/  USHF.R.U32.HI UR6, URZ, 0x4, UR6 ;  /* 0x000000043f067899 */ /* 0x000fc80008011606 */
[----:B------:R-:W-:Y:S01]  /*6440*/  ULOP3.LUT UR6, UR6, 0x3fff, URZ, 0xc0, !UPT ;  /* 0x00003fff06067892 */ /* 0x000fe2000f8ec03f */
[----:B-1----:R-:W-:-:S03]  /*6450*/  SHF.R.U32.HI R3, RZ, 0x7, R3 ;  /* 0x00000007ff037819 */ /* 0x002fc60000011603 */
[----:B------:R-:W-:Y:S01]  /*6460*/  ULOP3.LUT UR6, UR6, 0x10000, URZ, 0xfc, !UPT ;  /* 0x0001000006067892 */ /* 0x000fe2000f8efc3f */
[----:B0-----:R-:W-:-:S03]  /*6470*/  IADD3 R0, -R3, 0xb, RZ ;  /* 0x0000000b03007810 */ /* 0x001fc60007ffe1ff */
        /* <DEDUP_REMOVED lines=27> */
.L_x_200:
[----:B0-----:R-:W-:Y:S01]  /*6630*/  FMNMX.FTZ R0, R184, R7, !PT ;  /* 0x00000007b8007209 */ /* 0x001fe20007810000 */
[----:B------:R-:W-:-:S03]  /*6640*/  ULEA UR6, UR46, UR14, 0x3 ;  /* 0x0000000e2e067291 */ /* 0x000fc6000f8e183f */
[----:B------:R-:W-:Y:S01]  /*6650*/  FMNMX.FTZ R3, R185, R0, !PT ;  /* 0x00000000b9037209 */ /* 0x000fe20007810000 */
[----:B------:R-:W-:Y:S01]  /*6660*/  UIADD3 UR6, UR6, 0x33440, URZ ;  /* 0x0003344006067890 */ /* 0x000fe2000fffe03f */
[----:B------:R-:W-:-:S03]  /*6670*/  FMNMX.FTZ R0, R186, R6, !PT ;  /* 0x00000006ba007209 */ /* 0x000fc60007810000 */
[----:B------:R-:W-:Y:S01]  /*6680*/  UPRMT UR6, UR11, 0x654, UR6 ;  /* 0x000006540b067896 */ /* 0x000fe20008000006 */
[----:B------:R-:W-:Y:S02]  /*6690*/  FMNMX.FTZ R9, R187, R0, !PT ;  /* 0x00000000bb097209 */ /* 0x000fe40007810000 */
[----:B------:R-:W-:Y:S02]  /*66a0*/  FMNMX.FTZ R0, R188, R3, !PT ;  /* 0x00000003bc007209 */ /* 0x000fe40007810000 */
[----:B------:R-:W-:Y:S02]  /*66b0*/  FMNMX.FTZ R8, R190, R9, !PT ;  /* 0x00000009be087209 */ /* 0x000fe40007810000 */
[----:B------:R-:W-:Y:S02]  /*66c0*/  FMNMX.FTZ R3, R189, R0, !PT ;  /* 0x00000000bd037209 */ /* 0x000fe40007810000 */
[----:B------:R-:W-:Y:S01]  /*66d0*/  FMNMX.FTZ R9, R191, R8, !PT ;  /* 0x00000008bf097209 */ /* 0x000fe20007810000 */
[----:B------:R-:W-:Y:S01]  /*66e0*/  SYNCS.ARRIVE.TRANS64.RED.A1T0 RZ, [UR6], RZ ;  /* 0x000000ffffff79a7 */ /* 0x000fe20008100406 */
        /* <DEDUP_REMOVED lines=71> */
[----:B------:R-:W-:-:S03]  /*6b60*/  FMNMX.FTZ R8, R135, R8, !PT ;  /* 0x0000000887087209 */ /* 0x000fc60007810000 */
[----:B------:R-:W0:Y:S04]  /*6b70*/  SHFL.BFLY PT, R0, R9, 0x2, 0x1f ;  /* 0x0c401f0009007f89 */ /* 0x000e2800000e0000 */
[----:B------:R-:W1:Y:S01]  /*6b80*/  SHFL.BFLY PT, R3, R8, 0x2, 0x1f ;  /* 0x0c401f0008037f89 */ /* 0x000e6200000e0000 */
[----:B0-----:R-:W-:Y:S01]  /*6b90*/  FMNMX.FTZ R10, R9, R0, !PT ;  /* 0x00000000090a7209 */ /* 0x001fe20007810000 */
[----:B------:R-:W-:Y:S01]  /*6ba0*/  IMAD.U32 R9, RZ, RZ, UR41 ;  /* 0x00000029ff097e24 */ /* 0x000fe2000f8e00ff */
[----:B-1----:R-:W-:-:S03]  /*6bb0*/  FMNMX.FTZ R11, R8, R3, !PT ;  /* 0x00000003080b7209 */ /* 0x002fc60007810000 */
        /* <DEDUP_REMOVED lines=8> */
[--C-:B------:R-:W-:Y:S01]  /*6c40*/  FFMA.FTZ R21, R168, UR41, -R8.reuse ;  /* 0x00000029a8157c23 */ /* 0x100fe20008010808 */
[----:B------:R-:W-:Y:S02]  /*6c50*/  IMAD.U32 R132, RZ, RZ, UR41 ;  /* 0x00000029ff847e24 */ /* 0x000fe4000f8e00ff */
[--C-:B------:R-:W-:Y:S01]  /*6c60*/  FFMA.FTZ R168, R169, UR41, -R8.reuse ;  /* 0x00000029a9a87c23 */ /* 0x100fe20008010808 */
[----:B------:R-:W-:-:S01]  /*6c70*/  FFMA.FTZ R169, R172, UR41, -R8 ;  /* 0x00000029aca97c23 */ /* 0x000fc20008010808 */
[----:B------:R-:W-:Y:S01]  /*6c80*/  FFMA.FTZ R172, R173, UR41, -R8 ;  /* 0x00000029adac7c23 */ /* 0x000fe20008010808 */
[----:B------:R-:W-:-:S01]  /*6c90*/  FADD.FTZ R6, -R3, R6 ;  /* 0x0000000603067221 */ /* 0x000fc20000010100 */
[----:B------:R-:W-:Y:S01]  /*6ca0*/  FFMA.FTZ R173, R176, UR41, -R8 ;  /* 0x00000029b0ad7c23 */ /* 0x000fe20008010808 */
[----:B------:R-:W-:-:S01]  /*6cb0*/  FFMA.FTZ R132, R3, R132, -8 ;  /* 0xc100000003847423 */ /* 0x000fc20000010084 */
[--C-:B------:R-:W-:Y:S01]  /*6cc0*/  FFMA.FTZ R176, R177, UR41, -R8.reuse ;  /* 0x00000029b1b07c23 */ /* 0x100fe20008010808 */
[----:B------:R-:W-:-:S01]  /*6cd0*/  FFMA.FTZ R177, R180, UR41, -R8 ;  /* 0x00000029b4b17c23 */ /* 0x000fc20008010808 */
[----:B------:R-:W-:Y:S01]  /*6ce0*/  FMUL.FTZ R7, R7, UR41 ;  /* 0x0000002907077c20 */ /* 0x000fe20008410000 */
[----:B------:R-:W-:-:S01]  /*6cf0*/  FFMA.FTZ R10, R184, UR41, -R8 ;  /* 0x00000029b80a7c23 */ /* 0x000fc20008010808 */
[----:B------:R-:W-:Y:S01]  /*6d00*/  FFMA.FTZ R180, R181, UR41, -R8 ;  /* 0x00000029b5b47c23 */ /* 0x000fe20008010808 */
[----:B------:R-:W-:Y:S01]  /*6d10*/  FMUL.FTZ R6, R6, UR41 ;  /* 0x0000002906067c20 */ /* 0x000fe20008410000 */
[----:B------:R-:W-:Y:S01]  /*6d20*/  FFMA.FTZ R181, R186, UR41, -R132 ;  /* 0x00000029bab57c23 */ /* 0x000fe20008010884 */
[----:B------:R-:W-:-:S01]  /*6d30*/  FFMA.FTZ R9, R185, UR41, -R8 ;  /* 0x00000029b9097c23 */ /* 0x000fc20008010808 */
[--C-:B------:R-:W-:Y:S01]  /*6d40*/  FFMA.FTZ R184, R187, UR41, -R132.reuse ;  /* 0x00000029bbb87c23 */ /* 0x100fe20008010884 */
[----:B------:R-:W-:Y:S01]  /*6d50*/  MUFU.EX2 R7, R7 ;  /* 0x0000000700077308 */ /* 0x000fe20000000800 */
[----:B------:R-:W-:-:S01]  /*6d60*/  FFMA.FTZ R185, R190, UR41, -R132 ;  /* 0x00000029beb97c23 */ /* 0x000fc20008010884 */
[----:B------:R-:W-:Y:S01]  /*6d70*/  FFMA.FTZ R12, R189, UR41, -R8 ;  /* 0x00000029bd0c7c23 */ /* 0x000fe20008010808 */
[----:B------:R-:W-:-:S01]  /*6d80*/  FFMA.FTZ R186, R191, UR41, -R132 ;  /* 0x00000029bfba7c23 */ /* 0x000fc20008010884 */
[----:B------:R-:W-:Y:S01]  /*6d90*/  FFMA.FTZ R13, R192, UR41, -R8 ;  /* 0x00000029c00d7c23 */ /* 0x000fe20008010808 */
[----:B------:R-:W-:-:S01]  /*6da0*/  FFMA.FTZ R187, R194, UR41, -R132 ;  /* 0x00000029c2bb7c23 */ /* 0x000fc20008010884 */
[--C-:B------:R-:W-:Y:S01]  /*6db0*/  FFMA.FTZ R14, R193, UR41, -R8.reuse ;  /* 0x00000029c10e7c23 */ /* 0x100fe20008010808 */
[----:B------:R-:W-:-:S01]  /*6dc0*/  FFMA.FTZ R15, R196, UR41, -R8 ;  /* 0x00000029c40f7c23 */ /* 0x000fc20008010808 */
[----:B------:R-:W0:Y:S01]  /*6dd0*/  MUFU.EX2 R10, R10 ;  /* 0x0000000a000a7308 */ /* 0x000e220000000800 */
        /* <DEDUP_REMOVED lines=24> */
[----:B------:R-:W-:-:S01]  /*6f60*/  FFMA.FTZ R128, R128, UR41, -R8 ;  /* 0x0000002980807c23 */ /* 0x000fc20008010808 */
[--C-:B------:R-:W-:Y:S01]  /*6f70*/  FFMA.FTZ R129, R129, UR41, -R8.reuse ;  /* 0x0000002981817c23 */ /* 0x100fe20008010808 */
[----:B------:R-:W-:-:S01]  /*6f80*/  FFMA.FTZ R8, R133, UR41, -R8 ;  /* 0x0000002985087c23 */ /* 0x000fc20008010808 */
[----:B0-----:R-:W-:Y:S01]  /*6f90*/  FFMA.FTZ R4, R7, R4, R10 ;  /* 0x0000000407047223 */ /* 0x001fe2000001000a */
[----:B------:R-:W-:-:S01]  /*6fa0*/  FFMA.FTZ R189, R198, UR41, -R132 ;  /* 0x00000029c6bd7c23 */ /* 0x000fc20008010884 */
[--C-:B------:R-:W-:Y:S01]  /*6fb0*/  FFMA.FTZ R190, R199, UR41, -R132.reuse ;  /* 0x00000029c7be7c23 */ /* 0x100fe20008010884 */
[----:B------:R-:W-:-:S01]  /*6fc0*/  FFMA.FTZ R191, R162, UR41, -R132 ;  /* 0x00000029a2bf7c23 */ /* 0x000fc20008010884 */
[----:B------:R-:W0:Y:S01]  /*6fd0*/  MUFU.EX2 R184, R184 ;  /* 0x000000b800b87308 */ /* 0x000e220000000800 */
[----:B-1----:R-:W-:-:S01]  /*6fe0*/  FFMA.FTZ R5, R6, R5, R181 ;  /* 0x0000000506057223 */ /* 0x002fc200000100b5 */
        /* <DEDUP_REMOVED lines=10> */
[--C-:B------:R-:W-:Y:S01]  /*7090*/  FFMA.FTZ R154, R154, UR41, -R132.reuse ;  /* 0x000000299a9a7c23 */ /* 0x100fe20008010884 */
[----:B------:R-:W-:-:S01]  /*70a0*/  FFMA.FTZ R155, R155, UR41, -R132 ;  /* 0x000000299b9b7c23 */ /* 0x000fc20008010884 */
[--C-:B------:R-:W-:Y:S01]  /*70b0*/  FFMA.FTZ R158, R158, UR41, -R132.reuse ;  /* 0x000000299e9e7c23 */ /* 0x100fe20008010884 */
[----:B------:R-:W-:-:S01]  /*70c0*/  FFMA.FTZ R159, R159, UR41, -R132 ;  /* 0x000000299f9f7c23 */ /* 0x000fc20008010884 */
[----:B------:R-:W-:Y:S01]  /*70d0*/  MUFU.EX2 R185, R185 ;  /* 0x000000b900b97308 */ /* 0x000fe20000000800 */
        /* <DEDUP_REMOVED lines=19> */
[--C-:B------:R-:W-:Y:S01]  /*7210*/  FFMA.FTZ R131, R131, UR41, -R132.reuse ;  /* 0x0000002983837c23 */ /* 0x100fe20008010884 */
[----:B------:R-:W-:-:S01]  /*7220*/  FFMA.FTZ R134, R134, UR41, -R132 ;  /* 0x0000002986867c23 */ /* 0x000fc20008010884 */
[----:B-1----:R-:W-:-:S02]  /*7230*/  FADD.FTZ R5, R11, R4 ;  /* 0x000000040b057221 */ /* 0x002fc40000010000 */
[----:B------:R1:W-:Y:S02]  /*7240*/  MUFU.EX2 R133, R188 ;  /* 0x000000bc00857308 */ /* 0x0003e40000000800 */
[----:B0-----:R-:W-:-:S06]  /*7250*/  FADD.FTZ R4, R12, R5 ;  /* 0x000000050c047221 */ /* 0x001fcc0000010000 */
[----:B------:R-:W0:Y:S01]  /*7260*/  MUFU.EX2 R13, R13 ;  /* 0x0000000d000d7308 */ /* 0x000e220000000800 */
[----:B-1----:R-:W-:-:S01]  /*7270*/  FFMA.FTZ R188, R195, UR41, -R132 ;  /* 0x00000029c3bc7c23 */ /* 0x002fc20008010884 */
[----:B------:R-:W-:Y:S01]  /*7280*/  FFMA.FTZ R132, R135, UR41, -R132 ;  /* 0x0000002987847c23 */ /* 0x000fe20008010884 */
[----:B------:R-:W-:-:S04]  /*7290*/  FADD.FTZ R135, R185, R192 ;  /* 0x000000c0b9877221 */ /* 0x000fc80000010000 */
[----:B--2---:R-:W-:Y:S01]  /*72a0*/  FADD.FTZ R192, R186, R135 ;  /* 0x00000087bac07221 */ /* 0x004fe20000010000 */
[----:B------:R-:W1:Y:S08]  /*72b0*/  MUFU.EX2 R187, R187 ;  /* 0x000000bb00bb7308 */ /* 0x000e700000000800 */
[----:B------:R-:W2:Y:S01]  /*72c0*/  MUFU.EX2 R14, R14 ;  /* 0x0000000e000e7308 */ /* 0x000ea20000000800 */
[----:B0-----:R-:W-:-:S07]  /*72d0*/  FADD.FTZ R5, R13, R4 ;  /* 0x000000040d057221 */ /* 0x001fce0000010000 */
[----:B------:R-:W0:Y:S01]  /*72e0*/  MUFU.EX2 R188, R188 ;  /* 0x000000bc00bc7308 */ /* 0x000e220000000800 */
[----:B-1----:R-:W-:-:S07]  /*72f0*/  FADD.FTZ R135, R187, R192 ;  /* 0x000000c0bb877221 */ /* 0x002fce0000010000 */
[----:B------:R-:W1:Y:S01]  /*7300*/  MUFU.EX2 R15, R15 ;  /* 0x0000000f000f7308 */ /* 0x000e620000000800 */
[----:B--2---:R-:W-:-:S07]  /*7310*/  FADD.FTZ R4, R14, R5 ;  /* 0x000000050e047221 */ /* 0x004fce0000010000 */
        /* <DEDUP_REMOVED lines=127> */
[----:B0-----:R-:W-:-:S04]  /*7b10*/  FADD.FTZ R4, R129, R4 ;  /* 0x0000000481047221 */ /* 0x001fc80000010000 */
[----:B------:R-:W-:-:S03]  /*7b20*/  FADD.FTZ R191, R133, R4 ;  /* 0x0000000485bf7221 */ /* 0x000fc60000010000 */
[----:B------:R-:W0:Y:S01]  /*7b30*/  MUFU.EX2 R8, R8 ;  /* 0x0000000800087308 */ /* 0x000e220000000800 */
[----:B-1----:R-:W-:-:S07]  /*7b40*/  FADD.FTZ R5, R131, R192 ;  /* 0x000000c083057221 */ /* 0x002fce0000010000 */
[----:B------:R-:W1:Y:S01]  /*7b50*/  MUFU.EX2 R135, R132 ;  /* 0x0000008400877308 */ /* 0x000e620000000800 */
[----:B--2---:R-:W-:-:S01]  /*7b60*/  FADD.FTZ R192, R134, R5 ;  /* 0x0000000586c07221 */ /* 0x004fc20000010000 */
[----:B0-----:R-:W-:-:S03]  /*7b70*/  FADD.FTZ R4, R8, R191 ;  /* 0x000000bf08047221 */ /* 0x001fc60000010000 */
[----:B-1----:R-:W-:Y:S01]  /*7b80*/  FADD.FTZ R5, R135, R192 ;  /* 0x000000c087057221 */ /* 0x002fe20000010000 */
[----:B------:R-:W-:Y:S06]  /*7b90*/  @!P0 BRA `(.L_x_201) ;  /* 0x0000000000048947 */ /* 0x000fec0003800000 */
[----:B------:R-:W-:Y:S01]  /*7ba0*/  BPT.TRAP 0x1 ;  /* 0x000000040000795c */ /* 0x000fe20000300000 */
.L_x_201:
        /* <DEDUP_REMOVED lines=12> */
[----:B------:R-:W-:Y:S01]  /*7c70*/  UMOV UR51, UR46 ;  /* 0x0000002e00337c82 */ /* 0x000fe20008000000 */
[----:B------:R-:W-:Y:S01]  /*7c80*/  F2FP.SATFINITE.E4M3.F32.PACK_AB_MERGE_C R174, R175, R174, RZ ;  /* 0x000000aeafae723e */ /* 0x000fe200048070ff */
[----:B------:R-:W-:Y:S01]  /*7c90*/  FMUL.FTZ R24, R24, R7 ;  /* 0x0000000718187220 */ /* 0x000fe20000410000 */
[----:B------:R-:W-:Y:S01]  /*7ca0*/  F2FP.SATFINITE.E4M3.F32.PACK_AB_MERGE_C R177, R180, R177, RZ ;  /* 0x000000b1b4b1723e */ /* 0x000fe200048070ff */
[-C--:B------:R-:W-:Y:S01]  /*7cb0*/  FMUL.FTZ R25, R25, R7.reuse ;  /* 0x0000000719197220 */ /* 0x080fe20000410000 */
[----:B------:R-:W-:Y:S01]  /*7cc0*/  F2FP.SATFINITE.E4M3.F32.PACK_AB_MERGE_C R182, R183, R182, RZ ;  /* 0x000000b6b7b6723e */ /* 0x000fe200048070ff */
[-C--:B------:R-:W-:Y:S01]  /*7cd0*/  FMUL.FTZ R28, R28, R7.reuse ;  /* 0x000000071c1c7220 */ /* 0x080fe20000410000 */
[----:B------:R-:W-:Y:S01]  /*7ce0*/  F2FP.SATFINITE.E4M3.F32.PACK_AB_MERGE_C R156, R157, R156, RZ ;  /* 0x0000009c9d9c723e */ /* 0x000fe200048070ff */
[----:B------:R-:W-:Y:S01]  /*7cf0*/  SYNCS.ARRIVE.TRANS64.RED.A1T0 RZ, [UR6], RZ ;  /* 0x000000ffffff79a7 */ /* 0x000fe20008100406 */
[----:B------:R-:W-:Y:S01]  /*7d00*/  F2FP.SATFINITE.E4M3.F32.PACK_AB_MERGE_C R158, R159, R158, RZ ;  /* 0x0000009e9f9e723e */ /* 0x000fe200048070ff */
[-C--:B------:R-:W-:Y:S01]  /*7d10*/  FMUL.FTZ R29, R29, R7.reuse ;  /* 0x000000071d1d7220 */ /* 0x080fe20000410000 */
        /* <DEDUP_REMOVED lines=15> */
[----:B------:R-:W-:Y:S01]  /*7e10*/  FMUL.FTZ R45, R45, R7 ;  /* 0x000000072d2d7220 */ /* 0x000fe20000410000 */
[----:B------:R-:W-:Y:S01]  /*7e20*/  F2FP.SATFINITE.E4M3.F32.PACK_AB_MERGE_C R8, R8, R133, RZ ;  /* 0x000000850808723e */ /* 0x000fe200048070ff */
[-C--:B------:R-:W-:Y:S01]  /*7e30*/  FMUL.FTZ R48, R48, R7.reuse ;  /* 0x0000000730307220 */ /* 0x080fe20000410000 */
[----:B------:R-:W-:Y:S01]  /*7e40*/  F2FP.SATFINITE.E4M3.F32.PACK_AB_MERGE_C R134, R135, R134, RZ ;  /* 0x000000868786723e */ /* 0x000fe200048070ff */
        /* <DEDUP_REMOVED lines=106> */
.L_x_191:
[----:B------:R-:W-:Y:S06]  /*84f0*/  BAR.ARV 0x8, 0x180 ;  /* 0x0206000000007b1d */ /* 0x000fec0000002000 */
[----:B------:R-:W-:Y:S05]  /*8500*/  @!P0 BRA `(.L_x_203) ;  /* 0x0000000000048947 */ /* 0x000fea0003800000 */
[----:B------:R-:W-:Y:S01]  /*8510*/  BPT.TRAP 0x1 ;  /* 0x000000040000795c */ /* 0x000fe20000300000 */
.L_x_203:
        /* <DEDUP_REMOVED lines=9> */
.L_x_204:
[----:B-1----:R-:W-:Y:S05]  /*85b0*/  @P1 BRA `(.L_x_205) ;  /* 0x0000000000081947 */ /* 0x002fea0003800000 */
[----:B------:R-:W1:Y:S02]  /*85c0*/  SYNCS.PHASECHK.TRANS64.TRYWAIT P1, [UR5+0x33450], R6 ;  /* 0x03345006ff0075a7 */ /* 0x000e640008020145 */
[----:B-1----:R-:W-:Y:S05]  /*85d0*/  @!P1 BRA `(.L_x_206) ;  /* 0x000000cc00a89947 */ /* 0x002fea0003800000 */
.L_x_205:
[----:B------:R-:W-:Y:S01]  /*85e0*/  UIADD3 UR4, UR4, 0x200, URZ ;  /* 0x0000020004047890 */ /* 0x000fe2000fffe03f */
[----:B------:R-:W-:Y:S01]  /*85f0*/  WARPGROUP.ARRIVE ;  /* 0x00000000000079c5 */ /* 0x000fe20000000000 */
[----:B------:R-:W-:Y:S02]  /*8600*/  UMOV UR7, 0xc0000010 ;  /* 0xc000001000077882 */ /* 0x000fe40000000000 */
        /* <DEDUP_REMOVED lines=16> */
[----:B------:R-:W-:Y:S02]  /*8710*/  ULDC.64 UR6, c[0x0][0x9a0] ;  /* 0x0002680000067ab9 */ /* 0x000fe40000000a00 */
[----:B------:R-:W-:-:S04]  /*8720*/  ISETP.NE.U32.AND P1, PT, RZ, UR6, PT ;  /* 0x00000006ff007c0c */ /* 0x000fc8000bf25070 */
[----:B------:R-:W-:-:S13]  /*8730*/  ISETP.NE.AND.EX P1, PT, RZ, UR7, PT, P1 ;  /* 0x00000007ff007c0c */ /* 0x000fda000bf25310 */
[----:B------:R-:W0:Y:S08]  /*8740*/  @P1 LDC.64 R8, c[0x0][0x9c8] ;  /* 0x00027200ff081b82 */ /* 0x000e300000000a00 */
[----:B------:R-:W2:Y:S01]  /*8750*/  @P1 LDC.64 R10, c[0x0][0x9d0] ;  /* 0x00027400ff0a1b82 */ /* 0x000ea20000000a00 */
[----:B01----:R-:W-:-:S04]  /*8760*/  @P1 IMAD R6, R8, UR37, RZ ;  /* 0x0000002508061c24 */ /* 0x003fc8000f8e02ff */
[----:B------:R-:W-:Y:S02]  /*8770*/  @P1 IMAD R9, R9, UR36, R6 ;  /* 0x0000002409091c24 */ /* 0x000fe4000f8e0206 */
[----:B------:R-:W-:-:S04]  /*8780*/  @P1 IMAD.WIDE.U32 R6, R8, UR36, RZ ;  /* 0x0000002408061c25 */ /* 0x000fc8000f8e00ff */
[----:B------:R-:W-:Y:S02]  /*8790*/  @P1 IMAD.IADD R7, R7, 0x1, R9 ;  /* 0x0000000107071824 */ /* 0x000fe400078e0209 */
[----:B--2---:R-:W-:-:S04]  /*87a0*/  @P1 IMAD.WIDE.U32 R6, R10, UR38, R6 ;  /* 0x000000260a061c25 */ /* 0x004fc8000f8e0006 */
[----:B------:R-:W-:Y:S01]  /*87b0*/  @P1 IMAD R7, R11, UR38, R7 ;  /* 0x000000260b071c24 */ /* 0x000fe2000f8e0207 */
[----:B------:R-:W-:-:S04]  /*87c0*/  @P1 LEA R8, P2, R6, UR6, 0x2 ;  /* 0x0000000606081c11 */ /* 0x000fc8000f8410ff */
[----:B------:R-:W-:Y:S01]  /*87d0*/  @P1 LEA.HI.X R9, R6, UR7, R7, 0x2, P2 ;  /* 0x0000000706091c11 */ /* 0x000fe200090f1407 */
[----:B------:R-:W-:-:S06]  /*87e0*/  IMAD.MOV.U32 R6, RZ, RZ, 0x3f800000 ;  /* 0x3f800000ff067424 */ /* 0x000fcc00078e00ff */
[----:B------:R0:W2:Y:S01]  /*87f0*/  @P1 LDG.E R6, desc[UR52][R8.64] ;  /* 0x0000003408061981 */ /* 0x0000a2000c1e1900 */
[----:B------:R-:W-:Y:S01]  /*8800*/  UIADD3 UR6, UR4, 0x480, URZ ;  /* 0x0000048004067890 */ /* 0x000fe2000fffe03f */
[----:B------:R-:W-:Y:S01]  /*8810*/  UMOV UR7, 0xc0000010 ;  /* 0xc000001000077882 */ /* 0x000fe20000000000 */
[----:B------:R-:W-:Y:S02]  /*8820*/  WARPGROUP.DEPBAR.LE gsb0, 0x0 ;  /* 0x00008000000079c5 */ /* 0x000fe40000010000 */
[----:B------:R-:W-:-:S06]  /*8830*/  WARPGROUP.ARRIVE ;  /* 0x00000000000079c5 */ /* 0x000fcc0000000000 */
[----:B------:R-:W-:Y:S01]  /*8840*/  QGMMA.64x192x32.F32.E4M3.E4M3 R24, R212, gdesc[UR4], R24, gsb0 ;  /* 0x02e00004d4187df3 */ /* 0x000fe20008000818 */
[----:B------:R-:W-:Y:S01]  /*8850*/  UIADD3 UR4, UR4, 0x600, URZ ;  /* 0x0000060004047890 */ /* 0x000fe2000fffe03f */
[----:B------:R-:W-:-:S06]  /*8860*/  UMOV UR7, 0xc0000010 ;  /* 0xc000001000077882 */ /* 0x000fcc0000000000 */
[----:B------:R-:W-:Y:S01]  /*8870*/  UMOV UR6, UR4 ;  /* 0x0000000400067c82 */ /* 0x000fe20008000000 */
[----:B------:R-:W1:Y:S04]  /*8880*/  SHFL.BFLY PT, R7, R4, 0x2, 0x1f ;  /* 0x0c401f0004077f89 */ /* 0x000e6800000e0000 */
[----:B------:R-:W3:Y:S01]  /*8890*/  SHFL.BFLY PT, R12, R5, 0x2, 0x1f ;  /* 0x0c401f00050c7f89 */ /* 0x000ee200000e0000 */
[----:B-1----:R-:W-:-:S01]  /*88a0*/  FADD.FTZ R7, R7, R4 ;  /* 0x0000000407077221 */ /* 0x002fc20000010000 */
[----:B---3--:R-:W-:-:S04]  /*88b0*/  FADD.FTZ R12, R12, R5 ;  /* 0x000000050c0c7221 */ /* 0x008fc80000010000 */
[----:B------:R-:W1:Y:S04]  /*88c0*/  SHFL.BFLY PT, R10, R7, 0x1, 0x1f ;  /* 0x0c201f00070a7f89 */ /* 0x000e6800000e0000 */
[----:B0-----:R-:W0:Y:S01]  /*88d0*/  SHFL.BFLY PT, R9, R12, 0x1, 0x1f ;  /* 0x0c201f000c097f89 */ /* 0x001e2200000e0000 */
[----:B-1----:R-:W-:-:S01]  /*88e0*/  FADD.FTZ R10, R7, R10 ;  /* 0x0000000a070a7221 */ /* 0x002fc20000010000 */
[----:B0-----:R-:W-:-:S04]  /*88f0*/  FADD.FTZ R11, R12, R9 ;  /* 0x000000090c0b7221 */ /* 0x001fc80000010000 */
[C---:B------:R-:W-:Y:S01]  /*8900*/  FSETP.NE.FTZ.AND P1, PT, R10.reuse, RZ, PT ;  /* 0x000000ff0a00720b */ /* 0x040fe20003f35000 */
[----:B------:R-:W-:Y:S01]  /*8910*/  FMUL.FTZ R13, R10, 0.00390625 ;  /* 0x3b8000000a0d7820 */ /* 0x000fe20000410000 */
[----:B------:R-:W-:Y:S01]  /*8920*/  FMUL.FTZ R14, R11, 0.00390625 ;  /* 0x3b8000000b0e7820 */ /* 0x000fe20000410000 */
[----:B------:R-:W-:-:S03]  /*8930*/  IMAD.MOV.U32 R9, RZ, RZ, RZ ;  /* 0x000000ffff097224 */ /* 0x000fc600078e00ff */
        /* <DEDUP_REMOVED lines=18> */
[----:B------:R-:W-:Y:S01]  /*8a60*/  @P2 FFMA.FTZ R20, R5, R0, R4 ;  /* 0x0000000005142223 */ /* 0x000fe20000010004 */
[----:B------:R-:W-:Y:S02]  /*8a70*/  IMAD.MOV.U32 R21, RZ, RZ, -0x800000 ;  /* 0xff800000ff157424 */ /* 0x000fe400078e00ff */
[----:B------:R-:W-:Y:S01]  /*8a80*/  @P3 FFMA.FTZ R21, R15, R3, R8 ;  /* 0x000000030f153223 */ /* 0x000fe20000010008 */
[-C--:B--2---:R-:W-:Y:S01]  /*8a90*/  FMUL.FTZ R0, R9, R6.reuse ;  /* 0x0000000609007220 */ /* 0x084fe20000410000 */
[----:B---3--:R-:W-:Y:S01]  /*8aa0*/  FMUL.FTZ R135, R7, R6 ;  /* 0x0000000607877220 */ /* 0x008fe20000410000 */
[----:B------:R-:W-:-:S02]  /*8ab0*/  WARPGROUP.DEPBAR.LE gsb0, 0x0 ;  /* 0x00008000000079c5 */ /* 0x000fc40000010000 */
[----:B------:R-:W-:Y:S05]  /*8ac0*/  @!P0 BRA `(.L_x_207) ;  /* 0x0000000000048947 */ /* 0x000fea0003800000 */
[----:B------:R-:W-:Y:S01]  /*8ad0*/  BPT.TRAP 0x1 ;  /* 0x000000040000795c */ /* 0x000fe20000300000 */
.L_x_207:
[----:B------:R-:W-:Y:S01]  /*8ae0*/  UIADD3 UR4, UR5, 0x33460, URZ ;  /* 0x0003346005047890 */ /* 0x000fe2000fffe03f */
[-C--:B------:R-:W-:Y:S01]  /*8af0*/  FMUL.FTZ R126, R29, R0.reuse ;  /* 0x000000001d7e7220 */ /* 0x080fe20000410000 */
[----:B------:R-:W-:Y:S01]  /*8b00*/  UIADD3 UR46, UR46, 0x1, URZ ;  /* 0x000000012e2e7890 */ /* 0x000fe2000fffe03f */
[-C--:B------:R-:W-:Y:S01]  /*8b10*/  FMUL.FTZ R4, R109, R0.reuse ;  /* 0x000000006d047220 */ /* 0x080fe20000410000 */
[----:B------:R-:W-:Y:S01]  /*8b20*/  UPRMT UR4, UR8, 0x654, UR4 ;  /* 0x0000065408047896 */ /* 0x000fe20008000004 */
[-C--:B------:R-:W-:Y:S01]  /*8b30*/  FMUL.FTZ R124, R37, R0.reuse ;  /* 0x00000000257c7220 */ /* 0x080fe20000410000 */
[----:B------:R-:W-:Y:S01]  /*8b40*/  UISETP.NE.AND UP0, UPT, UR46, 0x2, UPT ;  /* 0x000000022e00788c */ /* 0x000fe2000bf05270 */
        /* <DEDUP_REMOVED lines=88> */
[----:B------:R-:W-:Y:S01]  /*90d0*/  USEL UR4, URZ, 0x1, UP0 ;  /* 0x000000013f047887 */ /* 0x000fe20008000000 */
[-C--:B------:R-:W-:Y:S01]  /*90e0*/  FMUL.FTZ R102, R102, R135.reuse ;  /* 0x0000008766667220 */ /* 0x080fe20000410000 */
[-C--:B------:R-:W-:Y:S01]  /*90f0*/  FMUL.FTZ R83, R99, R135.reuse ;  /* 0x0000008763537220 */ /* 0x080fe20000410000 */
[-C--:B------:R-:W-:Y:S01]  /*9100*/  FMUL.FTZ R110, R110, R135.reuse ;  /* 0x000000876e6e7220 */ /* 0x080fe20000410000 */
[-C--:B------:R-:W-:Y:S01]  /*9110*/  FMUL.FTZ R82, R107, R135.reuse ;  /* 0x000000876b527220 */ /* 0x080fe20000410000 */
[-C--:B------:R-:W-:Y:S01]  /*9120*/  FMUL.FTZ R133, R118, R135.reuse ;  /* 0x0000008776857220 */ /* 0x080fe20000410000 */
[----:B------:R-:W-:Y:S01]  /*9130*/  PLOP3.LUT P0, PT, PT, PT, PT, 0x8, 0x0 ;  /* 0x000000000000781c */ /* 0x000fe20003f0e170 */
[----:B------:R-:W-:Y:S01]  /*9140*/  FMUL.FTZ R135, R115, R135 ;  /* 0x0000008773877220 */ /* 0x000fe20000410000 */
[----:B------:R-:W-:-:S02]  /*9150*/  UIADD3 UR48, UR48, 0x1, URZ ;  /* 0x0000000130307890 */ /* 0x000fc4000fffe03f */
[----:B------:R-:W-:Y:S02]  /*9160*/  USEL UR46, UR46, URZ, UP0 ;  /* 0x0000003f2e2e7287 */ /* 0x000fe40008000000 */
[----:B------:R-:W-:-:S12]  /*9170*/  ULOP3.LUT UR47, UR47, UR4, URZ, 0x3c, !UPT ;  /* 0x000000042f2f7292 */ /* 0x000fd8000f8e3c3f */
.L_x_183:
[----:B------:R-:W0:Y:S08]  /*9180*/  S2UR UR4, SR_CgaCtaId ;  /* 0x00000000000479c3 */ /* 0x000e300000008800 */
[----:B------:R-:W-:Y:S01]  /*9190*/  BAR.SYNC.DEFER_BLOCKING 0x5, 0x180 ;  /* 0x0146000000007b1d */ /* 0x000fe20000010000 */
[----:B------:R-:W-:-:S05]  /*91a0*/  UISETP.NE.AND UP0, UPT, UR45, URZ, UPT ;  /* 0x0000003f2d00728c */ /* 0x000fca000bf05270 */
[----:B------:R-:W-:Y:S01]  /*91b0*/  UMOV UR8, 0x400 ;  /* 0x0000040000087882 */ /* 0x000fe20000000000 */
[----:B------:R-:W-:Y:S05]  /*91c0*/  BSSY B0, `(.L_x_208) ;  /* 0x0000503000007945 */ /* 0x000fea0003800000 */
[----:B------:R-:W-:Y:S01]  /*91d0*/  @!UP0 ULDC UR45, c[0x0][0xad4] ;  /* 0x0002b500002d8ab9 */ /* 0x000fe20000000800 */
[----:B0-----:R-:W-:-:S09]  /*91e0*/  ULEA UR8, UR4, UR8, 0x18 ;  /* 0x0000000804087291 */ /* 0x001fd2000f8ec03f */
[----:B------:R-:W0:Y:S02]  /*91f0*/  LDS.128 R24, [UR8+0x334d0] ;  /* 0x0334d008ff187984 */ /* 0x000e240008000c00 */
[----:B0-----:R-:W-:Y:S02]  /*9200*/  R2UR UR6, R25 ;  /* 0x00000000190672ca */ /* 0x001fe400000e0000 */
[----:B------:R-:W-:Y:S02]  /*9210*/  R2UR UR5, R26 ;  /* 0x000000001a0572ca */ /* 0x000fe400000e0000 */
[----:B------:R-:W-:Y:S01]  /*9220*/  R2UR UR7, R27 ;  /* 0x000000001b0772ca */ /* 0x000fe200000e0000 */
[----:B------:R-:W-:Y:S06]  /*9230*/  BAR.ARV 0x4, 0x180 ;  /* 0x0106000000007b1d */ /* 0x000fec0000002000 */
[----:B------:R-:W-:Y:S08]  /*9240*/  @P0 BRA `(.L_x_209) ;  /* 0x0000004000700947 */ /* 0x000ff00003800000 */
[----:B------:R-:W0:Y:S01]  /*9250*/  S2R R31, SR_TID.X ;  /* 0x00000000001f7919 */ /* 0x000e220000002100 */
[----:B------:R-:W-:Y:S01]  /*9260*/  ULDC.64 UR10, c[0x4][0x38] ;  /* 0x01000e00000a7ab9 */ /* 0x000fe20000000a00 */
[----:B------:R-:W1:Y:S01]  /*9270*/  S2UR UR4, SR_SWINHI ;  /* 0x00000000000479c3 */ /* 0x000e620000002f00 */
[----:B------:R-:W-:Y:S01]  /*9280*/  ULDC.64 UR14, c[0x0][0xc00] ;  /* 0x00030000000e7ab9 */ /* 0x000fe20000000a00 */
[----:B------:R-:W2:Y:S01]  /*9290*/  LDL R148, [R1+0x24] ;  /* 0x0000240001947983 */ /* 0x000ea20000100800 */
[----:B0-----:R-:W-:-:S05]  /*92a0*/  IMAD.SHL.U32 R14, R31, 0x4, RZ ;  /* 0x000000041f0e7824 */ /* 0x001fca00078e00ff */
[----:B------:R-:W-:Y:S01]  /*92b0*/  LOP3.LUT R14, R14, 0xc, RZ, 0xc0, !PT ;  /* 0x0000000c0e0e7812 */ /* 0x000fe200078ec0ff */
[----:B------:R-:W-:Y:S03]  /*92c0*/  BAR.SYNC.DEFER_BLOCKING 0x1, 0x100 ;  /* 0x0044000000007b1d */ /* 0x000fe60000010000 */
[----:B------:R-:W-:-:S05]  /*92d0*/  IADD3 R14, P0, R14, UR10, RZ ;  /* 0x0000000a0e0e7c10 */ /* 0x000fca000ff1e0ff */
[----:B------:R-:W-:-:S05]  /*92e0*/  IMAD.X R15, RZ, RZ, UR11, P0 ;  /* 0x0000000bff0f7e24 */ /* 0x000fca00080e06ff */
[----:B------:R0:W3:Y:S01]  /*92f0*/  LDG.E.CONSTANT R30, desc[UR52][R14.64] ;  /* 0x000000340e1e7981 */ /* 0x0000e2000c1e9900 */
[----:B------:R-:W-:-:S03]  /*9300*/  LOP3.LUT P0, R24, R31, 0x3, RZ, 0xc0, !PT ;  /* 0x000000031f187812 */ /* 0x000fc6000780c0ff */
[----:B------:R-:W4:Y:S01]  /*9310*/  LDL R14, [R1+0x28] ;  /* 0x00002800010e7983 */ /* 0x000f220000100800 */
[----:B------:R-:W-:Y:S01]  /*9320*/  ISETP.EQ.OR P0, PT, R24, 0x3, !P0 ;  /* 0x000000031800780c */ /* 0x000fe20004702670 */
[----:B------:R-:W-:Y:S01]  /*9330*/  IMAD.MOV.U32 R24, RZ, RZ, 0x2 ;  /* 0x00000002ff187424 */ /* 0x000fe200078e00ff */
[----:B------:R-:W-:Y:S01]  /*9340*/  UMOV UR10, UR8 ;  /* 0x00000008000a7c82 */ /* 0x000fe20008000000 */
[----:B-1----:R-:W-:Y:S01]  /*9350*/  UMOV UR11, UR4 ;  /* 0x00000004000b7c82 */ /* 0x002fe20008000000 */
        /* <DEDUP_REMOVED lines=95> */
[----:B------:R-:W-:Y:S01]  /*9950*/  SEL R81, R82, R81, P0 ;  /* 0x0000005152517207 */ /* 0x000fe20000000000 */
[----:B------:R-:W-:Y:S01]  /*9960*/  USHF.L.U32 UR4, UR36, 0x2, URZ ;  /* 0x0000000224047899 */ /* 0x000fe2000800063f */
[----:B----4-:R-:W-:-:S03]  /*9970*/  IMAD.WIDE R24, R14, R24, UR10 ;  /* 0x0000000a0e187e25 */ /* 0x010fc6000f8e0218 */
[C---:B------:R-:W-:Y:S02]  /*9980*/  LOP3.LUT R3, R24.reuse, 0x380, RZ, 0xc0, !PT ;  /* 0x0000038018037812 */ /* 0x040fe400078ec0ff */
[C---:B------:R-:W-:Y:S02]  /*9990*/  IADD3 R199, P4, R24.reuse, 0x8060, RZ ;  /* 0x0000806018c77810 */ /* 0x040fe40007f9e0ff */
[C---:B------:R-:W-:Y:S02]  /*99a0*/  IADD3 R10, P3, R24.reuse, 0x8040, RZ ;  /* 0x00008040180a7810 */ /* 0x040fe40007f7e0ff */
[C---:B------:R-:W-:Y:S02]  /*99b0*/  IADD3 R197, P6, R24.reuse, 0x8020, RZ ;  /* 0x0000802018c57810 */ /* 0x040fe40007fde0ff */
[C---:B------:R-:W-:Y:S02]  /*99c0*/  IADD3 R195, P5, R24.reuse, 0x8000, RZ ;  /* 0x0000800018c37810 */ /* 0x040fe40007fbe0ff */
[----:B------:R-:W-:-:S02]  /*99d0*/  IADD3 R193, P2, R24, 0x4060, RZ ;  /* 0x0000406018c17810 */ /* 0x000fc40007f5e0ff */
[----:B------:R-:W-:Y:S01]  /*99e0*/  SHF.R.U64 R3, R3, 0x3, RZ ;  /* 0x0000000303037819 */ /* 0x000fe200000012ff */
[--C-:B------:R-:W-:Y:S01]  /*99f0*/  IMAD.X R29, RZ, RZ, R25.reuse, P4 ;  /* 0x000000ffff1d7224 */ /* 0x100fe200020e0619 */
[----:B------:R-:W-:Y:S01]  /*9a00*/  LOP3.LUT R8, R10, 0x380, RZ, 0xc0, !PT ;  /* 0x000003800a087812 */ /* 0x000fe200078ec0ff */
[--C-:B0-----:R-:W-:Y:S01]  /*9a10*/  IMAD.X R15, RZ, RZ, R25.reuse, P3 ;  /* 0x000000ffff0f7224 */ /* 0x101fe200018e0619 */
[----:B------:R-:W-:Y:S01]  /*9a20*/  LOP3.LUT R0, R197, 0x380, RZ, 0xc0, !PT ;  /* 0x00000380c5007812 */ /* 0x000fe200078ec0ff */
[--C-:B------:R-:W-:Y:S01]  /*9a30*/  IMAD.X R133, RZ, RZ, R25.reuse, P6 ;  /* 0x000000ffff857224 */ /* 0x100fe200030e0619 */
[C---:B------:R-:W-:Y:S01]  /*9a40*/  IADD3 R6, P1, R24.reuse, 0x4040, RZ ;  /* 0x0000404018067810 */ /* 0x040fe20007f3e0ff */
[--C-:B------:R-:W-:Y:S01]  /*9a50*/  IMAD.X R13, RZ, RZ, R25.reuse, P5 ;  /* 0x000000ffff0d7224 */ /* 0x100fe200028e0619 */
[C---:B------:R-:W-:Y:S01]  /*9a60*/  IADD3 R191, P4, R24.reuse, 0x4020, RZ ;  /* 0x0000402018bf7810 */ /* 0x040fe20007f9e0ff */
[----:B------:R-:W-:Y:S01]  /*9a70*/  IMAD.X R135, RZ, RZ, R25, P2 ;  /* 0x000000ffff877224 */ /* 0x000fe200010e0619 */
[----:B------:R-:W-:-:S02]  /*9a80*/  IADD3 R189, P3, R24, 0x4000, RZ ;  /* 0x0000400018bd7810 */ /* 0x000fc40007f7e0ff */
[C---:B------:R-:W-:Y:S02]  /*9a90*/  IADD3 R185, P6, R24.reuse, 0x20, RZ ;  /* 0x0000002018b97810 */ /* 0x040fe40007fde0ff */
[C---:B------:R-:W-:Y:S02]  /*9aa0*/  IADD3 R187, P5, R24.reuse, 0x60, RZ ;  /* 0x0000006018bb7810 */ /* 0x040fe40007fbe0ff */
[----:B------:R-:W-:Y:S02]  /*9ab0*/  IADD3 R4, P2, R24, 0x40, RZ ;  /* 0x0000004018047810 */ /* 0x000fe40007f5e0ff */
[----:B------:R-:W-:Y:S02]  /*9ac0*/  LOP3.LUT R24, R3, R24, RZ, 0x3c, !PT ;  /* 0x0000001803187212 */ /* 0x000fe400078e3cff */
[----:B------:R-:W-:Y:S02]  /*9ad0*/  SHF.R.U64 R3, R8, 0x3, RZ ;  /* 0x0000000308037819 */ /* 0x000fe400000012ff */
[----:B------:R-:W-:-:S02]  /*9ae0*/  SHF.R.U64 R0, R0, 0x3, RZ ;  /* 0x0000000300007819 */ /* 0x000fc400000012ff */
[----:B------:R-:W-:Y:S02]  /*9af0*/  LOP3.LUT R12, R199, 0x380, RZ, 0xc0, !PT ;  /* 0x00000380c70c7812 */ /* 0x000fe400078ec0ff */
[----:B------:R-:W-:Y:S02]  /*9b00*/  LOP3.LUT R14, R3, R10, RZ, 0x3c, !PT ;  /* 0x0000000a030e7212 */ /* 0x000fe400078e3cff */
[----:B------:R-:W-:Y:S02]  /*9b10*/  LOP3.LUT R132, R0, R197, RZ, 0x3c, !PT ;  /* 0x000000c500847212 */ /* 0x000fe400078e3cff */
[----:B------:R-:W-:Y:S02]  /*9b20*/  LOP3.LUT R10, R195, 0x380, RZ, 0xc0, !PT ;  /* 0x00000380c30a7812 */ /* 0x000fe400078ec0ff */
[----:B------:R-:W-:Y:S02]  /*9b30*/  LOP3.LUT R3, R6, 0x380, RZ, 0xc0, !PT ;  /* 0x0000038006037812 */ /* 0x000fe400078ec0ff */
[----:B------:R-:W-:-:S02]  /*9b40*/  LOP3.LUT R0, R191, 0x380, RZ, 0xc0, !PT ;  /* 0x00000380bf007812 */ /* 0x000fc400078ec0ff */
[----:B------:R-:W-:Y:S02]  /*9b50*/  SHF.R.U64 R12, R12, 0x3, RZ ;  /* 0x000000030c0c7819 */ /* 0x000fe400000012ff */
[----:B------:R-:W-:Y:S02]  /*9b60*/  SHF.R.U64 R10, R10, 0x3, RZ ;  /* 0x000000030a0a7819 */ /* 0x000fe400000012ff */
[----:B------:R-:W-:Y:S02]  /*9b70*/  LOP3.LUT R8, R193, 0x380, RZ, 0xc0, !PT ;  /* 0x00000380c1087812 */ /* 0x000fe400078ec0ff */
[----:B------:R-:W-:Y:S02]  /*9b80*/  SHF.R.U64 R3, R3, 0x3, RZ ;  /* 0x0000000303037819 */ /* 0x000fe400000012ff */
[----:B------:R-:W-:Y:S02]  /*9b90*/  SHF.R.U64 R0, R0, 0x3, RZ ;  /* 0x0000000300007819 */ /* 0x000fe400000012ff */
[----:B------:R-:W-:-:S02]  /*9ba0*/  LOP3.LUT R28, R12, R199, RZ, 0x3c, !PT ;  /* 0x000000c70c1c7212 */ /* 0x000fc400078e3cff */
[----:B------:R-:W-:Y:S02]  /*9bb0*/  LOP3.LUT R12, R10, R195, RZ, 0x3c, !PT ;  /* 0x000000c30a0c7212 */ /* 0x000fe400078e3cff */
[----:B------:R-:W-:Y:S02]  /*9bc0*/  SHF.R.U64 R8, R8, 0x3, RZ ;  /* 0x0000000308087819 */ /* 0x000fe400000012ff */
[----:B------:R-:W-:Y:S02]  /*9bd0*/  LOP3.LUT R10, R3, R6, RZ, 0x3c, !PT ;  /* 0x00000006030a7212 */ /* 0x000fe400078e3cff */
[----:B------:R-:W-:Y:S02]  /*9be0*/  LOP3.LUT R136, R0, R191, RZ, 0x3c, !PT ;  /* 0x000000bf00887212 */ /* 0x000fe400078e3cff */
[----:B------:R-:W-:Y:S02]  /*9bf0*/  LOP3.LUT R0, R185, 0x380, RZ, 0xc0, !PT ;  /* 0x00000380b9007812 */ /* 0x000fe400078ec0ff */
[----:B------:R-:W-:-:S02]  /*9c00*/  LOP3.LUT R3, R4, 0x380, RZ, 0xc0, !PT ;  /* 0x0000038004037812 */ /* 0x000fc400078ec0ff */
[----:B------:R-:W-:Y:S02]  /*9c10*/  LOP3.LUT R6, R187, 0x380, RZ, 0xc0, !PT ;  /* 0x00000380bb067812 */ /* 0x000fe400078ec0ff */
[----:B------:R-:W-:Y:S02]  /*9c20*/  LOP3.LUT R134, R8, R193, RZ, 0x3c, !PT ;  /* 0x000000c108867212 */ /* 0x000fe400078e3cff */
[----:B------:R-:W-:Y:S02]  /*9c30*/  LOP3.LUT R8, R189, 0x380, RZ, 0xc0, !PT ;  /* 0x00000380bd087812 */ /* 0x000fe400078ec0ff */
[----:B------:R-:W-:Y:S02]  /*9c40*/  SHF.R.U64 R0, R0, 0x3, RZ ;  /* 0x0000000300007819 */ /* 0x000fe400000012ff */
[----:B------:R-:W-:Y:S02]  /*9c50*/  SHF.R.U64 R3, R3, 0x3, RZ ;  /* 0x0000000303037819 */ /* 0x000fe400000012ff */
[----:B------:R-:W-:Y:S01]  /*9c60*/  SHF.R.U64 R6, R6, 0x3, RZ ;  /* 0x0000000306067819 */ /* 0x000fe200000012ff */
[--C-:B------:R-:W-:Y:S01]  /*9c70*/  IMAD.X R27, RZ, RZ, R25.reuse, P6 ;  /* 0x000000ffff1b7224 */ /* 0x100fe200030e0619 */
[----:B------:R-:W-:Y:S01]  /*9c80*/  SHF.R.U64 R8, R8, 0x3, RZ ;  /* 0x0000000308087819 */ /* 0x000fe200000012ff */
[--C-:B------:R-:W-:Y:S01]  /*9c90*/  IMAD.X R7, RZ, RZ, R25.reuse, P5 ;  /* 0x000000ffff077224 */ /* 0x100fe200028e0619 */
[----:B------:R-:W-:Y:S01]  /*9ca0*/  LOP3.LUT R26, R0, R185, RZ, 0x3c, !PT ;  /* 0x000000b9001a7212 */ /* 0x000fe200078e3cff */
[----:B------:R-:W-:Y:S01]  /*9cb0*/  IMAD.X R5, RZ, RZ, R25, P2 ;  /* 0x000000ffff057224 */ /* 0x000fe200010e0619 */
[----:B------:R-:W-:-:S02]  /*9cc0*/  LOP3.LUT R4, R3, R4, RZ, 0x3c, !PT ;  /* 0x0000000403047212 */ /* 0x000fc400078e3cff */
[----:B------:R-:W-:Y:S01]  /*9cd0*/  LOP3.LUT R6, R6, R187, RZ, 0x3c, !PT ;  /* 0x000000bb06067212 */ /* 0x000fe200078e3cff */
[--C-:B------:R-:W-:Y:S01]  /*9ce0*/  IMAD.X R137, RZ, RZ, R25.reuse, P4 ;  /* 0x000000ffff897224 */ /* 0x100fe200020e0619 */
[----:B---3--:R-:W-:Y:S01]  /*9cf0*/  LOP3.LUT R92, R30, 0x2, RZ, 0x3c, !PT ;  /* 0x000000021e5c7812 */ /* 0x008fe200078e3cff */
[--C-:B------:R-:W-:Y:S01]  /*9d00*/  IMAD.X R11, RZ, RZ, R25.reuse, P1 ;  /* 0x000000ffff0b7224 */ /* 0x100fe200008e0619 */
[----:B------:R-:W-:Y:S01]  /*9d10*/  LOP3.LUT R8, R8, R189, RZ, 0x3c, !PT ;  /* 0x000000bd08087212 */ /* 0x000fe200078e3cff */
[----:B------:R-:W-:Y:S01]  /*9d20*/  IMAD.X R9, RZ, RZ, R25, P3 ;  /* 0x000000ffff097224 */ /* 0x000fe200018e0619 */
[----:B------:R-:W-:Y:S02]  /*9d30*/  MOV R24, R24 ;  /* 0x0000001800187202 */ /* 0x000fe40000000f00 */
[----:B------:R-:W-:Y:S02]  /*9d40*/  MOV R26, R26 ;  /* 0x0000001a001a7202 */ /* 0x000fe40000000f00 */
[----:B------:R-:W-:-:S02]  /*9d50*/  MOV R25, R6 ;  /* 0x0000000600197202 */ /* 0x000fc40000000f00 */
[----:B------:R-:W-:Y:S01]  /*9d60*/  MOV R27, R4 ;  /* 0x00000004001b7202 */ /* 0x000fe20000000f00 */
[----:B------:R-:W-:Y:S01]  /*9d70*/  SHFL.IDX PT, R7, R121, R30, 0x1c1f ;  /* 0x001c1f1e79077589 */ /* 0x000fe200000e0000 */
[----:B------:R-:W-:-:S03]  /*9d80*/  MOV R132, R132 ;  /* 0x0000008400847202 */ /* 0x000fc60000000f00 */
[----:B------:R-:W-:Y:S01]  /*9d90*/  SHFL.IDX PT, R4, R129, R30, 0x1c1f ;  /* 0x001c1f1e81047589 */ /* 0x000fe200000e0000 */
[----:B------:R-:W-:Y:S02]  /*9da0*/  MOV R134, R134 ;  /* 0x0000008600867202 */ /* 0x000fe40000000f00 */
[----:B------:R-:W-:Y:S01]  /*9db0*/  MOV R136, R136 ;  /* 0x0000008800887202 */ /* 0x000fe20000000f00 */
[----:B------:R-:W-:Y:S01]  /*9dc0*/  SHFL.IDX PT, R128, R85, R30, 0x1c1f ;  /* 0x001c1f1e55807589 */ /* 0x000fe200000e0000 */
[----:B------:R-:W-:-:S03]  /*9dd0*/  MOV R0, R28 ;  /* 0x0000001c00007202 */ /* 0x000fc60000000f00 */
[----:B------:R-:W-:Y:S01]  /*9de0*/  SHFL.IDX PT, R120, R87, R30, 0x1c1f ;  /* 0x001c1f1e57787589 */ /* 0x000fe200000e0000 */
[----:B------:R-:W-:-:S03]  /*9df0*/  MOV R3, R14 ;  /* 0x0000000e00037202 */ /* 0x000fc60000000f00 */
[----:B------:R-:W0:Y:S01]  /*9e00*/  SHFL.IDX PT, R129, R31, R92, 0x1c1f ;  /* 0x001c1f5c1f817589 */ /* 0x000e2200000e0000 */
[----:B------:R-:W-:-:S03]  /*9e10*/  MOV R133, R12 ;  /* 0x0000000c00857202 */ /* 0x000fc60000000f00 */
[----:B------:R-:W1:Y:S01]  /*9e20*/  SHFL.IDX PT, R121, R33, R92, 0x1c1f ;  /* 0x001c1f5c21797589 */ /* 0x000e6200000e0000 */
[----:B------:R-:W-:Y:S02]  /*9e30*/  MOV R135, R10 ;  /* 0x0000000a00877202 */ /* 0x000fe40000000f00 */
[----:B------:R-:W-:Y:S01]  /*9e40*/  MOV R137, R8 ;  /* 0x0000000800897202 */ /* 0x000fe20000000f00 */
[----:B------:R-:W-:Y:S04]  /*9e50*/  SHFL.IDX PT, R91, R91, R30, 0x1c1f ;  /* 0x001c1f1e5b5b7589 */ /* 0x000fe800000e0000 */
[----:B------:R-:W-:Y:S04]  /*9e60*/  SHFL.IDX PT, R95, R95, R30, 0x1c1f ;  /* 0x001c1f1e5f5f7589 */ /* 0x000fe800000e0000 */
[----:B------:R-:W-:Y:S04]  /*9e70*/  SHFL.IDX PT, R94, R139, R30, 0x1c1f ;  /* 0x001c1f1e8b5e7589 */ /* 0x000fe800000e0000 */
[----:B------:R-:W-:Y:S04]  /*9e80*/  SHFL.IDX PT, R116, R141, R30, 0x1c1f ;  /* 0x001c1f1e8d747589 */ /* 0x000fe800000e0000 */
[----:B------:R-:W-:Y:S04]  /*9e90*/  SHFL.IDX PT, R85, R159, R30, 0x1c1f ;  /* 0x001c1f1e9f557589 */ /* 0x000fe800000e0000 */
[----:B------:R-:W-:Y:S04]  /*9ea0*/  SHFL.IDX PT, R112, R35, R92, 0x1c1f ;  /* 0x001c1f5c23707589 */ /* 0x000fe800000e0000 */
[----:B------:R-:W-:Y:S04]  /*9eb0*/  SHFL.IDX PT, R104, R37, R92, 0x1c1f ;  /* 0x001c1f5c25687589 */ /* 0x000fe800000e0000 */
[----:B------:R-:W3:Y:S04]  /*9ec0*/  SHFL.IDX PT, R57, R57, R92, 0x1c1f ;  /* 0x001c1f5c39397589 */ /* 0x000ee800000e0000 */
[----:B------:R-:W-:Y:S04]  /*9ed0*/  SHFL.IDX PT, R117, R117, R30, 0x1c1f ;  /* 0x001c1f1e75757589 */ /* 0x000fe800000e0000 */
[----:B------:R-:W-:Y:S04]  /*9ee0*/  SHFL.IDX PT, R89, R89, R30, 0x1c1f ;  /* 0x001c1f1e59597589 */ /* 0x000fe800000e0000 */
[----:B------:R-:W-:Y:S04]  /*9ef0*/  SHFL.IDX PT, R93, R93, R30, 0x1c1f ;  /* 0x001c1f1e5d5d7589 */ /* 0x000fe800000e0000 */
[----:B------:R-:W-:Y:S04]  /*9f00*/  SHFL.IDX PT, R82, R101, R30, 0x1c1f ;  /* 0x001c1f1e65527589 */ /* 0x000fe800000e0000 */
[----:B------:R-:W-:Y:S04]  /*9f10*/  SHFL.IDX PT, R124, R131, R30, 0x1c1f ;  /* 0x001c1f1e837c7589 */ /* 0x000fe800000e0000 */
[----:B------:R-:W-:Y:S04]  /*9f20*/  SHFL.IDX PT, R90, R143, R30, 0x1c1f ;  /* 0x001c1f1e8f5a7589 */ /* 0x000fe800000e0000 */
[----:B------:R-:W-:Y:S04]  /*9f30*/  SHFL.IDX PT, R153, R153, R30, 0x1c1f ;  /* 0x001c1f1e99997589 */ /* 0x000fe800000e0000 */
[----:B------:R-:W4:Y:S04]  /*9f40*/  SHFL.IDX PT, R32, R32, R92, 0x1c1f ;  /* 0x001c1f5c20207589 */ /* 0x000f2800000e0000 */
[----:B------:R-:W-:Y:S04]  /*9f50*/  SHFL.IDX PT, R34, R34, R92, 0x1c1f ;  /* 0x001c1f5c22227589 */ /* 0x000fe800000e0000 */
[----:B------:R-:W-:Y:S04]  /*9f60*/  SHFL.IDX PT, R36, R36, R92, 0x1c1f ;  /* 0x001c1f5c24247589 */ /* 0x000fe800000e0000 */
[----:B------:R-:W-:Y:S04]  /*9f70*/  SHFL.IDX PT, R159, R40, R92, 0x1c1f ;  /* 0x001c1f5c289f7589 */ /* 0x000fe800000e0000 */
[----:B------:R-:W-:Y:S04]  /*9f80*/  SHFL.IDX PT, R141, R50, R92, 0x1c1f ;  /* 0x001c1f5c328d7589 */ /* 0x000fe800000e0000 */
[----:B------:R-:W2:Y:S04]  /*9f90*/  SHFL.IDX PT, R55, R55, R92, 0x1c1f ;  /* 0x001c1f5c37377589 */ /* 0x000ea800000e0000 */
[----:B------:R-:W2:Y:S04]  /*9fa0*/  SHFL.IDX PT, R66, R66, R92, 0x1c1f ;  /* 0x001c1f5c42427589 */ /* 0x000ea800000e0000 */
        /* <DEDUP_REMOVED lines=45> */
[----:B------:R-:W2:Y:S04]  /*a280*/  SHFL.IDX PT, R86, R86, R92, 0x1c1f ;  /* 0x001c1f5c56567589 */ /* 0x000ea800000e0000 */
[----:B------:R-:W2:Y:S04]  /*a290*/  SHFL.IDX PT, R108, R61, R92, 0x1c1f ;  /* 0x001c1f5c3d6c7589 */ /* 0x000ea800000e0000 */
[----:B------:R-:W2:Y:S04]  /*a2a0*/  SHFL.IDX PT, R44, R65, R92, 0x1c1f ;  /* 0x001c1f5c412c7589 */ /* 0x000ea800000e0000 */
[----:B------:R-:W2:Y:S04]  /*a2b0*/  SHFL.IDX PT, R53, R70, R92, 0x1c1f ;  /* 0x001c1f5c46357589 */ /* 0x000ea800000e0000 */
        /* <DEDUP_REMOVED lines=8> */
[----:B------:R-:W-:Y:S04]  /*a340*/  SHFL.IDX PT, R52, R52, R92, 0x1c1f ;  /* 0x001c1f5c34347589 */ /* 0x000fe800000e0000 */
[----:B------:R-:W-:Y:S04]  /*a350*/  SHFL.IDX PT, R31, R58, R92, 0x1c1f ;  /* 0x001c1f5c3a1f7589 */ /* 0x000fe800000e0000 */
        /* <DEDUP_REMOVED lines=8> */
[----:B------:R2:W2:Y:S01]  /*a3e0*/  SHFL.IDX PT, R58, R73, R92, 0x1c1f ;  /* 0x001c1f5c493a7589 */ /* 0x0004a200000e0000 */
[----:B0-----:R-:W-:-:S02]  /*a3f0*/  SEL R130, R128, R129, P0 ;  /* 0x0000008180827207 */ /* 0x001fc40000000000 */
[----:B-1----:R-:W-:Y:S02]  /*a400*/  SEL R122, R120, R121, P0 ;  /* 0x00000079787a7207 */ /* 0x002fe40000000000 */
[----:B------:R-:W-:Y:S02]  /*a410*/  SEL R128, R129, R128, P0 ;  /* 0x0000008081807207 */ /* 0x000fe40000000000 */
[----:B---3--:R-:W-:Y:S02]  /*a420*/  SEL R127, R94, R57, P0 ;  /* 0x000000395e7f7207 */ /* 0x008fe40000000000 */
[----:B------:R-:W-:Y:S02]  /*a430*/  SEL R125, R57, R94, P0 ;  /* 0x0000005e397d7207 */ /* 0x000fe40000000000 */
[----:B------:R-:W-:Y:S02]  /*a440*/  SEL R120, R121, R120, P0 ;  /* 0x0000007879787207 */ /* 0x000fe40000000000 */
[----:B------:R-:W-:-:S02]  /*a450*/  SEL R114, R91, R112, P0 ;  /* 0x000000705b727207 */ /* 0x000fc40000000000 */
[----:B------:R-:W-:Y:S02]  /*a460*/  SEL R106, R95, R104, P0 ;  /* 0x000000685f6a7207 */ /* 0x000fe40000000000 */
[----:B----4-:R-:W-:Y:S02]  /*a470*/  SEL R131, R117, R32, P0 ;  /* 0x0000002075837207 */ /* 0x010fe40000000000 */
[----:B------:R-:W-:Y:S02]  /*a480*/  SEL R129, R32, R117, P0 ;  /* 0x0000007520817207 */ /* 0x000fe40000000000 */
[----:B--2---:R-:W-:Y:S02]  /*a490*/  SEL R126, R124, R55, P0 ;  /* 0x000000377c7e7207 */ /* 0x004fe40000000000 */
        /* <DEDUP_REMOVED lines=59> */
[----:B------:R-:W-:Y:S02]  /*a850*/  F2FP.BF16.F32.PACK_AB R4, R131, R130 ;  /* 0x000000828304723e */ /* 0x000fe400000010ff */
[----:B------:R-:W-:Y:S02]  /*a860*/  F2FP.BF16.F32.PACK_AB R5, R127, R126 ;  /* 0x0000007e7f05723e */ /* 0x000fe400000010ff */
[----:B------:R-:W-:-:S02]  /*a870*/  F2FP.BF16.F32.PACK_AB R6, R129, R128 ;  /* 0x000000808106723e */ /* 0x000fc400000010ff */
[----:B------:R-:W-:Y:S02]  /*a880*/  F2FP.BF16.F32.PACK_AB R7, R125, R124 ;  /* 0x0000007c7d07723e */ /* 0x000fe400000010ff */
        /* <DEDUP_REMOVED lines=15> */
[----:B------:R-:W-:Y:S02]  /*a980*/  F2FP.BF16.F32.PACK_AB R12, R115, R114 ;  /* 0x00000072730c723e */ /* 0x000fe400000010ff */
[----:B------:R-:W-:-:S02]  /*a990*/  F2FP.BF16.F32.PACK_AB R14, R113, R112 ;  /* 0x00000070710e723e */ /* 0x000fc400000010ff */
[----:B------:R-:W-:Y:S02]  /*a9a0*/  F2FP.BF16.F32.PACK_AB R15, R109, R108 ;  /* 0x0000006c6d0f723e */ /* 0x000fe400000010ff */
[----:B------:R-:W-:Y:S02]  /*a9b0*/  F2FP.BF16.F32.PACK_AB R13, R111, R110 ;  /* 0x0000006e6f0d723e */ /* 0x000fe400000010ff */
[----:B------:R-:W-:Y:S02]  /*a9c0*/  SEL R36, R35, R28, P0 ;  /* 0x0000001c23247207 */ /* 0x000fe40000000000 */
[----:B------:R-:W-:Y:S02]  /*a9d0*/  SEL R99, R82, R159, P0 ;  /* 0x0000009f52637207 */ /* 0x000fe40000000000 */
[----:B------:R-:W-:Y:S02]  /*a9e0*/  SEL R97, R159, R82, P0 ;  /* 0x000000529f617207 */ /* 0x000fe40000000000 */
[----:B------:R-:W-:-:S02]  /*a9f0*/  SEL R90, R88, R161, P0 ;  /* 0x000000a1585a7207 */ /* 0x000fc40000000000 */
[----:B------:R-:W-:Y:S02]  /*aa00*/  F2FP.BF16.F32.PACK_AB R28, R107, R106 ;  /* 0x0000006a6b1c723e */ /* 0x000fe400000010ff */
[----:B------:R-:W-:Y:S02]  /*aa10*/  F2FP.BF16.F32.PACK_AB R30, R105, R104 ;  /* 0x00000068691e723e */ /* 0x000fe400000010ff */
[----:B------:R-:W-:Y:S02]  /*aa20*/  F2FP.BF16.F32.PACK_AB R31, R101, R100 ;  /* 0x00000064651f723e */ /* 0x000fe400000010ff */
[----:B------:R-:W-:Y:S01]  /*aa30*/  F2FP.BF16.F32.PACK_AB R29, R103, R102 ;  /* 0x00000066671d723e */ /* 0x000fe200000010ff */
[----:B------:R-:W-:Y:S01]  /*aa40*/  STSM.16.M88.4 [R24], R4 ;  /* 0x0000000418007844 */ /* 0x000fe20000000200 */
[----:B------:R-:W-:Y:S02]  /*aa50*/  SEL R88, R161, R88, P0 ;  /* 0x00000058a1587207 */ /* 0x000fe40000000000 */
[----:B------:R-:W-:Y:S01]  /*aa60*/  SEL R82, R80, R157, P0 ;  /* 0x0000009d50527207 */ /* 0x000fe20000000000 */
[----:B------:R-:W-:Y:S01]  /*aa70*/  STSM.16.M88.4 [R26], R8 ;  /* 0x000000081a007844 */ /* 0x000fe20000000200 */
[----:B------:R-:W-:-:S02]  /*aa80*/  SEL R80, R157, R80, P0 ;  /* 0x000000509d507207 */ /* 0x000fc40000000000 */
[----:B------:R-:W-:Y:S02]  /*aa90*/  SEL R79, R140, R71, P0 ;  /* 0x000000478c4f7207 */ /* 0x000fe40000000000 */
[----:B------:R-:W-:Y:S01]  /*aaa0*/  SEL R77, R71, R140, P0 ;  /* 0x0000008c474d7207 */ /* 0x000fe20000000000 */
[----:B------:R0:W-:Y:S01]  /*aab0*/  STSM.16.M88.4 [R27], R12 ;  /* 0x0000000c1b007844 */ /* 0x0001e20000000200 */
[----:B------:R-:W-:Y:S02]  /*aac0*/  SEL R70, R139, R58, P0 ;  /* 0x0000003a8b467207 */ /* 0x000fe40000000000 */
[----:B------:R-:W-:Y:S01]  /*aad0*/  SEL R68, R58, R139, P0 ;  /* 0x0000008b3a447207 */ /* 0x000fe20000000000 */
[----:B------:R1:W-:Y:S01]  /*aae0*/  STSM.16.M88.4 [R25], R28 ;  /* 0x0000001c19007844 */ /* 0x0003e20000000200 */
[----:B------:R-:W-:Y:S02]  /*aaf0*/  SEL R71, R138, R163, P0 ;  /* 0x000000a38a477207 */ /* 0x000fe40000000000 */
[----:B------:R-:W-:-:S02]  /*ab00*/  SEL R69, R163, R138, P0 ;  /* 0x0000008aa3457207 */ /* 0x000fc40000000000 */
[----:B------:R-:W-:Y:S02]  /*ab10*/  F2FP.BF16.F32.PACK_AB R32, R99, R98 ;  /* 0x000000626320723e */ /* 0x000fe400000010ff */
[----:B------:R-:W-:Y:S02]  /*ab20*/  F2FP.BF16.F32.PACK_AB R34, R97, R96 ;  /* 0x000000606122723e */ /* 0x000fe400000010ff */
[----:B------:R-:W-:Y:S02]  /*ab30*/  F2FP.BF16.F32.PACK_AB R35, R93, R92 ;  /* 0x0000005c5d23723e */ /* 0x000fe400000010ff */
[----:B------:R-:W-:Y:S02]  /*ab40*/  F2FP.BF16.F32.PACK_AB R33, R95, R94 ;  /* 0x0000005e5f21723e */ /* 0x000fe400000010ff */
[----:B------:R-:W-:Y:S02]  /*ab50*/  SEL R58, R56, R141, P0 ;  /* 0x0000008d383a7207 */ /* 0x000fe40000000000 */
[----:B0-----:R-:W-:-:S02]  /*ab60*/  F2FP.BF16.F32.PACK_AB R12, R91, R90 ;  /* 0x0000005a5b0c723e */ /* 0x001fc400000010ff */
[----:B------:R-:W-:Y:S02]  /*ab70*/  F2FP.BF16.F32.PACK_AB R14, R89, R88 ;  /* 0x00000058590e723e */ /* 0x000fe400000010ff */
[----:B------:R-:W-:Y:S02]  /*ab80*/  F2FP.BF16.F32.PACK_AB R15, R85, R84 ;  /* 0x00000054550f723e */ /* 0x000fe400000010ff */
[----:B------:R-:W-:Y:S02]  /*ab90*/  F2FP.BF16.F32.PACK_AB R13, R87, R86 ;  /* 0x00000056570d723e */ /* 0x000fe400000010ff */
[----:B------:R-:W-:Y:S02]  /*aba0*/  SEL R56, R141, R56, P0 ;  /* 0x000000388d387207 */ /* 0x000fe40000000000 */
[----:B------:R-:W-:Y:S02]  /*abb0*/  F2FP.BF16.F32.PACK_AB R24, R83, R82 ;  /* 0x000000525318723e */ /* 0x000fe400000010ff */
[----:B------:R-:W-:-:S02]  /*abc0*/  F2FP.BF16.F32.PACK_AB R26, R81, R80 ;  /* 0x00000050511a723e */ /* 0x000fc400000010ff */
[----:B------:R-:W-:Y:S02]  /*abd0*/  F2FP.BF16.F32.PACK_AB R27, R77, R76 ;  /* 0x0000004c4d1b723e */ /* 0x000fe400000010ff */
[----:B-1----:R-:W-:Y:S01]  /*abe0*/  F2FP.BF16.F32.PACK_AB R25, R79, R78 ;  /* 0x0000004e4f19723e */ /* 0x002fe200000010ff */
[----:B------:R-:W-:Y:S01]  /*abf0*/  STSM.16.M88.4 [R137], R32 ;  /* 0x0000002089007844 */ /* 0x000fe20000000200 */
[----:B------:R-:W-:Y:S02]  /*ac00*/  F2FP.BF16.F32.PACK_AB R28, R75, R74 ;  /* 0x0000004a4b1c723e */ /* 0x000fe400000010ff */
[----:B------:R-:W-:Y:S02]  /*ac10*/  F2FP.BF16.F32.PACK_AB R30, R73, R72 ;  /* 0x00000048491e723e */ /* 0x000fe400000010ff */
[----:B------:R-:W-:Y:S02]  /*ac20*/  F2FP.BF16.F32.PACK_AB R31, R69, R68 ;  /* 0x00000044451f723e */ /* 0x000fe400000010ff */
[----:B------:R-:W-:Y:S01]  /*ac30*/  F2FP.BF16.F32.PACK_AB R29, R71, R70 ;  /* 0x00000046471d723e */ /* 0x000fe200000010ff */
[----:B------:R0:W-:Y:S01]  /*ac40*/  STSM.16.M88.4 [R136], R12 ;  /* 0x0000000c88007844 */ /* 0x0001e20000000200 */
[----:B------:R-:W-:-:S02]  /*ac50*/  F2FP.BF16.F32.PACK_AB R4, R67, R66 ;  /* 0x000000424304723e */ /* 0x000fc400000010ff */
[----:B------:R-:W-:Y:S02]  /*ac60*/  F2FP.BF16.F32.PACK_AB R6, R65, R64 ;  /* 0x000000404106723e */ /* 0x000fe400000010ff */
[----:B------:R-:W-:Y:S02]  /*ac70*/  F2FP.BF16.F32.PACK_AB R7, R61, R60 ;  /* 0x0000003c3d07723e */ /* 0x000fe400000010ff */
[----:B------:R-:W-:Y:S01]  /*ac80*/  F2FP.BF16.F32.PACK_AB R5, R63, R62 ;  /* 0x0000003e3f05723e */ /* 0x000fe200000010ff */
[----:B------:R1:W-:Y:S01]  /*ac90*/  STSM.16.M88.4 [R135], R24 ;  /* 0x0000001887007844 */ /* 0x0003e20000000200 */
[----:B------:R-:W-:Y:S02]  /*aca0*/  F2FP.BF16.F32.PACK_AB R8, R59, R58 ;  /* 0x0000003a3b08723e */ /* 0x000fe400000010ff */
[----:B------:R-:W-:Y:S02]  /*acb0*/  F2FP.BF16.F32.PACK_AB R10, R57, R56 ;  /* 0x00000038390a723e */ /* 0x000fe400000010ff */
[----:B------:R-:W-:-:S02]  /*acc0*/  F2FP.BF16.F32.PACK_AB R11, R53, R52 ;  /* 0x00000034350b723e */ /* 0x000fc400000010ff */
[----:B------:R-:W-:Y:S02]  /*acd0*/  F2FP.BF16.F32.PACK_AB R9, R55, R54 ;  /* 0x000000363709723e */ /* 0x000fe400000010ff */
[----:B0-----:R-:W-:Y:S02]  /*ace0*/  F2FP.BF16.F32.PACK_AB R12, R51, R50 ;  /* 0x00000032330c723e */ /* 0x001fe400000010ff */
[----:B------:R-:W-:Y:S02]  /*acf0*/  F2FP.BF16.F32.PACK_AB R14, R49, R48 ;  /* 0x00000030310e723e */ /* 0x000fe400000010ff */
[----:B------:R-:W-:Y:S02]  /*ad00*/  F2FP.BF16.F32.PACK_AB R15, R45, R44 ;  /* 0x0000002c2d0f723e */ /* 0x000fe400000010ff */
[----:B------:R-:W-:Y:S01]  /*ad10*/  F2FP.BF16.F32.PACK_AB R13, R47, R46 ;  /* 0x0000002e2f0d723e */ /* 0x000fe200000010ff */
[----:B------:R-:W-:Y:S01]  /*ad20*/  STSM.16.M88.4 [R134], R28 ;  /* 0x0000001c86007844 */ /* 0x000fe20000000200 */
[----:B-1----:R-:W-:-:S02]  /*ad30*/  F2FP.BF16.F32.PACK_AB R25, R39, R38 ;  /* 0x000000262719723e */ /* 0x002fc400000010ff */
[----:B------:R-:W-:Y:S02]  /*ad40*/  F2FP.BF16.F32.PACK_AB R26, R41, R40 ;  /* 0x00000028291a723e */ /* 0x000fe400000010ff */
[----:B------:R-:W-:Y:S02]  /*ad50*/  F2FP.BF16.F32.PACK_AB R27, R37, R36 ;  /* 0x00000024251b723e */ /* 0x000fe400000010ff */
[----:B------:R-:W-:Y:S01]  /*ad60*/  F2FP.BF16.F32.PACK_AB R24, R43, R42 ;  /* 0x0000002a2b18723e */ /* 0x000fe200000010ff */
[----:B------:R-:W-:Y:S04]  /*ad70*/  STSM.16.M88.4 [R133], R4 ;  /* 0x0000000485007844 */ /* 0x000fe80000000200 */
[----:B------:R-:W-:Y:S04]  /*ad80*/  STSM.16.M88.4 [R132], R8 ;  /* 0x0000000884007844 */ /* 0x000fe80000000200 */
[----:B------:R0:W-:Y:S04]  /*ad90*/  STSM.16.M88.4 [R3], R12 ;  /* 0x0000000c03007844 */ /* 0x0001e80000000200 */
[----:B------:R1:W-:Y:S01]  /*ada0*/  STSM.16.M88.4 [R0], R24 ;  /* 0x0000001800007844 */ /* 0x0003e20000000200 */
[----:B------:R-:W-:Y:S01]  /*adb0*/  BAR.SYNC.DEFER_BLOCKING 0x1, 0x100 ;  /* 0x0044000000007b1d */ /* 0x000fe20000010000 */
[----:B------:R-:W-:Y:S01]  /*adc0*/  ISETP.NE.U32.AND P0, PT, RZ, UR14, PT ;  /* 0x0000000eff007c0c */ /* 0x000fe2000bf05070 */
[----:B------:R-:W-:-:S02]  /*add0*/  USHF.L.U64.HI UR16, UR36, 0x2, UR37 ;  /* 0x0000000224107899 */ /* 0x000fc40008010225 */
[----:B------:R-:W-:Y:S01]  /*ade0*/  UIADD3 UR9, UP0, UR4, UR14, URZ ;  /* 0x0000000e04097290 */ /* 0x000fe2000ff1e03f */
[----:B------:R-:W-:-:S03]  /*adf0*/  ISETP.NE.AND.EX P0, PT, RZ, UR15, PT, P0 ;  /* 0x0000000fff007c0c */ /* 0x000fc6000bf05300 */
[----:B------:R-:W-:Y:S01]  /*ae00*/  UIADD3.X UR12, UR16, UR15, URZ, UP0, !UPT ;  /* 0x0000000f100c7290 */ /* 0x000fe200087fe43f */
[----:B0-----:R-:W0:Y:S01]  /*ae10*/  LDC R3, c[0x0][0xbe8] ;  /* 0x0002fa00ff037b82 */ /* 0x001e220000000800 */
[----:B------:R-:W-:-:S04]  /*ae20*/  IMAD.U32 R32, RZ, RZ, UR9 ;  /* 0x00000009ff207e24 */ /* 0x000fc8000f8e00ff */
[----:B------:R-:W-:Y:S01]  /*ae30*/  IMAD.U32 R33, RZ, RZ, UR12 ;  /* 0x0000000cff217e24 */ /* 0x000fe2000f8e00ff */
[----:B------:R-:W-:-:S04]  /*ae40*/  ULDC.64 UR12, c[0x0][0xc08] ;  /* 0x00030200000c7ab9 */ /* 0x000fc80000000a00 */
[----:B------:R-:W2:Y:S01]  /*ae50*/  @P0 LDG.E R28, desc[UR52][R32.64] ;  /* 0x00000034201c0981 */ /* 0x000ea2000c1e1900 */
[----:B------:R-:W-:-:S04]  /*ae60*/  UISETP.NE.U32.AND UP0, UPT, UR12, URZ, UPT ;  /* 0x0000003f0c00728c */ /* 0x000fc8000bf05070 */
[----:B------:R-:W-:Y:S01]  /*ae70*/  UISETP.NE.AND.EX UP0, UPT, UR13, URZ, UPT, UP0 ;  /* 0x0000003f0d00728c */ /* 0x000fe2000bf05300 */
[----:B0-----:R-:W-:-:S10]  /*ae80*/  ISETP.NE.AND P1, PT, R3, 0x1, PT ;  /* 0x000000010300780c */ /* 0x001fd40003f25270 */
[----:B------:R-:W-:-:S03]  /*ae90*/  @UP0 UIADD3 UR12, UP1, UR4, UR12, URZ ;  /* 0x0000000c040c0290 */ /* 0x000fc6000ff3e03f */
[----:B-1----:R-:W0:Y:S01]  /*aea0*/  @P1 LDC R0, c[0x0][0xbec] ;  /* 0x0002fb00ff001b82 */ /* 0x002e220000000800 */
[----:B------:R-:W-:Y:S02]  /*aeb0*/  @UP0 UIADD3.X UR13, UR16, UR13, URZ, UP1, !UPT ;  /* 0x0000000d100d0290 */ /* 0x000fe40008ffe43f */
[----:B------:R-:W-:Y:S01]  /*aec0*/  UISETP.GT.AND UP1, UPT, UR45, 0x1, UPT ;  /* 0x000000012d00788c */ /* 0x000fe2000bf24270 */
[----:B------:R-:W-:-:S04]  /*aed0*/  UMOV UR20, 0x9b8 ;  /* 0x000009b800147882 */ /* 0x000fc80000000000 */
[----:B------:R-:W1:Y:S01]  /*aee0*/  @P1 LDC R9, c[0x0][0xbf0] ;  /* 0x0002fc00ff091b82 */ /* 0x000e620000000800 */
[----:B------:R-:W-:Y:S01]  /*aef0*/  USEL UR20, UR20, 0x978, UP1 ;  /* 0x0000097814147887 */ /* 0x000fe20008800000 */
[----:B------:R-:W-:Y:S01]  /*af00*/  PLOP3.LUT P4, PT, PT, PT, UP0, 0x80, 0x0 ;  /* 0x000000000000781c */ /* 0x000fe20003f8f008 */
[----:B------:R-:W-:Y:S01]  /*af10*/  UISETP.NE.U32.AND UP0, UPT, UR14, URZ, UPT ;  /* 0x0000003f0e00728c */ /* 0x000fe2000bf05070 */
[----:B------:R-:W-:Y:S01]  /*af20*/  IMAD.U32 R11, RZ, RZ, UR42 ;  /* 0x0000002aff0b7e24 */ /* 0x000fe2000f8e00ff */
[----:B------:R-:W-:Y:S02]  /*af30*/  ULDC UR4, c[0x0][0xa88] ;  /* 0x0002a20000047ab9 */ /* 0x000fe40000000800 */
[----:B------:R-:W-:Y:S01]  /*af40*/  UISETP.NE.AND.EX UP0, UPT, UR15, URZ, UPT, UP0 ;  /* 0x0000003f0f00728c */ /* 0x000fe2000bf05300 */
[----:B------:R-:W-:Y:S01]  /*af50*/  IMAD.U32 R8, RZ, RZ, UR4 ;  /* 0x00000004ff087e24 */ /* 0x000fe2000f8e00ff */
[----:B------:R-:W-:Y:S01]  /*af60*/  UMOV UR4, URZ ;  /* 0x0000003f00047c82 */ /* 0x000fe20008000000 */
[----:B------:R-:W-:Y:S01]  /*af70*/  USEL UR9, UR39, URZ, UP1 ;  /* 0x0000003f27097287 */ /* 0x000fe20008800000 */
[----:B------:R-:W-:Y:S01]  /*af80*/  IMAD R11, R11, 0x80, R148 ;  /* 0x000000800b0b7824 */ /* 0x000fe200078e0294 */
[----:B------:R-:W-:Y:S01]  /*af90*/  USEL UR36, UR36, URZ, !UP0 ;  /* 0x0000003f24247287 */ /* 0x000fe2000c000000 */
[----:B------:R-:W-:Y:S01]  /*afa0*/  IMAD.U32 R4, RZ, RZ, UR12 ;  /* 0x0000000cff047e24 */ /* 0x000fe2000f8e00ff */
[----:B------:R-:W-:Y:S01]  /*afb0*/  ULDC.64 UR16, c[0x0][UR20+0x218] ;  /* 0x0000860014107abb */ /* 0x000fe20008000a00 */
[----:B------:R-:W-:Y:S01]  /*afc0*/  ULDC.64 UR18, c[0x0][UR20+0x228] ;  /* 0x00008a0014127abb */ /* 0x000fe20008000a00 */
[----:B------:R-:W-:Y:S01]  /*afd0*/  IMAD.U32 R5, RZ, RZ, UR13 ;  /* 0x0000000dff057e24 */ /* 0x000fe2000f8e00ff */
[----:B------:R-:W-:Y:S01]  /*afe0*/  ULDC.64 UR14, c[0x0][UR20+0x220] ;  /* 0x00008800140e7abb */ /* 0x000fe20008000a00 */
[----:B------:R-:W-:Y:S01]  /*aff0*/  UIMAD.WIDE.U32 UR12, UR16, UR38, URZ ;  /* 0x00000026100c72a5 */ /* 0x000fe2000f8e003f */
[----:B0-----:R-:W-:Y:S01]  /*b000*/  @P1 IMAD.HI.U32 R0, R11, R0, RZ ;  /* 0x000000000b001227 */ /* 0x001fe200078e00ff */
[----:B------:R-:W-:Y:S01]  /*b010*/  UIMAD.WIDE.U32 UR22, UR18, UR9, URZ ;  /* 0x00000009121672a5 */ /* 0x000fe2000f8e003f */
[----:B------:R0:W5:Y:S01]  /*b020*/  @P4 LDG.E R8, desc[UR52][R4.64] ;  /* 0x0000003404084981 */ /* 0x000162000c1e1900 */
[----:B------:R-:W-:-:S02]  /*b030*/  UIMAD UR16, UR17, UR38, URZ ;  /* 0x00000026111072a4 */ /* 0x000fc4000f8e023f */
[----:B------:R-:W-:Y:S02]  /*b040*/  UIMAD UR18, UR19, UR9, URZ ;  /* 0x00000009131272a4 */ /* 0x000fe4000f8e023f */
[----:B------:R-:W-:Y:S02]  /*b050*/  USEL UR37, UR37, URZ, !UP0 ;  /* 0x0000003f25257287 */ /* 0x000fe4000c000000 */
[----:B------:R-:W-:Y:S01]  /*b060*/  UIMAD UR9, UR15, UR36, URZ ;  /* 0x000000240f0972a4 */ /* 0x000fe2000f8e023f */
[----:B------:R-:W-:Y:S01]  /*b070*/  IMAD.MOV.U32 R7, RZ, RZ, R11 ;  /* 0x000000ffff077224 */ /* 0x000fe200078e000b */
[----:B------:R-:W-:Y:S01]  /*b080*/  UIADD3 UR13, UR13, UR16, URZ ;  /* 0x000000100d0d7290 */ /* 0x000fe2000fffe03f */
[----:B-1----:R-:W-:Y:S01]  /*b090*/  @P1 SHF.R.U32.HI R7, RZ, R9, R0 ;  /* 0x00000009ff071219 */ /* 0x002fe20000011600 */
[----:B------:R-:W-:Y:S02]  /*b0a0*/  UIMAD.WIDE.U32 UR16, UR14, UR36, URZ ;  /* 0x000000240e1072a5 */ /* 0x000fe4000f8e003f */
[----:B------:R-:W-:-:S02]  /*b0b0*/  UIMAD UR9, UR14, UR37, UR9 ;  /* 0x000000250e0972a4 */ /* 0x000fc4000f8e0209 */
[----:B------:R-:W-:Y:S01]  /*b0c0*/  UIADD3 UR18, UR23, UR18, URZ ;  /* 0x0000001217127290 */ /* 0x000fe2000fffe03f */
[----:B0-----:R-:W-:Y:S01]  /*b0d0*/  IMAD.U32 R4, RZ, RZ, UR22 ;  /* 0x00000016ff047e24 */ /* 0x001fe2000f8e00ff */
[----:B------:R-:W-:Y:S01]  /*b0e0*/  UIADD3 UR9, UR17, UR9, URZ ;  /* 0x0000000911097290 */ /* 0x000fe2000fffe03f */
[--C-:B------:R-:W-:Y:S02]  /*b0f0*/  IMAD.MOV R0, RZ, RZ, -R7.reuse ;  /* 0x000000ffff007224 */ /* 0x100fe400078e0a07 */
[----:B------:R-:W-:Y:S01]  /*b100*/  IMAD.U32 R5, RZ, RZ, UR23 ;  /* 0x00000017ff057e24 */ /* 0x000fe2000f8e00ff */
[----:B------:R-:W-:Y:S01]  /*b110*/  SHF.R.S32.HI R5, RZ, 0x1f, R7 ;  /* 0x0000001fff057819 */ /* 0x000fe20000011407 */
[----:B------:R-:W-:Y:S02]  /*b120*/  IMAD R9, R3, R0, R11 ;  /* 0x0000000003097224 */ /* 0x000fe400078e020b */
[----:B------:R-:W-:-:S03]  /*b130*/  IMAD.U32 R6, RZ, RZ, UR18 ;  /* 0x00000012ff067e24 */ /* 0x000fc6000f8e00ff */
[----:B------:R-:W-:Y:S02]  /*b140*/  SHF.R.S32.HI R0, RZ, 0x1f, R9 ;  /* 0x0000001fff007819 */ /* 0x000fe40000011409 */
[----:B--2---:R-:W-:-:S13]  /*b150*/  @P0 R2UR UR4, R28 ;  /* 0x000000001c0402ca */ /* 0x004fda00000e0000 */
[----:B------:R-:W-:Y:S02]  /*b160*/  UIADD3 UR12, UP0, UP2, UR16, UR12, UR4 ;  /* 0x0000000c100c7290 */ /* 0x000fe4000fa1e004 */
[----:B------:R-:W-:Y:S01]  /*b170*/  USHF.R.S32.HI UR14, URZ, 0x1f, UR4 ;  /* 0x0000001f3f0e7899 */ /* 0x000fe20008011404 */
[----:B------:R-:W-:Y:S01]  /*b180*/  ULDC.64 UR16, c[0x0][0xba8] ;  /* 0x0002ea0000107ab9 */ /* 0x000fe20000000a00 */
[----:B------:R-:W-:Y:S02]  /*b190*/  @!UP1 ULDC UR16, c[0x0][0xb50] ;  /* 0x0002d40000109ab9 */ /* 0x000fe40000000800 */
[----:B------:R-:W-:Y:S01]  /*b1a0*/  UIADD3.X UR9, UR9, UR13, UR14, UP0, UP2 ;  /* 0x0000000d09097290 */ /* 0x000fe200087e440e */
[----:B------:R-:W-:Y:S01]  /*b1b0*/  IADD3 R4, P2, P3, R7, UR12, R4 ;  /* 0x0000000c07047c10 */ /* 0x000fe2000fb5e004 */
[----:B------:R-:W-:Y:S01]  /*b1c0*/  @!UP1 ULDC UR17, c[0x0][0xb54] ;  /* 0x0002d50000119ab9 */ /* 0x000fe20000000800 */
[----:B------:R-:W-:Y:S02]  /*b1d0*/  ULDC.64 UR12, c[0x0][UR20+0x210] ;  /* 0x00008400140c7abb */ /* 0x000fe40008000a00 */
[----:B------:R-:W-:Y:S01]  /*b1e0*/  IMAD R7, R9, UR13, RZ ;  /* 0x0000000d09077c24 */ /* 0x000fe2000f8e02ff */
[----:B------:R-:W-:-:S03]  /*b1f0*/  IADD3.X R5, R5, UR9, R6, P2, P3 ;  /* 0x0000000905057c10 */ /* 0x000fc600097e6406 */
[----:B------:R-:W-:Y:S02]  /*b200*/  IMAD R7, R0, UR12, R7 ;  /* 0x0000000c00077c24 */ /* 0x000fe4000f8e0207 */
[----:B------:R-:W-:-:S04]  /*b210*/  IMAD.WIDE.U32 R4, R9, UR12, R4 ;  /* 0x0000000c09047c25 */ /* 0x000fc8000f8e0004 */
[----:B------:R-:W-:Y:S01]  /*b220*/  IMAD.IADD R5, R5, 0x1, R7 ;  /* 0x0000000105057824 */ /* 0x000fe200078e0207 */
[----:B------:R-:W-:-:S04]  /*b230*/  LEA R10, P2, R4, UR16, 0x2 ;  /* 0x00000010040a7c11 */ /* 0x000fc8000f8410ff */
[----:B------:R-:W-:Y:S01]  /*b240*/  LEA.HI.X R12, R4, UR17, R5, 0x2, P2 ;  /* 0x00000011040c7c11 */ /* 0x000fe200090f1405 */
[----:B------:R-:W-:Y:S08]  /*b250*/  @P4 BRA `(.L_x_210) ;  /* 0x0000000000104947 */ /* 0x000ff00003800000 */
[----:B------:R-:W-:Y:S05]  /*b260*/  @!P0 BRA `(.L_x_210) ;  /* 0x00000000000c8947 */ /* 0x000fea0003800000 */
[----:B------:R-:W2:Y:S04]  /*b270*/  LDG.E R5, desc[UR52][R32.64] ;  /* 0x0000003420057981 */ /* 0x000ea8000c1e1900 */
[----:B-----5:R-:W2:Y:S02]  /*b280*/  LDG.E R8, desc[UR52][R32.64+0x4] ;  /* 0x0000043420087981 */ /* 0x020ea4000c1e1900 */
[----:B--2---:R-:W-:-:S07]  /*b290*/  IMAD.IADD R8, R8, 0x1, -R5 ;  /* 0x0000000108087824 */ /* 0x004fce00078e0a05 */
.L_x_210:
[----:B------:R-:W2:Y:S01]  /*b2a0*/  LDL R0, [R1+0x20] ;  /* 0x0000200001007983 */ /* 0x000ea20000100800 */
[----:B------:R-:W-:Y:S01]  /*b2b0*/  IMAD.U32 R13, RZ, RZ, UR42 ;  /* 0x0000002aff0d7e24 */ /* 0x000fe2000f8e00ff */
[----:B------:R-:W-:Y:S02]  /*b2c0*/  LOP3.LUT P0, RZ, R227, 0x3, RZ, 0xc0, !PT ;  /* 0x00000003e3ff7812 */ /* 0x000fe4000780c0ff */
[----:B------:R-:W-:Y:S01]  /*b2d0*/  SHFL.IDX PT, R4, R10, RZ, 0x1c1f ;  /* 0x001c1fff0a047589 */ /* 0x000fe200000e0000 */
[----:B------:R-:W-:-:S03]  /*b2e0*/  PLOP3.LUT P3, PT, PT, PT, UP1, 0x80, 0x0 ;  /* 0x000000000000781c */ /* 0x000fc60003f6f018 */
[----:B------:R-:W0:Y:S04]  /*b2f0*/  SHFL.IDX PT, R5, R12, RZ, 0x1c1f ;  /* 0x001c1fff0c057589 */ /* 0x000e2800000e0000 */
[----:B------:R-:W-:Y:S04]  /*b300*/  SHFL.IDX PT, R6, R10, 0x1, 0x1c1f ;  /* 0x003c1f000a067f89 */ /* 0x000fe800000e0000 */
[----:B------:R-:W1:Y:S01]  /*b310*/  SHFL.IDX PT, R7, R12, 0x1, 0x1c1f ;  /* 0x003c1f000c077f89 */ /* 0x000e6200000e0000 */
[----:B--2---:R-:W-:Y:S02]  /*b320*/  IMAD R13, R13, 0x80, R0 ;  /* 0x000000800d0d7824 */ /* 0x004fe400078e0200 */
[----:B-----5:R-:W-:-:S02]  /*b330*/  IMAD R0, R8, R3, RZ ;  /* 0x0000000308007224 */ /* 0x020fc400078e02ff */
[----:B------:R-:W-:-:S03]  /*b340*/  VIADD R9, R13, 0x8 ;  /* 0x000000080d097836 */ /* 0x000fc60000000000 */
[-C--:B------:R-:W-:Y:S02]  /*b350*/  ISETP.GE.OR P2, PT, R13, R0.reuse, P0 ;  /* 0x000000000d00720c */ /* 0x080fe40000746670 */
[----:B------:R-:W-:-:S11]  /*b360*/  ISETP.GE.OR P0, PT, R9, R0, P0 ;  /* 0x000000000900720c */ /* 0x000fd60000706670 */
[----:B0-----:R0:W-:Y:S01]  /*b370*/  @!P2 ST.E desc[UR52][R4.64], R20 ;  /* 0x000000140400a985 */ /* 0x0011e2000c101934 */
[----:B------:R-:W-:-:S03]  /*b380*/  ISETP.GE.AND P2, PT, R13, R0, PT ;  /* 0x000000000d00720c */ /* 0x000fc60003f46270 */
[----:B-1----:R0:W-:Y:S01]  /*b390*/  @!P0 ST.E desc[UR52][R6.64], R21 ;  /* 0x0000001506008985 */ /* 0x0021e2000c101934 */
[----:B------:R-:W-:Y:S01]  /*b3a0*/  ISETP.GE.AND P0, PT, R9, R0, PT ;  /* 0x000000000900720c */ /* 0x000fe20003f06270 */
[----:B------:R-:W-:-:S12]  /*b3b0*/  @P3 BRA `(.L_x_211) ;  /* 0x0000000c004c3947 */ /* 0x000fd80003800000 */
[----:B------:R-:W-:Y:S01]  /*b3c0*/  IMAD.SHL.U32 R69, R16, 0x8, RZ ;  /* 0x0000000810457824 */ /* 0x000fe200078e00ff */
[----:B------:R-:W1:Y:S01]  /*b3d0*/  @P1 LDC R60, c[0x0][0xbec] ;  /* 0x0002fb00ff3c1b82 */ /* 0x000e620000000800 */
[----:B0-----:R-:W-:Y:S01]  /*b3e0*/  IMAD.MOV.U32 R5, RZ, RZ, 0x2 ;  /* 0x00000002ff057424 */ /* 0x001fe200078e00ff */
[----:B------:R-:W-:Y:S01]  /*b3f0*/  ULDC.64 UR12, c[0x0][0xaa0] ;  /* 0x0002a800000c7ab9 */ /* 0x000fe20000000a00 */
[----:B------:R-:W-:-:S04]  /*b400*/  IMAD R4, R226, 0x40, R69 ;  /* 0x00000040e2047824 */ /* 0x000fc800078e0245 */
[----:B------:R-:W-:Y:S01]  /*b410*/  IMAD.WIDE R4, R4, R5, UR10 ;  /* 0x0000000a04047e25 */ /* 0x000fe2000f8e0205 */
[----:B------:R-:W0:Y:S01]  /*b420*/  @P1 LDC R21, c[0x0][0xbf0] ;  /* 0x0002fc00ff151b82 */ /* 0x000e220000000800 */
[----:B------:R-:W-:Y:S01]  /*b430*/  UIMAD UR9, UR14, UR12, URZ ;  /* 0x0000000c0e0972a4 */ /* 0x000fe2000f8e023f */
[C---:B------:R-:W-:Y:S02]  /*b440*/  IADD3 R9, P4, R4.reuse, 0x1000, RZ ;  /* 0x0000100004097810 */ /* 0x040fe40007f9e0ff */
[C---:B------:R-:W-:Y:S02]  /*b450*/  IADD3 R13, P3, R4.reuse, 0x2000, RZ ;  /* 0x00002000040d7810 */ /* 0x040fe40007f7e0ff */
[C---:B------:R-:W-:Y:S02]  /*b460*/  IADD3 R25, P6, R4.reuse, 0x3000, RZ ;  /* 0x0000300004197810 */ /* 0x040fe40007fde0ff */
[C---:B------:R-:W-:Y:S02]  /*b470*/  IADD3 R29, P5, R4.reuse, 0x4000, RZ ;  /* 0x00004000041d7810 */ /* 0x040fe40007fbe0ff */
[----:B------:R-:W-:Y:S01]  /*b480*/  IADD3 R33, P2, R4, 0x5000, RZ ;  /* 0x0000500004217810 */ /* 0x000fe20007f5e0ff */
[----:B------:R-:W-:Y:S01]  /*b490*/  UIMAD.WIDE.U32 UR10, UR4, UR12, URZ ;  /* 0x0000000c040a72a5 */ /* 0x000fe2000f8e003f */
[----:B------:R-:W-:Y:S01]  /*b4a0*/  LOP3.LUT R8, R9, 0x380, RZ, 0xc0, !PT ;  /* 0x0000038009087812 */ /* 0x000fe200078ec0ff */
[----:B------:R-:W-:Y:S01]  /*b4b0*/  UIMAD UR9, UR4, UR13, UR9 ;  /* 0x0000000d040972a4 */ /* 0x000fe2000f8e0209 */
[----:B------:R-:W-:Y:S01]  /*b4c0*/  LOP3.LUT R12, R13, 0x380, RZ, 0xc0, !PT ;  /* 0x000003800d0c7812 */ /* 0x000fe200078ec0ff */
[----:B------:R-:W-:Y:S01]  /*b4d0*/  IMAD R20, R16, 0x20, R226 ;  /* 0x0000002010147824 */ /* 0x000fe200078e02e2 */
[----:B------:R-:W-:Y:S01]  /*b4e0*/  LOP3.LUT R24, R25, 0x380, RZ, 0xc0, !PT ;  /* 0x0000038019187812 */ /* 0x000fe200078ec0ff */
[----:B------:R-:W-:Y:S01]  /*b4f0*/  IMAD.U32 R63, RZ, RZ, UR42 ;  /* 0x0000002aff3f7e24 */ /* 0x000fe2000f8e00ff */
[----:B------:R-:W-:Y:S01]  /*b500*/  LOP3.LUT R28, R29, 0x380, RZ, 0xc0, !PT ;  /* 0x000003801d1c7812 */ /* 0x000fe200078ec0ff */
[----:B------:R-:W-:Y:S01]  /*b510*/  ULDC.64 UR14, c[0x0][0xaf0] ;  /* 0x0002bc00000e7ab9 */ /* 0x000fe20000000a00 */
[----:B------:R-:W-:Y:S01]  /*b520*/  LOP3.LUT R32, R33, 0x380, RZ, 0xc0, !PT ;  /* 0x0000038021207812 */ /* 0x000fe200078ec0ff */
[----:B------:R-:W-:Y:S01]  /*b530*/  UIADD3 UR11, UR11, UR9, URZ ;  /* 0x000000090b0b7290 */ /* 0x000fe2000fffe03f */
[----:B------:R-:W-:Y:S01]  /*b540*/  SHF.R.U64 R8, R8, 0x3, RZ ;  /* 0x0000000308087819 */ /* 0x000fe200000012ff */
[----:B------:R-:W-:Y:S01]  /*b550*/  ULDC.64 UR12, c[0x0][0xae8] ;  /* 0x0002ba00000c7ab9 */ /* 0x000fe20000000a00 */
[----:B------:R-:W-:Y:S01]  /*b560*/  SHF.R.U64 R12, R12, 0x3, RZ ;  /* 0x000000030c0c7819 */ /* 0x000fe200000012ff */
[----:B------:R-:W-:Y:S01]  /*b570*/  IMAD R63, R63, 0x80, R20 ;  /* 0x000000803f3f7824 */ /* 0x000fe200078e0214 */
[----:B------:R-:W-:-:S02]  /*b580*/  SHF.R.U64 R24, R24, 0x3, RZ ;  /* 0x0000000318187819 */ /* 0x000fc400000012ff */
[----:B------:R-:W-:Y:S01]  /*b590*/  SHF.R.U64 R28, R28, 0x3, RZ ;  /* 0x000000031c1c7819 */ /* 0x000fe200000012ff */
[----:B------:R-:W-:Y:S01]  /*b5a0*/  USHF.R.S32.HI UR4, URZ, 0x1f, UR36 ;  /* 0x0000001f3f047899 */ /* 0x000fe20008011424 */
[----:B------:R-:W-:Y:S01]  /*b5b0*/  SHF.R.U64 R32, R32, 0x3, RZ ;  /* 0x0000000320207819 */ /* 0x000fe200000012ff */
[----:B------:R-:W-:Y:S01]  /*b5c0*/  UIMAD.WIDE.U32 UR10, UR38, UR12, UR10 ;  /* 0x0000000c260a72a5 */ /* 0x000fe2000f8e000a */
[----:B------:R-:W-:Y:S01]  /*b5d0*/  LOP3.LUT R8, R8, R9, RZ, 0x3c, !PT ;  /* 0x0000000908087212 */ /* 0x000fe200078e3cff */
[--C-:B------:R-:W-:Y:S01]  /*b5e0*/  IMAD.X R9, RZ, RZ, R5.reuse, P4 ;  /* 0x000000ffff097224 */ /* 0x100fe200020e0605 */
[----:B------:R-:W-:Y:S01]  /*b5f0*/  LOP3.LUT R12, R12, R13, RZ, 0x3c, !PT ;  /* 0x0000000d0c0c7212 */ /* 0x000fe200078e3cff */
[--C-:B------:R-:W-:Y:S01]  /*b600*/  IMAD.X R13, RZ, RZ, R5.reuse, P3 ;  /* 0x000000ffff0d7224 */ /* 0x100fe200018e0605 */
[----:B------:R-:W-:Y:S01]  /*b610*/  LOP3.LUT R24, R24, R25, RZ, 0x3c, !PT ;  /* 0x0000001918187212 */ /* 0x000fe200078e3cff */
[--C-:B------:R-:W-:Y:S01]  /*b620*/  IMAD.X R25, RZ, RZ, R5.reuse, P6 ;  /* 0x000000ffff197224 */ /* 0x100fe200030e0605 */
[----:B------:R-:W-:Y:S01]  /*b630*/  LOP3.LUT R28, R28, R29, RZ, 0x3c, !PT ;  /* 0x0000001d1c1c7212 */ /* 0x000fe200078e3cff */
[--C-:B------:R-:W-:Y:S01]  /*b640*/  IMAD.X R29, RZ, RZ, R5.reuse, P5 ;  /* 0x000000ffff1d7224 */ /* 0x100fe200028e0605 */
[----:B------:R-:W-:Y:S01]  /*b650*/  LOP3.LUT R32, R32, R33, RZ, 0x3c, !PT ;  /* 0x0000002120207212 */ /* 0x000fe200078e3cff */
[----:B-1----:R-:W-:Y:S01]  /*b660*/  @P1 IMAD.HI.U32 R20, R63, R60, RZ ;  /* 0x0000003c3f141227 */ /* 0x002fe200078e00ff */
[C---:B------:R-:W-:Y:S01]  /*b670*/  IADD3 R37, P0, R4.reuse, 0x6000, RZ ;  /* 0x0000600004257810 */ /* 0x040fe20007f1e0ff */
[----:B------:R-:W-:Y:S01]  /*b680*/  UIMAD UR4, UR4, UR14, URZ ;  /* 0x0000000e040472a4 */ /* 0x000fe2000f8e023f */
[C---:B------:R-:W-:Y:S01]  /*b690*/  IADD3 R41, P4, R4.reuse, 0x7000, RZ ;  /* 0x0000700004297810 */ /* 0x040fe20007f9e0ff */
[----:B------:R-:W-:Y:S01]  /*b6a0*/  IMAD.X R33, RZ, RZ, R5, P2 ;  /* 0x000000ffff217224 */ /* 0x000fe200010e0605 */
[C---:B------:R-:W-:Y:S01]  /*b6b0*/  IADD3 R57, P3, R4.reuse, 0x8000, RZ ;  /* 0x0000800004397810 */ /* 0x040fe20007f7e0ff */
[----:B------:R-:W-:Y:S01]  /*b6c0*/  UIMAD UR11, UR38, UR13, UR11 ;  /* 0x0000000d260b72a4 */ /* 0x000fe2000f8e020b */
[C---:B------:R-:W-:Y:S01]  /*b6d0*/  IADD3 R45, P6, R4.reuse, 0x9000, RZ ;  /* 0x00009000042d7810 */ /* 0x040fe20007fde0ff */
[----:B------:R-:W-:Y:S01]  /*b6e0*/  IMAD.MOV.U32 R61, RZ, RZ, R63 ;  /* 0x000000ffff3d7224 */ /* 0x000fe200078e003f */
[C---:B------:R-:W-:Y:S01]  /*b6f0*/  IADD3 R49, P5, R4.reuse, 0xa000, RZ ;  /* 0x0000a00004317810 */ /* 0x040fe20007fbe0ff */
[----:B------:R-:W-:Y:S01]  /*b700*/  UIMAD UR4, UR36, UR15, UR4 ;  /* 0x0000000f240472a4 */ /* 0x000fe2000f8e0204 */
[----:B------:R-:W-:Y:S01]  /*b710*/  IADD3 R7, P2, R4, 0xb000, RZ ;  /* 0x0000b00004077810 */ /* 0x000fe20007f5e0ff */
[----:B------:R-:W-:Y:S01]  /*b720*/  UIMAD.WIDE.U32 UR36, UR36, UR14, UR10 ;  /* 0x0000000e242472a5 */ /* 0x000fe2000f8e000a */
[----:B------:R-:W-:Y:S01]  /*b730*/  LOP3.LUT R36, R37, 0x380, RZ, 0xc0, !PT ;  /* 0x0000038025247812 */ /* 0x000fe200078ec0ff */
[----:B------:R-:W5:Y:S01]  /*b740*/  LD.E.128 R12, desc[UR52][R12.64] ;  /* 0x000000340c0c7980 */ /* 0x000f62000c101d00 */
[----:B------:R-:W-:Y:S01]  /*b750*/  LOP3.LUT R40, R41, 0x380, RZ, 0xc0, !PT ;  /* 0x0000038029287812 */ /* 0x000fe200078ec0ff */
[----:B------:R-:W-:Y:S01]  /*b760*/  IMAD.X R53, RZ, RZ, R5, P2 ;  /* 0x000000ffff357224 */ /* 0x000fe200010e0605 */
[----:B------:R-:W-:Y:S01]  /*b770*/  LOP3.LUT R56, R57, 0x380, RZ, 0xc0, !PT ;  /* 0x0000038039387812 */ /* 0x000fe200078ec0ff */
[----:B------:R-:W5:Y:S01]  /*b780*/  LD.E.128 R24, desc[UR52][R24.64] ;  /* 0x0000003418187980 */ /* 0x000f62000c101d00 */
[----:B------:R-:W-:-:S02]  /*b790*/  LOP3.LUT R44, R45, 0x380, RZ, 0xc0, !PT ;  /* 0x000003802d2c7812 */ /* 0x000fc400078ec0ff */
[----:B------:R-:W-:Y:S01]  /*b7a0*/  LOP3.LUT R48, R49, 0x380, RZ, 0xc0, !PT ;  /* 0x0000038031307812 */ /* 0x000fe200078ec0ff */
[----:B------:R-:W5:Y:S01]  /*b7b0*/  LD.E.128 R28, desc[UR52][R28.64] ;  /* 0x000000341c1c7980 */ /* 0x000f62000c101d00 */
[----:B0-----:R-:W-:Y:S02]  /*b7c0*/  @P1 SHF.R.U32.HI R61, RZ, R21, R20 ;  /* 0x00000015ff3d1219 */ /* 0x001fe40000011614 */
[----:B------:R-:W-:Y:S01]  /*b7d0*/  LOP3.LUT R11, R4, 0x380, RZ, 0xc0, !PT ;  /* 0x00000380040b7812 */ /* 0x000fe200078ec0ff */
[----:B------:R-:W5:Y:S01]  /*b7e0*/  LD.E.128 R32, desc[UR52][R32.64] ;  /* 0x0000003420207980 */ /* 0x000f62000c101d00 */
[----:B------:R-:W-:Y:S01]  /*b7f0*/  LOP3.LUT R6, R7, 0x380, RZ, 0xc0, !PT ;  /* 0x0000038007067812 */ /* 0x000fe200078ec0ff */
[----:B------:R-:W-:Y:S01]  /*b800*/  UIADD3 UR4, UR37, UR4, URZ ;  /* 0x0000000425047290 */ /* 0x000fe2000fffe03f */
[----:B------:R-:W-:Y:S01]  /*b810*/  SHF.R.U64 R36, R36, 0x3, RZ ;  /* 0x0000000324247819 */ /* 0x000fe200000012ff */
[----:B------:R-:W-:Y:S01]  /*b820*/  IMAD.MOV R62, RZ, RZ, -R61 ;  /* 0x000000ffff3e7224 */ /* 0x000fe200078e0a3d */
[----:B------:R-:W-:Y:S01]  /*b830*/  SHF.R.U64 R40, R40, 0x3, RZ ;  /* 0x0000000328287819 */ /* 0x000fe200000012ff */
[----:B------:R-:W-:Y:S01]  /*b840*/  ULDC.64 UR10, c[0x0][0xae0] ;  /* 0x0002b800000a7ab9 */ /* 0x000fe20000000a00 */
[----:B------:R-:W-:-:S02]  /*b850*/  SHF.R.U64 R56, R56, 0x3, RZ ;  /* 0x0000000338387819 */ /* 0x000fc400000012ff */
[----:B------:R-:W-:Y:S02]  /*b860*/  SHF.R.U64 R44, R44, 0x3, RZ ;  /* 0x000000032c2c7819 */ /* 0x000fe400000012ff */
[----:B------:R-:W-:Y:S02]  /*b870*/  SHF.R.U64 R48, R48, 0x3, RZ ;  /* 0x0000000330307819 */ /* 0x000fe400000012ff */
[----:B------:R-:W-:Y:S02]  /*b880*/  SHF.R.S32.HI R60, RZ, 0x1f, R61 ;  /* 0x0000001fff3c7819 */ /* 0x000fe4000001143d */
[----:B------:R-:W-:Y:S02]  /*b890*/  SHF.R.U64 R11, R11, 0x3, RZ ;  /* 0x000000030b0b7819 */ /* 0x000fe400000012ff */
[----:B------:R-:W-:Y:S01]  /*b8a0*/  SHF.R.U64 R6, R6, 0x3, RZ ;  /* 0x0000000306067819 */ /* 0x000fe200000012ff */
[----:B------:R-:W-:Y:S01]  /*b8b0*/  IMAD R60, R60, UR10, RZ ;  /* 0x0000000a3c3c7c24 */ /* 0x000fe2000f8e02ff */
        /* <DEDUP_REMOVED lines=9> */
[----:B------:R-:W-:Y:S01]  /*b950*/  IMAD.X R49, RZ, RZ, R5, P5 ;  /* 0x000000ffff317224 */ /* 0x000fe200028e0605 */
[----:B------:R-:W-:Y:S01]  /*b960*/  LOP3.LUT R4, R11, R4, RZ, 0x3c, !PT ;  /* 0x000000040b047212 */ /* 0x000fe200078e3cff */
[----:B------:R-:W-:Y:S01]  /*b970*/  IMAD R3, R3, R62, R63 ;  /* 0x0000003e03037224 */ /* 0x000fe200078e023f */
[----:B------:R-:W-:Y:S01]  /*b980*/  LOP3.LUT R52, R6, R7, RZ, 0x3c, !PT ;  /* 0x0000000706347212 */ /* 0x000fe200078e3cff */
[----:B------:R-:W-:Y:S01]  /*b990*/  IMAD.U32 R21, RZ, RZ, UR37 ;  /* 0x00000025ff157e24 */ /* 0x000fe2000f8e00ff */
[----:B------:R-:W5:Y:S01]  /*b9a0*/  LD.E.128 R8, desc[UR52][R8.64] ;  /* 0x0000003408087980 */ /* 0x000f62000c101d00 */
[----:B------:R-:W-:-:S02]  /*b9b0*/  IMAD.U32 R20, RZ, RZ, UR36 ;  /* 0x00000024ff147e24 */ /* 0x000fc4000f8e00ff */
[----:B------:R-:W-:Y:S01]  /*b9c0*/  IMAD.U32 R21, RZ, RZ, UR4 ;  /* 0x00000004ff157e24 */ /* 0x000fe2000f8e00ff */
[----:B------:R-:W5:Y:S01]  /*b9d0*/  LD.E.128 R4, desc[UR52][R4.64] ;  /* 0x0000003404047980 */ /* 0x000f62000c101d00 */
[C---:B------:R-:W-:Y:S01]  /*b9e0*/  IMAD R63, R61.reuse, UR11, R60 ;  /* 0x0000000b3d3f7c24 */ /* 0x040fe2000f8e023c */
[----:B------:R-:W-:Y:S01]  /*b9f0*/  SHF.R.S32.HI R60, RZ, 0x1f, R3 ;  /* 0x0000001fff3c7819 */ /* 0x000fe20000011403 */
[----:B------:R-:W-:Y:S01]  /*ba00*/  IMAD.WIDE.U32 R20, R61, UR10, R20 ;  /* 0x0000000a3d147c25 */ /* 0x000fe2000f8e0014 */
[----:B------:R-:W5:Y:S01]  /*ba10*/  LD.E.128 R36, desc[UR52][R36.64] ;  /* 0x0000003424247980 */ /* 0x000f62000c101d00 */
[----:B------:R-:W-:Y:S02]  /*ba20*/  ULDC.64 UR10, c[0x0][0xad8] ;  /* 0x0002b600000a7ab9 */ /* 0x000fe40000000a00 */
[----:B------:R-:W-:Y:S01]  /*ba30*/  IMAD.U32 R67, RZ, RZ, UR42 ;  /* 0x0000002aff437e24 */ /* 0x000fe2000f8e00ff */
[----:B------:R-:W5:Y:S04]  /*ba40*/  LD.E.128 R40, desc[UR52][R40.64] ;  /* 0x0000003428287980 */ /* 0x000f68000c101d00 */
[----:B------:R-:W5:Y:S04]  /*ba50*/  LD.E.128 R56, desc[UR52][R56.64] ;  /* 0x0000003438387980 */ /* 0x000f68000c101d00 */
[----:B------:R-:W5:Y:S04]  /*ba60*/  LD.E.128 R44, desc[UR52][R44.64] ;  /* 0x000000342c2c7980 */ /* 0x000f68000c101d00 */
[----:B------:R-:W5:Y:S04]  /*ba70*/  LD.E.128 R48, desc[UR52][R48.64] ;  /* 0x0000003430307980 */ /* 0x000f68000c101d00 */
[----:B------:R-:W5:Y:S01]  /*ba80*/  LD.E.128 R52, desc[UR52][R52.64] ;  /* 0x0000003434347980 */ /* 0x000f62000c101d00 */
[----:B------:R-:W-:Y:S01]  /*ba90*/  IMAD.IADD R21, R21, 0x1, R63 ;  /* 0x0000000115157824 */ /* 0x000fe200078e023f */
[----:B------:R-:W-:Y:S01]  /*baa0*/  @!PT LDS RZ, [RZ] ;  /* 0x00000000fffff984 */ /* 0x000fe20000000800 */
[----:B------:R-:W-:Y:S01]  /*bab0*/  @!PT LDS RZ, [RZ] ;  /* 0x00000000fffff984 */ /* 0x000fe20000000800 */
[----:B------:R-:W-:Y:S01]  /*bac0*/  @!PT LDS RZ, [RZ] ;  /* 0x00000000fffff984 */ /* 0x000fe20000000800 */
[----:B------:R-:W-:Y:S01]  /*bad0*/  @!PT LDS RZ, [RZ] ;  /* 0x00000000fffff984 */ /* 0x000fe20000000800 */
[----:B------:R0:W-:Y:S06]  /*bae0*/  MEMBAR.ALL.CTA ;  /* 0x0000000000007992 */ /* 0x0001ec0000008000 */
[----:B0-----:R-:W0:Y:S01]  /*baf0*/  FENCE.VIEW.ASYNC.S ;  /* 0x00000000000073c6 */ /* 0x001e220000000000 */
[----:B------:R-:W-:-:S02]  /*bb00*/  IMAD R60, R60, UR10, RZ ;  /* 0x0000000a3c3c7c24 */ /* 0x000fc4000f8e02ff */
[----:B------:R-:W-:Y:S02]  /*bb10*/  IMAD R67, R67, 0x80, R226 ;  /* 0x0000008043437824 */ /* 0x000fe400078e02e2 */
[C---:B------:R-:W-:Y:S02]  /*bb20*/  IMAD R63, R3.reuse, UR11, R60 ;  /* 0x0000000b033f7c24 */ /* 0x040fe4000f8e023c */
[----:B------:R-:W-:Y:S01]  /*bb30*/  IMAD.WIDE.U32 R20, R3, UR10, R20 ;  /* 0x0000000a03147c25 */ /* 0x000fe2000f8e0014 */
[----:B------:R-:W-:Y:S01]  /*bb40*/  UIADD3 UR8, UR8, 0x33420, URZ ;  /* 0x0003342008087890 */ /* 0x000fe2000fffe03f */
[C---:B------:R-:W-:Y:S01]  /*bb50*/  ISETP.GE.AND P2, PT, R67.reuse, R0, PT ;  /* 0x000000004300720c */ /* 0x040fe20003f46270 */
[----:B------:R-:W-:Y:S01]  /*bb60*/  ULDC.64 UR10, c[0x0][0xa80] ;  /* 0x0002a000000a7ab9 */ /* 0x000fe20000000a00 */
[----:B------:R-:W-:Y:S01]  /*bb70*/  VIADD R3, R67, 0x40 ;  /* 0x0000004043037836 */ /* 0x000fe20000000000 */
[----:B------:R-:W-:Y:S01]  /*bb80*/  UPRMT UR8, URZ, 0x654, UR8 ;  /* 0x000006543f087896 */ /* 0x000fe20008000008 */
[----:B------:R-:W-:-:S03]  /*bb90*/  LEA R64, P3, R20, UR10, 0x1 ;  /* 0x0000000a14407c11 */ /* 0x000fc6000f8608ff */
[----:B------:R-:W-:Y:S01]  /*bba0*/  ISETP.GE.AND P1, PT, R3, R0, PT ;  /* 0x000000000300720c */ /* 0x000fe20003f26270 */
[----:B------:R-:W-:Y:S02]  /*bbb0*/  IMAD.IADD R3, R21, 0x1, R63 ;  /* 0x0000000115037824 */ /* 0x000fe400078e023f */
[----:B------:R-:W-:-:S03]  /*bbc0*/  VIADD R61, R67, 0x20 ;  /* 0x00000020433d7836 */ /* 0x000fc60000000000 */
[----:B------:R-:W-:Y:S01]  /*bbd0*/  LEA.HI.X R65, R20, UR11, R3, 0x1, P3 ;  /* 0x0000000b14417c11 */ /* 0x000fe200098f0c03 */
[C---:B------:R-:W-:Y:S01]  /*bbe0*/  VIADD R66, R69.reuse, 0x80 ;  /* 0x0000008045427836 */ /* 0x040fe20000000000 */
[----:B0-----:R-:W-:Y:S01]  /*bbf0*/  SYNCS.ARRIVE.TRANS64.RED.A1T0 RZ, [UR8], RZ ;  /* 0x000000ffffff79a7 */ /* 0x001fe20008100408 */
[----:B------:R-:W-:Y:S01]  /*bc00*/  VIADD R71, R69, 0x40 ;  /* 0x0000004045477836 */ /* 0x000fe20000000000 */
[----:B------:R0:W1:Y:S01]  /*bc10*/  SHFL.IDX PT, R62, R64, RZ, 0x181f ;  /* 0x00181fff403e7589 */ /* 0x00006200000e0000 */
[----:B------:R-:W-:Y:S03]  /*bc20*/  BSSY B1, `(.L_x_212) ;  /* 0x0000014000017945 */ /* 0x000fe60003800000 */
[----:B------:R0:W2:Y:S01]  /*bc30*/  SHFL.IDX PT, R3, R65, RZ, 0x181f ;  /* 0x00181fff41037589 */ /* 0x0000a200000e0000 */
[----:B------:R-:W-:Y:S02]  /*bc40*/  ISETP.GE.AND P0, PT, R61, R0, PT ;  /* 0x000000003d00720c */ /* 0x000fe40003f06270 */
[----:B------:R-:W-:-:S02]  /*bc50*/  SHF.R.S32.HI R70, RZ, 0x1f, R69 ;  /* 0x0000001fff467819 */ /* 0x000fc40000011445 */
[----:B------:R-:W-:Y:S02]  /*bc60*/  SHF.R.S32.HI R68, RZ, 0x1f, R66 ;  /* 0x0000001fff447819 */ /* 0x000fe40000011442 */
[----:B------:R-:W-:Y:S01]  /*bc70*/  SHF.R.S32.HI R72, RZ, 0x1f, R71 ;  /* 0x0000001fff487819 */ /* 0x000fe20000011447 */
[----:B0-----:R-:W-:Y:S06]  /*bc80*/  @P2 BRA `(.L_x_213) ;  /* 0x0000000000342947 */ /* 0x001fec0003800000 */
[----:B------:R-:W-:Y:S02]  /*bc90*/  ULDC UR4, c[0x0][0xac8] ;  /* 0x0002b20000047ab9 */ /* 0x000fe40000000800 */
[----:B------:R-:W-:Y:S02]  /*bca0*/  ISETP.GE.AND P4, PT, R69, UR4, PT ;  /* 0x0000000445007c0c */ /* 0x000fe4000bf86270 */
[----:B------:R-:W-:Y:S02]  /*bcb0*/  ISETP.GE.AND P3, PT, R71, UR4, PT ;  /* 0x0000000447007c0c */ /* 0x000fe4000bf66270 */
[----:B------:R-:W-:-:S09]  /*bcc0*/  ISETP.GE.AND P2, PT, R66, UR4, PT ;  /* 0x0000000442007c0c */ /* 0x000fd2000bf46270 */
[-C--:B-1----:R-:W-:Y:S02]  /*bcd0*/  @!P4 LEA R20, P6, R69, R62.reuse, 0x1 ;  /* 0x0000003e4514c211 */ /* 0x082fe400078c08ff */
[-C--:B------:R-:W-:Y:S02]  /*bce0*/  @!P3 LEA R60, P5, R71, R62.reuse, 0x1 ;  /* 0x0000003e473cb211 */ /* 0x080fe400078a08ff */
[-C--:B--2---:R-:W-:Y:S02]  /*bcf0*/  @!P4 LEA.HI.X R21, R69, R3.reuse, R70, 0x1, P6 ;  /* 0x000000034515c211 */ /* 0x084fe400030f0c46 */
[C---:B------:R-:W-:Y:S02]  /*bd00*/  @!P2 LEA R62, P6, R66.reuse, R62, 0x1 ;  /* 0x0000003e423ea211 */ /* 0x040fe400078c08ff */
[-C--:B------:R-:W-:Y:S01]  /*bd10*/  @!P3 LEA.HI.X R61, R71, R3.reuse, R72, 0x1, P5 ;  /* 0x00000003473db211 */ /* 0x080fe200028f0c48 */
[----:B-----5:R0:W-:Y:S01]  /*bd20*/  @!P4 ST.E.128 desc[UR52][R20.64], R4 ;  /* 0x000000041400c985 */ /* 0x0201e2000c101d34 */
[----:B------:R-:W-:-:S03]  /*bd30*/  @!P2 LEA.HI.X R63, R66, R3, R68, 0x1, P6 ;  /* 0x00000003423fa211 */ /* 0x000fc600030f0c44 */
[----:B------:R0:W-:Y:S04]  /*bd40*/  @!P3 ST.E.128 desc[UR52][R60.64], R28 ;  /* 0x0000001c3c00b985 */ /* 0x0001e8000c101d34 */
[----:B------:R0:W-:Y:S02]  /*bd50*/  @!P2 ST.E.128 desc[UR52][R62.64], R56 ;  /* 0x000000383e00a985 */ /* 0x0001e4000c101d34 */
.L_x_213:
[----:B------:R-:W-:Y:S05]  /*bd60*/  BSYNC B1 ;  /* 0x0000000000017941 */ /* 0x000fea0003800000 */
.L_x_212:
[----:B--2---:R2:W3:Y:S01]  /*bd70*/  SHFL.IDX PT, R3, R65, 0x1, 0x181f ;  /* 0x00381f0041037f89 */ /* 0x0044e200000e0000 */
[----:B------:R-:W-:Y:S03]  /*bd80*/  BSSY B1, `(.L_x_214) ;  /* 0x0000010000017945 */ /* 0x000fe60003800000 */
[----:B0-----:R2:W0:Y:S01]  /*bd90*/  SHFL.IDX PT, R20, R64, 0x1, 0x181f ;  /* 0x00381f0040147f89 */ /* 0x00142200000e0000 */
[----:B------:R-:W-:Y:S05]  /*bda0*/  @P0 BRA `(.L_x_215) ;  /* 0x0000000000340947 */ /* 0x000fea0003800000 */
[----:B------:R-:W-:Y:S02]  /*bdb0*/  ULDC UR4, c[0x0][0xac8] ;  /* 0x0002b20000047ab9 */ /* 0x000fe40000000800 */
[----:B------:R-:W-:Y:S02]  /*bdc0*/  ISETP.GE.AND P4, PT, R69, UR4, PT ;  /* 0x0000000445007c0c */ /* 0x000fe4000bf86270 */
[----:B------:R-:W-:Y:S02]  /*bdd0*/  ISETP.GE.AND P5, PT, R71, UR4, PT ;  /* 0x0000000447007c0c */ /* 0x000fe4000bfa6270 */
[----:B------:R-:W-:-:S09]  /*bde0*/  ISETP.GE.AND P6, PT, R66, UR4, PT ;  /* 0x0000000442007c0c */ /* 0x000fd2000bfc6270 */
[-C--:B0----5:R-:W-:Y:S02]  /*bdf0*/  @!P4 LEA R4, P0, R69, R20.reuse, 0x1 ;  /* 0x000000144504c211 */ /* 0x0a1fe400078008ff */
[-C--:B------:R-:W-:Y:S02]  /*be00*/  @!P5 LEA R6, P2, R71, R20.reuse, 0x1 ;  /* 0x000000144706d211 */ /* 0x080fe400078408ff */
[C---:B------:R-:W-:Y:S02]  /*be10*/  @!P6 LEA R20, P3, R66.reuse, R20, 0x1 ;  /* 0x000000144214e211 */ /* 0x040fe400078608ff */
[-C--:B---3--:R-:W-:Y:S02]  /*be20*/  @!P4 LEA.HI.X R5, R69, R3.reuse, R70, 0x1, P0 ;  /* 0x000000034505c211 */ /* 0x088fe400000f0c46 */
[-C--:B------:R-:W-:Y:S02]  /*be30*/  @!P5 LEA.HI.X R7, R71, R3.reuse, R72, 0x1, P2 ;  /* 0x000000034707d211 */ /* 0x080fe400010f0c48 */
[----:B------:R-:W-:Y:S01]  /*be40*/  @!P6 LEA.HI.X R21, R66, R3, R68, 0x1, P3 ;  /* 0x000000034215e211 */ /* 0x000fe200018f0c44 */
[----:B------:R4:W-:Y:S04]  /*be50*/  @!P4 ST.E.128 desc[UR52][R4.64], R8 ;  /* 0x000000080400c985 */ /* 0x0009e8000c101d34 */
[----:B------:R4:W-:Y:S04]  /*be60*/  @!P5 ST.E.128 desc[UR52][R6.64], R32 ;  /* 0x000000200600d985 */ /* 0x0009e8000c101d34 */
[----:B------:R4:W-:Y:S02]  /*be70*/  @!P6 ST.E.128 desc[UR52][R20.64], R44 ;  /* 0x0000002c1400e985 */ /* 0x0009e4000c101d34 */
.L_x_215:
[----:B------:R-:W-:Y:S05]  /*be80*/  BSYNC B1 ;  /* 0x0000000000017941 */ /* 0x000fea0003800000 */
.L_x_214:
[----:B---3--:R3:W0:Y:S01]  /*be90*/  SHFL.IDX PT, R3, R65, 0x2, 0x181f ;  /* 0x00581f0041037f89 */ /* 0x00862200000e0000 */
[----:B------:R-:W-:Y:S03]  /*bea0*/  BSSY B1, `(.L_x_216) ;  /* 0x0000010000017945 */ /* 0x000fe60003800000 */
[----:B----45:R3:W4:Y:S01]  /*beb0*/  SHFL.IDX PT, R8, R64, 0x2, 0x181f ;  /* 0x00581f0040087f89 */ /* 0x03072200000e0000 */
[----:B------:R-:W-:Y:S05]  /*bec0*/  @P1 BRA `(.L_x_217) ;  /* 0x0000000000341947 */ /* 0x000fea0003800000 */
[----:B------:R-:W-:Y:S02]  /*bed0*/  ULDC UR4, c[0x0][0xac8] ;  /* 0x0002b20000047ab9 */ /* 0x000fe40000000800 */
[----:B------:R-:W-:Y:S02]  /*bee0*/  ISETP.GE.AND P3, PT, R69, UR4, PT ;  /* 0x0000000445007c0c */ /* 0x000fe4000bf66270 */
[----:B------:R-:W-:Y:S02]  /*bef0*/  ISETP.GE.AND P4, PT, R71, UR4, PT ;  /* 0x0000000447007c0c */ /* 0x000fe4000bf86270 */
[----:B------:R-:W-:-:S09]  /*bf00*/  ISETP.GE.AND P5, PT, R66, UR4, PT ;  /* 0x0000000442007c0c */ /* 0x000fd2000bfa6270 */
[-C--:B----4-:R-:W-:Y:S02]  /*bf10*/  @!P3 LEA R4, P0, R69, R8.reuse, 0x1 ;  /* 0x000000084504b211 */ /* 0x090fe400078008ff */
[-C--:B------:R-:W-:Y:S02]  /*bf20*/  @!P4 LEA R6, P1, R71, R8.reuse, 0x1 ;  /* 0x000000084706c211 */ /* 0x080fe400078208ff */
[C---:B------:R-:W-:Y:S02]  /*bf30*/  @!P5 LEA R8, P2, R66.reuse, R8, 0x1 ;  /* 0x000000084208d211 */ /* 0x040fe400078408ff */
[-C--:B0-----:R-:W-:Y:S02]  /*bf40*/  @!P3 LEA.HI.X R5, R69, R3.reuse, R70, 0x1, P0 ;  /* 0x000000034505b211 */ /* 0x081fe400000f0c46 */
[-C--:B------:R-:W-:Y:S02]  /*bf50*/  @!P4 LEA.HI.X R7, R71, R3.reuse, R72, 0x1, P1 ;  /* 0x000000034707c211 */ /* 0x080fe400008f0c48 */
[----:B------:R-:W-:Y:S01]  /*bf60*/  @!P5 LEA.HI.X R9, R66, R3, R68, 0x1, P2 ;  /* 0x000000034209d211 */ /* 0x000fe200010f0c44 */
[----:B------:R0:W-:Y:S04]  /*bf70*/  @!P3 ST.E.128 desc[UR52][R4.64], R12 ;  /* 0x0000000c0400b985 */ /* 0x0001e8000c101d34 */
[----:B------:R0:W-:Y:S04]  /*bf80*/  @!P4 ST.E.128 desc[UR52][R6.64], R36 ;  /* 0x000000240600c985 */ /* 0x0001e8000c101d34 */
[----:B------:R0:W-:Y:S02]  /*bf90*/  @!P5 ST.E.128 desc[UR52][R8.64], R48 ;  /* 0x000000300800d985 */ /* 0x0001e4000c101d34 */
.L_x_217:
[----:B------:R-:W-:Y:S05]  /*bfa0*/  BSYNC B1 ;  /* 0x0000000000017941 */ /* 0x000fea0003800000 */
.L_x_216:
[----:B0-----:R-:W-:Y:S01]  /*bfb0*/  VIADD R3, R67, 0x60 ;  /* 0x0000006043037836 */ /* 0x001fe20000000000 */
[----:B--23--:R-:W0:Y:S04]  /*bfc0*/  SHFL.IDX PT, R65, R65, 0x3, 0x181f ;  /* 0x00781f0041417f89 */ /* 0x00ce2800000e0000 */
[----:B------:R-:W-:Y:S01]  /*bfd0*/  ISETP.GE.AND P0, PT, R3, R0, PT ;  /* 0x000000000300720c */ /* 0x000fe20003f06270 */
[----:B------:R-:W2:-:S12]  /*bfe0*/  SHFL.IDX PT, R64, R64, 0x3, 0x181f ;  /* 0x00781f0040407f89 */ /* 0x000e9800000e0000 */
[----:B------:R-:W-:Y:S05]  /*bff0*/  @P0 BRA `(.L_x_218) ;  /* 0x00000020007c0947 */ /* 0x000fea0003800000 */
[----:B------:R-:W-:Y:S02]  /*c000*/  ULDC UR4, c[0x0][0xac8] ;  /* 0x0002b20000047ab9 */ /* 0x000fe40000000800 */
[----:B------:R-:W-:Y:S02]  /*c010*/  ISETP.GE.AND P2, PT, R69, UR4, PT ;  /* 0x0000000445007c0c */ /* 0x000fe4000bf46270 */
[----:B------:R-:W-:-:S11]  /*c020*/  ISETP.GE.AND P3, PT, R71, UR4, PT ;  /* 0x0000000447007c0c */ /* 0x000fd6000bf66270 */
[-C--:B--2---:R-:W-:Y:S02]  /*c030*/  @!P2 LEA R4, P0, R69, R64.reuse, 0x1 ;  /* 0x000000404504a211 */ /* 0x084fe400078008ff */
[----:B------:R-:W-:Y:S02]  /*c040*/  @!P3 LEA R6, P1, R71, R64, 0x1 ;  /* 0x000000404706b211 */ /* 0x000fe400078208ff */
[-C--:B0-----:R-:W-:Y:S02]  /*c050*/  @!P2 LEA.HI.X R5, R69, R65.reuse, R70, 0x1, P0 ;  /* 0x000000414505a211 */ /* 0x081fe400000f0c46 */
[----:B------:R-:W-:Y:S02]  /*c060*/  @!P3 LEA.HI.X R7, R71, R65, R72, 0x1, P1 ;  /* 0x000000414707b211 */ /* 0x000fe400008f0c48 */
[----:B------:R-:W-:Y:S01]  /*c070*/  ISETP.GE.AND P0, PT, R66, UR4, PT ;  /* 0x0000000442007c0c */ /* 0x000fe2000bf06270 */
[----:B------:R0:W-:Y:S04]  /*c080*/  @!P2 ST.E.128 desc[UR52][R4.64], R24 ;  /* 0x000000180400a985 */ /* 0x0001e8000c101d34 */
[----:B------:R0:W-:Y:S08]  /*c090*/  @!P3 ST.E.128 desc[UR52][R6.64], R40 ;  /* 0x000000280600b985 */ /* 0x0001f0000c101d34 */
[----:B------:R-:W-:Y:S05]  /*c0a0*/  @P0 BRA `(.L_x_218) ;  /* 0x0000002000500947 */ /* 0x000fea0003800000 */
[----:B0-----:R-:W-:-:S04]  /*c0b0*/  LEA R4, P0, R66, R64, 0x1 ;  /* 0x0000004042047211 */ /* 0x001fc800078008ff */
[----:B------:R-:W-:-:S05]  /*c0c0*/  LEA.HI.X R5, R66, R65, R68, 0x1, P0 ;  /* 0x0000004142057211 */ /* 0x000fca00000f0c44 */
[----:B------:R0:W-:Y:S01]  /*c0d0*/  ST.E.128 desc[UR52][R4.64], R52 ;  /* 0x0000003404007985 */ /* 0x0001e2000c101d34 */
[----:B------:R-:W-:Y:S05]  /*c0e0*/  BRA `(.L_x_218) ;  /* 0x0000002000407947 */ /* 0x000fea0003800000 */
.L_x_211:
[----:B------:R-:W-:Y:S01]  /*c0f0*/  ULDC.64 UR12, c[0x0][0xb08] ;  /* 0x0002c200000c7ab9 */ /* 0x000fe20000000a00 */
[----:B------:R-:W1:Y:S01]  /*c100*/  @P1 LDC R0, c[0x0][0xbec] ;  /* 0x0002fb00ff001b82 */ /* 0x000e620000000800 */
[----:B------:R-:W-:Y:S01]  /*c110*/  UIMAD UR9, UR14, UR12, URZ ;  /* 0x0000000c0e0972a4 */ /* 0x000fe2000f8e023f */
[----:B0-----:R-:W-:Y:S01]  /*c120*/  IMAD.MOV.U32 R7, RZ, RZ, R11 ;  /* 0x000000ffff077224 */ /* 0x001fe200078e000b */
[----:B------:R-:W-:Y:S01]  /*c130*/  UIMAD.WIDE.U32 UR10, UR4, UR12, URZ ;  /* 0x0000000c040a72a5 */ /* 0x000fe2000f8e003f */
[----:B------:R-:W-:Y:S01]  /*c140*/  BSSY B1, `(.L_x_219) ;  /* 0x00000ae000017945 */ /* 0x000fe20003800000 */
[----:B------:R-:W-:Y:S01]  /*c150*/  UIMAD UR9, UR4, UR13, UR9 ;  /* 0x0000000d040972a4 */ /* 0x000fe2000f8e0209 */
[----:B------:R-:W-:Y:S01]  /*c160*/  SHF.R.S32.HI R26, RZ, 0x1f, R22 ;  /* 0x0000001fff1a7819 */ /* 0x000fe20000011416 */
[----:B------:R-:W-:Y:S01]  /*c170*/  USHF.R.S32.HI UR4, URZ, 0x1f, UR36 ;  /* 0x0000001f3f047899 */ /* 0x000fe20008011424 */
[----:B------:R-:W0:Y:S01]  /*c180*/  @P1 LDC R5, c[0x0][0xbf0] ;  /* 0x0002fc00ff051b82 */ /* 0x000e220000000800 */
[----:B------:R-:W-:Y:S01]  /*c190*/  UIADD3 UR11, UR11, UR9, URZ ;  /* 0x000000090b0b7290 */ /* 0x000fe2000fffe03f */
[----:B------:R-:W-:Y:S01]  /*c1a0*/  SHF.R.S32.HI R28, RZ, 0x1f, R23 ;  /* 0x0000001fff1c7819 */ /* 0x000fe20000011417 */
[----:B------:R-:W-:Y:S01]  /*c1b0*/  ULDC.64 UR12, c[0x0][0xb38] ;  /* 0x0002ce00000c7ab9 */ /* 0x000fe20000000a00 */
[----:B------:R-:W-:Y:S01]  /*c1c0*/  UIADD3 UR8, UR8, 0x33420, URZ ;  /* 0x0003342008087890 */ /* 0x000fe2000fffe03f */
[----:B------:R-:W-:Y:S01]  /*c1d0*/  SHF.R.S32.HI R29, RZ, 0x1f, R220 ;  /* 0x0000001fff1d7819 */ /* 0x000fe200000114dc */
[----:B------:R-:W-:Y:S01]  /*c1e0*/  UIMAD.WIDE.U32 UR10, UR38, UR12, UR10 ;  /* 0x0000000c260a72a5 */ /* 0x000fe2000f8e000a */
[----:B------:R-:W-:Y:S01]  /*c1f0*/  SHF.R.S32.HI R30, RZ, 0x1f, R221 ;  /* 0x0000001fff1e7819 */ /* 0x000fe200000114dd */
[----:B------:R-:W-:Y:S01]  /*c200*/  UPRMT UR8, URZ, 0x654, UR8 ;  /* 0x000006543f087896 */ /* 0x000fe20008000008 */
[----:B------:R-:W-:Y:S01]  /*c210*/  SHF.R.S32.HI R31, RZ, 0x1f, R222 ;  /* 0x0000001fff1f7819 */ /* 0x000fe200000114de */
[----:B------:R-:W-:Y:S01]  /*c220*/  UIMAD UR11, UR38, UR13, UR11 ;  /* 0x0000000d260b72a4 */ /* 0x000fe2000f8e020b */
[----:B------:R-:W-:-:S02]  /*c230*/  SHF.R.S32.HI R32, RZ, 0x1f, R223 ;  /* 0x0000001fff207819 */ /* 0x000fc400000114df */
[----:B------:R-:W-:Y:S01]  /*c240*/  ULDC.64 UR12, c[0x0][0xb40] ;  /* 0x0002d000000c7ab9 */ /* 0x000fe20000000a00 */
[----:B------:R-:W-:Y:S01]  /*c250*/  SHF.R.S32.HI R33, RZ, 0x1f, R224 ;  /* 0x0000001fff217819 */ /* 0x000fe200000114e0 */
[----:B------:R-:W-:Y:S01]  /*c260*/  UIMAD UR4, UR4, UR12, URZ ;  /* 0x0000000c040472a4 */ /* 0x000fe2000f8e023f */
[----:B-1----:R-:W-:Y:S01]  /*c270*/  @P1 IMAD.HI.U32 R0, R11, R0, RZ ;  /* 0x000000000b001227 */ /* 0x002fe200078e00ff */
[----:B------:R-:W-:Y:S01]  /*c280*/  SYNCS.ARRIVE.TRANS64.RED.A1T0 RZ, [UR8], RZ ;  /* 0x000000ffffff79a7 */ /* 0x000fe20008100408 */
[----:B------:R-:W-:Y:S01]  /*c290*/  SHF.R.S32.HI R34, RZ, 0x1f, R225 ;  /* 0x0000001fff227819 */ /* 0x000fe200000114e1 */
[----:B------:R-:W-:Y:S02]  /*c2a0*/  UIMAD UR4, UR36, UR13, UR4 ;  /* 0x0000000d240472a4 */ /* 0x000fe4000f8e0204 */
[----:B------:R-:W-:-:S03]  /*c2b0*/  UIMAD.WIDE.U32 UR36, UR36, UR12, UR10 ;  /* 0x0000000c242472a5 */ /* 0x000fc6000f8e000a */
[----:B------:R-:W-:Y:S01]  /*c2c0*/  ULDC.64 UR12, c[0x0][0xb48] ;  /* 0x0002d200000c7ab9 */ /* 0x000fe20000000a00 */
[----:B------:R-:W-:Y:S01]  /*c2d0*/  UIADD3 UR11, UR37, UR4, URZ ;  /* 0x00000004250b7290 */ /* 0x000fe2000fffe03f */
[----:B0-----:R-:W-:Y:S02]  /*c2e0*/  @P1 SHF.R.U32.HI R7, RZ, R5, R0 ;  /* 0x00000005ff071219 */ /* 0x001fe40000011600 */
[----:B------:R-:W-:Y:S02]  /*c2f0*/  UMOV UR10, UR36 ;  /* 0x00000024000a7c82 */ /* 0x000fe40008000000 */
[----:B------:R-:W-:Y:S01]  /*c300*/  UIMAD.WIDE.U32 UR10, UR39, UR12, UR10 ;  /* 0x0000000c270a72a5 */ /* 0x000fe2000f8e000a */
[--C-:B------:R-:W-:Y:S01]  /*c310*/  SHF.R.S32.HI R0, RZ, 0x1f, R7.reuse ;  /* 0x0000001fff007819 */ /* 0x100fe20000011407 */
[----:B------:R-:W-:Y:S02]  /*c320*/  IMAD.MOV R4, RZ, RZ, -R7 ;  /* 0x000000ffff047224 */ /* 0x000fe400078e0a07 */
[----:B------:R-:W-:-:S02]  /*c330*/  UIMAD UR39, UR39, UR13, UR11 ;  /* 0x0000000d272772a4 */ /* 0x000fc4000f8e020b */
[----:B------:R-:W-:Y:S01]  /*c340*/  IMAD R3, R3, R4, R11 ;  /* 0x0000000403037224 */ /* 0x000fe200078e020b */
[----:B------:R-:W-:Y:S01]  /*c350*/  ULDC.64 UR12, c[0x0][0xb30] ;  /* 0x0002cc00000c7ab9 */ /* 0x000fe20000000a00 */
[----:B------:R-:W-:Y:S02]  /*c360*/  IMAD.U32 R5, RZ, RZ, UR11 ;  /* 0x0000000bff057e24 */ /* 0x000fe4000f8e00ff */
[----:B------:R-:W-:Y:S02]  /*c370*/  IMAD R0, R0, UR12, RZ ;  /* 0x0000000c00007c24 */ /* 0x000fe4000f8e02ff */
[----:B------:R-:W-:Y:S01]  /*c380*/  IMAD.U32 R4, RZ, RZ, UR10 ;  /* 0x0000000aff047e24 */ /* 0x000fe2000f8e00ff */
[----:B------:R-:W-:Y:S01]  /*c390*/  ULDC.64 UR10, c[0x0][0xb28] ;  /* 0x0002ca00000a7ab9 */ /* 0x000fe20000000a00 */
[----:B------:R-:W-:Y:S02]  /*c3a0*/  IMAD.U32 R5, RZ, RZ, UR39 ;  /* 0x00000027ff057e24 */ /* 0x000fe4000f8e00ff */
[C---:B------:R-:W-:Y:S01]  /*c3b0*/  IMAD R9, R7.reuse, UR13, R0 ;  /* 0x0000000d07097c24 */ /* 0x040fe2000f8e0200 */
[----:B------:R-:W-:Y:S01]  /*c3c0*/  SHF.R.S32.HI R0, RZ, 0x1f, R3 ;  /* 0x0000001fff007819 */ /* 0x000fe20000011403 */
[----:B------:R-:W-:-:S04]  /*c3d0*/  IMAD.WIDE.U32 R4, R7, UR12, R4 ;  /* 0x0000000c07047c25 */ /* 0x000fc8000f8e0004 */
[----:B------:R-:W-:Y:S02]  /*c3e0*/  IMAD R0, R0, UR10, RZ ;  /* 0x0000000a00007c24 */ /* 0x000fe4000f8e02ff */
[----:B------:R-:W-:Y:S02]  /*c3f0*/  IMAD.IADD R5, R5, 0x1, R9 ;  /* 0x0000000105057824 */ /* 0x000fe400078e0209 */
[C---:B------:R-:W-:Y:S02]  /*c400*/  IMAD R7, R3.reuse, UR11, R0 ;  /* 0x0000000b03077c24 */ /* 0x040fe4000f8e0200 */
[----:B------:R-:W-:Y:S01]  /*c410*/  IMAD.WIDE.U32 R4, R3, UR10, R4 ;  /* 0x0000000a03047c25 */ /* 0x000fe2000f8e0004 */
[----:B------:R-:W-:-:S03]  /*c420*/  ULDC.64 UR10, c[0x0][0xb00] ;  /* 0x0002c000000a7ab9 */ /* 0x000fc60000000a00 */
[----:B------:R-:W-:Y:S01]  /*c430*/  IMAD.IADD R3, R5, 0x1, R7 ;  /* 0x0000000105037824 */ /* 0x000fe200078e0207 */
[----:B------:R-:W-:-:S04]  /*c440*/  LEA R0, P1, R4, UR10, 0x2 ;  /* 0x0000000a04007c11 */ /* 0x000fc8000f8210ff */
[----:B------:R-:W-:Y:S02]  /*c450*/  LEA.HI.X R3, R4, UR11, R3, 0x2, P1 ;  /* 0x0000000b04037c11 */ /* 0x000fe400088f1403 */
[----:B------:R0:W1:Y:S04]  /*c460*/  SHFL.IDX PT, R4, R0, RZ, 0x1c1f ;  /* 0x001c1fff00047589 */ /* 0x00006800000e0000 */
[----:B------:R0:W2:Y:S01]  /*c470*/  SHFL.IDX PT, R5, R3, RZ, 0x1c1f ;  /* 0x001c1fff03057589 */ /* 0x0000a200000e0000 */
[----:B------:R-:W-:Y:S05]  /*c480*/  @P2 BRA `(.L_x_220) ;  /* 0x0000000400e42947 */ /* 0x000fea0003800000 */
[C---:B------:R-:W-:Y:S01]  /*c490*/  VIADD R9, R2.reuse, 0x20 ;  /* 0x0000002002097836 */ /* 0x040fe20000000000 */
[----:B------:R-:W-:Y:S01]  /*c4a0*/  ULDC UR4, c[0x0][0xac8] ;  /* 0x0002b20000047ab9 */ /* 0x000fe20000000800 */
[C---:B------:R-:W-:Y:S01]  /*c4b0*/  VIADD R21, R2.reuse, 0x28 ;  /* 0x0000002802157836 */ /* 0x040fe20000000000 */
[----:B------:R-:W-:Y:S01]  /*c4c0*/  ISETP.GE.AND P2, PT, R225, UR4, PT ;  /* 0x00000004e1007c0c */ /* 0x000fe2000bf46270 */
[C---:B------:R-:W-:Y:S01]  /*c4d0*/  VIADD R25, R2.reuse, 0x30 ;  /* 0x0000003002197836 */ /* 0x040fe20000000000 */
[----:B------:R-:W-:Y:S01]  /*c4e0*/  ISETP.GE.AND P4, PT, R9, UR4, PT ;  /* 0x0000000409007c0c */ /* 0x000fe2000bf86270 */
[C---:B------:R-:W-:Y:S01]  /*c4f0*/  VIADD R27, R2.reuse, 0x38 ;  /* 0x00000038021b7836 */ /* 0x040fe20000000000 */
[----:B------:R-:W-:Y:S02]  /*c500*/  ISETP.GE.AND P5, PT, R2, UR4, PT ;  /* 0x0000000402007c0c */ /* 0x000fe4000bfa6270 */
[----:B------:R-:W-:Y:S02]  /*c510*/  ISETP.GE.AND P1, PT, R224, UR4, PT ;  /* 0x00000004e0007c0c */ /* 0x000fe4000bf26270 */
[----:B------:R-:W-:-:S02]  /*c520*/  SHF.R.S32.HI R10, RZ, 0x1f, R9 ;  /* 0x0000001fff0a7819 */ /* 0x000fc40000011409 */
[----:B------:R-:W-:-:S03]  /*c530*/  SHF.R.S32.HI R13, RZ, 0x1f, R17 ;  /* 0x0000001fff0d7819 */ /* 0x000fc60000011411 */
[-C--:B-1----:R-:W-:Y:S02]  /*c540*/  @!P2 LEA R8, P3, R225, R4.reuse, 0x2 ;  /* 0x00000004e108a211 */ /* 0x082fe400078610ff */
[C---:B------:R-:W-:Y:S02]  /*c550*/  @!P4 LEA R14, P6, R9.reuse, R4, 0x2 ;  /* 0x00000004090ec211 */ /* 0x040fe400078c10ff */
[----:B--2---:R-:W-:Y:S02]  /*c560*/  @!P5 IMAD.WIDE R6, R2, 0x4, R4 ;  /* 0x000000040206d825 */ /* 0x004fe400078e0204 */
[-C--:B------:R-:W-:Y:S02]  /*c570*/  @!P4 LEA.HI.X R15, R9, R5.reuse, R10, 0x2, P6 ;  /* 0x00000005090fc211 */ /* 0x080fe400030f140a */
[----:B------:R-:W-:Y:S01]  /*c580*/  @!P2 LEA.HI.X R9, R225, R5, R34, 0x2, P3 ;  /* 0x00000005e109a211 */ /* 0x000fe200018f1422 */
[----:B------:R1:W-:Y:S01]  /*c590*/  @!P5 ST.E.64 desc[UR52][R6.64], R130 ;  /* 0x000000820600d985 */ /* 0x0003e2000c101b34 */
[----:B------:R-:W-:-:S02]  /*c5a0*/  ISETP.GE.AND P3, PT, R17, UR4, PT ;  /* 0x0000000411007c0c */ /* 0x000fc4000bf66270 */
[C---:B------:R-:W-:Y:S01]  /*c5b0*/  @!P1 LEA R10, P6, R224.reuse, R4, 0x2 ;  /* 0x00000004e00a9211 */ /* 0x040fe200078c10ff */
[----:B------:R2:W-:Y:S01]  /*c5c0*/  @!P2 ST.E.64 desc[UR52][R8.64], R128 ;  /* 0x000000800800a985 */ /* 0x0005e2000c101b34 */
[----:B------:R-:W-:Y:S02]  /*c5d0*/  ISETP.GE.AND P5, PT, R21, UR4, PT ;  /* 0x0000000415007c0c */ /* 0x000fe4000bfa6270 */
[----:B------:R-:W-:-:S05]  /*c5e0*/  @!P1 LEA.HI.X R11, R224, R5, R33, 0x2, P6 ;  /* 0x00000005e00b9211 */ /* 0x000fca00030f1421 */
[----:B------:R3:W-:Y:S01]  /*c5f0*/  @!P1 ST.E.64 desc[UR52][R10.64], R122 ;  /* 0x0000007a0a009985 */ /* 0x0007e2000c101b34 */
[----:B------:R-:W-:Y:S02]  /*c600*/  ISETP.GE.AND P1, PT, R25, UR4, PT ;  /* 0x0000000419007c0c */ /* 0x000fe4000bf26270 */
[CC--:B------:R-:W-:Y:S02]  /*c610*/  @!P3 LEA R12, P2, R17.reuse, R4.reuse, 0x2 ;  /* 0x00000004110cb211 */ /* 0x0c0fe400078410ff */
[----:B-1----:R-:W-:Y:S02]  /*c620*/  SHF.R.S32.HI R7, RZ, 0x1f, R21 ;  /* 0x0000001fff077819 */ /* 0x002fe40000011415 */
[-C--:B------:R-:W-:Y:S02]  /*c630*/  @!P3 LEA.HI.X R13, R17, R5.reuse, R13, 0x2, P2 ;  /* 0x00000005110db211 */ /* 0x080fe400010f140d */
[-C--:B------:R-:W-:Y:S02]  /*c640*/  @!P5 LEA R6, P6, R21, R4.reuse, 0x2 ;  /* 0x000000041506d211 */ /* 0x080fe400078c10ff */
[----:B------:R-:W-:Y:S01]  /*c650*/  ISETP.GE.AND P2, PT, R27, UR4, PT ;  /* 0x000000041b007c0c */ /* 0x000fe2000bf46270 */
[----:B------:R1:W-:Y:S01]  /*c660*/  @!P3 ST.E.64 desc[UR52][R12.64], R120 ;  /* 0x000000780c00b985 */ /* 0x0003e2000c101b34 */
[----:B------:R-:W-:Y:S01]  /*c670*/  @!P5 LEA.HI.X R7, R21, R5, R7, 0x2, P6 ;  /* 0x000000051507d211 */ /* 0x000fe200030f1407 */
[----:B------:R-:W-:Y:S01]  /*c680*/  VIADD R21, R2, 0x40 ;  /* 0x0000004002157836 */ /* 0x000fe20000000000 */
[----:B--2---:R-:W-:Y:S01]  /*c690*/  SHF.R.S32.HI R9, RZ, 0x1f, R25 ;  /* 0x0000001fff097819 */ /* 0x004fe20000011419 */
[----:B------:R2:W-:Y:S01]  /*c6a0*/  @!P4 ST.E.64 desc[UR52][R14.64], R114 ;  /* 0x000000720e00c985 */ /* 0x0005e2000c101b34 */
[----:B------:R-:W-:-:S02]  /*c6b0*/  @!P1 LEA R8, P3, R25, R4, 0x2 ;  /* 0x0000000419089211 */ /* 0x000fc400078610ff */
[----:B---3--:R-:W-:Y:S01]  /*c6c0*/  SHF.R.S32.HI R11, RZ, 0x1f, R27 ;  /* 0x0000001fff0b7819 */ /* 0x008fe2000001141b */
[----:B------:R3:W-:Y:S01]  /*c6d0*/  @!P5 ST.E.64 desc[UR52][R6.64], R112 ;  /* 0x000000700600d985 */ /* 0x0007e2000c101b34 */
[-C--:B------:R-:W-:Y:S01]  /*c6e0*/  @!P1 LEA.HI.X R9, R25, R5.reuse, R9, 0x2, P3 ;  /* 0x0000000519099211 */ /* 0x080fe200018f1409 */
[C---:B------:R-:W-:Y:S01]  /*c6f0*/  VIADD R25, R2.reuse, 0x48 ;  /* 0x0000004802197836 */ /* 0x040fe20000000000 */
[----:B------:R-:W-:Y:S02]  /*c700*/  ISETP.GE.AND P3, PT, R21, UR4, PT ;  /* 0x0000000415007c0c */ /* 0x000fe4000bf66270 */
[----:B------:R-:W-:Y:S01]  /*c710*/  @!P2 LEA R10, P6, R27, R4, 0x2 ;  /* 0x000000041b0aa211 */ /* 0x000fe200078c10ff */
[----:B------:R4:W-:Y:S01]  /*c720*/  @!P1 ST.E.64 desc[UR52][R8.64], R106 ;  /* 0x0000006a08009985 */ /* 0x0009e2000c101b34 */
[----:B------:R-:W-:Y:S02]  /*c730*/  ISETP.GE.AND P4, PT, R25, UR4, PT ;  /* 0x0000000419007c0c */ /* 0x000fe4000bf86270 */
[----:B------:R-:W-:Y:S01]  /*c740*/  @!P2 LEA.HI.X R11, R27, R5, R11, 0x2, P6 ;  /* 0x000000051b0ba211 */ /* 0x000fe200030f140b */
[----:B------:R-:W-:Y:S01]  /*c750*/  VIADD R27, R2, 0x50 ;  /* 0x00000050021b7836 */ /* 0x000fe20000000000 */
[----:B-1----:R-:W-:-:S02]  /*c760*/  SHF.R.S32.HI R13, RZ, 0x1f, R21 ;  /* 0x0000001fff0d7819 */ /* 0x002fc40000011415 */
[----:B--2---:R-:W-:Y:S01]  /*c770*/  SHF.R.S32.HI R15, RZ, 0x1f, R25 ;  /* 0x0000001fff0f7819 */ /* 0x004fe20000011419 */
[----:B------:R-:W-:Y:S01]  /*c780*/  @!P2 ST.E.64 desc[UR52][R10.64], R104 ;  /* 0x000000680a00a985 */ /* 0x000fe2000c101b34 */
[----:B------:R-:W-:Y:S02]  /*c790*/  ISETP.GE.AND P5, PT, R27, UR4, PT ;  /* 0x000000041b007c0c */ /* 0x000fe4000bfa6270 */
[CC--:B------:R-:W-:Y:S02]  /*c7a0*/  @!P3 LEA R12, P6, R21.reuse, R4.reuse, 0x2 ;  /* 0x00000004150cb211 */ /* 0x0c0fe400078c10ff */
[----:B------:R-:W-:Y:S02]  /*c7b0*/  SHF.R.S32.HI R20, RZ, 0x1f, R27 ;  /* 0x0000001fff147819 */ /* 0x000fe4000001141b */
[----:B------:R-:W-:Y:S01]  /*c7c0*/  @!P3 LEA.HI.X R13, R21, R5, R13, 0x2, P6 ;  /* 0x00000005150db211 */ /* 0x000fe200030f140d */
[----:B------:R-:W-:Y:S01]  /*c7d0*/  VIADD R21, R2, 0x58 ;  /* 0x0000005802157836 */ /* 0x000fe20000000000 */
[----:B------:R-:W-:-:S03]  /*c7e0*/  @!P4 LEA R14, P1, R25, R4, 0x2 ;  /* 0x00000004190ec211 */ /* 0x000fc600078210ff */
[----:B------:R1:W-:Y:S01]  /*c7f0*/  @!P3 ST.E.64 desc[UR52][R12.64], R98 ;  /* 0x000000620c00b985 */ /* 0x0003e2000c101b34 */
[-C--:B------:R-:W-:Y:S01]  /*c800*/  @!P4 LEA.HI.X R15, R25, R5.reuse, R15, 0x2, P1 ;  /* 0x00000005190fc211 */ /* 0x080fe200008f140f */
[C---:B------:R-:W-:Y:S01]  /*c810*/  VIADD R25, R2.reuse, 0x60 ;  /* 0x0000006002197836 */ /* 0x040fe20000000000 */
[----:B------:R-:W-:Y:S02]  /*c820*/  ISETP.GE.AND P1, PT, R21, UR4, PT ;  /* 0x0000000415007c0c */ /* 0x000fe4000bf26270 */
[----:B---3--:R-:W-:Y:S01]  /*c830*/  @!P5 LEA R6, P6, R27, R4, 0x2 ;  /* 0x000000041b06d211 */ /* 0x008fe200078c10ff */
[----:B------:R2:W-:Y:S01]  /*c840*/  @!P4 ST.E.64 desc[UR52][R14.64], R96 ;  /* 0x000000600e00c985 */ /* 0x0005e2000c101b34 */
[----:B------:R-:W-:Y:S02]  /*c850*/  ISETP.GE.AND P2, PT, R25, UR4, PT ;  /* 0x0000000419007c0c */ /* 0x000fe4000bf46270 */
[----:B------:R-:W-:Y:S01]  /*c860*/  @!P5 LEA.HI.X R7, R27, R5, R20, 0x2, P6 ;  /* 0x000000051b07d211 */ /* 0x000fe200030f1414 */
[C---:B------:R-:W-:Y:S01]  /*c870*/  VIADD R27, R2.reuse, 0x68 ;  /* 0x00000068021b7836 */ /* 0x040fe20000000000 */
[----:B----4-:R-:W-:Y:S01]  /*c880*/  SHF.R.S32.HI R9, RZ, 0x1f, R21 ;  /* 0x0000001fff097819 */ /* 0x010fe20000011415 */
[----:B-1----:R-:W-:-:S03]  /*c890*/  VIADD R13, R2, 0x70 ;  /* 0x00000070020d7836 */ /* 0x002fc60000000000 */
[----:B------:R-:W-:Y:S01]  /*c8a0*/  ISETP.GE.AND P3, PT, R27, UR4, PT ;  /* 0x000000041b007c0c */ /* 0x000fe2000bf66270 */
[----:B------:R1:W-:Y:S01]  /*c8b0*/  @!P5 ST.E.64 desc[UR52][R6.64], R90 ;  /* 0x0000005a0600d985 */ /* 0x0003e2000c101b34 */
[-C--:B------:R-:W-:Y:S02]  /*c8c0*/  @!P1 LEA R8, P6, R21, R4.reuse, 0x2 ;  /* 0x0000000415089211 */ /* 0x080fe400078c10ff */
[----:B------:R-:W-:Y:S02]  /*c8d0*/  ISETP.GE.AND P5, PT, R13, UR4, PT ;  /* 0x000000040d007c0c */ /* 0x000fe4000bfa6270 */
[----:B------:R-:W-:Y:S02]  /*c8e0*/  @!P1 LEA.HI.X R9, R21, R5, R9, 0x2, P6 ;  /* 0x0000000515099211 */ /* 0x000fe400030f1409 */
[----:B------:R-:W-:Y:S02]  /*c8f0*/  SHF.R.S32.HI R21, RZ, 0x1f, R25 ;  /* 0x0000001fff157819 */ /* 0x000fe40000011419 */
[----:B------:R-:W-:Y:S01]  /*c900*/  @!P2 LEA R20, P6, R25, R4, 0x2 ;  /* 0x000000041914a211 */ /* 0x000fe200078c10ff */
[----:B------:R3:W-:Y:S01]  /*c910*/  @!P1 ST.E.64 desc[UR52][R8.64], R88 ;  /* 0x0000005808009985 */ /* 0x0007e2000c101b34 */
[----:B------:R-:W-:-:S02]  /*c920*/  SHF.R.S32.HI R11, RZ, 0x1f, R27 ;  /* 0x0000001fff0b7819 */ /* 0x000fc4000001141b */
[-C--:B------:R-:W-:Y:S01]  /*c930*/  @!P2 LEA.HI.X R21, R25, R5.reuse, R21, 0x2, P6 ;  /* 0x000000051915a211 */ /* 0x080fe200030f1415 */
[----:B------:R-:W-:Y:S01]  /*c940*/  VIADD R25, R2, 0x78 ;  /* 0x0000007802197836 */ /* 0x000fe20000000000 */
[----:B------:R-:W-:Y:S02]  /*c950*/  @!P3 LEA R10, P6, R27, R4, 0x2 ;  /* 0x000000041b0ab211 */ /* 0x000fe400078c10ff */
[----:B------:R-:W-:Y:S01]  /*c960*/  SHF.R.S32.HI R24, RZ, 0x1f, R13 ;  /* 0x0000001fff187819 */ /* 0x000fe2000001140d */
[----:B------:R-:W-:Y:S01]  /*c970*/  @!P2 ST.E.64 desc[UR52][R20.64], R82 ;  /* 0x000000521400a985 */ /* 0x000fe2000c101b34 */
[----:B------:R-:W-:Y:S02]  /*c980*/  ISETP.GE.AND P4, PT, R25, UR4, PT ;  /* 0x0000000419007c0c */ /* 0x000fe4000bf86270 */
[----:B------:R-:W-:Y:S02]  /*c990*/  @!P3 LEA.HI.X R11, R27, R5, R11, 0x2, P6 ;  /* 0x000000051b0bb211 */ /* 0x000fe400030f140b */
[----:B------:R-:W-:-:S02]  /*c9a0*/  ISETP.GE.AND P6, PT, R223, UR4, PT ;  /* 0x00000004df007c0c */ /* 0x000fc4000bfc6270 */
[CC--:B------:R-:W-:Y:S01]  /*c9b0*/  @!P5 LEA R12, P1, R13.reuse, R4.reuse, 0x2 ;  /* 0x000000040d0cd211 */ /* 0x0c0fe200078210ff */
[----:B------:R4:W-:Y:S01]  /*c9c0*/  @!P3 ST.E.64 desc[UR52][R10.64], R80 ;  /* 0x000000500a00b985 */ /* 0x0009e2000c101b34 */
[----:B------:R-:W-:Y:S02]  /*c9d0*/  ISETP.GE.AND P2, PT, R222, UR4, PT ;  /* 0x00000004de007c0c */ /* 0x000fe4000bf46270 */
[----:B--2---:R-:W-:Y:S02]  /*c9e0*/  SHF.R.S32.HI R14, RZ, 0x1f, R25 ;  /* 0x0000001fff0e7819 */ /* 0x004fe40000011419 */
[-C--:B------:R-:W-:Y:S02]  /*c9f0*/  @!P5 LEA.HI.X R13, R13, R5.reuse, R24, 0x2, P1 ;  /* 0x000000050d0dd211 */ /* 0x080fe400008f1418 */
[----:B-1----:R-:W-:Y:S02]  /*ca00*/  @!P4 LEA R6, P3, R25, R4, 0x2 ;  /* 0x000000041906c211 */ /* 0x002fe400078610ff */
[----:B------:R-:W-:Y:S01]  /*ca10*/  ISETP.GE.AND P1, PT, R221, UR4, PT ;  /* 0x00000004dd007c0c */ /* 0x000fe2000bf26270 */
[----:B------:R-:W-:Y:S01]  /*ca20*/  @!P5 ST.E.64 desc[UR52][R12.64], R74 ;  /* 0x0000004a0c00d985 */ /* 0x000fe2000c101b34 */
[----:B------:R-:W-:-:S02]  /*ca30*/  @!P4 LEA.HI.X R7, R25, R5, R14, 0x2, P3 ;  /* 0x000000051907c211 */ /* 0x000fc400018f140e */
[----:B---3--:R-:W-:-:S03]  /*ca40*/  @!P6 LEA R8, P3, R223, R4, 0x2 ;  /* 0x00000004df08e211 */ /* 0x008fc600078610ff */
[----:B------:R1:W-:Y:S01]  /*ca50*/  @!P4 ST.E.64 desc[UR52][R6.64], R72 ;  /* 0x000000480600c985 */ /* 0x0003e2000c101b34 */
[-C--:B------:R-:W-:Y:S02]  /*ca60*/  @!P6 LEA.HI.X R9, R223, R5.reuse, R32, 0x2, P3 ;  /* 0x00000005df09e211 */ /* 0x080fe400018f1420 */
[-C--:B----4-:R-:W-:Y:S02]  /*ca70*/  @!P2 LEA R10, P4, R222, R4.reuse, 0x2 ;  /* 0x00000004de0aa211 */ /* 0x090fe400078810ff */
[----:B------:R-:W-:Y:S01]  /*ca80*/  ISETP.GE.AND P3, PT, R220, UR4, PT ;  /* 0x00000004dc007c0c */ /* 0x000fe2000bf66270 */
[----:B------:R2:W-:Y:S01]  /*ca90*/  @!P6 ST.E.64 desc[UR52][R8.64], R66 ;  /* 0x000000420800e985 */ /* 0x0005e2000c101b34 */
[-C--:B------:R-:W-:Y:S02]  /*caa0*/  @!P2 LEA.HI.X R11, R222, R5.reuse, R31, 0x2, P4 ;  /* 0x00000005de0ba211 */ /* 0x080fe400020f141f */
[----:B------:R-:W-:Y:S02]  /*cab0*/  @!P1 LEA R14, P5, R221, R4, 0x2 ;  /* 0x00000004dd0e9211 */ /* 0x000fe400078a10ff */
[----:B------:R-:W-:Y:S01]  /*cac0*/  ISETP.GE.AND P4, PT, R23, UR4, PT ;  /* 0x0000000417007c0c */ /* 0x000fe2000bf86270 */
[----:B------:R3:W-:Y:S01]  /*cad0*/  @!P2 ST.E.64 desc[UR52][R10.64], R64 ;  /* 0x000000400a00a985 */ /* 0x0007e2000c101b34 */
[----:B------:R-:W-:-:S02]  /*cae0*/  @!P1 LEA.HI.X R15, R221, R5, R30, 0x2, P5 ;  /* 0x00000005dd0f9211 */ /* 0x000fc400028f141e */
[----:B------:R-:W-:Y:S02]  /*caf0*/  ISETP.GE.AND P5, PT, R22, UR4, PT ;  /* 0x0000000416007c0c */ /* 0x000fe4000bfa6270 */
[----:B------:R-:W-:Y:S01]  /*cb00*/  ISETP.GE.AND P6, PT, R19, UR4, PT ;  /* 0x0000000413007c0c */ /* 0x000fe2000bfc6270 */
[----:B------:R4:W-:Y:S01]  /*cb10*/  @!P1 ST.E.64 desc[UR52][R14.64], R58 ;  /* 0x0000003a0e009985 */ /* 0x0009e2000c101b34 */
[-C--:B-1----:R-:W-:Y:S02]  /*cb20*/  @!P3 LEA R6, P2, R220, R4.reuse, 0x2 ;  /* 0x00000004dc06b211 */ /* 0x082fe400078410ff */
[----:B------:R-:W-:Y:S02]  /*cb30*/  ISETP.GE.AND P1, PT, R18, UR4, PT ;  /* 0x0000000412007c0c */ /* 0x000fe4000bf26270 */
[----:B------:R-:W-:Y:S02]  /*cb40*/  @!P3 LEA.HI.X R7, R220, R5, R29, 0x2, P2 ;  /* 0x00000005dc07b211 */ /* 0x000fe400010f141d */
[----:B------:R-:W-:-:S03]  /*cb50*/  @!P4 LEA R12, P2, R23, R4, 0x2 ;  /* 0x00000004170cc211 */ /* 0x000fc600078410ff */
[----:B------:R4:W-:Y:S01]  /*cb60*/  @!P3 ST.E.64 desc[UR52][R6.64], R56 ;  /* 0x000000380600b985 */ /* 0x0009e2000c101b34 */
[-C--:B------:R-:W-:Y:S02]  /*cb70*/  @!P4 LEA.HI.X R13, R23, R5.reuse, R28, 0x2, P2 ;  /* 0x00000005170dc211 */ /* 0x080fe400010f141c */
[-C--:B--2---:R-:W-:Y:S02]  /*cb80*/  @!P5 LEA R8, P2, R22, R4.reuse, 0x2 ;  /* 0x000000041608d211 */ /* 0x084fe400078410ff */
[CC--:B---3--:R-:W-:Y:S01]  /*cb90*/  @!P6 LEA R10, P3, R19.reuse, R4.reuse, 0x2 ;  /* 0x00000004130ae211 */ /* 0x0c8fe200078610ff */
[----:B------:R4:W-:Y:S01]  /*cba0*/  @!P4 ST.E.64 desc[UR52][R12.64], R50 ;  /* 0x000000320c00c985 */ /* 0x0009e2000c101b34 */
[----:B------:R-:W-:Y:S02]  /*cbb0*/  @!P1 LEA R4, P4, R18, R4, 0x2 ;  /* 0x0000000412049211 */ /* 0x000fe400078810ff */
[-C--:B------:R-:W-:Y:S02]  /*cbc0*/  @!P5 LEA.HI.X R9, R22, R5.reuse, R26, 0x2, P2 ;  /* 0x000000051609d211 */ /* 0x080fe400010f141a */
[----:B------:R-:W-:-:S02]  /*cbd0*/  @!P6 LEA.HI.X R11, R19, R5, R229, 0x2, P3 ;  /* 0x00000005130be211 */ /* 0x000fc400018f14e5 */
[----:B------:R-:W-:Y:S01]  /*cbe0*/  @!P1 LEA.HI.X R5, R18, R5, R228, 0x2, P4 ;  /* 0x0000000512059211 */ /* 0x000fe200020f14e4 */
[----:B------:R4:W-:Y:S04]  /*cbf0*/  @!P5 ST.E.64 desc[UR52][R8.64], R48 ;  /* 0x000000300800d985 */ /* 0x0009e8000c101b34 */
[----:B------:R4:W-:Y:S04]  /*cc00*/  @!P6 ST.E.64 desc[UR52][R10.64], R42 ;  /* 0x0000002a0a00e985 */ /* 0x0009e8000c101b34 */
[----:B------:R4:W-:Y:S02]  /*cc10*/  @!P1 ST.E.64 desc[UR52][R4.64], R40 ;  /* 0x0000002804009985 */ /* 0x0009e4000c101b34 */
.L_x_220:
[----:B------:R-:W-:Y:S05]  /*cc20*/  BSYNC B1 ;  /* 0x0000000000017941 */ /* 0x000fea0003800000 */
.L_x_219:
[----:B----4-:R3:W4:Y:S04]  /*cc30*/  SHFL.IDX PT, R7, R3, 0x1, 0x1c1f ;  /* 0x003c1f0003077f89 */ /* 0x01072800000e0000 */
[----:B------:R3:W0:Y:S01]  /*cc40*/  SHFL.IDX PT, R6, R0, 0x1, 0x1c1f ;  /* 0x003c1f0000067f89 */ /* 0x00062200000e0000 */
[----:B------:R-:W-:Y:S05]  /*cc50*/  @P0 BRA `(.L_x_218) ;  /* 0x0000001400640947 */ /* 0x000fea0003800000 */
[----:B------:R-:W-:Y:S01]  /*cc60*/  ULDC UR4, c[0x0][0xac8] ;  /* 0x0002b20000047ab9 */ /* 0x000fe20000000800 */
[C---:B------:R-:W-:Y:S01]  /*cc70*/  VIADD R13, R2.reuse, 0x20 ;  /* 0x00000020020d7836 */ /* 0x040fe20000000000 */
[C---:B------:R-:W-:Y:S01]  /*cc80*/  ISETP.GE.AND P1, PT, R2.reuse, UR4, PT ;  /* 0x0000000402007c0c */ /* 0x040fe2000bf26270 */
[C---:B------:R-:W-:Y:S01]  /*cc90*/  VIADD R15, R2.reuse, 0x28 ;  /* 0x00000028020f7836 */ /* 0x040fe20000000000 */
[----:B------:R-:W-:Y:S01]  /*cca0*/  ISETP.GE.AND P3, PT, R225, UR4, PT ;  /* 0x00000004e1007c0c */ /* 0x000fe2000bf66270 */
[C---:B0--3--:R-:W-:Y:S01]  /*ccb0*/  VIADD R3, R2.reuse, 0x30 ;  /* 0x0000003002037836 */ /* 0x049fe20000000000 */
[----:B------:R-:W-:Y:S01]  /*ccc0*/  ISETP.GE.AND P0, PT, R17, UR4, PT ;  /* 0x0000000411007c0c */ /* 0x000fe2000bf06270 */
[----:B------:R-:W-:Y:S01]  /*ccd0*/  VIADD R21, R2, 0x38 ;  /* 0x0000003802157836 */ /* 0x000fe20000000000 */
[----:B------:R-:W-:Y:S01]  /*cce0*/  ISETP.GE.AND P5, PT, R224, UR4, PT ;  /* 0x00000004e0007c0c */ /* 0x000fe2000bfa6270 */
[C---:B------:R-:W-:Y:S01]  /*ccf0*/  VIADD R27, R2.reuse, 0x40 ;  /* 0x00000040021b7836 */ /* 0x040fe20000000000 */
[----:B------:R-:W-:Y:S01]  /*cd00*/  SHF.R.S32.HI R0, RZ, 0x1f, R17 ;  /* 0x0000001fff007819 */ /* 0x000fe20000011411 */
[----:B------:R-:W-:Y:S01]  /*cd10*/  VIADD R25, R2, 0x50 ;  /* 0x0000005002197836 */ /* 0x000fe20000000000 */
[----:B------:R-:W-:-:S03]  /*cd20*/  SHF.R.S32.HI R20, RZ, 0x1f, R3 ;  /* 0x0000001fff147819 */ /* 0x000fc60000011403 */
[----:B-12-4-:R-:W-:Y:S02]  /*cd30*/  @!P1 IMAD.WIDE R4, R2, 0x4, R6 ;  /* 0x0000000402049825 */ /* 0x016fe400078e0206 */
[-C--:B------:R-:W-:Y:S02]  /*cd40*/  @!P3 LEA R8, P2, R225, R6.reuse, 0x2 ;  /* 0x00000006e108b211 */ /* 0x080fe400078410ff */
[----:B------:R-:W-:Y:S01]  /*cd50*/  @!P0 LEA R10, P6, R17, R6, 0x2 ;  /* 0x00000006110a8211 */ /* 0x000fe200078c10ff */
[----:B------:R0:W-:Y:S01]  /*cd60*/  @!P1 ST.E.64 desc[UR52][R4.64], R126 ;  /* 0x0000007e04009985 */ /* 0x0001e2000c101b34 */
[----:B------:R-:W-:Y:S02]  /*cd70*/  ISETP.GE.AND P1, PT, R13, UR4, PT ;  /* 0x000000040d007c0c */ /* 0x000fe4000bf26270 */
[----:B------:R-:W-:Y:S02]  /*cd80*/  @!P3 LEA.HI.X R9, R225, R7, R34, 0x2, P2 ;  /* 0x00000007e109b211 */ /* 0x000fe400010f1422 */
[----:B------:R-:W-:-:S02]  /*cd90*/  ISETP.GE.AND P2, PT, R15, UR4, PT ;  /* 0x000000040f007c0c */ /* 0x000fc4000bf46270 */
[----:B------:R-:W-:Y:S01]  /*cda0*/  @!P0 LEA.HI.X R11, R17, R7, R0, 0x2, P6 ;  /* 0x00000007110b8211 */ /* 0x000fe200030f1400 */
[----:B------:R1:W-:Y:S01]  /*cdb0*/  @!P3 ST.E.64 desc[UR52][R8.64], R124 ;  /* 0x0000007c0800b985 */ /* 0x0003e2000c101b34 */
[----:B------:R-:W-:Y:S02]  /*cdc0*/  ISETP.GE.AND P3, PT, R3, UR4, PT ;  /* 0x0000000403007c0c */ /* 0x000fe4000bf66270 */
[----:B------:R-:W-:Y:S02]  /*cdd0*/  SHF.R.S32.HI R0, RZ, 0x1f, R15 ;  /* 0x0000001fff007819 */ /* 0x000fe4000001140f */
[----:B0-----:R-:W-:Y:S02]  /*cde0*/  SHF.R.S32.HI R5, RZ, 0x1f, R13 ;  /* 0x0000001fff057819 */ /* 0x001fe4000001140d */
[-C--:B------:R-:W-:Y:S02]  /*cdf0*/  @!P1 LEA R12, P4, R13, R6.reuse, 0x2 ;  /* 0x000000060d0c9211 */ /* 0x080fe400078810ff */
[----:B------:R-:W-:-:S02]  /*ce00*/  @!P5 LEA R4, P6, R224, R6, 0x2 ;  /* 0x00000006e004d211 */ /* 0x000fc400078c10ff */
[-C--:B------:R-:W-:Y:S02]  /*ce10*/  @!P1 LEA.HI.X R13, R13, R7.reuse, R5, 0x2, P4 ;  /* 0x000000070d0d9211 */ /* 0x080fe400020f1405 */
[-C--:B------:R-:W-:Y:S02]  /*ce20*/  @!P5 LEA.HI.X R5, R224, R7.reuse, R33, 0x2, P6 ;  /* 0x00000007e005d211 */ /* 0x080fe400030f1421 */
[-C--:B-1----:R-:W-:Y:S02]  /*ce30*/  @!P2 LEA R8, P4, R15, R6.reuse, 0x2 ;  /* 0x000000060f08a211 */ /* 0x082fe400078810ff */
[----:B------:R-:W-:Y:S01]  /*ce40*/  @!P3 LEA R14, P6, R3, R6, 0x2 ;  /* 0x00000006030eb211 */ /* 0x000fe200078c10ff */
[----:B------:R0:W-:Y:S01]  /*ce50*/  @!P5 ST.E.64 desc[UR52][R4.64], R118 ;  /* 0x000000760400d985 */ /* 0x0001e2000c101b34 */
[-C--:B------:R-:W-:Y:S02]  /*ce60*/  @!P2 LEA.HI.X R9, R15, R7.reuse, R0, 0x2, P4 ;  /* 0x000000070f09a211 */ /* 0x080fe400020f1400 */
[----:B------:R-:W-:Y:S01]  /*ce70*/  @!P3 LEA.HI.X R15, R3, R7, R20, 0x2, P6 ;  /* 0x00000007030fb211 */ /* 0x000fe200030f1414 */
[----:B------:R-:W-:Y:S01]  /*ce80*/  VIADD R3, R2, 0x48 ;  /* 0x0000004802037836 */ /* 0x000fe20000000000 */
[----:B------:R-:W-:Y:S01]  /*ce90*/  ISETP.GE.AND P4, PT, R21, UR4, PT ;  /* 0x0000000415007c0c */ /* 0x000fe2000bf86270 */
[----:B------:R1:W-:Y:S01]  /*cea0*/  @!P0 ST.E.64 desc[UR52][R10.64], R116 ;  /* 0x000000740a008985 */ /* 0x0003e2000c101b34 */
[----:B------:R-:W-:-:S02]  /*ceb0*/  ISETP.GE.AND P5, PT, R27, UR4, PT ;  /* 0x000000041b007c0c */ /* 0x000fc4000bfa6270 */
[----:B------:R-:W-:Y:S01]  /*cec0*/  ISETP.GE.AND P0, PT, R3, UR4, PT ;  /* 0x0000000403007c0c */ /* 0x000fe2000bf06270 */
[----:B------:R2:W-:Y:S01]  /*ced0*/  @!P1 ST.E.64 desc[UR52][R12.64], R110 ;  /* 0x0000006e0c009985 */ /* 0x0005e2000c101b34 */
[----:B------:R-:W-:Y:S02]  /*cee0*/  SHF.R.S32.HI R0, RZ, 0x1f, R21 ;  /* 0x0000001fff007819 */ /* 0x000fe40000011415 */
[----:B0-----:R-:W-:Y:S01]  /*cef0*/  SHF.R.S32.HI R5, RZ, 0x1f, R27 ;  /* 0x0000001fff057819 */ /* 0x001fe2000001141b */
[----:B------:R0:W-:Y:S04]  /*cf00*/  @!P2 ST.E.64 desc[UR52][R8.64], R108 ;  /* 0x0000006c0800a985 */ /* 0x0001e8000c101b34 */
[-C--:B------:R-:W-:Y:S01]  /*cf10*/  @!P4 LEA R20, P6, R21, R6.reuse, 0x2 ;  /* 0x000000061514c211 */ /* 0x080fe200078c10ff */
[----:B------:R3:W-:Y:S01]  /*cf20*/  @!P3 ST.E.64 desc[UR52][R14.64], R102 ;  /* 0x000000660e00b985 */ /* 0x0007e2000c101b34 */
[----:B------:R-:W-:-:S02]  /*cf30*/  @!P5 LEA R4, P1, R27, R6, 0x2 ;  /* 0x000000061b04d211 */ /* 0x000fc400078210ff */
[-C--:B------:R-:W-:Y:S02]  /*cf40*/  @!P4 LEA.HI.X R21, R21, R7.reuse, R0, 0x2, P6 ;  /* 0x000000071515c211 */ /* 0x080fe400030f1400 */
[----:B------:R-:W-:Y:S02]  /*cf50*/  SHF.R.S32.HI R0, RZ, 0x1f, R3 ;  /* 0x0000001fff007819 */ /* 0x000fe40000011403 */
[----:B-1----:R-:W-:Y:S01]  /*cf60*/  @!P0 LEA R10, P6, R3, R6, 0x2 ;  /* 0x00000006030a8211 */ /* 0x002fe200078c10ff */
[----:B------:R1:W-:Y:S01]  /*cf70*/  @!P4 ST.E.64 desc[UR52][R20.64], R100 ;  /* 0x000000641400c985 */ /* 0x0003e2000c101b34 */
[-C--:B------:R-:W-:Y:S01]  /*cf80*/  @!P5 LEA.HI.X R5, R27, R7.reuse, R5, 0x2, P1 ;  /* 0x000000071b05d211 */ /* 0x080fe200008f1405 */
[C---:B------:R-:W-:Y:S01]  /*cf90*/  VIADD R27, R2.reuse, 0x60 ;  /* 0x00000060021b7836 */ /* 0x040fe20000000000 */
[----:B------:R-:W-:Y:S01]  /*cfa0*/  @!P0 LEA.HI.X R11, R3, R7, R0, 0x2, P6 ;  /* 0x00000007030b8211 */ /* 0x000fe200030f1400 */
[----:B------:R-:W-:Y:S01]  /*cfb0*/  VIADD R3, R2, 0x58 ;  /* 0x0000005802037836 */ /* 0x000fe20000000000 */
[----:B------:R-:W-:Y:S01]  /*cfc0*/  ISETP.GE.AND P1, PT, R25, UR4, PT ;  /* 0x0000000419007c0c */ /* 0x000fe2000bf26270 */
[----:B------:R-:W-:Y:S01]  /*cfd0*/  @!P5 ST.E.64 desc[UR52][R4.64], R94 ;  /* 0x0000005e0400d985 */ /* 0x000fe2000c101b34 */
[----:B------:R-:W-:-:S02]  /*cfe0*/  ISETP.GE.AND P3, PT, R27, UR4, PT ;  /* 0x000000041b007c0c */ /* 0x000fc4000bf66270 */
[----:B------:R-:W-:Y:S01]  /*cff0*/  ISETP.GE.AND P2, PT, R3, UR4, PT ;  /* 0x0000000403007c0c */ /* 0x000fe2000bf46270 */
[----:B------:R4:W-:Y:S01]  /*d000*/  @!P0 ST.E.64 desc[UR52][R10.64], R92 ;  /* 0x0000005c0a008985 */ /* 0x0009e2000c101b34 */
[----:B------:R-:W-:Y:S02]  /*d010*/  SHF.R.S32.HI R0, RZ, 0x1f, R25 ;  /* 0x0000001fff007819 */ /* 0x000fe40000011419 */
[----:B------:R-:W-:-:S05]  /*d020*/  SHF.R.S32.HI R24, RZ, 0x1f, R27 ;  /* 0x0000001fff187819 */ /* 0x000fca000001141b */
[----:B--2---:R-:W-:-:S04]  /*d030*/  @!P1 LEA R12, P6, R25, R6, 0x2 ;  /* 0x00000006190c9211 */ /* 0x004fc800078c10ff */
[-C--:B------:R-:W-:Y:S01]  /*d040*/  @!P1 LEA.HI.X R13, R25, R7.reuse, R0, 0x2, P6 ;  /* 0x00000007190d9211 */ /* 0x080fe200030f1400 */
[C---:B------:R-:W-:Y:S01]  /*d050*/  VIADD R25, R2.reuse, 0x68 ;  /* 0x0000006802197836 */ /* 0x040fe20000000000 */
[----:B------:R-:W-:Y:S02]  /*d060*/  SHF.R.S32.HI R0, RZ, 0x1f, R3 ;  /* 0x0000001fff007819 */ /* 0x000fe40000011403 */
[-C--:B0-----:R-:W-:Y:S01]  /*d070*/  @!P2 LEA R8, P4, R3, R6.reuse, 0x2 ;  /* 0x000000060308a211 */ /* 0x081fe200078810ff */
[----:B------:R0:W-:Y:S01]  /*d080*/  @!P1 ST.E.64 desc[UR52][R12.64], R86 ;  /* 0x000000560c009985 */ /* 0x0001e2000c101b34 */
[----:B---3--:R-:W-:Y:S02]  /*d090*/  @!P3 LEA R14, P6, R27, R6, 0x2 ;  /* 0x000000061b0eb211 */ /* 0x008fe400078c10ff */
[----:B------:R-:W-:Y:S01]  /*d0a0*/  @!P2 LEA.HI.X R9, R3, R7, R0, 0x2, P4 ;  /* 0x000000070309a211 */ /* 0x000fe200020f1400 */
[----:B------:R-:W-:Y:S01]  /*d0b0*/  VIADD R3, R2, 0x70 ;  /* 0x0000007002037836 */ /* 0x000fe20000000000 */
[----:B------:R-:W-:-:S02]  /*d0c0*/  ISETP.GE.AND P4, PT, R25, UR4, PT ;  /* 0x0000000419007c0c */ /* 0x000fc4000bf86270 */
[----:B------:R-:W-:Y:S01]  /*d0d0*/  @!P3 LEA.HI.X R15, R27, R7, R24, 0x2, P6 ;  /* 0x000000071b0fb211 */ /* 0x000fe200030f1418 */
[----:B------:R-:W-:Y:S01]  /*d0e0*/  VIADD R27, R2, 0x78 ;  /* 0x00000078021b7836 */ /* 0x000fe20000000000 */
[----:B------:R-:W-:Y:S01]  /*d0f0*/  ISETP.GE.AND P5, PT, R3, UR4, PT ;  /* 0x0000000403007c0c */ /* 0x000fe2000bfa6270 */
[----:B------:R2:W-:Y:S01]  /*d100*/  @!P2 ST.E.64 desc[UR52][R8.64], R84 ;  /* 0x000000540800a985 */ /* 0x0005e2000c101b34 */
[----:B------:R-:W-:Y:S02]  /*d110*/  SHF.R.S32.HI R0, RZ, 0x1f, R25 ;  /* 0x0000001fff007819 */ /* 0x000fe40000011419 */
[----:B------:R-:W-:Y:S01]  /*d120*/  ISETP.GE.AND P0, PT, R27, UR4, PT ;  /* 0x000000041b007c0c */ /* 0x000fe2000bf06270 */
[----:B------:R3:W-:Y:S01]  /*d130*/  @!P3 ST.E.64 desc[UR52][R14.64], R78 ;  /* 0x0000004e0e00b985 */ /* 0x0007e2000c101b34 */
[----:B------:R-:W-:Y:S02]  /*d140*/  ISETP.GE.AND P1, PT, R223, UR4, PT ;  /* 0x00000004df007c0c */ /* 0x000fe4000bf26270 */
[----:B------:R-:W-:-:S02]  /*d150*/  ISETP.GE.AND P2, PT, R222, UR4, PT ;  /* 0x00000004de007c0c */ /* 0x000fc4000bf46270 */
[-C--:B-1----:R-:W-:Y:S02]  /*d160*/  @!P4 LEA R20, P6, R25, R6.reuse, 0x2 ;  /* 0x000000061914c211 */ /* 0x082fe400078c10ff */
[----:B------:R-:W-:Y:S02]  /*d170*/  ISETP.GE.AND P3, PT, R221, UR4, PT ;  /* 0x00000004dd007c0c */ /* 0x000fe4000bf66270 */
[----:B------:R-:W-:Y:S02]  /*d180*/  @!P4 LEA.HI.X R21, R25, R7, R0, 0x2, P6 ;  /* 0x000000071915c211 */ /* 0x000fe400030f1400 */
[----:B------:R-:W-:Y:S02]  /*d190*/  SHF.R.S32.HI R0, RZ, 0x1f, R3 ;  /* 0x0000001fff007819 */ /* 0x000fe40000011403 */
[-C--:B------:R-:W-:Y:S01]  /*d1a0*/  @!P5 LEA R24, P6, R3, R6.reuse, 0x2 ;  /* 0x000000060318d211 */ /* 0x080fe200078c10ff */
[----:B------:R-:W-:Y:S01]  /*d1b0*/  @!P4 ST.E.64 desc[UR52][R20.64], R76 ;  /* 0x0000004c1400c985 */ /* 0x000fe2000c101b34 */
[----:B----4-:R-:W-:-:S02]  /*d1c0*/  @!P1 LEA R10, P4, R223, R6, 0x2 ;  /* 0x00000006df0a9211 */ /* 0x010fc400078810ff */
[-C--:B------:R-:W-:Y:S02]  /*d1d0*/  @!P5 LEA.HI.X R25, R3, R7.reuse, R0, 0x2, P6 ;  /* 0x000000070319d211 */ /* 0x080fe400030f1400 */
[----:B------:R-:W-:Y:S02]  /*d1e0*/  SHF.R.S32.HI R0, RZ, 0x1f, R27 ;  /* 0x0000001fff007819 */ /* 0x000fe4000001141b */
[-C--:B------:R-:W-:Y:S01]  /*d1f0*/  @!P0 LEA R4, P6, R27, R6.reuse, 0x2 ;  /* 0x000000061b048211 */ /* 0x080fe200078c10ff */
[----:B------:R-:W-:Y:S01]  /*d200*/  @!P5 ST.E.64 desc[UR52][R24.64], R70 ;  /* 0x000000461800d985 */ /* 0x000fe2000c101b34 */
[-C--:B------:R-:W-:Y:S02]  /*d210*/  @!P1 LEA.HI.X R11, R223, R7.reuse, R32, 0x2, P4 ;  /* 0x00000007df0b9211 */ /* 0x080fe400020f1420 */
[----:B------:R-:W-:Y:S02]  /*d220*/  @!P0 LEA.HI.X R5, R27, R7, R0, 0x2, P6 ;  /* 0x000000071b058211 */ /* 0x000fe400030f1400 */
[----:B0-----:R-:W-:-:S02]  /*d230*/  @!P2 LEA R12, P4, R222, R6, 0x2 ;  /* 0x00000006de0ca211 */ /* 0x001fc400078810ff */
[----:B------:R-:W-:Y:S01]  /*d240*/  ISETP.GE.AND P5, PT, R23, UR4, PT ;  /* 0x0000000417007c0c */ /* 0x000fe2000bfa6270 */
[----:B------:R0:W-:Y:S01]  /*d250*/  @!P0 ST.E.64 desc[UR52][R4.64], R68 ;  /* 0x0000004404008985 */ /* 0x0001e2000c101b34 */
[----:B------:R-:W-:Y:S02]  /*d260*/  ISETP.GE.AND P0, PT, R220, UR4, PT ;  /* 0x00000004dc007c0c */ /* 0x000fe4000bf06270 */
[----:B------:R-:W-:Y:S01]  /*d270*/  @!P2 LEA.HI.X R13, R222, R7, R31, 0x2, P4 ;  /* 0x00000007de0da211 */ /* 0x000fe200020f141f */
[----:B------:R1:W-:Y:S01]  /*d280*/  @!P1 ST.E.64 desc[UR52][R10.64], R62 ;  /* 0x0000003e0a009985 */ /* 0x0003e2000c101b34 */
[----:B------:R-:W-:Y:S02]  /*d290*/  ISETP.GE.AND P4, PT, R22, UR4, PT ;  /* 0x0000000416007c0c */ /* 0x000fe4000bf86270 */
[----:B------:R-:W-:Y:S01]  /*d2a0*/  ISETP.GE.AND P1, PT, R19, UR4, PT ;  /* 0x0000000413007c0c */ /* 0x000fe2000bf26270 */
[----:B------:R4:W-:Y:S01]  /*d2b0*/  @!P2 ST.E.64 desc[UR52][R12.64], R60 ;  /* 0x0000003c0c00a985 */ /* 0x0009e2000c101b34 */
[----:B--2---:R-:W-:-:S03]  /*d2c0*/  @!P3 LEA R8, P6, R221, R6, 0x2 ;  /* 0x00000006dd08b211 */ /* 0x004fc600078c10ff */
[-C--:B---3--:R-:W-:Y:S02]  /*d2d0*/  @!P5 LEA R14, P2, R23, R6.reuse, 0x2 ;  /* 0x00000006170ed211 */ /* 0x088fe400078410ff */
[-C--:B------:R-:W-:Y:S02]  /*d2e0*/  @!P3 LEA.HI.X R9, R221, R7.reuse, R30, 0x2, P6 ;  /* 0x00000007dd09b211 */ /* 0x080fe400030f141e */
[CC--:B0-----:R-:W-:Y:S02]  /*d2f0*/  @!P0 LEA R4, P6, R220.reuse, R6.reuse, 0x2 ;  /* 0x00000006dc048211 */ /* 0x0c1fe400078c10ff */
[-C--:B------:R-:W-:Y:S01]  /*d300*/  @!P5 LEA.HI.X R15, R23, R7.reuse, R28, 0x2, P2 ;  /* 0x00000007170fd211 */ /* 0x080fe200010f141c */
[----:B------:R4:W-:Y:S01]  /*d310*/  @!P3 ST.E.64 desc[UR52][R8.64], R54 ;  /* 0x000000360800b985 */ /* 0x0009e2000c101b34 */
[----:B------:R-:W-:Y:S02]  /*d320*/  @!P0 LEA.HI.X R5, R220, R7, R29, 0x2, P6 ;  /* 0x00000007dc058211 */ /* 0x000fe400030f141d */
[----:B-1----:R-:W-:-:S02]  /*d330*/  @!P4 LEA R10, P3, R22, R6, 0x2 ;  /* 0x00000006160ac211 */ /* 0x002fc400078610ff */
[C---:B------:R-:W-:Y:S01]  /*d340*/  @!P1 LEA R20, P6, R19.reuse, R6, 0x2 ;  /* 0x0000000613149211 */ /* 0x040fe200078c10ff */
[----:B------:R4:W-:Y:S01]  /*d350*/  @!P0 ST.E.64 desc[UR52][R4.64], R52 ;  /* 0x0000003404008985 */ /* 0x0009e2000c101b34 */
[-C--:B------:R-:W-:Y:S02]  /*d360*/  @!P4 LEA.HI.X R11, R22, R7.reuse, R26, 0x2, P3 ;  /* 0x00000007160bc211 */ /* 0x080fe400018f141a */
[----:B------:R-:W-:Y:S01]  /*d370*/  @!P1 LEA.HI.X R21, R19, R7, R229, 0x2, P6 ;  /* 0x0000000713159211 */ /* 0x000fe200030f14e5 */
[----:B------:R4:W-:Y:S01]  /*d380*/  @!P5 ST.E.64 desc[UR52][R14.64], R46 ;  /* 0x0000002e0e00d985 */ /* 0x0009e2000c101b34 */
[----:B------:R-:W-:-:S03]  /*d390*/  ISETP.GE.AND P0, PT, R18, UR4, PT ;  /* 0x0000000412007c0c */ /* 0x000fc6000bf06270 */
[----:B------:R4:W-:Y:S04]  /*d3a0*/  @!P4 ST.E.64 desc[UR52][R10.64], R44 ;  /* 0x0000002c0a00c985 */ /* 0x0009e8000c101b34 */
[----:B------:R4:W-:Y:S06]  /*d3b0*/  @!P1 ST.E.64 desc[UR52][R20.64], R38 ;  /* 0x0000002614009985 */ /* 0x0009ec000c101b34 */
[----:B------:R-:W-:Y:S05]  /*d3c0*/  @P0 BRA `(.L_x_218) ;  /* 0x0000000c00880947 */ /* 0x000fea0003800000 */
[----:B----4-:R-:W-:-:S04]  /*d3d0*/  LEA R4, P0, R18, R6, 0x2 ;  /* 0x0000000612047211 */ /* 0x010fc800078010ff */
[----:B------:R-:W-:-:S05]  /*d3e0*/  LEA.HI.X R5, R18, R7, R228, 0x2, P0 ;  /* 0x0000000712057211 */ /* 0x000fca00000f14e4 */
[----:B------:R0:W-:Y:S01]  /*d3f0*/  ST.E.64 desc[UR52][R4.64], R36 ;  /* 0x0000002404007985 */ /* 0x0001e2000c101b34 */
[----:B------:R-:W-:Y:S05]  /*d400*/  BRA `(.L_x_218) ;  /* 0x0000000c00787947 */ /* 0x000fea0003800000 */
.L_x_209:
[----:B------:R-:W-:Y:S02]  /*d410*/  ULDC.64 UR8, c[0x0][0xc00] ;  /* 0x0003000000087ab9 */ /* 0x000fe40000000a00 */
[----:B------:R-:W-:-:S04]  /*d420*/  UISETP.NE.U32.AND UP0, UPT, UR8, URZ, UPT ;  /* 0x0000003f0800728c */ /* 0x000fc8000bf05070 */
[----:B------:R-:W-:-:S03]  /*d430*/  UISETP.NE.AND.EX UP0, UPT, UR9, URZ, UPT, UP0 ;  /* 0x0000003f0900728c */ /* 0x000fc6000bf05300 */
[----:B------:R-:W-:Y:S02]  /*d440*/  ULDC.64 UR8, c[0x0][0xc00] ;  /* 0x0003000000087ab9 */ /* 0x000fe40000000a00 */
[----:B------:R-:W-:Y:S01]  /*d450*/  UIMAD.WIDE UR8, UR36, 0x4, UR8 ;  /* 0x00000004240878a5 */ /* 0x000fe2000f8e0208 */
[----:B------:R-:W-:-:S05]  /*d460*/  PLOP3.LUT P1, PT, PT, PT, UP0, 0x80, 0x0 ;  /* 0x000000000000781c */ /* 0x000fca0003f2f008 */
[----:B------:R-:W-:Y:S02]  /*d470*/  IMAD.U32 R4, RZ, RZ, UR8 ;  /* 0x00000008ff047e24 */ /* 0x000fe4000f8e00ff */
[----:B------:R-:W-:Y:S01]  /*d480*/  IMAD.U32 R5, RZ, RZ, UR9 ;  /* 0x00000009ff057e24 */ /* 0x000fe2000f8e00ff */
[----:B------:R-:W-:Y:S02]  /*d490*/  ULDC.64 UR8, c[0x0][0xc08] ;  /* 0x0003020000087ab9 */ /* 0x000fe40000000a00 */
[----:B------:R-:W-:-:S03]  /*d4a0*/  UISETP.NE.U32.AND UP1, UPT, UR8, URZ, UPT ;  /* 0x0000003f0800728c */ /* 0x000fc6000bf25070 */
[----:B------:R-:W2:Y:S01]  /*d4b0*/  @P1 LDG.E R3, desc[UR52][R4.64] ;  /* 0x0000003404031981 */ /* 0x000ea2000c1e1900 */
[----:B------:R-:W-:Y:S01]  /*d4c0*/  UISETP.NE.AND.EX UP1, UPT, UR9, URZ, UPT, UP1 ;  /* 0x0000003f0900728c */ /* 0x000fe2000bf25310 */
[----:B------:R-:W-:Y:S01]  /*d4d0*/  ULDC UR4, c[0x0][0xa88] ;  /* 0x0002a20000047ab9 */ /* 0x000fe20000000800 */
[----:B------:R-:W0:Y:S01]  /*d4e0*/  S2R R8, SR_TID.X ;  /* 0x0000000000087919 */ /* 0x000e220000002100 */
[----:B------:R-:W-:-:S03]  /*d4f0*/  IMAD.U32 R0, RZ, RZ, UR4 ;  /* 0x00000004ff007e24 */ /* 0x000fc6000f8e00ff */
[----:B------:R-:W-:-:S05]  /*d500*/  PLOP3.LUT P2, PT, PT, PT, UP1, 0x80, 0x0 ;  /* 0x000000000000781c */ /* 0x000fca0003f4f018 */
[----:B------:R-:W-:Y:S02]  /*d510*/  @UP1 ULDC.64 UR8, c[0x0][0xc08] ;  /* 0x0003020000081ab9 */ /* 0x000fe40000000a00 */
[----:B------:R-:W-:-:S06]  /*d520*/  @UP1 UIMAD.WIDE UR8, UR36, 0x4, UR8 ;  /* 0x00000004240818a5 */ /* 0x000fcc000f8e0208 */
[----:B------:R-:W-:Y:S02]  /*d530*/  IMAD.U32 R6, RZ, RZ, UR8 ;  /* 0x00000008ff067e24 */ /* 0x000fe4000f8e00ff */
[----:B------:R-:W-:-:S05]  /*d540*/  IMAD.U32 R7, RZ, RZ, UR9 ;  /* 0x00000009ff077e24 */ /* 0x000fca000f8e00ff */
[----:B------:R1:W5:Y:S01]  /*d550*/  @P2 LDG.E R0, desc[UR52][R6.64] ;  /* 0x0000003406002981 */ /* 0x000362000c1e1900 */
[----:B------:R-:W-:Y:S01]  /*d560*/  UMOV UR4, URZ ;  /* 0x0000003f00047c82 */ /* 0x000fe20008000000 */
[----:B0-----:R-:W-:-:S05]  /*d570*/  VIADD R8, R8, 0xffffff80 ;  /* 0xffffff8008087836 */ /* 0x001fca0000000000 */
[----:B------:R-:W-:Y:S02]  /*d580*/  ISETP.GT.AND P0, PT, R8, 0x7f, PT ;  /* 0x0000007f0800780c */ /* 0x000fe40003f04270 */
[----:B--2---:R-:W-:-:S13]  /*d590*/  @P1 R2UR UR4, R3 ;  /* 0x00000000030412ca */ /* 0x004fda00000e0000 */
[----:B------:R-:W-:Y:S01]  /*d5a0*/  USHF.R.S32.HI UR16, URZ, 0x1f, UR4 ;  /* 0x0000001f3f107899 */ /* 0x000fe20008011404 */
[----:B-1----:R-:W-:Y:S11]  /*d5b0*/  @P2 BRA `(.L_x_221) ;  /* 0x0000000000102947 */ /* 0x002ff60003800000 */
[----:B------:R-:W-:Y:S05]  /*d5c0*/  @!P1 BRA `(.L_x_221) ;  /* 0x00000000000c9947 */ /* 0x000fea0003800000 */
[----:B------:R-:W2:Y:S04]  /*d5d0*/  LDG.E R3, desc[UR52][R4.64] ;  /* 0x0000003404037981 */ /* 0x000ea8000c1e1900 */
[----:B-----5:R-:W2:Y:S02]  /*d5e0*/  LDG.E R0, desc[UR52][R4.64+0x4] ;  /* 0x0000043404007981 */ /* 0x020ea4000c1e1900 */
[----:B--2---:R-:W-:-:S07]  /*d5f0*/  IMAD.IADD R0, R0, 0x1, -R3 ;  /* 0x0000000100007824 */ /* 0x004fce00078e0a03 */
.L_x_221:
[----:B------:R-:W-:Y:S01]  /*d600*/  USEL UR36, UR36, URZ, !UP0 ;  /* 0x0000003f24247287 */ /* 0x000fe2000c000000 */
[----:B------:R-:W-:Y:S01]  /*d610*/  BSSY B1, `(.L_x_222) ;  /* 0x0000039000017945 */ /* 0x000fe20003800000 */
[----:B------:R-:W-:-:S03]  /*d620*/  USEL UR37, UR37, URZ, !UP0 ;  /* 0x0000003f25257287 */ /* 0x000fc6000c000000 */
[----:B------:R-:W-:Y:S09]  /*d630*/  @P0 BRA `(.L_x_223) ;  /* 0x0000000000d80947 */ /* 0x000ff20003800000 */
[----:B------:R-:W0:Y:S01]  /*d640*/  S2R R4, SR_TID.X ;  /* 0x0000000000047919 */ /* 0x000e220000002100 */
[----:B------:R-:W1:Y:S01]  /*d650*/  LDC R9, c[0x0][0xbe8] ;  /* 0x0002fa00ff097b82 */ /* 0x000e620000000800 */
[----:B------:R-:W-:-:S04]  /*d660*/  IMAD.U32 R3, RZ, RZ, UR42 ;  /* 0x0000002aff037e24 */ /* 0x000fc8000f8e00ff */
[----:B0-----:R-:W-:Y:S02]  /*d670*/  IMAD R3, R3, 0x80, R4 ;  /* 0x0000008003037824 */ /* 0x001fe400078e0204 */
[----:B-1---5:R-:W-:Y:S02]  /*d680*/  IMAD R4, R0, R9, RZ ;  /* 0x0000000900047224 */ /* 0x022fe400078e02ff */
[----:B------:R-:W-:-:S05]  /*d690*/  VIADD R6, R3, 0xffffff80 ;  /* 0xffffff8003067836 */ /* 0x000fca0000000000 */
[----:B------:R-:W-:-:S13]  /*d6a0*/  ISETP.GE.AND P0, PT, R6, R4, PT ;  /* 0x000000040600720c */ /* 0x000fda0003f06270 */
[----:B------:R-:W-:Y:S05]  /*d6b0*/  @P0 BRA `(.L_x_223) ;  /* 0x0000000000b80947 */ /* 0x000fea0003800000 */
[----:B------:R-:W-:Y:S01]  /*d6c0*/  ISETP.NE.AND P0, PT, R9, 0x1, PT ;  /* 0x000000010900780c */ /* 0x000fe20003f05270 */
[----:B------:R-:W-:Y:S01]  /*d6d0*/  UISETP.GT.AND UP2, UPT, UR45, 0x1, UPT ;  /* 0x000000012d00788c */ /* 0x000fe2000bf44270 */
[----:B------:R-:W-:-:S03]  /*d6e0*/  UMOV UR8, 0x9b8 ;  /* 0x000009b800087882 */ /* 0x000fc60000000000 */
[----:B------:R-:W-:Y:S02]  /*d6f0*/  USEL UR17, UR8, 0x978, UP2 ;  /* 0x0000097808117887 */ /* 0x000fe40009000000 */
[----:B------:R-:W-:-:S06]  /*d700*/  USEL UR19, UR39, URZ, UP2 ;  /* 0x0000003f27137287 */ /* 0x000fcc0009000000 */
[----:B------:R-:W0:Y:S04]  /*d710*/  @P0 LDC R3, c[0x0][0xbec] ;  /* 0x0002fb00ff030b82 */ /* 0x000e280000000800 */
[----:B------:R-:W-:Y:S01]  /*d720*/  ULDC.64 UR8, c[0x0][UR17+0x218] ;  /* 0x0000860011087abb */ /* 0x000fe20008000a00 */
[----:B------:R-:W-:Y:S01]  /*d730*/  ULDC.64 UR12, c[0x0][UR17+0x220] ;  /* 0x00008800110c7abb */ /* 0x000fe20008000a00 */
[----:B------:R-:W-:Y:S01]  /*d740*/  ULDC.64 UR14, c[0x0][UR17+0x228] ;  /* 0x00008a00110e7abb */ /* 0x000fe20008000a00 */
[----:B------:R-:W-:Y:S01]  /*d750*/  UIMAD.WIDE.U32 UR10, UR8, UR38, URZ ;  /* 0x00000026080a72a5 */ /* 0x000fe2000f8e003f */
[----:B------:R-:W1:Y:S01]  /*d760*/  @P0 LDC R5, c[0x0][0xbf0] ;  /* 0x0002fc00ff050b82 */ /* 0x000e620000000800 */
[----:B------:R-:W-:Y:S02]  /*d770*/  UIMAD UR18, UR9, UR38, URZ ;  /* 0x00000026091272a4 */ /* 0x000fe4000f8e023f */
[----:B------:R-:W-:-:S02]  /*d780*/  UIMAD UR13, UR13, UR36, URZ ;  /* 0x000000240d0d72a4 */ /* 0x000fc4000f8e023f */
[----:B------:R-:W-:Y:S02]  /*d790*/  UIMAD.WIDE.U32 UR20, UR14, UR19, URZ ;  /* 0x000000130e1472a5 */ /* 0x000fe4000f8e003f */
[----:B------:R-:W-:Y:S02]  /*d7a0*/  UIMAD.WIDE.U32 UR8, UR12, UR36, URZ ;  /* 0x000000240c0872a5 */ /* 0x000fe4000f8e003f */
[----:B------:R-:W-:Y:S02]  /*d7b0*/  UIMAD UR14, UR15, UR19, URZ ;  /* 0x000000130f0e72a4 */ /* 0x000fe4000f8e023f */
[----:B------:R-:W-:Y:S02]  /*d7c0*/  UIMAD UR13, UR12, UR37, UR13 ;  /* 0x000000250c0d72a4 */ /* 0x000fe4000f8e020d */
[----:B------:R-:W-:Y:S02]  /*d7d0*/  UIADD3 UR10, UP0, UP1, UR8, UR10, UR4 ;  /* 0x0000000a080a7290 */ /* 0x000fe4000f91e004 */
[----:B------:R-:W-:Y:S01]  /*d7e0*/  UIADD3 UR8, UR14, UR21, URZ ;  /* 0x000000150e087290 */ /* 0x000fe2000fffe03f */
[----:B0-----:R-:W-:Y:S01]  /*d7f0*/  @P0 IMAD.HI.U32 R4, R6, R3, RZ ;  /* 0x0000000306040227 */ /* 0x001fe200078e00ff */
[----:B------:R-:W-:-:S02]  /*d800*/  UIADD3 UR11, UR18, UR11, URZ ;  /* 0x0000000b120b7290 */ /* 0x000fc4000fffe03f */
[----:B------:R-:W-:Y:S01]  /*d810*/  UIADD3 UR13, UR9, UR13, URZ ;  /* 0x0000000d090d7290 */ /* 0x000fe2000fffe03f */
[----:B------:R-:W-:Y:S02]  /*d820*/  IMAD.MOV.U32 R3, RZ, RZ, R6 ;  /* 0x000000ffff037224 */ /* 0x000fe400078e0006 */
[----:B------:R-:W-:Y:S01]  /*d830*/  IMAD.U32 R8, RZ, RZ, UR8 ;  /* 0x00000008ff087e24 */ /* 0x000fe2000f8e00ff */
[----:B------:R-:W-:Y:S01]  /*d840*/  ULDC.64 UR8, c[0x0][UR17+0x210] ;  /* 0x0000840011087abb */ /* 0x000fe20008000a00 */
[----:B-1----:R-:W-:Y:S01]  /*d850*/  @P0 SHF.R.U32.HI R3, RZ, R5, R4 ;  /* 0x00000005ff030219 */ /* 0x002fe20000011604 */
[----:B------:R-:W-:Y:S02]  /*d860*/  IMAD.U32 R4, RZ, RZ, UR20 ;  /* 0x00000014ff047e24 */ /* 0x000fe4000f8e00ff */
[----:B------:R-:W-:Y:S01]  /*d870*/  IMAD.U32 R5, RZ, RZ, UR21 ;  /* 0x00000015ff057e24 */ /* 0x000fe2000f8e00ff */
[--C-:B------:R-:W-:Y:S01]  /*d880*/  SHF.R.S32.HI R5, RZ, 0x1f, R3.reuse ;  /* 0x0000001fff057819 */ /* 0x100fe20000011403 */
[----:B------:R-:W-:Y:S01]  /*d890*/  IMAD.MOV R7, RZ, RZ, -R3 ;  /* 0x000000ffff077224 */ /* 0x000fe200078e0a03 */
[----:B------:R-:W-:Y:S01]  /*d8a0*/  IADD3 R4, P0, P1, R3, UR10, R4 ;  /* 0x0000000a03047c10 */ /* 0x000fe2000f91e004 */
[----:B------:R-:W-:-:S02]  /*d8b0*/  UIADD3.X UR10, UR13, UR11, UR16, UP0, UP1 ;  /* 0x0000000b0d0a7290 */ /* 0x000fc400087e2410 */
[----:B------:R-:W-:-:S04]  /*d8c0*/  IMAD R7, R9, R7, R6 ;  /* 0x0000000709077224 */ /* 0x000fc800078e0206 */
[----:B------:R-:W-:Y:S01]  /*d8d0*/  IADD3.X R5, R5, UR10, R8, P0, P1 ;  /* 0x0000000a05057c10 */ /* 0x000fe200087e2408 */
[C---:B------:R-:W-:Y:S01]  /*d8e0*/  IMAD R6, R7.reuse, UR9, RZ ;  /* 0x0000000907067c24 */ /* 0x040fe2000f8e02ff */
[----:B------:R-:W-:Y:S01]  /*d8f0*/  SHF.R.S32.HI R3, RZ, 0x1f, R7 ;  /* 0x0000001fff037819 */ /* 0x000fe20000011407 */
[----:B------:R-:W-:Y:S01]  /*d900*/  ULDC.64 UR10, c[0x0][0xba8] ;  /* 0x0002ea00000a7ab9 */ /* 0x000fe20000000a00 */
[----:B------:R-:W-:Y:S01]  /*d910*/  @!UP2 ULDC UR10, c[0x0][0xb50] ;  /* 0x0002d400000aaab9 */ /* 0x000fe20000000800 */
[----:B------:R-:W-:Y:S01]  /*d920*/  IMAD.WIDE.U32 R4, R7, UR8, R4 ;  /* 0x0000000807047c25 */ /* 0x000fe2000f8e0004 */
[----:B------:R-:W-:-:S03]  /*d930*/  @!UP2 ULDC UR11, c[0x0][0xb54] ;  /* 0x0002d500000baab9 */ /* 0x000fc60000000800 */
[----:B------:R-:W-:Y:S01]  /*d940*/  IMAD R3, R3, UR8, R6 ;  /* 0x0000000803037c24 */ /* 0x000fe2000f8e0206 */
[----:B------:R-:W-:-:S03]  /*d950*/  LEA R6, P0, R4, UR10, 0x2 ;  /* 0x0000000a04067c11 */ /* 0x000fc6000f8010ff */
[----:B------:R-:W-:-:S05]  /*d960*/  IMAD.IADD R3, R5, 0x1, R3 ;  /* 0x0000000105037824 */ /* 0x000fca00078e0203 */
[----:B------:R-:W-:Y:S01]  /*d970*/  LEA.HI.X R7, R4, UR11, R3, 0x2, P0 ;  /* 0x0000000b04077c11 */ /* 0x000fe200080f1403 */
[----:B------:R-:W-:-:S05]  /*d980*/  IMAD.MOV.U32 R3, RZ, RZ, -0x800000 ;  /* 0xff800000ff037424 */ /* 0x000fca00078e00ff */
[----:B------:R0:W-:Y:S02]  /*d990*/  STG.E desc[UR52][R6.64], R3 ;  /* 0x0000000306007986 */ /* 0x0001e4000c101934 */
.L_x_223:
[----:B------:R-:W-:Y:S05]  /*d9a0*/  BSYNC B1 ;  /* 0x0000000000017941 */ /* 0x000fea0003800000 */
.L_x_222:
[----:B------:R-:W-:-:S06]  /*d9b0*/  UISETP.GT.AND UP0, UPT, UR45, 0x1, UPT ;  /* 0x000000012d00788c */ /* 0x000fcc000bf04270 */
[----:B------:R-:W-:-:S13]  /*d9c0*/  PLOP3.LUT P0, PT, PT, PT, UP0, 0x80, 0x0 ;  /* 0x000000000000781c */ /* 0x000fda0003f0f008 */
[----:B------:R-:W-:Y:S05]  /*d9d0*/  @P0 BRA `(.L_x_218) ;  /* 0x0000000800040947 */ /* 0x000fea0003800000 */
[----:B------:R-:W1:Y:S01]  /*d9e0*/  LDC R11, c[0x0][0xbe8] ;  /* 0x0002fa00ff0b7b82 */ /* 0x000e620000000800 */
[----:B------:R-:W-:Y:S01]  /*d9f0*/  ULDC.64 UR12, c[0x0][0xaa0] ;  /* 0x0002a800000c7ab9 */ /* 0x000fe20000000a00 */
[----:B0-----:R-:W-:Y:S01]  /*da00*/  IMAD R3, R16, 0x20, R226 ;  /* 0x0000002010037824 */ /* 0x001fe200078e02e2 */
[----:B------:R-:W-:Y:S01]  /*da10*/  UIMAD UR10, UR16, UR12, URZ ;  /* 0x0000000c100a72a4 */ /* 0x000fe2000f8e023f */
[----:B------:R-:W-:Y:S01]  /*da20*/  IMAD.U32 R8, RZ, RZ, UR42 ;  /* 0x0000002aff087e24 */ /* 0x000fe2000f8e00ff */
[----:B------:R-:W-:Y:S01]  /*da30*/  UIMAD.WIDE.U32 UR8, UR4, UR12, URZ ;  /* 0x0000000c040872a5 */ /* 0x000fe2000f8e003f */
[----:B------:R-:W-:Y:S01]  /*da40*/  IMAD.U32 R13, RZ, RZ, UR42 ;  /* 0x0000002aff0d7e24 */ /* 0x000fe2000f8e00ff */
[----:B------:R-:W-:Y:S01]  /*da50*/  UIMAD UR10, UR4, UR13, UR10 ;  /* 0x0000000d040a72a4 */ /* 0x000fe2000f8e020a */
[----:B------:R-:W-:Y:S01]  /*da60*/  IMAD R8, R8, 0x80, R3 ;  /* 0x0000008008087824 */ /* 0x000fe200078e0203 */
[----:B------:R-:W-:Y:S02]  /*da70*/  BSSY B1, `(.L_x_224) ;  /* 0x0000041000017945 */ /* 0x000fe40003800000 */
[----:B------:R-:W-:Y:S01]  /*da80*/  UIADD3 UR9, UR9, UR10, URZ ;  /* 0x0000000a09097290 */ /* 0x000fe2000fffe03f */
[----:B------:R-:W-:-:S02]  /*da90*/  IMAD.MOV.U32 R3, RZ, RZ, R8 ;  /* 0x000000ffff037224 */ /* 0x000fc400078e0008 */
[----:B------:R-:W-:Y:S02]  /*daa0*/  ULDC.64 UR10, c[0x0][0xae8] ;  /* 0x0002ba00000a7ab9 */ /* 0x000fe40000000a00 */
[----:B------:R-:W-:-:S04]  /*dab0*/  UIMAD.WIDE.U32 UR8, UR38, UR10, UR8 ;  /* 0x0000000a260872a5 */ /* 0x000fc8000f8e0008 */
[----:B------:R-:W-:-:S03]  /*dac0*/  UIMAD UR9, UR38, UR11, UR9 ;  /* 0x0000000b260972a4 */ /* 0x000fc6000f8e0209 */
[----:B------:R-:W-:Y:S01]  /*dad0*/  ULDC.64 UR10, c[0x0][0xaf0] ;  /* 0x0002bc00000a7ab9 */ /* 0x000fe20000000a00 */
[----:B-1----:R-:W-:Y:S01]  /*dae0*/  ISETP.NE.AND P0, PT, R11, 0x1, PT ;  /* 0x000000010b00780c */ /* 0x002fe20003f05270 */
[----:B------:R-:W-:-:S04]  /*daf0*/  UIMAD UR37, UR37, UR10, URZ ;  /* 0x0000000a252572a4 */ /* 0x000fc8000f8e023f */
[----:B------:R-:W-:Y:S02]  /*db00*/  UIMAD UR4, UR36, UR11, UR37 ;  /* 0x0000000b240472a4 */ /* 0x000fe4000f8e0225 */
[----:B------:R-:W-:-:S03]  /*db10*/  UIMAD.WIDE.U32 UR36, UR36, UR10, UR8 ;  /* 0x0000000a242472a5 */ /* 0x000fc6000f8e0008 */
[----:B------:R-:W-:Y:S01]  /*db20*/  ULDC.64 UR8, c[0x0][0xae0] ;  /* 0x0002b80000087ab9 */ /* 0x000fe20000000a00 */
[----:B------:R-:W-:Y:S02]  /*db30*/  UIADD3 UR4, UR37, UR4, URZ ;  /* 0x0000000425047290 */ /* 0x000fe4000fffe03f */
[----:B------:R-:W0:Y:S08]  /*db40*/  @P0 LDC R5, c[0x0][0xbec] ;  /* 0x0002fb00ff050b82 */ /* 0x000e300000000800 */
[----:B------:R-:W1:Y:S01]  /*db50*/  @P0 LDC R7, c[0x0][0xbf0] ;  /* 0x0002fc00ff070b82 */ /* 0x000e620000000800 */
[----:B0-----:R-:W-:-:S04]  /*db60*/  @P0 IMAD.HI.U32 R4, R8, R5, RZ ;  /* 0x0000000508040227 */ /* 0x001fc800078e00ff */
[----:B------:R-:W-:Y:S02]  /*db70*/  IMAD.U32 R5, RZ, RZ, UR37 ;  /* 0x00000025ff057e24 */ /* 0x000fe4000f8e00ff */
[----:B------:R-:W-:Y:S01]  /*db80*/  IMAD.U32 R5, RZ, RZ, UR4 ;  /* 0x00000004ff057e24 */ /* 0x000fe2000f8e00ff */
[----:B-1----:R-:W-:-:S04]  /*db90*/  @P0 SHF.R.U32.HI R3, RZ, R7, R4 ;  /* 0x00000007ff030219 */ /* 0x002fc80000011604 */
[--C-:B------:R-:W-:Y:S01]  /*dba0*/  SHF.R.S32.HI R4, RZ, 0x1f, R3.reuse ;  /* 0x0000001fff047819 */ /* 0x100fe20000011403 */
[----:B------:R-:W-:-:S04]  /*dbb0*/  IMAD.MOV R7, RZ, RZ, -R3 ;  /* 0x000000ffff077224 */ /* 0x000fc800078e0a03 */
[----:B------:R-:W-:Y:S02]  /*dbc0*/  IMAD R6, R4, UR8, RZ ;  /* 0x0000000804067c24 */ /* 0x000fe4000f8e02ff */
[----:B------:R-:W-:Y:S02]  /*dbd0*/  IMAD.U32 R4, RZ, RZ, UR36 ;  /* 0x00000024ff047e24 */ /* 0x000fe4000f8e00ff */
[----:B------:R-:W-:Y:S02]  /*dbe0*/  IMAD R7, R11, R7, R8 ;  /* 0x000000070b077224 */ /* 0x000fe400078e0208 */
[C---:B------:R-:W-:Y:S02]  /*dbf0*/  IMAD R9, R3.reuse, UR9, R6 ;  /* 0x0000000903097c24 */ /* 0x040fe4000f8e0206 */
[----:B------:R-:W-:Y:S01]  /*dc00*/  IMAD.WIDE.U32 R4, R3, UR8, R4 ;  /* 0x0000000803047c25 */ /* 0x000fe2000f8e0004 */
[----:B------:R-:W-:Y:S01]  /*dc10*/  SHF.R.S32.HI R3, RZ, 0x1f, R7 ;  /* 0x0000001fff037819 */ /* 0x000fe20000011407 */
[----:B------:R-:W-:-:S02]  /*dc20*/  ULDC.64 UR8, c[0x0][0xad8] ;  /* 0x0002b60000087ab9 */ /* 0x000fc40000000a00 */
[----:B------:R-:W-:Y:S02]  /*dc30*/  IMAD R8, R13, 0x80, R226 ;  /* 0x000000800d087824 */ /* 0x000fe400078e02e2 */
[----:B------:R-:W-:Y:S02]  /*dc40*/  IMAD.IADD R5, R5, 0x1, R9 ;  /* 0x0000000105057824 */ /* 0x000fe400078e0209 */
[----:B------:R-:W-:Y:S02]  /*dc50*/  IMAD R6, R3, UR8, RZ ;  /* 0x0000000803067c24 */ /* 0x000fe4000f8e02ff */
[----:B-----5:R-:W-:Y:S02]  /*dc60*/  IMAD R11, R0, R11, RZ ;  /* 0x0000000b000b7224 */ /* 0x020fe400078e02ff */
[C---:B------:R-:W-:Y:S02]  /*dc70*/  VIADD R3, R8.reuse, 0x40 ;  /* 0x0000004008037836 */ /* 0x040fe40000000000 */
[C---:B------:R-:W-:Y:S01]  /*dc80*/  IMAD R9, R7.reuse, UR9, R6 ;  /* 0x0000000907097c24 */ /* 0x040fe2000f8e0206 */
[-C--:B------:R-:W-:Y:S01]  /*dc90*/  ISETP.GE.AND P2, PT, R8, R11.reuse, PT ;  /* 0x0000000b0800720c */ /* 0x080fe20003f46270 */
[----:B------:R-:W-:Y:S01]  /*dca0*/  IMAD.WIDE.U32 R4, R7, UR8, R4 ;  /* 0x0000000807047c25 */ /* 0x000fe2000f8e0004 */
[----:B------:R-:W-:Y:S01]  /*dcb0*/  ISETP.GE.AND P1, PT, R3, R11, PT ;  /* 0x0000000b0300720c */ /* 0x000fe20003f26270 */
[----:B------:R-:W-:-:S02]  /*dcc0*/  ULDC.64 UR8, c[0x0][0xa80] ;  /* 0x0002a00000087ab9 */ /* 0x000fc40000000a00 */
[----:B------:R-:W-:Y:S01]  /*dcd0*/  IMAD.IADD R3, R5, 0x1, R9 ;  /* 0x0000000105037824 */ /* 0x000fe200078e0209 */
[----:B------:R-:W-:Y:S01]  /*dce0*/  LEA R6, P3, R4, UR8, 0x1 ;  /* 0x0000000804067c11 */ /* 0x000fe2000f8608ff */
[----:B------:R-:W-:Y:S02]  /*dcf0*/  VIADD R0, R8, 0x20 ;  /* 0x0000002008007836 */ /* 0x000fe40000000000 */
[----:B------:R-:W-:Y:S01]  /*dd00*/  IMAD.SHL.U32 R7, R16, 0x8, RZ ;  /* 0x0000000810077824 */ /* 0x000fe200078e00ff */
[----:B------:R-:W-:Y:S02]  /*dd10*/  LEA.HI.X R3, R4, UR9, R3, 0x1, P3 ;  /* 0x0000000904037c11 */ /* 0x000fe400098f0c03 */
[----:B------:R-:W-:Y:S01]  /*dd20*/  ISETP.GE.AND P0, PT, R0, R11, PT ;  /* 0x0000000b0000720c */ /* 0x000fe20003f06270 */
[C---:B------:R-:W-:Y:S01]  /*dd30*/  VIADD R9, R7.reuse, 0x80 ;  /* 0x0000008007097836 */ /* 0x040fe20000000000 */
[----:B------:R0:W1:Y:S01]  /*dd40*/  SHFL.IDX PT, R4, R6, RZ, 0x181f ;  /* 0x00181fff06047589 */ /* 0x00006200000e0000 */
[----:B------:R-:W-:Y:S01]  /*dd50*/  VIADD R13, R7, 0x40 ;  /* 0x00000040070d7836 */ /* 0x000fe20000000000 */
[----:B------:R-:W-:-:S02]  /*dd60*/  SHF.R.S32.HI R14, RZ, 0x1f, R7 ;  /* 0x0000001fff0e7819 */ /* 0x000fc40000011407 */
[----:B------:R0:W2:Y:S01]  /*dd70*/  SHFL.IDX PT, R0, R3, RZ, 0x181f ;  /* 0x00181fff03007589 */ /* 0x0000a200000e0000 */
[----:B------:R-:W-:Y:S02]  /*dd80*/  SHF.R.S32.HI R10, RZ, 0x1f, R9 ;  /* 0x0000001fff0a7819 */ /* 0x000fe40000011409 */
[----:B------:R-:W-:Y:S01]  /*dd90*/  SHF.R.S32.HI R12, RZ, 0x1f, R13 ;  /* 0x0000001fff0c7819 */ /* 0x000fe2000001140d */
[----:B------:R-:W-:Y:S06]  /*dda0*/  @P2 BRA `(.L_x_225) ;  /* 0x0000000000342947 */ /* 0x000fec0003800000 */
[----:B------:R-:W-:Y:S02]  /*ddb0*/  ULDC UR4, c[0x0][0xac8] ;  /* 0x0002b20000047ab9 */ /* 0x000fe40000000800 */
[----:B------:R-:W-:Y:S02]  /*ddc0*/  ISETP.GE.AND P4, PT, R7, UR4, PT ;  /* 0x0000000407007c0c */ /* 0x000fe4000bf86270 */
[----:B------:R-:W-:Y:S02]  /*ddd0*/  ISETP.GE.AND P3, PT, R13, UR4, PT ;  /* 0x000000040d007c0c */ /* 0x000fe4000bf66270 */
[----:B------:R-:W-:-:S09]  /*dde0*/  ISETP.GE.AND P2, PT, R9, UR4, PT ;  /* 0x0000000409007c0c */ /* 0x000fd2000bf46270 */
[-C--:B-1----:R-:W-:Y:S02]  /*ddf0*/  @!P4 LEA R20, P6, R7, R4.reuse, 0x1 ;  /* 0x000000040714c211 */ /* 0x082fe400078c08ff */
[----:B------:R-:W-:Y:S02]  /*de00*/  @!P3 LEA R24, P5, R13, R4, 0x1 ;  /* 0x000000040d18b211 */ /* 0x000fe400078a08ff */
[----:B--2---:R-:W-:Y:S02]  /*de10*/  @!P4 LEA.HI.X R21, R7, R0, R14, 0x1, P6 ;  /* 0x000000000715c211 */ /* 0x004fe400030f0c0e */
[----:B------:R-:W-:Y:S02]  /*de20*/  @!P2 LEA R4, P6, R9, R4, 0x1 ;  /* 0x000000040904a211 */ /* 0x000fe400078c08ff */
[-C--:B------:R-:W-:Y:S01]  /*de30*/  @!P3 LEA.HI.X R25, R13, R0.reuse, R12, 0x1, P5 ;  /* 0x000000000d19b211 */ /* 0x080fe200028f0c0c */
[----:B------:R3:W-:Y:S01]  /*de40*/  @!P4 ST.E.128 desc[UR52][R20.64], RZ ;  /* 0x000000ff1400c985 */ /* 0x0007e2000c101d34 */
[----:B------:R-:W-:-:S03]  /*de50*/  @!P2 LEA.HI.X R5, R9, R0, R10, 0x1, P6 ;  /* 0x000000000905a211 */ /* 0x000fc600030f0c0a */
[----:B------:R3:W-:Y:S04]  /*de60*/  @!P3 ST.E.128 desc[UR52][R24.64], RZ ;  /* 0x000000ff1800b985 */ /* 0x0007e8000c101d34 */
[----:B------:R3:W-:Y:S02]  /*de70*/  @!P2 ST.E.128 desc[UR52][R4.64], RZ ;  /* 0x000000ff0400a985 */ /* 0x0007e4000c101d34 */
.L_x_225:
[----:B------:R-:W-:Y:S05]  /*de80*/  BSYNC B1 ;  /* 0x0000000000017941 */ /* 0x000fea0003800000 */
.L_x_224:
[----:B--2---:R2:W4:Y:S01]  /*de90*/  SHFL.IDX PT, R0, R3, 0x1, 0x181f ;  /* 0x00381f0003007f89 */ /* 0x00452200000e0000 */
[----:B------:R-:W-:Y:S03]  /*dea0*/  BSSY B1, `(.L_x_226) ;  /* 0x0000010000017945 */ /* 0x000fe60003800000 */
[----:B-1-3--:R2:W1:Y:S01]  /*deb0*/  SHFL.IDX PT, R4, R6, 0x1, 0x181f ;  /* 0x00381f0006047f89 */ /* 0x00a46200000e0000 */
[----:B------:R-:W-:Y:S05]  /*dec0*/  @P0 BRA `(.L_x_227) ;  /* 0x0000000000340947 */ /* 0x000fea0003800000 */
[----:B------:R-:W-:Y:S02]  /*ded0*/  ULDC UR4, c[0x0][0xac8] ;  /* 0x0002b20000047ab9 */ /* 0x000fe40000000800 */
[----:B------:R-:W-:Y:S02]  /*dee0*/  ISETP.GE.AND P4, PT, R7, UR4, PT ;  /* 0x0000000407007c0c */ /* 0x000fe4000bf86270 */
[----:B------:R-:W-:Y:S02]  /*def0*/  ISETP.GE.AND P5, PT, R13, UR4, PT ;  /* 0x000000040d007c0c */ /* 0x000fe4000bfa6270 */
[----:B------:R-:W-:-:S09]  /*df00*/  ISETP.GE.AND P6, PT, R9, UR4, PT ;  /* 0x0000000409007c0c */ /* 0x000fd2000bfc6270 */
[-C--:B-1----:R-:W-:Y:S02]  /*df10*/  @!P4 LEA R20, P0, R7, R4.reuse, 0x1 ;  /* 0x000000040714c211 */ /* 0x082fe400078008ff */
[-C--:B------:R-:W-:Y:S02]  /*df20*/  @!P5 LEA R24, P2, R13, R4.reuse, 0x1 ;  /* 0x000000040d18d211 */ /* 0x080fe400078408ff */
[----:B------:R-:W-:Y:S02]  /*df30*/  @!P6 LEA R4, P3, R9, R4, 0x1 ;  /* 0x000000040904e211 */ /* 0x000fe400078608ff */
[-C--:B----4-:R-:W-:Y:S02]  /*df40*/  @!P4 LEA.HI.X R21, R7, R0.reuse, R14, 0x1, P0 ;  /* 0x000000000715c211 */ /* 0x090fe400000f0c0e */
[-C--:B------:R-:W-:Y:S02]  /*df50*/  @!P5 LEA.HI.X R25, R13, R0.reuse, R12, 0x1, P2 ;  /* 0x000000000d19d211 */ /* 0x080fe400010f0c0c */
[----:B------:R-:W-:Y:S01]  /*df60*/  @!P6 LEA.HI.X R5, R9, R0, R10, 0x1, P3 ;  /* 0x000000000905e211 */ /* 0x000fe200018f0c0a */
[----:B------:R3:W-:Y:S04]  /*df70*/  @!P4 ST.E.128 desc[UR52][R20.64], RZ ;  /* 0x000000ff1400c985 */ /* 0x0007e8000c101d34 */
[----:B------:R3:W-:Y:S04]  /*df80*/  @!P5 ST.E.128 desc[UR52][R24.64], RZ ;  /* 0x000000ff1800d985 */ /* 0x0007e8000c101d34 */
[----:B------:R3:W-:Y:S02]  /*df90*/  @!P6 ST.E.128 desc[UR52][R4.64], RZ ;  /* 0x000000ff0400e985 */ /* 0x0007e4000c101d34 */
.L_x_227:
[----:B------:R-:W-:Y:S05]  /*dfa0*/  BSYNC B1 ;  /* 0x0000000000017941 */ /* 0x000fea0003800000 */
.L_x_226:
[----:B----4-:R4:W0:Y:S01]  /*dfb0*/  SHFL.IDX PT, R0, R3, 0x2, 0x181f ;  /* 0x00581f0003007f89 */ /* 0x01082200000e0000 */
        /* <DEDUP_REMOVED lines=10> */
[-C--:B0-----:R-:W-:Y:S02]  /*e060*/  @!P3 LEA.HI.X R21, R7, R0.reuse, R14, 0x1, P0 ;  /* 0x000000000715b211 */ /* 0x081fe400000f0c0e */
[-C--:B------:R-:W-:Y:S02]  /*e070*/  @!P4 LEA.HI.X R25, R13, R0.reuse, R12, 0x1, P1 ;  /* 0x000000000d19c211 */ /* 0x080fe400008f0c0c */
[----:B------:R-:W-:Y:S01]  /*e080*/  @!P5 LEA.HI.X R5, R9, R0, R10, 0x1, P2 ;  /* 0x000000000905d211 */ /* 0x000fe200010f0c0a */
[----:B------:R3:W-:Y:S04]  /*e090*/  @!P3 ST.E.128 desc[UR52][R20.64], RZ ;  /* 0x000000ff1400b985 */ /* 0x0007e8000c101d34 */
[----:B------:R3:W-:Y:S04]  /*e0a0*/  @!P4 ST.E.128 desc[UR52][R24.64], RZ ;  /* 0x000000ff1800c985 */ /* 0x0007e8000c101d34 */
[----:B------:R3:W-:Y:S02]  /*e0b0*/  @!P5 ST.E.128 desc[UR52][R4.64], RZ ;  /* 0x000000ff0400d985 */ /* 0x0007e4000c101d34 */
.L_x_229:
[----:B------:R-:W-:Y:S05]  /*e0c0*/  BSYNC B1 ;  /* 0x0000000000017941 */ /* 0x000fea0003800000 */
.L_x_228:
[----:B0-----:R-:W-:Y:S01]  /*e0d0*/  VIADD R0, R8, 0x60 ;  /* 0x0000006008007836 */ /* 0x001fe20000000000 */
[----:B--2-4-:R-:W0:Y:S04]  /*e0e0*/  SHFL.IDX PT, R3, R3, 0x3, 0x181f ;  /* 0x00781f0003037f89 */ /* 0x014e2800000e0000 */
[----:B------:R-:W-:Y:S01]  /*e0f0*/  ISETP.GE.AND P0, PT, R0, R11, PT ;  /* 0x0000000b0000720c */ /* 0x000fe20003f06270 */
[----:B-1-3--:R1:W2:-:S12]  /*e100*/  SHFL.IDX PT, R4, R6, 0x3, 0x181f ;  /* 0x00781f0006047f89 */ /* 0x00a29800000e0000 */
[----:B-1----:R-:W-:Y:S05]  /*e110*/  @P0 BRA `(.L_x_218) ;  /* 0x0000000000340947 */ /* 0x002fea0003800000 */
[----:B------:R-:W-:Y:S02]  /*e120*/  ULDC UR4, c[0x0][0xac8] ;  /* 0x0002b20000047ab9 */ /* 0x000fe40000000800 */
[----:B------:R-:W-:Y:S02]  /*e130*/  ISETP.GE.AND P3, PT, R7, UR4, PT ;  /* 0x0000000407007c0c */ /* 0x000fe4000bf66270 */
[----:B------:R-:W-:Y:S02]  /*e140*/  ISETP.GE.AND P4, PT, R13, UR4, PT ;  /* 0x000000040d007c0c */ /* 0x000fe4000bf86270 */
[----:B------:R-:W-:-:S09]  /*e150*/  ISETP.GE.AND P5, PT, R9, UR4, PT ;  /* 0x0000000409007c0c */ /* 0x000fd2000bfa6270 */
[-C--:B--2---:R-:W-:Y:S02]  /*e160*/  @!P3 LEA R6, P0, R7, R4.reuse, 0x1 ;  /* 0x000000040706b211 */ /* 0x084fe400078008ff */
        /* <DEDUP_REMOVED lines=8> */
.L_x_218:
[----:B------:R-:W-:Y:S05]  /*e1f0*/  BSYNC B0 ;  /* 0x0000000000007941 */ /* 0x000fea0003800000 */
.L_x_208:
[----:B------:R-:W-:Y:S02]  /*e200*/  ULDC UR4, c[0x0][0xc3c] ;  /* 0x00030f0000047ab9 */ /* 0x000fe40000000800 */
[----:B------:R-:W-:-:S06]  /*e210*/  UISETP.GE.AND UP0, UPT, UR7, UR4, UPT ;  /* 0x000000040700728c */ /* 0x000fcc000bf06270 */
[----:B------:R-:W-:-:S13]  /*e220*/  PLOP3.LUT P0, PT, PT, PT, UP0, 0x80, 0x0 ;  /* 0x000000000000781c */ /* 0x000fda0003f0f008 */
[----:B------:R-:W-:Y:S05]  /*e230*/  @!P0 BRA `(.L_x_230) ;  /* 0xffffff2c00188947 */ /* 0x000fea000383ffff */
[----:B------:R-:W-:Y:S05]  /*e240*/  EXIT ;  /* 0x000000000000794d */ /* 0x000fea0003800000 */
.L_x_179:
[----:B------:R-:W-:-:S08]  /*e250*/  NOP ;  /* 0x0000000000007918 */ /* 0x000fd00000000000 */
[----:B------:R-:W0:-:S00]  /*e260*/  USETMAXREG.DEALLOC.CTAPOOL 0x28 ;  /* 0x00000028000079c8 */ /* 0x000e0000080e0500 */
[----:B0-----:R-:W-:Y:S02]  /*e270*/  LOP3.LUT R0, R0, 0x3, RZ, 0xc0, !PT ;  /* 0x0000000300007812 */ /* 0x001fe400078ec0ff */
[----:B------:R-:W-:-:S04]  /*e280*/  LOP3.LUT R31, R31, 0xfffffeff, RZ, 0xc0, !PT ;  /* 0xfffffeff1f1f7812 */ /* 0x000fc800078ec0ff */
[----:B------:R-:W0:Y:S02]  /*e290*/  SHFL.IDX PT, R0, R0, RZ, 0x1f ;  /* 0x00001fff00007589 */ /* 0x000e2400000e0000 */
[----:B0-----:R-:W-:-:S13]  /*e2a0*/  ISETP.NE.AND P0, PT, R0, RZ, PT ;  /* 0x000000ff0000720c */ /* 0x001fda0003f05270 */
[----:B------:R-:W-:Y:S01]  /*e2b0*/  @P0 BAR.SYNC.DEFER_BLOCKING 0x5, 0x180 ;  /* 0x0146000000000b1d */ /* 0x000fe20000010000 */
[----:B------:R-:W-:Y:S02]  /*e2c0*/  @P0 MOV R3, 0x400 ;  /* 0x0000040000030802 */ /* 0x000fe40000000f00 */
[----:B------:R-:W-:Y:S02]  /*e2d0*/  @P0 LOP3.LUT R31, R31, 0x100, RZ, 0xfc, !PT ;  /* 0x000001001f1f0812 */ /* 0x000fe400078efcff */
[----:B------:R-:W-:-:S05]  /*e2e0*/  @P0 LEA R2, R2, R3, 0x18 ;  /* 0x0000000302020211 */ /* 0x000fca00078ec0ff */
[----:B------:R-:W0:Y:S04]  /*e2f0*/  @P0 LDS.128 R4, [R2+0x334d0] ;  /* 0x0334d00002040984 */ /* 0x000e280000000c00 */
[----:B0-----:R0:W-:Y:S01]  /*e300*/  @P0 STL.64 [R1], R4 ;  /* 0x0000000401000387 */ /* 0x0011e20000100a00 */
[----:B------:R-:W-:-:S03]  /*e310*/  IMAD.MOV.U32 R0, RZ, RZ, R7 ;  /* 0x000000ffff007224 */ /* 0x000fc600078e0007 */
[----:B------:R0:W-:Y:S02]  /*e320*/  @P0 STL [R1+0x8], R6 ;  /* 0x0000080601000387 */ /* 0x0001e40000100800 */
[----:B------:R-:W-:Y:S01]  /*e330*/  @P0 R2UR UR39, R0 ;  /* 0x00000000002702ca */ /* 0x000fe200000e0000 */
[----:B------:R-:W-:Y:S06]  /*e340*/  @P0 BAR.ARV 0x4, 0x180 ;  /* 0x0106000000000b1d */ /* 0x000fec0000002000 */
[----:B------:R-:W-:Y:S08]  /*e350*/  @P0 BRA `(.L_x_231) ;  /* 0x0000000800cc0947 */ /* 0x000ff00003800000 */
[----:B0-----:R-:W0:Y:S01]  /*e360*/  S2R R4, SR_TID.X ;  /* 0x0000000000047919 */ /* 0x001e220000002100 */
[----:B------:R-:W-:Y:S01]  /*e370*/  ULDC UR4, c[0x0][0xc3c] ;  /* 0x00030f0000047ab9 */ /* 0x000fe20000000800 */
[----:B------:R-:W-:Y:S01]  /*e380*/  IMAD.MOV.U32 R0, RZ, RZ, RZ ;  /* 0x000000ffff007224 */ /* 0x000fe200078e00ff */
[----:B------:R-:W1:Y:S01]  /*e390*/  LDC R12, c[0x0][0xc38] ;  /* 0x00030e00ff0c7b82 */ /* 0x000e620000000800 */
[----:B------:R-:W-:Y:S01]  /*e3a0*/  IMAD.MOV.U32 R9, RZ, RZ, RZ ;  /* 0x000000ffff097224 */ /* 0x000fe200078e00ff */
[----:B0-----:R-:W-:-:S04]  /*e3b0*/  LOP3.LUT R7, R4, 0x1f, RZ, 0xc0, !PT ;  /* 0x0000001f04077812 */ /* 0x001fc800078ec0ff */
[----:B------:R-:W-:-:S04]  /*e3c0*/  ISETP.NE.AND P0, PT, R7, 0x1f, PT ;  /* 0x0000001f0700780c */ /* 0x000fc80003f05270 */
[----:B------:R-:W-:-:S13]  /*e3d0*/  ISETP.GE.OR P1, PT, R7, UR4, !P0 ;  /* 0x0000000407007c0c */ /* 0x000fda000c726670 */
[----:B------:R-:W0:Y:S08]  /*e3e0*/  @!P1 LDC.64 R4, c[0x0][0xc80] ;  /* 0x00032000ff049b82 */ /* 0x000e300000000a00 */
[----:B------:R-:W2:Y:S01]  /*e3f0*/  @!P1 LDC.64 R2, c[0x0][0xc78] ;  /* 0x00031e00ff029b82 */ /* 0x000ea20000000a00 */
[----:B0-----:R-:W-:-:S05]  /*e400*/  @!P1 IMAD.WIDE.U32 R4, R7, 0x4, R4 ;  /* 0x0000000407049825 */ /* 0x001fca00078e0004 */
[----:B------:R-:W3:Y:S01]  /*e410*/  @!P1 LDG.E R0, desc[UR52][R4.64] ;  /* 0x0000003404009981 */ /* 0x000ee2000c1e1900 */
[----:B--2---:R-:W-:-:S05]  /*e420*/  @!P1 IMAD.WIDE.U32 R2, R7, 0x4, R2 ;  /* 0x0000000407029825 */ /* 0x004fca00078e0002 */
[----:B------:R-:W3:Y:S01]  /*e430*/  @!P1 LDG.E R9, desc[UR52][R2.64] ;  /* 0x0000003402099981 */ /* 0x000ee2000c1e1900 */
[C---:B------:R-:W-:Y:S02]  /*e440*/  ISETP.NE.AND P1, PT, R7.reuse, RZ, PT ;  /* 0x000000ff0700720c */ /* 0x040fe40003f25270 */
[C---:B------:R-:W-:Y:S02]  /*e450*/  ISETP.GE.U32.AND P2, PT, R7.reuse, 0x2, PT ;  /* 0x000000020700780c */ /* 0x040fe40003f46070 */
[C---:B------:R-:W-:Y:S02]  /*e460*/  ISETP.GE.U32.AND P3, PT, R7.reuse, 0x4, PT ;  /* 0x000000040700780c */ /* 0x040fe40003f66070 */
[C---:B------:R-:W-:Y:S02]  /*e470*/  ISETP.GE.U32.AND P4, PT, R7.reuse, 0x8, PT ;  /* 0x000000080700780c */ /* 0x040fe40003f86070 */
[----:B------:R-:W-:Y:S01]  /*e480*/  ISETP.GE.U32.AND P5, PT, R7, 0x10, PT ;  /* 0x000000100700780c */ /* 0x000fe20003fa6070 */
[----:B------:R-:W-:Y:S01]  /*e490*/  UMOV UR4, URZ ;  /* 0x0000003f00047c82 */ /* 0x000fe20008000000 */
[----:B---3--:R-:W-:-:S05]  /*e4a0*/  IMAD R6, R0, R9, RZ ;  /* 0x0000000900067224 */ /* 0x008fca00078e02ff */
[----:B------:R-:W0:Y:S02]  /*e4b0*/  SHFL.UP PT, R8, R6, 0x1, RZ ;  /* 0x0420000006087989 */ /* 0x000e2400000e00ff */
[----:B0-----:R-:W-:-:S05]  /*e4c0*/  SEL R11, R8, RZ, P1 ;  /* 0x000000ff080b7207 */ /* 0x001fca0000800000 */
[----:B------:R-:W-:-:S05]  /*e4d0*/  IMAD.IADD R11, R6, 0x1, R11 ;  /* 0x00000001060b7824 */ /* 0x000fca00078e020b */
        /* <DEDUP_REMOVED lines=9> */
[----:B------:R-:W0:Y:S01]  /*e570*/  SHFL.UP PT, R4, R2, 0x10, RZ ;  /* 0x0600000002047989 */ /* 0x000e2200000e00ff */
[----:B------:R-:W2:Y:S01]  /*e580*/  S2R R6, SR_CTAID.X ;  /* 0x0000000000067919 */ /* 0x000ea20000002500 */
[----:B0-----:R-:W-:-:S05]  /*e590*/  SEL R5, R4, RZ, P5 ;  /* 0x000000ff04057207 */ /* 0x001fca0002800000 */
[----:B------:R-:W-:-:S05]  /*e5a0*/  IMAD.IADD R5, R2, 0x1, R5 ;  /* 0x0000000102057824 */ /* 0x000fca00078e0205 */
[----:B------:R-:W1:Y:S02]  /*e5b0*/  SHFL.IDX PT, R11, R5, 0x1f, 0x1f ;  /* 0x03e01f00050b7f89 */ /* 0x000e6400000e0000 */
[----:B-1----:R-:W-:-:S05]  /*e5c0*/  IMAD R11, R11, R12, RZ ;  /* 0x0000000c0b0b7224 */ /* 0x002fca00078e02ff */
[----:B--2---:R-:W-:Y:S01]  /*e5d0*/  ISETP.GT.AND P6, PT, R11, R6, PT ;  /* 0x000000060b00720c */ /* 0x004fe20003fc4270 */
[----:B------:R-:W-:-:S12]  /*e5e0*/  IMAD.MOV.U32 R4, RZ, RZ, R11 ;  /* 0x000000ffff047224 */ /* 0x000fd800078e000b */
[----:B------:R-:W-:Y:S05]  /*e5f0*/  @P6 BRA `(.L_x_232) ;  /* 0x00000000009c6947 */ /* 0x000fea0003800000 */
[----:B------:R-:W-:Y:S01]  /*e600*/  IMAD.MOV.U32 R11, RZ, RZ, R4 ;  /* 0x000000ffff0b7224 */ /* 0x000fe200078e0004 */
[----:B------:R-:W-:Y:S01]  /*e610*/  UMOV UR4, URZ ;  /* 0x0000003f00047c82 */ /* 0x000fe20008000000 */
[----:B------:R-:W-:-:S05]  /*e620*/  ULDC UR5, c[0x0][0xc3c] ;  /* 0x00030f0000057ab9 */ /* 0x000fca0000000800 */
.L_x_234:
[----:B------:R-:W-:-:S04]  /*e630*/  UIADD3 UR4, UR4, 0x1f, URZ ;  /* 0x0000001f04047890 */ /* 0x000fc8000fffe03f */
[----:B------:R-:W-:-:S06]  /*e640*/  UISETP.GE.AND UP0, UPT, UR4, UR5, UPT ;  /* 0x000000050400728c */ /* 0x000fcc000bf06270 */
[----:B------:R-:W-:-:S13]  /*e650*/  PLOP3.LUT P6, PT, PT, PT, UP0, 0x40, 0x0 ;  /* 0x000000000000781c */ /* 0x000fda0003fce808 */
[----:B------:R-:W-:Y:S05]  /*e660*/  @!P6 BRA `(.L_x_233) ;  /* 0x0000000400cce947 */ /* 0x000fea0003800000 */
[----:B------:R-:W-:Y:S01]  /*e670*/  VIADD R9, R7, UR4 ;  /* 0x0000000407097c36 */ /* 0x000fe20008000000 */
[----:B------:R-:W0:Y:S01]  /*e680*/  LDC R12, c[0x0][0xc38] ;  /* 0x00030e00ff0c7b82 */ /* 0x000e220000000800 */
[----:B------:R-:W-:-:S03]  /*e690*/  IMAD.MOV.U32 R0, RZ, RZ, RZ ;  /* 0x000000ffff007224 */ /* 0x000fc600078e00ff */
[----:B------:R-:W-:-:S13]  /*e6a0*/  ISETP.GE.OR P6, PT, R9, UR5, !P0 ;  /* 0x0000000509007c0c */ /* 0x000fda000c7c6670 */
[----:B------:R-:W1:Y:S08]  /*e6b0*/  @!P6 LDC.64 R4, c[0x0][0xc80] ;  /* 0x00032000ff04eb82 */ /* 0x000e700000000a00 */
[----:B------:R-:W2:Y:S01]  /*e6c0*/  @!P6 LDC.64 R2, c[0x0][0xc78] ;  /* 0x00031e00ff02eb82 */ /* 0x000ea20000000a00 */
[----:B-1----:R-:W-:-:S05]  /*e6d0*/  @!P6 IMAD.WIDE R4, R9, 0x4, R4 ;  /* 0x000000040904e825 */ /* 0x002fca00078e0204 */
[----:B------:R-:W3:Y:S01]  /*e6e0*/  @!P6 LDG.E R0, desc[UR52][R4.64] ;  /* 0x000000340400e981 */ /* 0x000ee2000c1e1900 */
[----:B--2---:R-:W-:-:S04]  /*e6f0*/  @!P6 IMAD.WIDE R2, R9, 0x4, R2 ;  /* 0x000000040902e825 */ /* 0x004fc800078e0202 */
[----:B------:R-:W-:-:S06]  /*e700*/  IMAD.MOV.U32 R9, RZ, RZ, RZ ;  /* 0x000000ffff097224 */ /* 0x000fcc00078e00ff */
[----:B------:R-:W3:Y:S02]  /*e710*/  @!P6 LDG.E R9, desc[UR52][R2.64] ;  /* 0x000000340209e981 */ /* 0x000ee4000c1e1900 */
[----:B---3--:R-:W-:-:S05]  /*e720*/  IMAD R15, R0, R9, RZ ;  /* 0x00000009000f7224 */ /* 0x008fca00078e02ff */
[----:B------:R-:W1:Y:S02]  /*e730*/  SHFL.UP PT, R8, R15, 0x1, RZ ;  /* 0x042000000f087989 */ /* 0x000e6400000e00ff */
[----:B-1----:R-:W-:-:S05]  /*e740*/  SEL R8, R8, RZ, P1 ;  /* 0x000000ff08087207 */ /* 0x002fca0000800000 */
[----:B------:R-:W-:-:S05]  /*e750*/  IMAD.IADD R8, R15, 0x1, R8 ;  /* 0x000000010f087824 */ /* 0x000fca00078e0208 */
        /* <DEDUP_REMOVED lines=12> */
[----:B------:R-:W0:Y:S02]  /*e820*/  SHFL.IDX PT, R2, R5, 0x1f, 0x1f ;  /* 0x03e01f0005027f89 */ /* 0x000e2400000e0000 */
[----:B0-----:R-:W-:-:S04]  /*e830*/  IMAD R4, R2, R12, RZ ;  /* 0x0000000c02047224 */ /* 0x001fc800078e02ff */
[----:B------:R-:W-:-:S05]  /*e840*/  IMAD.IADD R11, R4, 0x1, R11 ;  /* 0x00000001040b7824 */ /* 0x000fca00078e020b */
[----:B------:R-:W-:-:S13]  /*e850*/  ISETP.GT.AND P6, PT, R11, R6, PT ;  /* 0x000000060b00720c */ /* 0x000fda0003fc4270 */
[----:B------:R-:W-:Y:S05]  /*e860*/  @!P6 BRA `(.L_x_234) ;  /* 0xfffffffc0070e947 */ /* 0x000fea000383ffff */
.L_x_232:
[----:B------:R-:W-:Y:S02]  /*e870*/  IMAD.IADD R11, R11, 0x1, -R4 ;  /* 0x000000010b0b7824 */ /* 0x000fe400078e0a04 */
[----:B------:R-:W-:Y:S02]  /*e880*/  IMAD.MOV.U32 R8, RZ, RZ, RZ ;  /* 0x000000ffff087224 */ /* 0x000fe400078e00ff */
[----:B------:R-:W-:-:S05]  /*e890*/  IMAD R3, R5, R12, R11 ;  /* 0x0000000c05037224 */ /* 0x000fca00078e020b */
[----:B------:R-:W-:-:S13]  /*e8a0*/  ISETP.GT.AND P0, PT, R3, R6, PT ;  /* 0x000000060300720c */ /* 0x000fda0003f04270 */
[----:B------:R-:W-:Y:S02]  /*e8b0*/  VOTEU.ANY UR5, UPT, !P0 ;  /* 0x0000000000057886 */ /* 0x000fe400040e0100 */
[----:B------:R-:W-:Y:S02]  /*e8c0*/  UPOPC UR39, UR5 ;  /* 0x00000005002772bf */ /* 0x000fe40008000000 */
[----:B------:R-:W-:-:S04]  /*e8d0*/  ISETP.NE.AND P0, PT, RZ, UR5, PT ;  /* 0x00000005ff007c0c */ /* 0x000fc8000bf05270 */
[----:B------:R-:W-:Y:S02]  /*e8e0*/  IMAD.U32 R13, RZ, RZ, UR39 ;  /* 0x00000027ff0d7e24 */ /* 0x000fe4000f8e00ff */
[----:B------:R-:W-:-:S03]  /*e8f0*/  IMAD.U32 R14, RZ, RZ, UR39 ;  /* 0x00000027ff0e7e24 */ /* 0x000fc6000f8e00ff */
[----:B------:R-:W0:Y:S04]  /*e900*/  SHFL.IDX PT, R0, R0, R13, 0x1f ;  /* 0x00001f0d00007589 */ /* 0x000e2800000e0000 */
[----:B------:R1:W2:Y:S01]  /*e910*/  SHFL.IDX PT, R9, R9, R14, 0x1f ;  /* 0x00001f0e09097589 */ /* 0x0002a200000e0000 */
[----:B0-----:R-:W-:-:S04]  /*e920*/  IABS R4, R0 ;  /* 0x0000000000047213 */ /* 0x001fc80000000000 */
[----:B------:R-:W0:Y:S08]  /*e930*/  I2F.RP R10, R4 ;  /* 0x00000004000a7306 */ /* 0x000e300000209400 */
[----:B0-----:R-:W0:Y:S02]  /*e940*/  MUFU.RCP R10, R10 ;  /* 0x0000000a000a7308 */ /* 0x001e240000001000 */
[----:B0-----:R-:W-:-:S06]  /*e950*/  VIADD R2, R10, 0xffffffe ;  /* 0x0ffffffe0a027836 */ /* 0x001fcc0000000000 */
[----:B------:R-:W0:Y:S02]  /*e960*/  F2I.FTZ.U32.TRUNC.NTZ R3, R2 ;  /* 0x0000000200037305 */ /* 0x000e24000021f000 */
[----:B0-----:R-:W-:Y:S01]  /*e970*/  IMAD.MOV R15, RZ, RZ, -R3 ;  /* 0x000000ffff0f7224 */ /* 0x001fe200078e0a03 */
[----:B-12---:R-:W-:Y:S06]  /*e980*/  @!P0 BRA `(.L_x_235) ;  /* 0x00000000000c8947 */ /* 0x006fec0003800000 */
[----:B------:R-:W-:-:S06]  /*e990*/  UIADD3 UR5, UR39, -0x1, URZ ;  /* 0xffffffff27057890 */ /* 0x000fcc000fffe03f */
[----:B------:R-:W-:-:S06]  /*e9a0*/  IMAD.U32 R8, RZ, RZ, UR5 ;  /* 0x00000005ff087e24 */ /* 0x000fcc000f8e00ff */
[----:B------:R0:W1:Y:S02]  /*e9b0*/  SHFL.IDX PT, R8, R5, R8, 0x1f ;  /* 0x00001f0805087589 */ /* 0x00006400000e0000 */
.L_x_235:
[----:B01----:R-:W-:Y:S01]  /*e9c0*/  IMAD R5, R8, R12, R11 ;  /* 0x0000000c08057224 */ /* 0x003fe200078e020b */
[----:B------:R-:W-:Y:S01]  /*e9d0*/  IABS R2, R9 ;  /* 0x0000000900027213 */ /* 0x000fe20000000000 */
[----:B------:R-:W-:Y:S01]  /*e9e0*/  IMAD.MOV.U32 R11, RZ, RZ, R15 ;  /* 0x000000ffff0b7224 */ /* 0x000fe200078e000f */
[----:B------:R-:W-:Y:S01]  /*e9f0*/  IABS R12, R0 ;  /* 0x00000000000c7213 */ /* 0x000fe20000000000 */
[----:B------:R-:W-:Y:S01]  /*ea00*/  UIADD3 UR39, UR39, UR4, URZ ;  /* 0x0000000427277290 */ /* 0x000fe2000fffe03f */
[----:B------:R0:W-:Y:S01]  /*ea10*/  STL [R1], R5 ;  /* 0x0000000501007387 */ /* 0x0001e20000100800 */
[----:B------:R-:W-:Y:S02]  /*ea20*/  IMAD R11, R11, R4, RZ ;  /* 0x000000040b0b7224 */ /* 0x000fe400078e02ff */
[----:B------:R-:W-:Y:S02]  /*ea30*/  IMAD.MOV R12, RZ, RZ, -R12 ;  /* 0x000000ffff0c7224 */ /* 0x000fe400078e0a0c */
[----:B0-----:R-:W-:-:S02]  /*ea40*/  IMAD.IADD R5, R6, 0x1, -R5 ;  /* 0x0000000106057824 */ /* 0x001fc400078e0a05 */
[----:B------:R-:W-:Y:S02]  /*ea50*/  IMAD.MOV.U32 R6, RZ, RZ, R2 ;  /* 0x000000ffff067224 */ /* 0x000fe400078e0002 */
[----:B------:R-:W-:Y:S01]  /*ea60*/  IMAD.MOV.U32 R2, RZ, RZ, RZ ;  /* 0x000000ffff027224 */ /* 0x000fe200078e00ff */
[----:B------:R-:W-:Y:S01]  /*ea70*/  IABS R10, R5 ;  /* 0x00000005000a7213 */ /* 0x000fe20000000000 */
[----:B------:R-:W0:Y:S02]  /*ea80*/  I2F.RP R8, R6 ;  /* 0x0000000600087306 */ /* 0x000e240000209400 */
[----:B------:R-:W-:-:S04]  /*ea90*/  IMAD.HI.U32 R2, R3, R11, R2 ;  /* 0x0000000b03027227 */ /* 0x000fc800078e0002 */
[----:B------:R-:W-:Y:S02]  /*eaa0*/  IMAD.MOV.U32 R3, RZ, RZ, R10 ;  /* 0x000000ffff037224 */ /* 0x000fe400078e000a */
[----:B------:R-:W-:Y:S02]  /*eab0*/  IMAD.MOV.U32 R10, RZ, RZ, R12 ;  /* 0x000000ffff0a7224 */ /* 0x000fe400078e000c */
[----:B------:R-:W-:-:S04]  /*eac0*/  IMAD.HI.U32 R2, R2, R3, RZ ;  /* 0x0000000302027227 */ /* 0x000fc800078e00ff */
[----:B------:R-:W-:Y:S01]  /*ead0*/  IMAD R3, R2, R10, R3 ;  /* 0x0000000a02037224 */ /* 0x000fe200078e0203 */
[----:B0-----:R-:W0:Y:S04]  /*eae0*/  MUFU.RCP R8, R8 ;  /* 0x0000000800087308 */ /* 0x001e280000001000 */
[----:B------:R-:W-:-:S13]  /*eaf0*/  ISETP.GT.U32.AND P1, PT, R4, R3, PT ;  /* 0x000000030400720c */ /* 0x000fda0003f24070 */
[----:B------:R-:W-:Y:S02]  /*eb00*/  @!P1 IMAD.IADD R3, R3, 0x1, -R4 ;  /* 0x0000000103039824 */ /* 0x000fe400078e0a04 */
[----:B0-----:R-:W-:Y:S02]  /*eb10*/  VIADD R10, R8, 0xffffffe ;  /* 0x0ffffffe080a7836 */ /* 0x001fe40000000000 */
[----:B------:R-:W-:Y:S01]  /*eb20*/  @!P1 VIADD R2, R2, 0x1 ;  /* 0x0000000102029836 */ /* 0x000fe20000000000 */
[----:B------:R-:W-:Y:S02]  /*eb30*/  ISETP.GE.U32.AND P0, PT, R3, R4, PT ;  /* 0x000000040300720c */ /* 0x000fe40003f06070 */
[----:B------:R-:W-:Y:S01]  /*eb40*/  LOP3.LUT R4, R5, R0, RZ, 0x3c, !PT ;  /* 0x0000000005047212 */ /* 0x000fe200078e3cff */
[----:B------:R-:W0:Y:S01]  /*eb50*/  F2I.FTZ.U32.TRUNC.NTZ R3, R10 ;  /* 0x0000000a00037305 */ /* 0x000e22000021f000 */
[----:B------:R-:W-:Y:S02]  /*eb60*/  ISETP.NE.AND P1, PT, R0, RZ, PT ;  /* 0x000000ff0000720c */ /* 0x000fe40003f25270 */
[----:B------:R-:W-:-:S07]  /*eb70*/  ISETP.GE.AND P2, PT, R4, RZ, PT ;  /* 0x000000ff0400720c */ /* 0x000fce0003f46270 */
[----:B------:R-:W-:-:S04]  /*eb80*/  @P0 VIADD R2, R2, 0x1 ;  /* 0x0000000102020836 */ /* 0x000fc80000000000 */
[----:B------:R-:W-:Y:S01]  /*eb90*/  IMAD.MOV.U32 R8, RZ, RZ, R2 ;  /* 0x000000ffff087224 */ /* 0x000fe200078e0002 */
[----:B------:R-:W-:Y:S01]  /*eba0*/  IABS R2, R9 ;  /* 0x0000000900027213 */ /* 0x000fe20000000000 */
[----:B0-----:R-:W-:Y:S02]  /*ebb0*/  IMAD.MOV R11, RZ, RZ, -R3 ;  /* 0x000000ffff0b7224 */ /* 0x001fe400078e0a03 */
[----:B------:R-:W-:Y:S01]  /*ebc0*/  @!P2 IMAD.MOV R8, RZ, RZ, -R8 ;  /* 0x000000ffff08a224 */ /* 0x000fe200078e0a08 */
[----:B------:R-:W-:Y:S01]  /*ebd0*/  @!P1 LOP3.LUT R8, RZ, R0, RZ, 0x33, !PT ;  /* 0x00000000ff089212 */ /* 0x000fe200078e33ff */
[----:B------:R-:W-:Y:S02]  /*ebe0*/  IMAD.MOV R10, RZ, RZ, -R2 ;  /* 0x000000ffff0a7224 */ /* 0x000fe400078e0a02 */
[----:B------:R-:W-:Y:S01]  /*ebf0*/  IMAD R11, R11, R6, RZ ;  /* 0x000000060b0b7224 */ /* 0x000fe200078e02ff */
[----:B------:R-:W-:Y:S01]  /*ec00*/  IABS R4, R8 ;  /* 0x0000000800047213 */ /* 0x000fe20000000000 */
[----:B------:R-:W-:-:S04]  /*ec10*/  IMAD.MOV.U32 R2, RZ, RZ, RZ ;  /* 0x000000ffff027224 */ /* 0x000fc800078e00ff */
[----:B------:R-:W-:-:S04]  /*ec20*/  IMAD.HI.U32 R2, R3, R11, R2 ;  /* 0x0000000b03027227 */ /* 0x000fc800078e0002 */
[----:B------:R-:W-:Y:S02]  /*ec30*/  IMAD.MOV.U32 R3, RZ, RZ, R4 ;  /* 0x000000ffff037224 */ /* 0x000fe400078e0004 */
[----:B------:R-:W-:Y:S02]  /*ec40*/  IMAD.MOV.U32 R4, RZ, RZ, R10 ;  /* 0x000000ffff047224 */ /* 0x000fe400078e000a */
[----:B------:R-:W-:-:S04]  /*ec50*/  IMAD.HI.U32 R2, R2, R3, RZ ;  /* 0x0000000302027227 */ /* 0x000fc800078e00ff */
[----:B------:R-:W-:-:S05]  /*ec60*/  IMAD R3, R2, R4, R3 ;  /* 0x0000000402037224 */ /* 0x000fca00078e0203 */
[----:B------:R-:W-:-:S13]  /*ec70*/  ISETP.GT.U32.AND P1, PT, R6, R3, PT ;  /* 0x000000030600720c */ /* 0x000fda0003f24070 */
[----:B------:R-:W-:Y:S02]  /*ec80*/  @!P1 IMAD.IADD R3, R3, 0x1, -R6 ;  /* 0x0000000103039824 */ /* 0x000fe400078e0a06 */
[----:B------:R-:W-:Y:S01]  /*ec90*/  @!P1 VIADD R2, R2, 0x1 ;  /* 0x0000000102029836 */ /* 0x000fe20000000000 */
[----:B------:R-:W-:Y:S02]  /*eca0*/  ISETP.NE.AND P1, PT, R9, RZ, PT ;  /* 0x000000ff0900720c */ /* 0x000fe40003f25270 */
[----:B------:R-:W-:Y:S01]  /*ecb0*/  ISETP.GE.U32.AND P0, PT, R3, R6, PT ;  /* 0x000000060300720c */ /* 0x000fe20003f06070 */
[----:B------:R-:W-:Y:S01]  /*ecc0*/  IMAD R6, R0, R8, RZ ;  /* 0x0000000800067224 */ /* 0x000fe200078e02ff */
[----:B------:R-:W-:-:S04]  /*ecd0*/  LOP3.LUT R3, R8, R9, RZ, 0x3c, !PT ;  /* 0x0000000908037212 */ /* 0x000fc800078e3cff */
[----:B------:R-:W-:-:S07]  /*ece0*/  ISETP.GE.AND P2, PT, R3, RZ, PT ;  /* 0x000000ff0300720c */ /* 0x000fce0003f46270 */
[----:B------:R-:W-:-:S06]  /*ecf0*/  @P0 VIADD R2, R2, 0x1 ;  /* 0x0000000102020836 */ /* 0x000fcc0000000000 */
[----:B------:R-:W-:Y:S01]  /*ed00*/  @!P2 IMAD.MOV R2, RZ, RZ, -R2 ;  /* 0x000000ffff02a224 */ /* 0x000fe200078e0a02 */
[----:B------:R-:W-:-:S05]  /*ed10*/  @!P1 LOP3.LUT R2, RZ, R9, RZ, 0x33, !PT ;  /* 0x00000009ff029212 */ /* 0x000fca00078e33ff */
[----:B------:R-:W-:-:S04]  /*ed20*/  IMAD.MOV R4, RZ, RZ, -R2 ;  /* 0x000000ffff047224 */ /* 0x000fc800078e0a02 */
[C---:B------:R-:W-:Y:S02]  /*ed30*/  IMAD R0, R9.reuse, R4, R8 ;  /* 0x0000000409007224 */ /* 0x040fe400078e0208 */
[----:B------:R-:W-:Y:S02]  /*ed40*/  IMAD R9, R9, 0x1000000, R2 ;  /* 0x0100000009097824 */ /* 0x000fe400078e0202 */
[----:B------:R-:W-:Y:S02]  /*ed50*/  IMAD.IADD R2, R5, 0x1, -R6 ;  /* 0x0000000105027824 */ /* 0x000fe400078e0a06 */
[----:B------:R-:W-:-:S05]  /*ed60*/  IMAD R0, R0, 0x10000, R9 ;  /* 0x0001000000007824 */ /* 0x000fca00078e0209 */
[----:B------:R0:W-:Y:S04]  /*ed70*/  STL [R1+0x8], R0 ;  /* 0x0000080001007387 */ /* 0x0001e80000100800 */
[----:B------:R0:W-:Y:S01]  /*ed80*/  STL [R1+0x4], R2 ;  /* 0x0000040201007387 */ /* 0x0001e20000100800 */
[----:B------:R-:W-:Y:S05]  /*ed90*/  BRA `(.L_x_236) ;  /* 0x0000000000107947 */ /* 0x000fea0003800000 */
.L_x_233:
[----:B------:R1:W-:Y:S01]  /*eda0*/  STL [R1], R6 ;  /* 0x0000000601007387 */ /* 0x0003e20000100800 */
[----:B------:R-:W-:-:S03]  /*edb0*/  ULDC UR39, c[0x0][0xc3c] ;  /* 0x00030f0000277ab9 */ /* 0x000fc60000000800 */
[----:B------:R1:W-:Y:S04]  /*edc0*/  STL [R1+0x4], RZ ;  /* 0x000004ff01007387 */ /* 0x0003e80000100800 */
[----:B------:R1:W-:Y:S02]  /*edd0*/  STL [R1+0x8], RZ ;  /* 0x000008ff01007387 */ /* 0x0003e40000100800 */
.L_x_236:
[----:B------:R-:W2:Y:S04]  /*ede0*/  LDL R8, [R1] ;  /* 0x0000000001087983 */ /* 0x000ea80000100800 */
[----:B------:R-:W2:Y:S04]  /*edf0*/  LDL R9, [R1+0x4] ;  /* 0x0000040001097983 */ /* 0x000ea80000100800 */
[----:B------:R-:W2:Y:S01]  /*ee00*/  LDL R10, [R1+0x8] ;  /* 0x00000800010a7983 */ /* 0x000ea20000100800 */
[----:B------:R-:W-:Y:S01]  /*ee10*/  ISETP.NE.AND P0, PT, R7, RZ, PT ;  /* 0x000000ff0700720c */ /* 0x000fe20003f05270 */
[----:B0-----:R-:W-:-:S12]  /*ee20*/  IMAD.U32 R2, RZ, RZ, UR39 ;  /* 0x00000027ff027e24 */ /* 0x001fd8000f8e00ff */
[----:B------:R-:W0:Y:S01]  /*ee30*/  @!P0 S2R R3, SR_CgaCtaId ;  /* 0x0000000000038919 */ /* 0x000e220000008800 */
[----:B------:R-:W-:Y:S01]  /*ee40*/  @!P0 MOV R0, 0x400 ;  /* 0x0000040000008802 */ /* 0x000fe20000000f00 */
[----:B------:R-:W-:-:S03]  /*ee50*/  @!P0 IMAD.MOV.U32 R11, RZ, RZ, R2 ;  /* 0x000000ffff0b8224 */ /* 0x000fc600078e0002 */
[----:B0-----:R-:W-:-:S05]  /*ee60*/  @!P0 LEA R0, R3, R0, 0x18 ;  /* 0x0000000003008211 */ /* 0x001fca00078ec0ff */
[----:B--2---:R2:W-:Y:S01]  /*ee70*/  @!P0 STS.128 [R0+0x334d0], R8 ;  /* 0x0334d00800008388 */ /* 0x0045e20000000c00 */
[----:B------:R-:W-:Y:S06]  /*ee80*/  BAR.ARV 0x5, 0x180 ;  /* 0x0146000000007b1d */ /* 0x000fec0000002000 */
.L_x_231:
[----:B------:R-:W-:Y:S01]  /*ee90*/  ULDC UR4, c[0x0][0xc3c] ;  /* 0x00030f0000047ab9 */ /* 0x000fe20000000800 */
[----:B------:R3:W-:Y:S01]  /*eea0*/  STL [R1+0x1c], RZ ;  /* 0x00001cff01007387 */ /* 0x0007e20000100800 */
[----:B------:R-:W-:Y:S01]  /*eeb0*/  UISETP.GE.AND UP0, UPT, UR39, UR4, UPT ;  /* 0x000000042700728c */ /* 0x000fe2000bf06270 */
[----:B------:R-:W-:Y:S02]  /*eec0*/  IMAD.MOV.U32 R30, RZ, RZ, 0x1 ;  /* 0x00000001ff1e7424 */ /* 0x000fe400078e00ff */
[----:B------:R-:W-:-:S03]  /*eed0*/  IMAD.MOV.U32 R27, RZ, RZ, RZ ;  /* 0x000000ffff1b7224 */ /* 0x000fc600078e00ff */
[----:B------:R-:W-:-:S13]  /*eee0*/  PLOP3.LUT P0, PT, PT, PT, UP0, 0x80, 0x0 ;  /* 0x000000000000781c */ /* 0x000fda0003f0f008 */
[----:B---3--:R-:W-:Y:S05]  /*eef0*/  @P0 BRA `(.L_x_237) ;  /* 0x0000005c00fc0947 */ /* 0x008fea0003800000 */
[----:B--2---:R-:W2:Y:S01]  /*ef00*/  S2R R10, SR_TID.X ;  /* 0x00000000000a7919 */ /* 0x004ea20000002100 */
[----:B------:R-:W3:Y:S01]  /*ef10*/  S2UR UR4, SR_CgaCtaId ;  /* 0x00000000000479c3 */ /* 0x000ee20000008800 */
[----:B------:R-:W-:Y:S01]  /*ef20*/  MOV R16, 0x400 ;  /* 0x0000040000107802 */ /* 0x000fe20000000f00 */
[----:B------:R-:W-:Y:S01]  /*ef30*/  IMAD.MOV.U32 R30, RZ, RZ, 0x1 ;  /* 0x00000001ff1e7424 */ /* 0x000fe200078e00ff */
[----:B------:R-:W-:Y:S01]  /*ef40*/  ULOP3.LUT UR42, UR43, 0x2, URZ, 0xfc, !UPT ;  /* 0x000000022b2a7892 */ /* 0x000fe2000f8efc3f */
[----:B------:R-:W-:Y:S01]  /*ef50*/  IMAD.MOV.U32 R27, RZ, RZ, RZ ;  /* 0x000000ffff1b7224 */ /* 0x000fe200078e00ff */
[----:B------:R-:W-:Y:S01]  /*ef60*/  ULOP3.LUT UR44, UR43, 0x1, URZ, 0xfc, !UPT ;  /* 0x000000012b2c7892 */ /* 0x000fe2000f8efc3f */
[----:B------:R-:W-:Y:S01]  /*ef70*/  ULDC UR45, c[0x0][0xc] ;  /* 0x00000300002d7ab9 */ /* 0x000fe20000000800 */
[----:B---3--:R-:W-:-:S05]  /*ef80*/  IMAD.U32 R37, RZ, RZ, UR4 ;  /* 0x00000004ff257e24 */ /* 0x008fca000f8e00ff */
[----:B------:R-:W-:Y:S01]  /*ef90*/  LEA R16, R37, R16, 0x18 ;  /* 0x0000001025107211 */ /* 0x000fe200078ec0ff */
[C---:B--2---:R-:W-:Y:S01]  /*efa0*/  IMAD.SHL.U32 R0, R10.reuse, 0x40, RZ ;  /* 0x000000400a007824 */ /* 0x044fe200078e00ff */
[----:B------:R-:W-:Y:S01]  /*efb0*/  SHF.R.U32.HI R3, RZ, 0x1, R10 ;  /* 0x00000001ff037819 */ /* 0x000fe2000001160a */
[C---:B0-----:R-:W-:Y:S02]  /*efc0*/  IMAD.SHL.U32 R4, R10.reuse, 0x20, RZ ;  /* 0x000000200a047824 */ /* 0x041fe400078e00ff */
[----:B------:R-:W-:Y:S01]  /*efd0*/  IMAD.SHL.U32 R32, R10, 0x10, RZ ;  /* 0x000000100a207824 */ /* 0x000fe200078e00ff */
[----:B------:R-:W-:Y:S01]  /*efe0*/  LOP3.LUT R2, R0, 0x180, RZ, 0xc0, !PT ;  /* 0x0000018000027812 */ /* 0x000fe200078ec0ff */
[----:B------:R-:W-:Y:S01]  /*eff0*/  IMAD.SHL.U32 R8, R10, 0x4, RZ ;  /* 0x000000040a087824 */ /* 0x000fe200078e00ff */
[----:B------:R-:W-:Y:S01]  /*f000*/  LOP3.LUT R5, R4, 0x80, RZ, 0xc0, !PT ;  /* 0x0000008004057812 */ /* 0x000fe200078ec0ff */
[----:B------:R-:W-:Y:S01]  /*f010*/  IMAD.SHL.U32 R9, R10, 0x2, RZ ;  /* 0x000000020a097824 */ /* 0x000fe200078e00ff */
[----:B------:R-:W-:Y:S01]  /*f020*/  LOP3.LUT R2, R2, 0x30, R3, 0xf8, !PT ;  /* 0x0000003002027812 */ /* 0x000fe200078ef803 */
[----:B------:R-:W-:Y:S01]  /*f030*/  IMAD.SHL.U32 R3, R10, 0x8, RZ ;  /* 0x000000080a037824 */ /* 0x000fe200078e00ff */
[----:B------:R-:W-:-:S02]  /*f040*/  LOP3.LUT R7, R32, 0x600, RZ, 0xc0, !PT ;  /* 0x0000060020077812 */ /* 0x000fc400078ec0ff */
[----:B------:R-:W-:Y:S02]  /*f050*/  LOP3.LUT R5, R5, 0x10, R10, 0xf8, !PT ;  /* 0x0000001005057812 */ /* 0x000fe400078ef80a */
[----:B------:R-:W-:Y:S02]  /*f060*/  LOP3.LUT R7, R7, 0x60, R4, 0xf8, !PT ;  /* 0x0000006007077812 */ /* 0x000fe400078ef804 */
[----:B------:R-:W-:Y:S02]  /*f070*/  LOP3.LUT R3, R2, 0x30, R3, 0x78, !PT ;  /* 0x0000003002037812 */ /* 0x000fe400078e7803 */
[----:B------:R-:W-:Y:S02]  /*f080*/  LOP3.LUT R5, R5, 0x10, R8, 0x78, !PT ;  /* 0x0000001005057812 */ /* 0x000fe400078e7808 */
[----:B------:R-:W-:Y:S02]  /*f090*/  LOP3.LUT R2, R7, 0x100, R4, 0xf8, !PT ;  /* 0x0000010007027812 */ /* 0x000fe400078ef804 */
[----:B------:R-:W-:-:S02]  /*f0a0*/  LOP3.LUT R0, R3, 0x640, R0, 0xf8, !PT ;  /* 0x0000064003007812 */ /* 0x000fc400078ef800 */
[----:B-1----:R-:W-:Y:S02]  /*f0b0*/  LOP3.LUT R6, R32, 0x1b0, RZ, 0xc0, !PT ;  /* 0x000001b020067812 */ /* 0x002fe400078ec0ff */
[----:B------:R-:W-:Y:S01]  /*f0c0*/  LOP3.LUT R2, R2, R5, RZ, 0xfc, !PT ;  /* 0x0000000502027212 */ /* 0x000fe200078efcff */
[----:B------:R0:W-:Y:S01]  /*f0d0*/  STL [R1+0x14], R0 ;  /* 0x0000140001007387 */ /* 0x0001e20000100800 */
[----:B------:R-:W-:-:S03]  /*f0e0*/  LOP3.LUT R9, R6, 0x30, R9, 0x78, !PT ;  /* 0x0000003006097812 */ /* 0x000fc600078e7809 */
[----:B------:R1:W-:Y:S04]  /*f0f0*/  STL [R1+0x10], R2 ;  /* 0x0000100201007387 */ /* 0x0003e80000100800 */
[----:B------:R-:W-:Y:S01]  /*f100*/  STL [R1+0x1c], RZ ;  /* 0x00001cff01007387 */ /* 0x000fe20000100800 */
[----:B0-----:R-:W-:-:S04]  /*f110*/  LOP3.LUT R0, R10, 0x7f, RZ, 0xc0, !PT ;  /* 0x0000007f0a007812 */ /* 0x001fc800078ec0ff */
[----:B-1----:R-:W-:Y:S02]  /*f120*/  SHF.R.U32.HI R2, RZ, 0x2, R0 ;  /* 0x00000002ff027819 */ /* 0x002fe40000011600 */
[----:B------:R-:W-:Y:S02]  /*f130*/  LOP3.LUT R0, R9, 0x640, R32, 0xf8, !PT ;  /* 0x0000064009007812 */ /* 0x000fe400078ef820 */
[----:B------:R-:W-:Y:S02]  /*f140*/  LOP3.LUT R32, R32, 0x30, RZ, 0xc0, !PT ;  /* 0x0000003020207812 */ /* 0x000fe400078ec0ff */
[----:B------:R-:W-:Y:S01]  /*f150*/  LOP3.LUT R2, R2, 0x60, R4, 0xf8, !PT ;  /* 0x0000006002027812 */ /* 0x000fe200078ef804 */
[----:B------:R0:W-:Y:S01]  /*f160*/  STL [R1+0xc], R0 ;  /* 0x00000c0001007387 */ /* 0x0001e20000100800 */
[C---:B------:R-:W-:Y:S02]  /*f170*/  LOP3.LUT R4, R32.reuse, 0x40, RZ, 0xfc, !PT ;  /* 0x0000004020047812 */ /* 0x040fe400078efcff */
[----:B------:R-:W-:-:S02]  /*f180*/  LOP3.LUT R3, R32, 0x80, RZ, 0xfc, !PT ;  /* 0x0000008020037812 */ /* 0x000fc400078efcff */
[----:B------:R-:W-:Y:S01]  /*f190*/  LOP3.LUT R2, R2, 0x80, RZ, 0xfc, !PT ;  /* 0x0000008002027812 */ /* 0x000fe200078efcff */
[----:B0-----:R-:W-:-:S05]  /*f1a0*/  IMAD.IADD R0, R16, 0x1, R0 ;  /* 0x0000000110007824 */ /* 0x001fca00078e0200 */
[----:B------:R0:W-:Y:S02]  /*f1b0*/  STL [R1+0x18], R0 ;  /* 0x0000180001007387 */ /* 0x0001e40000100800 */
.L_x_313:
[----:B------:R-:W-:Y:S01]  /*f1c0*/  ULDC.64 UR4, c[0x0][0xc88] ;  /* 0x0003220000047ab9 */ /* 0x000fe20000000a00 */
[----:B------:R-:W-:Y:S01]  /*f1d0*/  ULDC.64 UR6, c[0x0][0xa18] ;  /* 0x0002860000067ab9 */ /* 0x000fe20000000a00 */
[----:B------:R-:W-:Y:S01]  /*f1e0*/  UIMAD.WIDE UR4, UR39, 0x4, UR4 ;  /* 0x00000004270478a5 */ /* 0x000fe2000f8e0204 */
[----:B------:R-:W-:Y:S01]  /*f1f0*/  IMAD.MOV.U32 R33, RZ, RZ, RZ ;  /* 0x000000ffff217224 */ /* 0x000fe200078e00ff */
[----:B-1-3--:R-:W1:Y:S04]  /*f200*/  LDC.64 R4, c[0x0][0x418] ;  /* 0x00010600ff047b82 */ /* 0x00ae680000000a00 */
[----:B0-----:R-:W-:Y:S02]  /*f210*/  IMAD.U32 R2, RZ, RZ, UR4 ;  /* 0x00000004ff027e24 */ /* 0x001fe4000f8e00ff */
[----:B------:R-:W-:Y:S01]  /*f220*/  IMAD.U32 R3, RZ, RZ, UR5 ;  /* 0x00000005ff037e24 */ /* 0x000fe2000f8e00ff */
[----:B------:R-:W-:Y:S01]  /*f230*/  ULDC.64 UR4, c[0x0][0xa28] ;  /* 0x00028a0000047ab9 */ /* 0x000fe20000000a00 */
[----:B0-----:R-:W0:Y:S03]  /*f240*/  LDC R0, c[0x0][0x424] ;  /* 0x00010900ff007b82 */ /* 0x001e260000000800 */
[----:B--2---:R-:W2:Y:S01]  /*f250*/  LDG.E R2, desc[UR52][R2.64] ;  /* 0x0000003402027981 */ /* 0x004ea2000c1e1900 */
[----:B------:R-:W-:-:S04]  /*f260*/  UISETP.NE.U32.AND UP0, UPT, UR4, URZ, UPT ;  /* 0x0000003f0400728c */ /* 0x000fc8000bf05070 */
[----:B------:R-:W-:Y:S01]  /*f270*/  UISETP.NE.AND.EX UP0, UPT, UR5, URZ, UPT, UP0 ;  /* 0x0000003f0500728c */ /* 0x000fe2000bf05300 */
[----:B------:R-:W3:Y:S05]  /*f280*/  LDC R7, c[0x0][0x2f0] ;  /* 0x0000bc00ff077b82 */ /* 0x000eea0000000800 */
[----:B------:R-:W-:Y:S02]  /*f290*/  PLOP3.LUT P0, PT, PT, PT, UP0, 0x80, 0x0 ;  /* 0x000000000000781c */ /* 0x000fe40003f0f008 */
[----:B--2---:R-:W-:-:S13]  /*f2a0*/  R2UR UR41, R2 ;  /* 0x00000000022972ca */ /* 0x004fda00000e0000 */
[----:B------:R-:W-:Y:S02]  /*f2b0*/  USHF.R.S32.HI UR40, URZ, 0x1f, UR41 ;  /* 0x0000001f3f287899 */ /* 0x000fe40008011429 */
[----:B------:R-:W-:-:S04]  /*f2c0*/  @UP0 ULEA UR4, UP1, UR41, UR4, 0x2 ;  /* 0x0000000429040291 */ /* 0x000fc8000f82103f */
[----:B------:R-:W-:Y:S02]  /*f2d0*/  @UP0 ULEA.HI.X UR5, UR41, UR5, UR40, 0x2, UP1 ;  /* 0x0000000529050291 */ /* 0x000fe400088f1428 */
[----:B------:R-:W-:-:S04]  /*f2e0*/  IMAD.U32 R2, RZ, RZ, UR4 ;  /* 0x00000004ff027e24 */ /* 0x000fc8000f8e00ff */
[----:B------:R-:W-:Y:S01]  /*f2f0*/  IMAD.U32 R3, RZ, RZ, UR5 ;  /* 0x00000005ff037e24 */ /* 0x000fe2000f8e00ff */
[----:B------:R-:W-:Y:S01]  /*f300*/  ULDC.64 UR4, c[0x0][0xa00] ;  /* 0x0002800000047ab9 */ /* 0x000fe20000000a00 */
[----:B------:R-:W-:Y:S02]  /*f310*/  USHF.L.U32 UR36, UR41, 0x2, URZ ;  /* 0x0000000229247899 */ /* 0x000fe4000800063f */
[----:B------:R-:W-:Y:S01]  /*f320*/  UISETP.NE.U32.AND UP0, UPT, UR4, URZ, UPT ;  /* 0x0000003f0400728c */ /* 0x000fe2000bf05070 */
[----:B------:R2:W5:Y:S01]  /*f330*/  @P0 LDG.E R33, desc[UR52][R2.64] ;  /* 0x0000003402210981 */ /* 0x000562000c1e1900 */
[----:B------:R-:W-:Y:S02]  /*f340*/  USHF.L.U64.HI UR37, UR41, 0x2, UR40 ;  /* 0x0000000229257899 */ /* 0x000fe40008010228 */
[----:B------:R-:W-:Y:S02]  /*f350*/  UISETP.NE.AND.EX UP2, UPT, UR5, URZ, UPT, UP0 ;  /* 0x0000003f0500728c */ /* 0x000fe4000bf45300 */
[----:B------:R-:W-:-:S02]  /*f360*/  UIADD3 UR4, UP0, UR36, UR4, URZ ;  /* 0x0000000424047290 */ /* 0x000fc4000ff1e03f */
[----:B------:R-:W-:Y:S02]  /*f370*/  UP2UR UR47, UPR, URZ, 0x4 ;  /* 0x000000043f2f7883 */ /* 0x000fe40008000000 */
[----:B------:R-:W-:Y:S01]  /*f380*/  UIADD3.X UR5, UR37, UR5, URZ, UP0, !UPT ;  /* 0x0000000525057290 */ /* 0x000fe200087fe43f */
[----:B------:R-:W-:Y:S01]  /*f390*/  PLOP3.LUT P0, PT, PT, PT, UP2, 0x80, 0x0 ;  /* 0x000000000000781c */ /* 0x000fe20003f0f028 */
[----:B------:R-:W-:Y:S01]  /*f3a0*/  UISETP.NE.U32.AND UP0, UPT, UR6, URZ, UPT ;  /* 0x0000003f0600728c */ /* 0x000fe2000bf05070 */
[----:B--2---:R-:W-:-:S03]  /*f3b0*/  IMAD.U32 R2, RZ, RZ, UR4 ;  /* 0x00000004ff027e24 */ /* 0x004fc6000f8e00ff */
[----:B------:R-:W-:Y:S01]  /*f3c0*/  UISETP.NE.AND.EX UP0, UPT, UR7, URZ, UPT, UP0 ;  /* 0x0000003f0700728c */ /* 0x000fe2000bf05300 */
[----:B------:R-:W-:-:S05]  /*f3d0*/  IMAD.U32 R3, RZ, RZ, UR5 ;  /* 0x00000005ff037e24 */ /* 0x000fca000f8e00ff */
[----:B------:R-:W-:Y:S02]  /*f3e0*/  PLOP3.LUT P1, PT, PT, PT, UP0, 0x80, 0x0 ;  /* 0x000000000000781c */ /* 0x000fe40003f2f008 */
[----:B------:R-:W-:Y:S01]  /*f3f0*/  PLOP3.LUT P2, PT, PT, PT, UP2, 0x80, 0x0 ;  /* 0x000000000000781c */ /* 0x000fe20003f4f028 */
[----:B------:R2:W5:Y:S02]  /*f400*/  @P0 LDG.E R6, desc[UR52][R2.64] ;  /* 0x0000003402060981 */ /* 0x000564000c1e1900 */
[----:B------:R-:W-:-:S04]  /*f410*/  @UP0 UIADD3 UR4, UP1, UR36, UR6, URZ ;  /* 0x0000000624040290 */ /* 0x000fc8000ff3e03f */
[----:B------:R-:W-:Y:S02]  /*f420*/  @UP0 UIADD3.X UR5, UR37, UR7, URZ, UP1, !UPT ;  /* 0x0000000725050290 */ /* 0x000fe40008ffe43f */
[----:B------:R-:W-:-:S04]  /*f430*/  IMAD.U32 R28, RZ, RZ, UR4 ;  /* 0x00000004ff1c7e24 */ /* 0x000fc8000f8e00ff */
[----:B------:R-:W-:-:S05]  /*f440*/  IMAD.U32 R29, RZ, RZ, UR5 ;  /* 0x00000005ff1d7e24 */ /* 0x000fca000f8e00ff */
[----:B------:R2:W5:Y:S01]  /*f450*/  @P1 LDG.E R28, desc[UR52][R28.64] ;  /* 0x000000341c1c1981 */ /* 0x000562000c1e1900 */
[----:B-1----:R-:W-:Y:S01]  /*f460*/  ISETP.NE.U32.AND P0, PT, R4, RZ, PT ;  /* 0x000000ff0400720c */ /* 0x002fe20003f05070 */
[----:B0--3--:R-:W-:-:S12]  /*f470*/  @P1 BRA `(.L_x_238) ;  /* 0x00000000001c1947 */ /* 0x009fd80003800000 */
[----:B------:R-:W-:Y:S01]  /*f480*/  UISETP.NE.AND UP0, UPT, UR47, URZ, UPT ;  /* 0x0000003f2f00728c */ /* 0x000fe2000bf05270 */
[----:B-----5:R-:W0:Y:S05]  /*f490*/  LDC R28, c[0x0][0x288] ;  /* 0x0000a200ff1c7b82 */ /* 0x020e2a0000000800 */
[----:B------:R-:W-:-:S13]  /*f4a0*/  PLOP3.LUT P1, PT, PT, PT, UP0, 0x40, 0x0 ;  /* 0x000000000000781c */ /* 0x000fda0003f2e808 */
[----:B------:R-:W-:Y:S05]  /*f4b0*/  @P1 BRA `(.L_x_238) ;  /* 0x00000000000c1947 */ /* 0x000fea0003800000 */
[----:B------:R-:W3:Y:S04]  /*f4c0*/  LDG.E R9, desc[UR52][R2.64] ;  /* 0x0000003402097981 */ /* 0x000ee8000c1e1900 */
[----:B0-----:R-:W3:Y:S02]  /*f4d0*/  LDG.E R28, desc[UR52][R2.64+0x4] ;  /* 0x00000434021c7981 */ /* 0x001ee4000c1e1900 */
[----:B---3--:R-:W-:-:S07]  /*f4e0*/  IMAD.IADD R28, R28, 0x1, -R9 ;  /* 0x000000011c1c7824 */ /* 0x008fce00078e0a09 */
.L_x_238:
[----:B------:R-:W-:Y:S01]  /*f4f0*/  ULDC.64 UR4, c[0x0][0xa20] ;  /* 0x0002880000047ab9 */ /* 0x000fe20000000a00 */
[----:B------:R-:W-:Y:S01]  /*f500*/  ISETP.NE.AND.EX P0, PT, R5, RZ, PT, P0 ;  /* 0x000000ff0500720c */ /* 0x000fe20003f05300 */
[----:B------:R-:W-:Y:S01]  /*f510*/  UMOV UR38, URZ ;  /* 0x0000003f00267c82 */ /* 0x000fe20008000000 */
[----:B------:R-:W-:Y:S01]  /*f520*/  ISETP.NE.U32.AND P1, PT, RZ, UR4, PT ;  /* 0x00000004ff007c0c */ /* 0x000fe2000bf25070 */
[----:B--2---:R-:W-:Y:S01]  /*f530*/  IMAD.U32 R29, RZ, RZ, UR41 ;  /* 0x00000029ff1d7e24 */ /* 0x004fe2000f8e00ff */
[----:B------:R-:W-:Y:S02]  /*f540*/  SEL R0, R0, 0x1, P0 ;  /* 0x0000000100007807 */ /* 0x000fe40000000000 */
[----:B------:R-:W-:Y:S02]  /*f550*/  ISETP.NE.AND.EX P1, PT, RZ, UR5, PT, P1 ;  /* 0x00000005ff007c0c */ /* 0x000fe4000bf25310 */
[----:B-----5:R-:W-:Y:S01]  /*f560*/  @P2 R2UR UR38, R6 ;  /* 0x00000000062622ca */ /* 0x020fe200000e0000 */
[----:B------:R-:W-:-:S10]  /*f570*/  IMAD R18, R0, R7, RZ ;  /* 0x0000000700127224 */ /* 0x000fd400078e02ff */
[----:B------:R-:W-:Y:S05]  /*f580*/  @!P1 BRA `(.L_x_239) ;  /* 0x0000000000189947 */ /* 0x000fea0003800000 */
[----:B------:R-:W-:-:S04]  /*f590*/  UIADD3 UR4, UP0, UR36, UR4, URZ ;  /* 0x0000000424047290 */ /* 0x000fc8000ff1e03f */
[----:B------:R-:W-:Y:S02]  /*f5a0*/  UIADD3.X UR5, UR37, UR5, URZ, UP0, !UPT ;  /* 0x0000000525057290 */ /* 0x000fe400087fe43f */
[----:B------:R-:W-:-:S04]  /*f5b0*/  IMAD.U32 R2, RZ, RZ, UR4 ;  /* 0x00000004ff027e24 */ /* 0x000fc8000f8e00ff */
[----:B------:R-:W-:-:S05]  /*f5c0*/  IMAD.U32 R3, RZ, RZ, UR5 ;  /* 0x00000005ff037e24 */ /* 0x000fca000f8e00ff */
[----:B------:R1:W5:Y:S01]  /*f5d0*/  LDG.E R18, desc[UR52][R2.64] ;  /* 0x0000003402127981 */ /* 0x000362000c1e1900 */
[----:B------:R-:W-:Y:S05]  /*f5e0*/  BRA `(.L_x_240) ;  /* 0x0000000000247947 */ /* 0x000fea0003800000 */
.L_x_239:
[----:B------:R-:W-:Y:S02]  /*f5f0*/  ULDC.64 UR4, c[0x0][0xa08] ;  /* 0x0002820000047ab9 */ /* 0x000fe40000000a00 */
[----:B------:R-:W-:-:S04]  /*f600*/  ISETP.NE.U32.AND P0, PT, RZ, UR4, PT ;  /* 0x00000004ff007c0c */ /* 0x000fc8000bf05070 */
[----:B------:R-:W-:-:S13]  /*f610*/  ISETP.NE.AND.EX P0, PT, RZ, UR5, PT, P0 ;  /* 0x00000005ff007c0c */ /* 0x000fda000bf05300 */
[----:B------:R-:W-:Y:S05]  /*f620*/  @!P0 BRA `(.L_x_240) ;  /* 0x0000000000148947 */ /* 0x000fea0003800000 */
[----:B------:R-:W1:Y:S02]  /*f630*/  LDC.64 R2, c[0x0][0xa08] ;  /* 0x00028200ff027b82 */ /* 0x000e640000000a00 */
[----:B-1----:R-:W-:-:S05]  /*f640*/  IMAD.WIDE R2, R29, 0x4, R2 ;  /* 0x000000041d027825 */ /* 0x002fca00078e0202 */
[----:B------:R-:W2:Y:S04]  /*f650*/  LDG.E R18, desc[UR52][R2.64] ;  /* 0x0000003402127981 */ /* 0x000ea8000c1e1900 */
[----:B------:R-:W2:Y:S02]  /*f660*/  LDG.E R5, desc[UR52][R2.64+0x4] ;  /* 0x0000043402057981 */ /* 0x000ea4000c1e1900 */
[----:B--2---:R-:W-:-:S07]  /*f670*/  IMAD.IADD R18, R5, 0x1, -R18 ;  /* 0x0000000105127824 */ /* 0x004fce00078e0a12 */
.L_x_240:
[----:B------:R-:W2:Y:S01]  /*f680*/  LDL R17, [R1+0x8] ;  /* 0x0000080001117983 */ /* 0x000ea20000100800 */
[----:B-----5:R-:W-:-:S04]  /*f690*/  IMAD.IADD R18, R18, 0x1, -R33 ;  /* 0x0000000112127824 */ /* 0x020fc800078e0a21 */
[C---:B-1----:R-:W-:Y:S01]  /*f6a0*/  VIADD R2, R18.reuse, 0x9f ;  /* 0x0000009f12027836 */ /* 0x042fe20000000000 */
[----:B------:R-:W-:-:S03]  /*f6b0*/  ISETP.GE.AND P0, PT, R18, 0x1, PT ;  /* 0x000000011200780c */ /* 0x000fc60003f06270 */
[----:B------:R-:W-:-:S05]  /*f6c0*/  IMAD.HI R2, R2, 0x66666667, RZ ;  /* 0x6666666702027827 */ /* 0x000fca00078e02ff */
[----:B------:R-:W-:-:S04]  /*f6d0*/  SHF.R.U32.HI R5, RZ, 0x1f, R2 ;  /* 0x0000001fff057819 */ /* 0x000fc80000011602 */
[----:B------:R-:W-:Y:S02]  /*f6e0*/  LEA.HI.SX32 R5, R2, R5, 0x1a ;  /* 0x0000000502057211 */ /* 0x000fe400078fd2ff */
[----:B--2---:R-:W-:-:S04]  /*f6f0*/  LOP3.LUT R0, R17, 0xff000000, RZ, 0xc0, !PT ;  /* 0xff00000011007812 */ /* 0x004fc800078ec0ff */
[----:B------:R-:W-:Y:S02]  /*f700*/  SHF.R.U32.HI R3, RZ, 0x8, R0 ;  /* 0x00000008ff037819 */ /* 0x000fe40000011600 */
[----:B------:R-:W-:-:S04]  /*f710*/  LOP3.LUT R0, R17, 0xff0000, RZ, 0xc0, !PT ;  /* 0x00ff000011007812 */ /* 0x000fc800078ec0ff */
[----:B------:R-:W-:Y:S01]  /*f720*/  LEA.HI R0, R0, R3, RZ, 0x10 ;  /* 0x0000000300007211 */ /* 0x000fe200078f80ff */
[----:B------:R-:W-:-:S03]  /*f730*/  IMAD.MOV.U32 R3, RZ, RZ, RZ ;  /* 0x000000ffff037224 */ /* 0x000fc600078e00ff */
[----:B------:R-:W-:Y:S01]  /*f740*/  LOP3.LUT R36, R0, 0xff, RZ, 0xc0, !PT ;  /* 0x000000ff00247812 */ /* 0x000fe200078ec0ff */
[----:B------:R-:W-:Y:S06]  /*f750*/  @!P0 BRA `(.L_x_241) ;  /* 0x0000000000708947 */ /* 0x000fec0003800000 */
[----:B------:R-:W-:-:S04]  /*f760*/  SHF.R.U32.HI R0, RZ, 0x10, R0 ;  /* 0x00000010ff007819 */ /* 0x000fc80000011600 */
[----:B------:R-:W-:-:S13]  /*f770*/  ISETP.NE.AND P0, PT, R0, RZ, PT ;  /* 0x000000ff0000720c */ /* 0x000fda0003f05270 */
[----:B------:R-:W1:Y:S02]  /*f780*/  @!P0 LDC R0, c[0x0][0x9f0] ;  /* 0x00027c00ff008b82 */ /* 0x000e640000000800 */
[-C--:B-1----:R-:W-:Y:S02]  /*f790*/  IABS R4, R0.reuse ;  /* 0x0000000000047213 */ /* 0x082fe40000000000 */
[----:B------:R-:W-:Y:S02]  /*f7a0*/  IADD3 R7, R0, -0x1, R5 ;  /* 0xffffffff00077810 */ /* 0x000fe40007ffe005 */
[----:B------:R-:W1:Y:S02]  /*f7b0*/  I2F.RP R6, R4 ;  /* 0x0000000400067306 */ /* 0x000e640000209400 */
[----:B------:R-:W-:-:S04]  /*f7c0*/  LOP3.LUT R8, R7, R0, RZ, 0x3c, !PT ;  /* 0x0000000007087212 */ /* 0x000fc800078e3cff */
[----:B------:R-:W-:Y:S02]  /*f7d0*/  ISETP.GE.AND P2, PT, R8, RZ, PT ;  /* 0x000000ff0800720c */ /* 0x000fe40003f46270 */
[----:B-1----:R-:W1:Y:S02]  /*f7e0*/  MUFU.RCP R6, R6 ;  /* 0x0000000600067308 */ /* 0x002e640000001000 */
[----:B-1----:R-:W-:Y:S01]  /*f7f0*/  VIADD R2, R6, 0xffffffe ;  /* 0x0ffffffe06027836 */ /* 0x002fe20000000000 */
[----:B------:R-:W-:-:S05]  /*f800*/  IABS R6, R0 ;  /* 0x0000000000067213 */ /* 0x000fca0000000000 */
[----:B------:R1:W2:Y:S02]  /*f810*/  F2I.FTZ.U32.TRUNC.NTZ R3, R2 ;  /* 0x0000000200037305 */ /* 0x0002a4000021f000 */
[----:B-1----:R-:W-:Y:S02]  /*f820*/  IMAD.MOV.U32 R2, RZ, RZ, RZ ;  /* 0x000000ffff027224 */ /* 0x002fe400078e00ff */
[----:B--2---:R-:W-:-:S04]  /*f830*/  IMAD.MOV R9, RZ, RZ, -R3 ;  /* 0x000000ffff097224 */ /* 0x004fc800078e0a03 */
[----:B------:R-:W-:-:S04]  /*f840*/  IMAD R9, R9, R4, RZ ;  /* 0x0000000409097224 */ /* 0x000fc800078e02ff */
[----:B------:R-:W-:Y:S01]  /*f850*/  IMAD.HI.U32 R3, R3, R9, R2 ;  /* 0x0000000903037227 */ /* 0x000fe200078e0002 */
[----:B------:R-:W-:-:S03]  /*f860*/  IABS R2, R7 ;  /* 0x0000000700027213 */ /* 0x000fc60000000000 */
[----:B------:R-:W-:Y:S02]  /*f870*/  IMAD.MOV R7, RZ, RZ, -R6 ;  /* 0x000000ffff077224 */ /* 0x000fe400078e0a06 */
[----:B------:R-:W-:-:S04]  /*f880*/  IMAD.HI.U32 R3, R3, R2, RZ ;  /* 0x0000000203037227 */ /* 0x000fc800078e00ff */
[----:B------:R-:W-:-:S05]  /*f890*/  IMAD R7, R3, R7, R2 ;  /* 0x0000000703077224 */ /* 0x000fca00078e0202 */
[----:B------:R-:W-:-:S13]  /*f8a0*/  ISETP.GT.U32.AND P1, PT, R4, R7, PT ;  /* 0x000000070400720c */ /* 0x000fda0003f24070 */
[----:B------:R-:W-:Y:S02]  /*f8b0*/  @!P1 IMAD.IADD R7, R7, 0x1, -R4 ;  /* 0x0000000107079824 */ /* 0x000fe400078e0a04 */
[----:B------:R-:W-:Y:S01]  /*f8c0*/  @!P1 VIADD R3, R3, 0x1 ;  /* 0x0000000103039836 */ /* 0x000fe20000000000 */
[----:B------:R-:W-:Y:S02]  /*f8d0*/  ISETP.NE.AND P1, PT, R0, RZ, PT ;  /* 0x000000ff0000720c */ /* 0x000fe40003f25270 */
[----:B------:R-:W-:-:S13]  /*f8e0*/  ISETP.GE.U32.AND P0, PT, R7, R4, PT ;  /* 0x000000040700720c */ /* 0x000fda0003f06070 */
[----:B------:R-:W-:-:S04]  /*f8f0*/  @P0 VIADD R3, R3, 0x1 ;  /* 0x0000000103030836 */ /* 0x000fc80000000000 */
[----:B------:R-:W-:Y:S01]  /*f900*/  @!P2 IMAD.MOV R3, RZ, RZ, -R3 ;  /* 0x000000ffff03a224 */ /* 0x000fe200078e0a03 */
[----:B------:R-:W-:-:S07]  /*f910*/  @!P1 LOP3.LUT R3, RZ, R0, RZ, 0x33, !PT ;  /* 0x00000000ff039212 */ /* 0x000fce00078e33ff */
.L_x_241:
[-C--:B------:R-:W-:Y:S01]  /*f920*/  IMAD R36, R36, R3.reuse, RZ ;  /* 0x0000000324247224 */ /* 0x080fe200078e02ff */
[----:B------:R-:W-:Y:S04]  /*f930*/  BSSY B7, `(.L_x_242) ;  /* 0x0000494000077945 */ /* 0x000fe80003800000 */
[----:B------:R-:W-:-:S04]  /*f940*/  VIADDMNMX R3, R36, R3, R5, PT ;  /* 0x0000000324037246 */ /* 0x000fc80003800105 */
[----:B------:R-:W-:-:S13]  /*f950*/  R2UR UR46, R3 ;  /* 0x00000000032e72ca */ /* 0x000fda00000e0000 */
[----:B------:R-:W-:-:S13]  /*f960*/  ISETP.LT.AND P0, PT, R36, UR46, PT ;  /* 0x0000002e24007c0c */ /* 0x000fda000bf01270 */
[----:B------:R-:W-:Y:S05]  /*f970*/  @P0 BRA `(.L_x_243) ;  /* 0x0000000000480947 */ /* 0x000fea0003800000 */
[----:B------:R-:W1:Y:S02]  /*f980*/  S2R R0, SR_TID.X ;  /* 0x0000000000007919 */ /* 0x000e640000002100 */
[----:B-1----:R-:W-:-:S04]  /*f990*/  LOP3.LUT R0, R0, 0x7f, RZ, 0xc0, !PT ;  /* 0x0000007f00007812 */ /* 0x002fc800078ec0ff */
[----:B------:R-:W-:-:S13]  /*f9a0*/  ISETP.NE.AND P0, PT, R0, RZ, PT ;  /* 0x000000ff0000720c */ /* 0x000fda0003f05270 */
[----:B------:R-:W-:Y:S05]  /*f9b0*/  @P0 BRA `(.L_x_244) ;  /* 0x00000048002c0947 */ /* 0x000fea0003800000 */
[----:B------:R-:W1:Y:S01]  /*f9c0*/  S2R R5, SR_LANEID ;  /* 0x0000000000057919 */ /* 0x000e620000000000 */
[----:B------:R-:W-:Y:S01]  /*f9d0*/  VOTEU.ANY UR4, UPT, PT ;  /* 0x0000000000047886 */ /* 0x000fe200038e0100 */
[----:B------:R-:W2:Y:S01]  /*f9e0*/  LDC.64 R2, c[0x0][0xc60] ;  /* 0x00031800ff027b82 */ /* 0x000ea20000000a00 */
[----:B------:R-:W1:Y:S02]  /*f9f0*/  FLO.U32 R0, UR4 ;  /* 0x0000000400007d00 */ /* 0x000e6400080e0000 */
[----:B-1----:R-:W-:-:S06]  /*fa00*/  ISETP.EQ.U32.AND P0, PT, R0, R5, PT ;  /* 0x000000050000720c */ /* 0x002fcc0003f02070 */
[----:B------:R-:W2:Y:S07]  /*fa10*/  POPC R5, UR4 ;  /* 0x0000000400057d09 */ /* 0x000eae0008000000 */
[----:B--2---:R-:W2:Y:S01]  /*fa20*/  @P0 ATOMG.E.ADD.STRONG.GPU PT, R3, desc[UR52][R2.64], R5 ;  /* 0x00000005020309a8 */ /* 0x004ea200081ee1f4 */
[----:B------:R-:W1:Y:S02]  /*fa30*/  S2R R4, SR_LTMASK ;  /* 0x0000000000047919 */ /* 0x000e640000003900 */
[----:B-1----:R-:W-:-:S04]  /*fa40*/  LOP3.LUT R4, R4, UR4, RZ, 0xc0, !PT ;  /* 0x0000000404047c12 */ /* 0x002fc8000f8ec0ff */
[----:B------:R-:W1:Y:S01]  /*fa50*/  POPC R7, R4 ;  /* 0x0000000400077309 */ /* 0x000e620000000000 */
[----:B--2---:R-:W1:Y:S02]  /*fa60*/  SHFL.IDX PT, R0, R3, R0, 0x1f ;  /* 0x00001f0003007589 */ /* 0x004e6400000e0000 */
[----:B-1----:R-:W-:-:S05]  /*fa70*/  IADD3 R0, R0, UR45, R7 ;  /* 0x0000002d00007c10 */ /* 0x002fca000fffe007 */
[----:B------:R1:W-:Y:S01]  /*fa80*/  STL [R1], R0 ;  /* 0x0000000001007387 */ /* 0x0003e20000100800 */
[----:B------:R-:W-:Y:S05]  /*fa90*/  BRA `(.L_x_244) ;  /* 0x0000004400f47947 */ /* 0x000fea0003800000 */
.L_x_243:
[----:B------:R-:W-:Y:S01]  /*faa0*/  VIADD R0, R16, 0x24200 ;  /* 0x0002420010007836 */ /* 0x000fe20000000000 */
[----:B------:R-:W-:Y:S04]  /*fab0*/  BSSY B6, `(.L_x_245) ;  /* 0x0000013000067945 */ /* 0x000fe80003800000 */
[----:B------:R-:W-:-:S13]  /*fac0*/  LOP3.LUT P0, RZ, R0, 0x1bf, RZ, 0xc0, !PT ;  /* 0x000001bf00ff7812 */ /* 0x000fda000780c0ff */
[----:B------:R-:W-:Y:S05]  /*fad0*/  @!P0 BRA `(.L_x_246) ;  /* 0x0000000000408947 */ /* 0x000fea0003800000 */
[----:B------:R-:W-:Y:S01]  /*fae0*/  MOV R2, 0x0 ;  /* 0x0000000000027802 */ /* 0x000fe20000000f00 */
[----:B------:R-:W-:Y:S01]  /*faf0*/  ULDC.64 UR6, c[0x4][0xc0] ;  /* 0x0100300000067ab9 */ /* 0x000fe20000000a00 */
[----:B------:R-:W-:Y:S01]  /*fb00*/  ULDC.64 UR8, c[0x4][0xc8] ;  /* 0x0100320000087ab9 */ /* 0x000fe20000000a00 */
[----:B------:R-:W-:Y:S01]  /*fb10*/  ULDC.64 UR4, c[0x4][0x8] ;  /* 0x0100020000047ab9 */ /* 0x000fe20000000a00 */
[----:B------:R-:W-:Y:S02]  /*fb20*/  IMAD.U32 R4, RZ, RZ, UR6 ;  /* 0x00000006ff047e24 */ /* 0x000fe4000f8e00ff */
[----:B------:R-:W1:Y:S01]  /*fb30*/  LDC.64 R2, c[0x4][R2] ;  /* 0x0100000002027b82 */ /* 0x000e620000000a00 */
        /* <DEDUP_REMOVED lines=10> */
.L_x_246:
[----:B------:R-:W-:Y:S05]  /*fbe0*/  BSYNC B6 ;  /* 0x0000000000067941 */ /* 0x000fea0003800000 */
.L_x_245:
[----:B------:R-:W-:Y:S01]  /*fbf0*/  VIADD R0, R16, 0xf200 ;  /* 0x0000f20010007836 */ /* 0x000fe20000000000 */
[----:B------:R-:W-:Y:S01]  /*fc00*/  LOP3.LUT R31, R31, 0xfffffffe, RZ, 0xc0, !PT ;  /* 0xfffffffe1f1f7812 */ /* 0x000fe200078ec0ff */
[----:B------:R-:W-:Y:S03]  /*fc10*/  BSSY B6, `(.L_x_247) ;  /* 0x0000014000067945 */ /* 0x000fe60003800000 */
[----:B------:R-:W-:-:S13]  /*fc20*/  LOP3.LUT P0, RZ, R0, 0x1bf, RZ, 0xc0, !PT ;  /* 0x000001bf00ff7812 */ /* 0x000fda000780c0ff */
[----:B------:R-:W-:Y:S01]  /*fc30*/  @P0 LOP3.LUT R31, R31, 0x1, RZ, 0xfc, !PT ;  /* 0x000000011f1f0812 */ /* 0x000fe200078efcff */
[----:B------:R-:W-:Y:S06]  /*fc40*/  @!P0 BRA `(.L_x_248) ;  /* 0x0000000000408947 */ /* 0x000fec0003800000 */
        /* <DEDUP_REMOVED lines=16> */
.L_x_248:
[----:B------:R-:W-:Y:S05]  /*fd50*/  BSYNC B6 ;  /* 0x0000000000067941 */ /* 0x000fea0003800000 */
.L_x_247:
        /* <DEDUP_REMOVED lines=20> */
.L_x_250:
[----:B------:R-:W-:Y:S05]  /*fea0*/  BSYNC B6 ;  /* 0x0000000000067941 */ /* 0x000fea0003800000 */
.L_x_249:
[----:B------:R-:W-:Y:S01]  /*feb0*/  LOP3.LUT P6, RZ, R31, 0x1, RZ, 0xc0, !PT ;  /* 0x000000011fff7812 */ /* 0x000fe200078cc0ff */
[----:B------:R-:W-:-:S12]  /*fec0*/  BSSY B6, `(.L_x_251) ;  /* 0x0000012000067945 */ /* 0x000fd80003800000 */
        /* <DEDUP_REMOVED lines=17> */
.L_x_252:
[----:B------:R-:W-:Y:S05]  /*ffe0*/  BSYNC B6 ;  /* 0x0000000000067941 */ /* 0x000fea0003800000 */
.L_x_251:
[----:B------:R-:W-:Y:S01]  /*fff0*/  ULDC.64 UR4, c[0x0][0x9f8] ;  /* 0x00027e0000047ab9 */ /* 0x000fe20000000a00 */
[----:B------:R-:W1:Y:S01]  /*10000*/  LDC R9, c[0x0][0x430] ;  /* 0x00010c00ff097b82 */ /* 0x000e620000000800 */
[----:B------:R-:W-:-:S04]  /*10010*/  UISETP.NE.U32.AND UP0, UPT, UR4, URZ, UPT ;  /* 0x0000003f0400728c */ /* 0x000fc8000bf05070 */
[----:B------:R-:W-:-:S06]  /*10020*/  UISETP.NE.AND.EX UP0, UPT, UR5, URZ, UPT, UP0 ;  /* 0x0000003f0500728c */ /* 0x000fcc000bf05300 */
[----:B------:R-:W-:-:S05]  /*10030*/  PLOP3.LUT P0, PT, PT, PT, UP0, 0x80, 0x0 ;  /* 0x000000000000781c */ /* 0x000fca0003f0f008 */
[----:B------:R-:W-:-:S04]  /*10040*/  @UP0 UIADD3 UR4, UP1, UR36, UR4, URZ ;  /* 0x0000000424040290 */ /* 0x000fc8000ff3e03f */
[----:B------:R-:W-:Y:S02]  /*10050*/  @UP0 UIADD3.X UR5, UR37, UR5, URZ, UP1, !UPT ;  /* 0x0000000525050290 */ /* 0x000fe40008ffe43f */
[----:B------:R-:W-:-:S04]  /*10060*/  IMAD.U32 R2, RZ, RZ, UR4 ;  /* 0x00000004ff027e24 */ /* 0x000fc8000f8e00ff */
[----:B------:R-:W-:-:S05]  /*10070*/  IMAD.U32 R3, RZ, RZ, UR5 ;  /* 0x00000005ff037e24 */ /* 0x000fca000f8e00ff */
[----:B------:R2:W5:Y:S01]  /*10080*/  @P0 LDG.E R29, desc[UR52][R2.64] ;  /* 0x00000034021d0981 */ /* 0x000562000c1e1900 */
[----:B-1----:R-:W-:Y:S01]  /*10090*/  ISETP.NE.AND P1, PT, R9, 0x1, PT ;  /* 0x000000010900780c */ /* 0x002fe20003f25270 */
[----:B------:R-:W-:Y:S01]  /*100a0*/  UMOV UR4, 0xffffffff ;  /* 0xffffffff00047882 */ /* 0x000fe20000000000 */
[----:B------:R-:W-:-:S11]  /*100b0*/  LOP3.LUT R31, R31, 0xffffffbf, RZ, 0xc0, !PT ;  /* 0xffffffbf1f1f7812 */ /* 0x000fd600078ec0ff */
[----:B------:R-:W1:Y:S01]  /*100c0*/  @P1 LDC R4, c[0x0][0x434] ;  /* 0x00010d00ff041b82 */ /* 0x000e620000000800 */
[----:B------:R-:W-:Y:S01]  /*100d0*/  @P1 LOP3.LUT R31, R31, 0x40, RZ, 0xfc, !PT ;  /* 0x000000401f1f1812 */ /* 0x000fe200078efcff */
[----:B--2---:R-:W-:Y:S06]  /*100e0*/  BRA.DIV UR4, `(.L_x_253) ;  /* 0x0000005204fc7947 */ /* 0x004fec000b800000 */
.L_x_333:
[----:B------:R-:W2:Y:S01]  /*100f0*/  S2R R0, SR_TID.X ;  /* 0x0000000000007919 */ /* 0x000ea20000002100 */
[----:B------:R-:W3:Y:S01]  /*10100*/  @P1 LDC R3, c[0x0][0x438] ;  /* 0x00010e00ff031b82 */ /* 0x000ee20000000800 */
[----:B------:R-:W-:Y:S01]  /*10110*/  UMOV UR4, 0xa0 ;  /* 0x000000a000047882 */ /* 0x000fe20000000000 */
[----:B-----5:R-:W-:Y:S01]  /*10120*/  SHF.R.S32.HI R35, RZ, 0x1f, R29 ;  /* 0x0000001fff237819 */ /* 0x020fe2000001141d */
[----:B------:R-:W4:Y:S01]  /*10130*/  S2R R2, SR_TID.X ;  /* 0x0000000000027919 */ /* 0x000f220000002100 */
[----:B------:R-:W-:Y:S01]  /*10140*/  UIMAD UR4, UR46, UR4, -0xa0 ;  /* 0xffffff602e0474a4 */ /* 0x000fe2000f8e0204 */
[----:B------:R-:W0:Y:S03]  /*10150*/  S2R R7, SR_TID.X ;  /* 0x0000000000077919 */ /* 0x000e260000002100 */
[----:B------:R-:W3:Y:S01]  /*10160*/  LDC R13, c[0x0][0x2f4] ;  /* 0x0000bd00ff0d7b82 */ /* 0x000ee20000000800 */
[----:B--2---:R-:W-:-:S04]  /*10170*/  LOP3.LUT R0, R0, 0x7f, RZ, 0xc0, !PT ;  /* 0x0000007f00007812 */ /* 0x004fc800078ec0ff */
[----:B------:R-:W-:Y:S01]  /*10180*/  SHF.R.U32.HI R5, RZ, 0x2, R0 ;  /* 0x00000002ff057819 */ /* 0x000fe20000011600 */
[C---:B----4-:R-:W-:Y:S01]  /*10190*/  IMAD.SHL.U32 R0, R2.reuse, 0x20, RZ ;  /* 0x0000002002007824 */ /* 0x050fe200078e00ff */
[----:B------:R-:W-:Y:S01]  /*101a0*/  LOP3.LUT R2, R2, 0x7f, RZ, 0xc0, !PT ;  /* 0x0000007f02027812 */ /* 0x000fe200078ec0ff */
[----:B0-----:R-:W-:-:S03]  /*101b0*/  IMAD.SHL.U32 R14, R7, 0x20, RZ ;  /* 0x00000020070e7824 */ /* 0x001fc600078e00ff */
[----:B------:R-:W-:Y:S01]  /*101c0*/  LOP3.LUT R0, R5, 0x60, R0, 0xf8, !PT ;  /* 0x0000006005007812 */ /* 0x000fe200078ef800 */
[----:B------:R-:W0:Y:S01]  /*101d0*/  @P1 LDC R7, c[0x0][0x438] ;  /* 0x00010e00ff071b82 */ /* 0x000e220000000800 */
[----:B------:R-:W-:-:S03]  /*101e0*/  SHF.R.U32.HI R6, RZ, 0x2, R2 ;  /* 0x00000002ff067819 */ /* 0x000fc60000011602 */
[----:B------:R-:W-:Y:S01]  /*101f0*/  VIADD R0, R0, UR4 ;  /* 0x0000000400007c36 */ /* 0x000fe20008000000 */
[----:B------:R-:W-:-:S03]  /*10200*/  LOP3.LUT R14, R6, 0x60, R14, 0xf8, !PT ;  /* 0x00000060060e7812 */ /* 0x000fc600078ef80e */
[----:B------:R-:W-:Y:S01]  /*10210*/  IMAD.IADD R5, R0, 0x1, R33 ;  /* 0x0000000100057824 */ /* 0x000fe200078e0221 */
[----:B------:R-:W-:-:S03]  /*10220*/  LOP3.LUT R14, R14, 0x80, RZ, 0xfc, !PT ;  /* 0x000000800e0e7812 */ /* 0x000fc600078efcff */
[----:B-1----:R-:W-:-:S04]  /*10230*/  @P1 IMAD.HI.U32 R2, R5, R4, RZ ;  /* 0x0000000405021227 */ /* 0x002fc800078e00ff */
[----:B------:R-:W-:Y:S01]  /*10240*/  IMAD.MOV.U32 R10, RZ, RZ, R5 ;  /* 0x000000ffff0a7224 */ /* 0x000fe200078e0005 */
[----:B---3--:R-:W-:Y:S01]  /*10250*/  @P1 SHF.R.U32.HI R10, RZ, R3, R2 ;  /* 0x00000003ff0a1219 */ /* 0x008fe20000011602 */
[----:B------:R-:W-:Y:S01]  /*10260*/  VIADD R4, R14, UR4 ;  /* 0x000000040e047c36 */ /* 0x000fe20008000000 */
[----:B------:R-:W1:Y:S03]  /*10270*/  @P1 LDC R3, c[0x0][0x434] ;  /* 0x00010d00ff031b82 */ /* 0x000e660000000800 */
[----:B------:R-:W-:Y:S01]  /*10280*/  IMAD.MOV R6, RZ, RZ, -R10 ;  /* 0x000000ffff067224 */ /* 0x000fe200078e0a0a */
[C---:B------:R-:W-:Y:S01]  /*10290*/  ISETP.GE.AND P0, PT, R4.reuse, R18, PT ;  /* 0x000000120400720c */ /* 0x040fe20003f06270 */
[----:B------:R-:W-:Y:S02]  /*102a0*/  IMAD.IADD R4, R4, 0x1, R33 ;  /* 0x0000000104047824 */ /* 0x000fe400078e0221 */
[----:B------:R-:W-:Y:S01]  /*102b0*/  IMAD R6, R9, R6, R5 ;  /* 0x0000000609067224 */ /* 0x000fe200078e0205 */
[----:B------:R-:W-:Y:S01]  /*102c0*/  ISETP.GT.U32.OR P0, PT, R14, 0x9f, P0 ;  /* 0x0000009f0e00780c */ /* 0x000fe20000704470 */
[----:B------:R-:W-:-:S02]  /*102d0*/  IMAD.MOV.U32 R8, RZ, RZ, R4 ;  /* 0x000000ffff087224 */ /* 0x000fc400078e0004 */
[----:B-1----:R-:W-:-:S05]  /*102e0*/  @P1 IMAD.HI.U32 R2, R4, R3, RZ ;  /* 0x0000000304021227 */ /* 0x002fca00078e00ff */
[----:B0-----:R-:W-:-:S05]  /*102f0*/  @P1 SHF.R.U32.HI R8, RZ, R7, R2 ;  /* 0x00000007ff081219 */ /* 0x001fca0000011602 */
[----:B------:R-:W0:Y:S01]  /*10300*/  @!P0 LDC.64 R2, c[0x0][0x428] ;  /* 0x00010a00ff028b82 */ /* 0x000e220000000a00 */
[----:B------:R-:W-:Y:S01]  /*10310*/  ISETP.GE.AND P1, PT, R0, R18, PT ;  /* 0x000000120000720c */ /* 0x000fe20003f26270 */
[----:B------:R-:W-:-:S04]  /*10320*/  IMAD.MOV R7, RZ, RZ, -R8 ;  /* 0x000000ffff077224 */ /* 0x000fc800078e0a08 */
[----:B------:R-:W-:Y:S01]  /*10330*/  IMAD R7, R9, R7, R4 ;  /* 0x0000000709077224 */ /* 0x000fe200078e0204 */
[----:B------:R-:W-:Y:S01]  /*10340*/  @!P0 SHF.R.S32.HI R9, RZ, 0x1f, R8 ;  /* 0x0000001fff098819 */ /* 0x000fe20000011408 */
[----:B------:R-:W1:Y:S01]  /*10350*/  @!P0 LDC.64 R4, c[0x0][0x418] ;  /* 0x00010600ff048b82 */ /* 0x000e620000000a00 */
[----:B0-----:R-:W-:-:S04]  /*10360*/  @!P0 IMAD R0, R35, R2, RZ ;  /* 0x0000000223008224 */ /* 0x001fc800078e02ff */
[C---:B------:R-:W-:Y:S02]  /*10370*/  @!P0 IMAD R0, R29.reuse, R3, R0 ;  /* 0x000000031d008224 */ /* 0x040fe400078e0200 */
[----:B------:R-:W-:-:S04]  /*10380*/  @!P0 IMAD.WIDE.U32 R2, R29, R2, R8 ;  /* 0x000000021d028225 */ /* 0x000fc800078e0008 */
[----:B------:R-:W-:Y:S01]  /*10390*/  @!P0 IMAD.IADD R0, R0, 0x1, R3 ;  /* 0x0000000100008824 */ /* 0x000fe200078e0203 */
[----:B-1----:R-:W-:Y:S01]  /*103a0*/  @!P0 LEA R4, P2, R2, R4, 0x2 ;  /* 0x0000000402048211 */ /* 0x002fe200078410ff */
[----:B------:R-:W-:-:S03]  /*103b0*/  IMAD.MOV.U32 R8, RZ, RZ, RZ ;  /* 0x000000ffff087224 */ /* 0x000fc600078e00ff */
[----:B------:R-:W-:Y:S02]  /*103c0*/  @!P0 LEA.HI.X R5, R2, R5, R0, 0x2, P2 ;  /* 0x0000000502058211 */ /* 0x000fe400010f1400 */
[----:B------:R-:W0:Y:S03]  /*103d0*/  @!P1 LDC.64 R2, c[0x0][0x428] ;  /* 0x00010a00ff029b82 */ /* 0x000e260000000a00 */
[----:B------:R1:W5:Y:S01]  /*103e0*/  @!P0 LDG.E R8, desc[UR52][R4.64] ;  /* 0x0000003404088981 */ /* 0x000362000c1e1900 */
[----:B------:R-:W-:-:S04]  /*103f0*/  @!P1 SHF.R.S32.HI R11, RZ, 0x1f, R10 ;  /* 0x0000001fff0b9819 */ /* 0x000fc8000001140a */
[----:B-1----:R-:W1:Y:S01]  /*10400*/  @!P1 LDC.64 R4, c[0x0][0x418] ;  /* 0x00010600ff049b82 */ /* 0x002e620000000a00 */
[----:B------:R-:W-:Y:S01]  /*10410*/  ISETP.GT.U32.AND P2, PT, R14, 0x9f, PT ;  /* 0x0000009f0e00780c */ /* 0x000fe20003f44070 */
[----:B0-----:R-:W-:-:S04]  /*10420*/  @!P1 IMAD R0, R35, R2, RZ ;  /* 0x0000000223009224 */ /* 0x001fc800078e02ff */
[C---:B------:R-:W-:Y:S02]  /*10430*/  @!P1 IMAD R0, R29.reuse, R3, R0 ;  /* 0x000000031d009224 */ /* 0x040fe400078e0200 */
[----:B------:R-:W-:-:S04]  /*10440*/  @!P1 IMAD.WIDE.U32 R2, R29, R2, R10 ;  /* 0x000000021d029225 */ /* 0x000fc800078e000a */
[----:B------:R-:W-:Y:S01]  /*10450*/  @!P1 IMAD.IADD R0, R3, 0x1, R0 ;  /* 0x0000000103009824 */ /* 0x000fe200078e0200 */
[----:B-1----:R-:W-:-:S04]  /*10460*/  @!P1 LEA R10, P0, R2, R4, 0x2 ;  /* 0x00000004020a9211 */ /* 0x002fc800078010ff */
[----:B------:R-:W-:Y:S01]  /*10470*/  @!P1 LEA.HI.X R11, R2, R5, R0, 0x2, P0 ;  /* 0x00000005020b9211 */ /* 0x000fe200000f1400 */
[----:B------:R-:W-:Y:S01]  /*10480*/  IMAD.MOV.U32 R5, RZ, RZ, RZ ;  /* 0x000000ffff057224 */ /* 0x000fe200078e00ff */
[----:B------:R-:W-:Y:S01]  /*10490*/  LOP3.LUT R31, R31, 0xfffffff7, RZ, 0xc0, !PT ;  /* 0xfffffff71f1f7812 */ /* 0x000fe200078ec0ff */
[----:B------:R-:W-:-:S04]  /*104a0*/  IMAD.U32 R15, RZ, RZ, UR42 ;  /* 0x0000002aff0f7e24 */ /* 0x000fc8000f8e00ff */
[----:B------:R0:W5:Y:S01]  /*104b0*/  @!P1 LDG.E R5, desc[UR52][R10.64] ;  /* 0x000000340a059981 */ /* 0x000162000c1e1900 */
[C---:B------:R-:W-:Y:S01]  /*104c0*/  ISETP.GE.AND P1, PT, R32.reuse, R13, PT ;  /* 0x0000000d2000720c */ /* 0x040fe20003f26270 */
[----:B------:R-:W-:Y:S01]  /*104d0*/  IMAD.U32 R9, RZ, RZ, UR46 ;  /* 0x0000002eff097e24 */ /* 0x000fe2000f8e00ff */
[----:B------:R-:W-:Y:S02]  /*104e0*/  @P2 LOP3.LUT R31, R31, 0x8, RZ, 0xfc, !PT ;  /* 0x000000081f1f2812 */ /* 0x000fe400078efcff */
[----:B------:R-:W-:Y:S01]  /*104f0*/  ISETP.NE.AND P3, PT, R15, 0x3, PT ;  /* 0x000000030f00780c */ /* 0x000fe20003f65270 */
[----:B------:R-:W-:Y:S01]  /*10500*/  VIADD R9, R9, 0xffffffff ;  /* 0xffffffff09097836 */ /* 0x000fe20000000000 */
[----:B------:R-:W-:Y:S02]  /*10510*/  LOP3.LUT R31, R31, 0xffffffef, RZ, 0xc0, !PT ;  /* 0xffffffef1f1f7812 */ /* 0x000fe400078ec0ff */
[----:B------:R-:W-:Y:S02]  /*10520*/  LOP3.LUT R12, R32, 0x40, RZ, 0xfc, !PT ;  /* 0x00000040200c7812 */ /* 0x000fe400078efcff */
[----:B------:R-:W-:-:S02]  /*10530*/  LOP3.LUT R31, R31, 0xfffffffb, RZ, 0xc0, !PT ;  /* 0xfffffffb1f1f7812 */ /* 0x000fc400078ec0ff */
[----:B------:R-:W-:Y:S02]  /*10540*/  ISETP.GE.AND P0, PT, R12, R13, PT ;  /* 0x0000000d0c00720c */ /* 0x000fe40003f06270 */
[----:B------:R-:W-:Y:S02]  /*10550*/  @P1 LOP3.LUT R31, R31, 0x4, RZ, 0xfc, !PT ;  /* 0x000000041f1f1812 */ /* 0x000fe400078efcff */
[----:B------:R-:W-:Y:S02]  /*10560*/  LOP3.LUT R12, R32, 0x80, RZ, 0xfc, !PT ;  /* 0x00000080200c7812 */ /* 0x000fe400078efcff */
[----:B------:R-:W-:Y:S02]  /*10570*/  @P3 LOP3.LUT R31, R31, 0x10, RZ, 0xfc, !PT ;  /* 0x000000101f1f3812 */ /* 0x000fe400078efcff */
[----:B------:R-:W-:Y:S02]  /*10580*/  LOP3.LUT R17, R17, 0xffff, RZ, 0xc0, !PT ;  /* 0x0000ffff11117812 */ /* 0x000fe400078ec0ff */
[----:B------:R-:W-:-:S04]  /*10590*/  LOP3.LUT R31, R31, 0xfffffffd, RZ, 0xc0, !PT ;  /* 0xfffffffd1f1f7812 */ /* 0x000fc800078ec0ff */
[----:B------:R-:W-:Y:S02]  /*105a0*/  @P0 LOP3.LUT R31, R31, 0x2, RZ, 0xfc, !PT ;  /* 0x000000021f1f0812 */ /* 0x000fe400078efcff */
[----:B------:R-:W-:Y:S02]  /*105b0*/  ISETP.GE.AND P0, PT, R12, R13, PT ;  /* 0x0000000d0c00720c */ /* 0x000fe40003f06270 */
[----:B------:R-:W-:-:S11]  /*105c0*/  LOP3.LUT R31, R31, 0xfffffffe, RZ, 0xc0, !PT ;  /* 0xfffffffe1f1f7812 */ /* 0x000fd600078ec0ff */
[----:B------:R-:W-:Y:S01]  /*105d0*/  @P0 LOP3.LUT R31, R31, 0x1, RZ, 0xfc, !PT ;  /* 0x000000011f1f0812 */ /* 0x000fe200078efcff */
[----:B0-----:R-:W-:Y:S06]  /*105e0*/  @!P3 BRA `(.L_x_254) ;  /* 0x000000000004b947 */ /* 0x001fec0003800000 */
[----:B------:R-:W-:Y:S01]  /*105f0*/  BPT.TRAP 0x1 ;  /* 0x000000040000795c */ /* 0x000fe20000300000 */
.L_x_254:
[----:B------:R-:W-:Y:S01]  /*10600*/  IMAD R4, R27, 0x8, R16 ;  /* 0x000000081b047824 */ /* 0x000fe200078e0210 */
[----:B------:R-:W-:Y:S01]  /*10610*/  SHF.L.U32 R26, R30, 0x1f, RZ ;  /* 0x0000001f1e1a7819 */ /* 0x000fe200000006ff */
[----:B------:R-:W-:Y:S01]  /*10620*/  BSSY B0, `(.L_x_255) ;  /* 0x0000004000007945 */ /* 0x000fe20003800000 */
[----:B------:R-:W-:Y:S02]  /*10630*/  SHF.R.S32.HI R22, RZ, 0x1f, R6 ;  /* 0x0000001fff167819 */ /* 0x000fe40000011406 */
[----:B------:R-:W0:Y:S02]  /*10640*/  SYNCS.PHASECHK.TRANS64.TRYWAIT P0, [R4+URZ+0x33480], R26 ;  /* 0x0334801a040075a7 */ /* 0x000e24000800017f */
[----:B0-----:R-:W-:Y:S05]  /*10650*/  @!P0 BRA `(.L_x_256) ;  /* 0x0000004c00cc8947 */ /* 0x001fea0003800000 */
.L_x_334:
[----:B------:R-:W-:Y:S05]  /*10660*/  BSYNC B0 ;  /* 0x0000000000007941 */ /* 0x000fea0003800000 */
.L_x_255:
[----:B------:R-:W2:Y:S01]  /*10670*/  LDL R12, [R1+0xc] ;  /* 0x00000c00010c7983 */ /* 0x000ea20000100800 */
[----:B------:R-:W-:Y:S01]  /*10680*/  ULDC.64 UR4, c[0x0][0x328] ;  /* 0x0000ca0000047ab9 */ /* 0x000fe20000000a00 */
[----:B-----5:R-:W-:Y:S01]  /*10690*/  SHF.R.S32.HI R24, RZ, 0x1f, R5 ;  /* 0x0000001fff187819 */ /* 0x020fe20000011405 */
[----:B------:R-:W-:Y:S01]  /*106a0*/  IMAD R0, R22, UR4, RZ ;  /* 0x0000000416007c24 */ /* 0x000fe2000f8e02ff */
[----:B------:R-:W1:Y:S01]  /*106b0*/  S2R R13, SR_TID.X ;  /* 0x00000000000d7919 */ /* 0x000e620000002100 */
[C---:B------:R-:W-:Y:S01]  /*106c0*/  IMAD.WIDE.U32 R2, R6.reuse, UR4, RZ ;  /* 0x0000000406027c25 */ /* 0x040fe2000f8e00ff */
[----:B------:R-:W-:Y:S01]  /*106d0*/  ULDC.64 UR6, c[0x0][0x338] ;  /* 0x0000ce0000067ab9 */ /* 0x000fe20000000a00 */
[----:B------:R-:W-:Y:S02]  /*106e0*/  SHF.R.S32.HI R23, RZ, 0x1f, R7 ;  /* 0x0000001fff177819 */ /* 0x000fe40000011407 */
[----:B------:R-:W-:Y:S01]  /*106f0*/  IMAD R0, R6, UR5, R0 ;  /* 0x0000000506007c24 */ /* 0x000fe2000f8e0200 */
[----:B------:R-:W-:Y:S01]  /*10700*/  SHF.R.S32.HI R25, RZ, 0x1f, R8 ;  /* 0x0000001fff197819 */ /* 0x000fe20000011408 */
[----:B------:R-:W-:Y:S01]  /*10710*/  IMAD R10, R24, UR6, RZ ;  /* 0x00000006180a7c24 */ /* 0x000fe2000f8e02ff */
[----:B------:R-:W-:Y:S01]  /*10720*/  LOP3.LUT R31, R31, 0xffffffdf, RZ, 0xc0, !PT ;  /* 0xffffffdf1f1f7812 */ /* 0x000fe200078ec0ff */
[----:B------:R-:W-:-:S02]  /*10730*/  IMAD.IADD R3, R3, 0x1, R0 ;  /* 0x0000000103037824 */ /* 0x000fc400078e0200 */
[C---:B------:R-:W-:Y:S02]  /*10740*/  IMAD R10, R5.reuse, UR7, R10 ;  /* 0x00000007050a7c24 */ /* 0x040fe4000f8e020a */
[----:B------:R-:W-:-:S04]  /*10750*/  IMAD.WIDE.U32 R2, R5, UR6, R2 ;  /* 0x0000000605027c25 */ /* 0x000fc8000f8e0002 */
[----:B------:R-:W-:Y:S02]  /*10760*/  IMAD R0, R23, UR4, RZ ;  /* 0x0000000417007c24 */ /* 0x000fe4000f8e02ff */
[----:B------:R-:W-:Y:S02]  /*10770*/  IMAD.IADD R11, R3, 0x1, R10 ;  /* 0x00000001030b7824 */ /* 0x000fe400078e020a */
[----:B------:R-:W-:Y:S02]  /*10780*/  IMAD.MOV.U32 R10, RZ, RZ, R2 ;  /* 0x000000ffff0a7224 */ /* 0x000fe400078e0002 */
[C---:B------:R-:W-:Y:S02]  /*10790*/  IMAD R0, R7.reuse, UR5, R0 ;  /* 0x0000000507007c24 */ /* 0x040fe4000f8e0200 */
[----:B------:R-:W-:Y:S01]  /*107a0*/  IMAD.WIDE.U32 R2, R7, UR4, RZ ;  /* 0x0000000407027c25 */ /* 0x000fe2000f8e00ff */
[----:B------:R-:W-:-:S03]  /*107b0*/  ULDC.64 UR4, c[0x0][0x330] ;  /* 0x0000cc0000047ab9 */ /* 0x000fc60000000a00 */
[----:B------:R-:W-:Y:S02]  /*107c0*/  IMAD.IADD R3, R3, 0x1, R0 ;  /* 0x0000000103037824 */ /* 0x000fe400078e0200 */
[----:B------:R-:W-:Y:S01]  /*107d0*/  IMAD R0, R25, UR6, RZ ;  /* 0x0000000619007c24 */ /* 0x000fe2000f8e02ff */
[----:B-1----:R-:W-:Y:S01]  /*107e0*/  LOP3.LUT R13, R13, 0x7f, RZ, 0xc0, !PT ;  /* 0x0000007f0d0d7812 */ /* 0x002fe200078ec0ff */
[----:B------:R-:W-:-:S03]  /*107f0*/  IMAD.WIDE.U32 R2, R8, UR6, R2 ;  /* 0x0000000608027c25 */ /* 0x000fc6000f8e0002 */
[----:B------:R-:W-:Y:S01]  /*10800*/  SHF.R.U32.HI R13, RZ, 0x2, R13 ;  /* 0x00000002ff0d7819 */ /* 0x000fe2000001160d */
[----:B------:R-:W-:Y:S01]  /*10810*/  IMAD R0, R8, UR7, R0 ;  /* 0x0000000708007c24 */ /* 0x000fe2000f8e0200 */
[----:B------:R-:W-:Y:S01]  /*10820*/  ULDC.64 UR6, c[0x0][0x318] ;  /* 0x0000c60000067ab9 */ /* 0x000fe20000000a00 */
[----:B------:R-:W-:-:S04]  /*10830*/  IMAD.WIDE.U32 R10, R17, UR4, R10 ;  /* 0x00000004110a7c25 */ /* 0x000fc8000f8e000a */
[----:B------:R-:W-:Y:S02]  /*10840*/  IMAD.IADD R3, R3, 0x1, R0 ;  /* 0x0000000103037824 */ /* 0x000fe400078e0200 */
[----:B------:R-:W-:Y:S01]  /*10850*/  IMAD R9, R9, -0xa0, R18 ;  /* 0xffffff6009097824 */ /* 0x000fe200078e0212 */
[----:B------:R-:W-:Y:S01]  /*10860*/  IADD3 R18, P0, R10, UR6, RZ ;  /* 0x000000060a127c10 */ /* 0x000fe2000ff1e0ff */
[C---:B------:R-:W-:Y:S02]  /*10870*/  IMAD R20, R17.reuse, UR5, RZ ;  /* 0x0000000511147c24 */ /* 0x040fe4000f8e02ff */
[----:B------:R-:W-:Y:S01]  /*10880*/  IMAD.WIDE.U32 R2, R17, UR4, R2 ;  /* 0x0000000411027c25 */ /* 0x000fe2000f8e0002 */
[----:B------:R-:W-:Y:S02]  /*10890*/  UMOV UR4, 0xffffffff ;  /* 0xffffffff00047882 */ /* 0x000fe40000000000 */
[----:B------:R-:W-:Y:S01]  /*108a0*/  IADD3.X R10, R11, UR7, R20, P0, !PT ;  /* 0x000000070b0a7c10 */ /* 0x000fe200087fe414 */
[----:B------:R-:W-:Y:S01]  /*108b0*/  IMAD.IADD R9, R9, 0x1, -R13 ;  /* 0x0000000109097824 */ /* 0x000fe200078e0a0d */
[----:B------:R-:W-:-:S04]  /*108c0*/  IADD3 R21, P0, R2, UR6, RZ ;  /* 0x0000000602157c10 */ /* 0x000fc8000ff1e0ff */
[----:B------:R-:W-:Y:S02]  /*108d0*/  IADD3.X R20, R20, UR7, R3, P0, !PT ;  /* 0x0000000714147c10 */ /* 0x000fe400087fe403 */
[----:B------:R-:W-:-:S13]  /*108e0*/  ISETP.GE.AND P0, PT, R9, 0x1, PT ;  /* 0x000000010900780c */ /* 0x000fda0003f06270 */
[----:B------:R-:W-:Y:S01]  /*108f0*/  @P0 LOP3.LUT R31, R31, 0x20, RZ, 0xfc, !PT ;  /* 0x000000201f1f0812 */ /* 0x000fe200078efcff */
[----:B--2---:R-:W-:Y:S01]  /*10900*/  IMAD R19, R27, 0x7800, R12 ;  /* 0x000078001b137824 */ /* 0x004fe200078e020c */
[----:B------:R-:W-:Y:S06]  /*10910*/  BRA.DIV UR4, `(.L_x_257) ;  /* 0x0000004e04307947 */ /* 0x000fec000b800000 */
[----:B------:R-:W1:Y:S01]  /*10920*/  SHFL.IDX PT, R2, R18, RZ, 0x1c1f ;  /* 0x001c1fff12027589 */ /* 0x000e6200000e0000 */
[----:B------:R-:W2:Y:S01]  /*10930*/  LDC R12, c[0x0][0x2f4] ;  /* 0x0000bd00ff0c7b82 */ /* 0x000ea20000000800 */
[C---:B------:R-:W-:Y:S02]  /*10940*/  LOP3.LUT R13, R32.reuse, 0x40, RZ, 0xfc, !PT ;  /* 0x00000040200d7812 */ /* 0x040fe400078efcff */
[----:B------:R-:W3:Y:S01]  /*10950*/  SHFL.IDX PT, R0, R10, RZ, 0x1c1f ;  /* 0x001c1fff0a007589 */ /* 0x000ee200000e0000 */
[----:B------:R-:W-:Y:S02]  /*10960*/  LOP3.LUT R11, R32, 0x80, RZ, 0xfc, !PT ;  /* 0x00000080200b7812 */ /* 0x000fe400078efcff */
[----:B------:R-:W-:Y:S01]  /*10970*/  ISETP.GE.AND P6, PT, R9, 0x81, PT ;  /* 0x000000810900780c */ /* 0x000fe20003fc6270 */
[----:B------:R-:W-:Y:S01]  /*10980*/  SHFL.IDX PT, R20, R20, RZ, 0x1c1f ;  /* 0x001c1fff14147589 */ /* 0x000fe200000e0000 */
[----:B------:R-:W-:Y:S02]  /*10990*/  LOP3.LUT R31, R31, 0xffffff7f, RZ, 0xc0, !PT ;  /* 0xffffff7f1f1f7812 */ /* 0x000fe400078ec0ff */
[----:B------:R-:W-:-:S02]  /*109a0*/  ISETP.GE.AND P5, PT, R9, 0x21, PT ;  /* 0x000000210900780c */ /* 0x000fc40003fa6270 */
[----:B------:R-:W-:-:S07]  /*109b0*/  ISETP.GE.AND P4, PT, R9, 0x41, PT ;  /* 0x000000410900780c */ /* 0x000fce0003f86270 */
[----:B------:R-:W-:Y:S02]  /*109c0*/  @P6 LOP3.LUT R31, R31, 0x80, RZ, 0xfc, !PT ;  /* 0x000000801f1f6812 */ /* 0x000fe400078efcff */
[C---:B-1----:R-:W-:Y:S02]  /*109d0*/  IADD3 R2, P0, R32.reuse, R2, RZ ;  /* 0x0000000220027210 */ /* 0x042fe40007f1e0ff */
[-C--:B--2---:R-:W-:Y:S02]  /*109e0*/  ISETP.GE.AND P2, PT, R32, R12.reuse, PT ;  /* 0x0000000c2000720c */ /* 0x084fe40003f46270 */
[----:B------:R-:W-:Y:S01]  /*109f0*/  ISETP.GE.AND P1, PT, R13, R12, PT ;  /* 0x0000000c0d00720c */ /* 0x000fe20003f26270 */
[----:B---3--:R-:W-:Y:S01]  /*10a00*/  IMAD.X R3, RZ, RZ, R0, P0 ;  /* 0x000000ffff037224 */ /* 0x008fe200000e0600 */
[C---:B------:R-:W-:Y:S01]  /*10a10*/  ISETP.LT.OR P0, PT, R9.reuse, 0x1, P2 ;  /* 0x000000010900780c */ /* 0x040fe20001701670 */
[----:B------:R-:W-:Y:S01]  /*10a20*/  IMAD.IADD R0, R16, 0x1, R19 ;  /* 0x0000000110007824 */ /* 0x000fe200078e0213 */
[----:B------:R-:W-:-:S11]  /*10a30*/  ISETP.LT.OR P3, PT, R9, 0x1, P1 ;  /* 0x000000010900780c */ /* 0x000fd60000f61670 */
[----:B------:R-:W-:Y:S01]  /*10a40*/  LDGSTS.E.BYPASS.LTC128B.128 [R0+0xf200], desc[UR52][R2.64], !P0 ;  /* 0x0f20000002007fae */ /* 0x000fe2000c101d74 */
[----:B------:R-:W-:-:S03]  /*10a50*/  ISETP.GE.AND P0, PT, R11, R12, PT ;  /* 0x0000000c0b00720c */ /* 0x000fc60003f06270 */
[----:B------:R-:W-:Y:S01]  /*10a60*/  LDGSTS.E.BYPASS.LTC128B.128 [R0+0x11a00], desc[UR52][R2.64+0x40], !P3 ;  /* 0x11a0004002007fae */ /* 0x000fe2000d901d74 */
[----:B------:R-:W-:-:S13]  /*10a70*/  ISETP.LT.OR P3, PT, R9, 0x1, P0 ;  /* 0x000000010900780c */ /* 0x000fda0000761670 */
[----:B------:R1:W-:Y:S04]  /*10a80*/  LDGSTS.E.BYPASS.LTC128B.128 [R0+0x14200], desc[UR52][R2.64+0x80], !P3 ;  /* 0x1420008002007fae */ /* 0x0003e8000d901d74 */
[----:B-1----:R-:W1:Y:S04]  /*10a90*/  SHFL.IDX PT, R2, R18, 0x1, 0x1c1f ;  /* 0x003c1f0012027f89 */ /* 0x002e6800000e0000 */
[----:B------:R-:W2:Y:S01]  /*10aa0*/  SHFL.IDX PT, R3, R10, 0x1, 0x1c1f ;  /* 0x003c1f000a037f89 */ /* 0x000ea200000e0000 */
[----:B-1----:R-:W-:-:S05]  /*10ab0*/  IADD3 R2, P3, R32, R2, RZ ;  /* 0x0000000220027210 */ /* 0x002fca0007f7e0ff */
[----:B--2---:R-:W-:Y:S01]  /*10ac0*/  IMAD.X R3, RZ, RZ, R3, P3 ;  /* 0x000000ffff037224 */ /* 0x004fe200018e0603 */
[----:B------:R-:W-:-:S13]  /*10ad0*/  ISETP.LT.OR P3, PT, R9, 0x21, P2 ;  /* 0x000000210900780c */ /* 0x000fda0001761670 */
[----:B------:R-:W-:Y:S01]  /*10ae0*/  LDGSTS.E.BYPASS.LTC128B.128 [R0+0xfa00], desc[UR52][R2.64], !P3 ;  /* 0x0fa0000002007fae */ /* 0x000fe2000d901d74 */
[----:B------:R-:W-:-:S13]  /*10af0*/  ISETP.LT.OR P3, PT, R9, 0x21, P1 ;  /* 0x000000210900780c */ /* 0x000fda0000f61670 */
[----:B------:R-:W-:Y:S01]  /*10b00*/  LDGSTS.E.BYPASS.LTC128B.128 [R0+0x12200], desc[UR52][R2.64+0x40], !P3 ;  /* 0x1220004002007fae */ /* 0x000fe2000d901d74 */
[----:B------:R-:W-:-:S13]  /*10b10*/  ISETP.LT.OR P3, PT, R9, 0x21, P0 ;  /* 0x000000210900780c */ /* 0x000fda0000761670 */
[----:B------:R1:W-:Y:S04]  /*10b20*/  LDGSTS.E.BYPASS.LTC128B.128 [R0+0x14a00], desc[UR52][R2.64+0x80], !P3 ;  /* 0x14a0008002007fae */ /* 0x0003e8000d901d74 */
[----:B-1----:R-:W1:Y:S04]  /*10b30*/  SHFL.IDX PT, R2, R18, 0x2, 0x1c1f ;  /* 0x005c1f0012027f89 */ /* 0x002e6800000e0000 */
[----:B------:R-:W2:Y:S04]  /*10b40*/  SHFL.IDX PT, R3, R10, 0x2, 0x1c1f ;  /* 0x005c1f000a037f89 */ /* 0x000ea800000e0000 */
[----:B------:R-:W-:Y:S01]  /*10b50*/  SHFL.IDX PT, R10, R10, 0x3, 0x1c1f ;  /* 0x007c1f000a0a7f89 */ /* 0x000fe200000e0000 */
        /* <DEDUP_REMOVED lines=8> */
[----:B-1----:R-:W1:Y:S02]  /*10be0*/  SHFL.IDX PT, R2, R18, 0x3, 0x1c1f ;  /* 0x007c1f0012027f89 */ /* 0x002e6400000e0000 */
[----:B-1----:R-:W-:-:S05]  /*10bf0*/  IADD3 R2, P3, R32, R2, RZ ;  /* 0x0000000220027210 */ /* 0x002fca0007f7e0ff */
[----:B------:R-:W-:Y:S01]  /*10c00*/  IMAD.X R3, RZ, RZ, R10, P3 ;  /* 0x000000ffff037224 */ /* 0x000fe200018e060a */
[----:B------:R-:W-:-:S13]  /*10c10*/  ISETP.LT.OR P3, PT, R9, 0x61, P2 ;  /* 0x000000610900780c */ /* 0x000fda0001761670 */
[----:B------:R-:W-:Y:S01]  /*10c20*/  LDGSTS.E.BYPASS.LTC128B.128 [R0+0x10a00], desc[UR52][R2.64], !P3 ;  /* 0x10a0000002007fae */ /* 0x000fe2000d901d74 */
[----:B------:R-:W-:-:S13]  /*10c30*/  ISETP.LT.OR P3, PT, R9, 0x61, P1 ;  /* 0x000000610900780c */ /* 0x000fda0000f61670 */
[----:B------:R-:W-:Y:S01]  /*10c40*/  LDGSTS.E.BYPASS.LTC128B.128 [R0+0x13200], desc[UR52][R2.64+0x40], !P3 ;  /* 0x1320004002007fae */ /* 0x000fe2000d901d74 */
[----:B------:R-:W-:-:S13]  /*10c50*/  ISETP.LT.OR P3, PT, R9, 0x61, P0 ;  /* 0x000000610900780c */ /* 0x000fda0000761670 */
[----:B------:R1:W-:Y:S01]  /*10c60*/  LDGSTS.E.BYPASS.LTC128B.128 [R0+0x15a00], desc[UR52][R2.64+0x80], !P3 ;  /* 0x15a0008002007fae */ /* 0x0003e2000d901d74 */
[----:B------:R-:W-:-:S03]  /*10c70*/  ISETP.GE.AND P3, PT, R9, 0x61, PT ;  /* 0x000000610900780c */ /* 0x000fc60003f66270 */
[----:B-1----:R1:W2:Y:S10]  /*10c80*/  SHFL.IDX PT, R2, R21, RZ, 0x1c1f ;  /* 0x001c1fff15027589 */ /* 0x0022b400000e0000 */
.L_x_346:
[C---:B------:R-:W-:Y:S02]  /*10c90*/  ISETP.LT.OR P2, PT, R9.reuse, 0x81, P2 ;  /* 0x000000810900780c */ /* 0x040fe40001741670 */
[C---:B------:R-:W-:Y:S02]  /*10ca0*/  ISETP.LT.OR P1, PT, R9.reuse, 0x81, P1 ;  /* 0x000000810900780c */ /* 0x040fe40000f21670 */
[----:B------:R-:W-:Y:S02]  /*10cb0*/  ISETP.LT.OR P0, PT, R9, 0x81, P0 ;  /* 0x000000810900780c */ /* 0x000fe40000701670 */
[----:B--2---:R-:W-:-:S05]  /*10cc0*/  IADD3 R2, P6, R32, R2, RZ ;  /* 0x0000000220027210 */ /* 0x004fca0007fde0ff */
[----:B------:R-:W-:-:S05]  /*10cd0*/  IMAD.X R3, RZ, RZ, R20, P6 ;  /* 0x000000ffff037224 */ /* 0x000fca00030e0614 */
[----:B------:R-:W-:Y:S01]  /*10ce0*/  @!PT LDS RZ, [RZ] ;  /* 0x00000000fffff984 */ /* 0x000fe20000000800 */
[----:B------:R-:W-:Y:S01]  /*10cf0*/  @!PT LDS RZ, [RZ] ;  /* 0x00000000fffff984 */ /* 0x000fe20000000800 */
[----:B------:R-:W-:Y:S01]  /*10d00*/  @!PT LDS RZ, [RZ] ;  /* 0x00000000fffff984 */ /* 0x000fe20000000800 */
[----:B------:R2:W-:Y:S04]  /*10d10*/  LDGSTS.E.BYPASS.LTC128B.128 [R0+0x11200], desc[UR52][R2.64], !P2 ;  /* 0x1120000002007fae */ /* 0x0005e8000d101d74 */
[----:B------:R2:W-:Y:S04]  /*10d20*/  LDGSTS.E.BYPASS.LTC128B.128 [R0+0x13a00], desc[UR52][R2.64+0x40], !P1 ;  /* 0x13a0004002007fae */ /* 0x0005e8000c901d74 */
[----:B------:R2:W-:Y:S01]  /*10d30*/  LDGSTS.E.BYPASS.LTC128B.128 [R0+0x16200], desc[UR52][R2.64+0x80], !P0 ;  /* 0x1620008002007fae */ /* 0x0005e2000c101d74 */
[----:B------:R-:W-:Y:S01]  /*10d40*/  PLOP3.LUT P0, PT, PT, PT, PT, 0x80, 0x0 ;  /* 0x000000000000781c */ /* 0x000fe20003f0f070 */
[----:B------:R-:W-:-:S12]  /*10d50*/  NOP ;  /* 0x0000000000007918 */ /* 0x000fd80000000000 */
.L_x_258:
[----:B------:R-:W-:Y:S02]  /*10d60*/  PLOP3.LUT P1, PT, P1, P0, PT, 0xa2, 0x0 ;  /* 0x000000000000781c */ /* 0x000fe40000f21472 */
[----:B------:R-:W-:-:S08]  /*10d70*/  @P0 R2UR P1, UR4, R4 ;  /* 0x00000000040402ca */ /* 0x000fd00000020000 */
[----:B------:R-:W-:-:S05]  /*10d80*/  @P0 PLOP3.LUT P0, PT, P1, PT, PT, 0x80, 0x0 ;  /* 0x000000000000081c */ /* 0x000fca0000f0f070 */
[----:B------:R-:W-:Y:S01]  /*10d90*/  @!P1 SYNCS.ARRIVE.TRANS64.RED.A0T1 RZ, [UR4+0x33470], RZ ;  /* 0x033470ffffff99a7 */ /* 0x000fe20008200404 */
[----:B------:R-:W-:Y:S07]  /*10da0*/  @!P1 ARRIVES.LDGSTSBAR.64.TRANSCNT [UR4+0x33470] ;  /* 0x03347000ff0099b0 */ /* 0x000fee0008000a84 */
[----:B------:R-:W-:Y:S05]  /*10db0*/  @P0 BRA.U.ANY `(.L_x_258) ;  /* 0xfffffffd00e80947 */ /* 0x000fea000393ffff */
[----:B------:R-:W-:Y:S01]  /*10dc0*/  NOP ;  /* 0x0000000000007918 */ /* 0x000fe20000000000 */
[----:B--2---:R-:W-:-:S05]  /*10dd0*/  IMAD.U32 R2, RZ, RZ, UR42 ;  /* 0x0000002aff027e24 */ /* 0x004fca000f8e00ff */
[----:B------:R-:W-:-:S13]  /*10de0*/  ISETP.NE.AND P2, PT, R2, 0x3, PT ;  /* 0x000000030200780c */ /* 0x000fda0003f45270 */
[----:B------:R-:W-:Y:S05]  /*10df0*/  @!P2 BRA `(.L_x_259) ;  /* 0x000000000004a947 */ /* 0x000fea0003800000 */
[----:B------:R-:W-:Y:S01]  /*10e00*/  BPT.TRAP 0x1 ;  /* 0x000000040000795c */ /* 0x000fe20000300000 */
.L_x_259:
[----:B------:R2:W-:Y:S01]  /*10e10*/  SYNCS.ARRIVE.TRANS64.A1T0 RZ, [R4+URZ+0x33470], RZ ;  /* 0x033470ff04ff79a7 */ /* 0x0005e2000810003f */
[----:B------:R-:W-:Y:S05]  /*10e20*/  @!P2 BRA `(.L_x_260) ;  /* 0x000000000004a947 */ /* 0x000fea0003800000 */
[----:B------:R-:W-:Y:S01]  /*10e30*/  BPT.TRAP 0x1 ;  /* 0x000000040000795c */ /* 0x000fe20000300000 */
.L_x_260:
[----:B------:R-:W3:Y:S01]  /*10e40*/  SYNCS.PHASECHK.TRANS64.TRYWAIT P0, [R4+URZ+0x33440], R26 ;  /* 0x0334401a040075a7 */ /* 0x000ee2000800017f */
[----:B------:R-:W-:Y:S04]  /*10e50*/  BSSY B0, `(.L_x_261) ;  /* 0x0000002000007945 */ /* 0x000fe80003800000 */
[----:B---3--:R-:W-:Y:S05]  /*10e60*/  @!P0 BRA `(.L_x_262) ;  /* 0x0000004c00e88947 */ /* 0x008fea0003800000 */
.L_x_347:
[----:B------:R-:W-:Y:S05]  /*10e70*/  BSYNC B0 ;  /* 0x0000000000007941 */ /* 0x000fea0003800000 */
.L_x_261:
[----:B------:R-:W-:Y:S01]  /*10e80*/  ULDC.64 UR4, c[0x0][0x300] ;  /* 0x0000c00000047ab9 */ /* 0x000fe20000000a00 */
[----:B------:R-:W-:Y:S01]  /*10e90*/  ULDC.64 UR6, c[0x0][0x310] ;  /* 0x0000c40000067ab9 */ /* 0x000fe20000000a00 */
[----:B------:R-:W-:Y:S02]  /*10ea0*/  IMAD R9, R22, UR4, RZ ;  /* 0x0000000416097c24 */ /* 0x000fe4000f8e02ff */
[----:B------:R-:W-:-:S04]  /*10eb0*/  IMAD.WIDE.U32 R2, R6, UR4, RZ ;  /* 0x0000000406027c25 */ /* 0x000fc8000f8e00ff */
[----:B------:R-:W-:Y:S02]  /*10ec0*/  IMAD R9, R6, UR5, R9 ;  /* 0x0000000506097c24 */ /* 0x000fe4000f8e0209 */
[----:B------:R-:W-:Y:S02]  /*10ed0*/  IMAD R24, R24, UR6, RZ ;  /* 0x0000000618187c24 */ /* 0x000fe4000f8e02ff */
[----:B------:R-:W-:Y:S02]  /*10ee0*/  IMAD.IADD R3, R3, 0x1, R9 ;  /* 0x0000000103037824 */ /* 0x000fe400078e0209 */
        /* <DEDUP_REMOVED lines=9> */
[----:B------:R-:W-:Y:S02]  /*10f80*/  IMAD R6, R25, UR6, RZ ;  /* 0x0000000619067c24 */ /* 0x000fe4000f8e02ff */
[----:B------:R-:W-:-:S04]  /*10f90*/  IMAD.WIDE.U32 R2, R8, UR6, R2 ;  /* 0x0000000608027c25 */ /* 0x000fc8000f8e0002 */
[----:B------:R-:W-:Y:S01]  /*10fa0*/  IMAD R6, R8, UR7, R6 ;  /* 0x0000000708067c24 */ /* 0x000fe2000f8e0206 */
[----:B------:R-:W-:Y:S01]  /*10fb0*/  ULDC.64 UR6, c[0x0][0x2e8] ;  /* 0x0000ba0000067ab9 */ /* 0x000fe20000000a00 */
[----:B------:R-:W-:-:S04]  /*10fc0*/  IMAD.WIDE.U32 R10, R17, UR4, R10 ;  /* 0x00000004110a7c25 */ /* 0x000fc8000f8e000a */
[----:B------:R-:W-:Y:S01]  /*10fd0*/  IMAD.IADD R3, R3, 0x1, R6 ;  /* 0x0000000103037824 */ /* 0x000fe200078e0206 */
[----:B------:R-:W-:Y:S01]  /*10fe0*/  IADD3 R5, P0, R10, UR6, RZ ;  /* 0x000000060a057c10 */ /* 0x000fe2000ff1e0ff */
[C---:B------:R-:W-:Y:S02]  /*10ff0*/  IMAD R7, R17.reuse, UR5, RZ ;  /* 0x0000000511077c24 */ /* 0x040fe4000f8e02ff */
[----:B------:R-:W-:Y:S01]  /*11000*/  IMAD.WIDE.U32 R2, R17, UR4, R2 ;  /* 0x0000000411027c25 */ /* 0x000fe2000f8e0002 */
[----:B------:R-:W-:Y:S02]  /*11010*/  UMOV UR4, 0xffffffff ;  /* 0xffffffff00047882 */ /* 0x000fe40000000000 */
[----:B------:R-:W-:Y:S02]  /*11020*/  IADD3.X R10, R11, UR7, R7, P0, !PT ;  /* 0x000000070b0a7c10 */ /* 0x000fe400087fe407 */
[----:B------:R-:W-:-:S04]  /*11030*/  IADD3 R6, P0, R2, UR6, RZ ;  /* 0x0000000602067c10 */ /* 0x000fc8000ff1e0ff */
[----:B------:R-:W-:Y:S01]  /*11040*/  IADD3.X R7, R7, UR7, R3, P0, !PT ;  /* 0x0000000707077c10 */ /* 0x000fe200087fe403 */
[----:B------:R-:W-:Y:S08]  /*11050*/  BRA.DIV UR4, `(.L_x_263) ;  /* 0x0000004e04807947 */ /* 0x000ff0000b800000 */
[----:B------:R-:W4:Y:S01]  /*11060*/  SHFL.IDX PT, R3, R5, RZ, 0x1c1f ;  /* 0x001c1fff05037589 */ /* 0x000f2200000e0000 */
[----:B------:R-:W-:Y:S01]  /*11070*/  LOP3.LUT R31, R31, 0xfffffdff, RZ, 0xc0, !PT ;  /* 0xfffffdff1f1f7812 */ /* 0x000fe200078ec0ff */
[----:B------:R-:W5:Y:S01]  /*11080*/  LDC R9, c[0x0][0x2f4] ;  /* 0x0000bd00ff097b82 */ /* 0x000f620000000800 */
[C---:B------:R-:W-:Y:S01]  /*11090*/  LOP3.LUT R11, R32.reuse, 0x40, RZ, 0xfc, !PT ;  /* 0x00000040200b7812 */ /* 0x040fe200078efcff */
[----:B------:R-:W0:Y:S01]  /*110a0*/  SHFL.IDX PT, R2, R10, RZ, 0x1c1f ;  /* 0x001c1fff0a027589 */ /* 0x000e2200000e0000 */
[----:B------:R-:W-:Y:S02]  /*110b0*/  @P3 LOP3.LUT R31, R31, 0x200, RZ, 0xfc, !PT ;  /* 0x000002001f1f3812 */ /* 0x000fe400078efcff */
[----:B------:R-:W-:Y:S01]  /*110c0*/  LOP3.LUT R8, R32, 0x80, RZ, 0xfc, !PT ;  /* 0x0000008020087812 */ /* 0x000fe200078efcff */
[----:B------:R-:W-:Y:S01]  /*110d0*/  SHFL.IDX PT, R14, R5, 0x3, 0x1c1f ;  /* 0x007c1f00050e7f89 */ /* 0x000fe200000e0000 */
[----:B------:R-:W-:-:S03]  /*110e0*/  LOP3.LUT P3, RZ, R31, 0x20, RZ, 0xc0, !PT ;  /* 0x000000201fff7812 */ /* 0x000fc6000786c0ff */
[----:B------:R-:W-:Y:S10]  /*110f0*/  SHFL.IDX PT, R7, R7, RZ, 0x1c1f ;  /* 0x001c1fff07077589 */ /* 0x000ff400000e0000 */
[----:B----4-:R-:W-:-:S02]  /*11100*/  @P3 IADD3 R3, P0, R32, R3, RZ ;  /* 0x0000000320033210 */ /* 0x010fc40007f1e0ff */
[-C--:B-----5:R-:W-:Y:S02]  /*11110*/  ISETP.GE.AND P6, PT, R32, R9.reuse, PT ;  /* 0x000000092000720c */ /* 0x0a0fe40003fc6270 */
[-C--:B------:R-:W-:Y:S01]  /*11120*/  ISETP.GE.AND P2, PT, R11, R9.reuse, PT ;  /* 0x000000090b00720c */ /* 0x080fe20003f46270 */
[----:B0-----:R-:W-:Y:S01]  /*11130*/  @P3 IMAD.X R2, RZ, RZ, R2, P0 ;  /* 0x000000ffff023224 */ /* 0x001fe200000e0602 */
[----:B------:R-:W-:-:S04]  /*11140*/  ISETP.GE.AND P1, PT, R8, R9, PT ;  /* 0x000000090800720c */ /* 0x000fc80003f26270 */
[----:B------:R-:W-:-:S04]  /*11150*/  @P3 LOP3.LUT R3, R3, R2, RZ, 0x3c, !PT ;  /* 0x0000000203033212 */ /* 0x000fc800078e3cff */
[----:B------:R-:W-:-:S04]  /*11160*/  @P3 LOP3.LUT R2, R3, R2, RZ, 0x3c, !PT ;  /* 0x0000000203023212 */ /* 0x000fc800078e3cff */
[----:B------:R-:W-:-:S05]  /*11170*/  @P3 LOP3.LUT R3, R3, R2, RZ, 0x3c, !PT ;  /* 0x0000000203033212 */ /* 0x000fca00078e3cff */
[----:B------:R-:W-:Y:S04]  /*11180*/  @P3 LDGSTS.E.BYPASS.LTC128B.128 [R0+0x24200], desc[UR52][R2.64], !P6 ;  /* 0x2420000002003fae */ /* 0x000fe8000f101d74 */
[----:B------:R-:W-:Y:S04]  /*11190*/  @P3 LDGSTS.E.BYPASS.LTC128B.128 [R0+0x26a00], desc[UR52][R2.64+0x40], !P2 ;  /* 0x26a0004002003fae */ /* 0x000fe8000d101d74 */
[----:B------:R0:W-:Y:S01]  /*111a0*/  @P3 LDGSTS.E.BYPASS.LTC128B.128 [R0+0x29200], desc[UR52][R2.64+0x80], !P1 ;  /* 0x2920008002003fae */ /* 0x0001e2000c901d74 */
[----:B------:R-:W-:-:S03]  /*111b0*/  LOP3.LUT P3, RZ, R31, 0x200, RZ, 0xc0, !PT ;  /* 0x000002001fff7812 */ /* 0x000fc6000786c0ff */
[----:B0-----:R-:W0:Y:S04]  /*111c0*/  SHFL.IDX PT, R3, R5, 0x1, 0x1c1f ;  /* 0x003c1f0005037f89 */ /* 0x001e2800000e0000 */
[----:B------:R-:W4:Y:S01]  /*111d0*/  SHFL.IDX PT, R2, R10, 0x1, 0x1c1f ;  /* 0x003c1f000a027f89 */ /* 0x000f2200000e0000 */
[----:B0-----:R-:W-:-:S05]  /*111e0*/  @P5 IADD3 R3, P0, R32, R3, RZ ;  /* 0x0000000320035210 */ /* 0x001fca0007f1e0ff */
[----:B----4-:R-:W-:-:S05]  /*111f0*/  @P5 IMAD.X R2, RZ, RZ, R2, P0 ;  /* 0x000000ffff025224 */ /* 0x010fca00000e0602 */
[----:B------:R-:W-:-:S04]  /*11200*/  @P5 LOP3.LUT R3, R3, R2, RZ, 0x3c, !PT ;  /* 0x0000000203035212 */ /* 0x000fc800078e3cff */
[----:B------:R-:W-:-:S04]  /*11210*/  @P5 LOP3.LUT R2, R3, R2, RZ, 0x3c, !PT ;  /* 0x0000000203025212 */ /* 0x000fc800078e3cff */
[----:B------:R-:W-:-:S05]  /*11220*/  @P5 LOP3.LUT R3, R3, R2, RZ, 0x3c, !PT ;  /* 0x0000000203035212 */ /* 0x000fca00078e3cff */
[----:B------:R-:W-:Y:S04]  /*11230*/  @P5 LDGSTS.E.BYPASS.LTC128B.128 [R0+0x24a00], desc[UR52][R2.64], !P6 ;  /* 0x24a0000002005fae */ /* 0x000fe8000f101d74 */
[----:B------:R-:W-:Y:S04]  /*11240*/  @P5 LDGSTS.E.BYPASS.LTC128B.128 [R0+0x27200], desc[UR52][R2.64+0x40], !P2 ;  /* 0x2720004002005fae */ /* 0x000fe8000d101d74 */
[----:B------:R0:W-:Y:S04]  /*11250*/  @P5 LDGSTS.E.BYPASS.LTC128B.128 [R0+0x29a00], desc[UR52][R2.64+0x80], !P1 ;  /* 0x29a0008002005fae */ /* 0x0001e8000c901d74 */
[----:B0-----:R-:W0:Y:S04]  /*11260*/  SHFL.IDX PT, R3, R5, 0x2, 0x1c1f ;  /* 0x005c1f0005037f89 */ /* 0x001e2800000e0000 */
[----:B------:R-:W4:Y:S04]  /*11270*/  SHFL.IDX PT, R2, R10, 0x2, 0x1c1f ;  /* 0x005c1f000a027f89 */ /* 0x000f2800000e0000 */
[----:B------:R-:W5:Y:S01]  /*11280*/  SHFL.IDX PT, R10, R10, 0x3, 0x1c1f ;  /* 0x007c1f000a0a7f89 */ /* 0x000f6200000e0000 */
[----:B0-----:R-:W-:-:S05]  /*11290*/  @P4 IADD3 R3, P0, R32, R3, RZ ;  /* 0x0000000320034210 */ /* 0x001fca0007f1e0ff */
[----:B----4-:R-:W-:Y:S01]  /*112a0*/  @P4 IMAD.X R2, RZ, RZ, R2, P0 ;  /* 0x000000ffff024224 */ /* 0x010fe200000e0602 */
[----:B------:R-:W-:-:S04]  /*112b0*/  @P3 IADD3 R14, P0, R32, R14, RZ ;  /* 0x0000000e200e3210 */ /* 0x000fc80007f1e0ff */
[----:B------:R-:W-:Y:S01]  /*112c0*/  @P4 LOP3.LUT R3, R3, R2, RZ, 0x3c, !PT ;  /* 0x0000000203034212 */ /* 0x000fe200078e3cff */
[----:B-----5:R-:W-:-:S03]  /*112d0*/  @P3 IMAD.X R9, RZ, RZ, R10, P0 ;  /* 0x000000ffff093224 */ /* 0x020fc600000e060a */
[----:B------:R-:W-:-:S04]  /*112e0*/  @P4 LOP3.LUT R2, R3, R2, RZ, 0x3c, !PT ;  /* 0x0000000203024212 */ /* 0x000fc800078e3cff */
[----:B------:R-:W-:-:S05]  /*112f0*/  @P4 LOP3.LUT R3, R3, R2, RZ, 0x3c, !PT ;  /* 0x0000000203034212 */ /* 0x000fca00078e3cff */
[----:B------:R-:W-:Y:S04]  /*11300*/  @P4 LDGSTS.E.BYPASS.LTC128B.128 [R0+0x25200], desc[UR52][R2.64], !P6 ;  /* 0x2520000002004fae */ /* 0x000fe8000f101d74 */
[----:B------:R-:W-:Y:S04]  /*11310*/  @P4 LDGSTS.E.BYPASS.LTC128B.128 [R0+0x27a00], desc[UR52][R2.64+0x40], !P2 ;  /* 0x27a0004002004fae */ /* 0x000fe8000d101d74 */
[----:B------:R0:W-:Y:S02]  /*11320*/  @P4 LDGSTS.E.BYPASS.LTC128B.128 [R0+0x2a200], desc[UR52][R2.64+0x80], !P1 ;  /* 0x2a20008002004fae */ /* 0x0001e4000c901d74 */
[----:B0-----:R-:W-:-:S02]  /*11330*/  @P3 IMAD.MOV.U32 R2, RZ, RZ, R14 ;  /* 0x000000ffff023224 */ /* 0x001fc400078e000e */
[----:B------:R-:W-:Y:S01]  /*11340*/  @P3 IMAD.MOV.U32 R3, RZ, RZ, R9 ;  /* 0x000000ffff033224 */ /* 0x000fe200078e0009 */
[----:B------:R0:W4:Y:S04]  /*11350*/  SHFL.IDX PT, R14, R6, RZ, 0x1c1f ;  /* 0x001c1fff060e7589 */ /* 0x00012800000e0000 */
[----:B------:R0:W-:Y:S04]  /*11360*/  @P3 LDGSTS.E.BYPASS.LTC128B.128 [R0+0x25a00], desc[UR52][R2.64], !P6 ;  /* 0x25a0000002003fae */ /* 0x0001e8000f101d74 */
[----:B------:R0:W-:Y:S04]  /*11370*/  @P3 LDGSTS.E.BYPASS.LTC128B.128 [R0+0x28200], desc[UR52][R2.64+0x40], !P2 ;  /* 0x2820004002003fae */ /* 0x0001e8000d101d74 */
[----:B------:R0:W-:Y:S02]  /*11380*/  @P3 LDGSTS.E.BYPASS.LTC128B.128 [R0+0x2aa00], desc[UR52][R2.64+0x80], !P1 ;  /* 0x2aa0008002003fae */ /* 0x0001e4000c901d74 */
.L_x_359:
[----:B------:R-:W-:Y:S01]  /*11390*/  LOP3.LUT P0, RZ, R31, 0x80, RZ, 0xc0, !PT ;  /* 0x000000801fff7812 */ /* 0x000fe2000780c0ff */
[----:B------:R-:W-:-:S12]  /*113a0*/  BSSY B0, `(.L_x_264) ;  /* 0x0000010000007945 */ /* 0x000fd80003800000 */
[----:B------:R-:W-:Y:S05]  /*113b0*/  @!P0 BRA `(.L_x_265) ;  /* 0x0000000000388947 */ /* 0x000fea0003800000 */
[----:B0-----:R-:W0:Y:S01]  /*113c0*/  LDC R6, c[0x0][0x2f4] ;  /* 0x0000bd00ff067b82 */ /* 0x001e220000000800 */
[C---:B------:R-:W-:Y:S02]  /*113d0*/  LOP3.LUT R8, R32.reuse, 0x40, RZ, 0xfc, !PT ;  /* 0x0000004020087812 */ /* 0x040fe400078efcff */
[C---:B------:R-:W-:Y:S02]  /*113e0*/  LOP3.LUT R5, R32.reuse, 0x80, RZ, 0xfc, !PT ;  /* 0x0000008020057812 */ /* 0x040fe400078efcff */
[----:B----4-:R-:W-:-:S05]  /*113f0*/  IADD3 R2, P0, R32, R14, RZ ;  /* 0x0000000e20027210 */ /* 0x010fca0007f1e0ff */
[----:B------:R-:W-:Y:S01]  /*11400*/  IMAD.X R3, RZ, RZ, R7, P0 ;  /* 0x000000ffff037224 */ /* 0x000fe200000e0607 */
[-C--:B0-----:R-:W-:Y:S02]  /*11410*/  ISETP.GE.AND P3, PT, R32, R6.reuse, PT ;  /* 0x000000062000720c */ /* 0x081fe40003f66270 */
        /* <DEDUP_REMOVED lines=8> */
.L_x_265:
[----:B------:R-:W-:Y:S05]  /*114a0*/  BSYNC B0 ;  /* 0x0000000000007941 */ /* 0x000fea0003800000 */
.L_x_264:
[----:B------:R-:W-:Y:S01]  /*114b0*/  NOP ;  /* 0x0000000000007918 */ /* 0x000fe20000000000 */
[----:B------:R-:W-:-:S13]  /*114c0*/  PLOP3.LUT P0, PT, PT, PT, PT, 0x80, 0x0 ;  /* 0x000000000000781c */ /* 0x000fda0003f0f070 */
.L_x_266:
[----:B------:R-:W-:Y:S02]  /*114d0*/  PLOP3.LUT P1, PT, P1, P0, PT, 0xa2, 0x0 ;  /* 0x000000000000781c */ /* 0x000fe40000f21472 */
[----:B------:R-:W-:-:S08]  /*114e0*/  @P0 R2UR P1, UR4, R4 ;  /* 0x00000000040402ca */ /* 0x000fd00000020000 */
[----:B------:R-:W-:-:S05]  /*114f0*/  @P0 PLOP3.LUT P0, PT, P1, PT, PT, 0x80, 0x0 ;  /* 0x000000000000081c */ /* 0x000fca0000f0f070 */
[----:B------:R-:W-:Y:S01]  /*11500*/  @!P1 SYNCS.ARRIVE.TRANS64.RED.A0T1 RZ, [UR4+0x33430], RZ ;  /* 0x033430ffffff99a7 */ /* 0x000fe20008200404 */
[----:B------:R-:W-:Y:S07]  /*11510*/  @!P1 ARRIVES.LDGSTSBAR.64.TRANSCNT [UR4+0x33430] ;  /* 0x03343000ff0099b0 */ /* 0x000fee0008000a84 */
[----:B------:R-:W-:Y:S05]  /*11520*/  @P0 BRA.U.ANY `(.L_x_266) ;  /* 0xfffffffd00e80947 */ /* 0x000fea000393ffff */
[----:B------:R-:W-:Y:S01]  /*11530*/  NOP ;  /* 0x0000000000007918 */ /* 0x000fe20000000000 */
[----:B0-----:R-:W-:-:S05]  /*11540*/  IMAD.U32 R0, RZ, RZ, UR42 ;  /* 0x0000002aff007e24 */ /* 0x001fca000f8e00ff */
[----:B------:R-:W-:-:S13]  /*11550*/  ISETP.NE.AND P2, PT, R0, 0x3, PT ;  /* 0x000000030000780c */ /* 0x000fda0003f45270 */
[----:B------:R-:W-:Y:S05]  /*11560*/  @!P2 BRA `(.L_x_267) ;  /* 0x000000000004a947 */ /* 0x000fea0003800000 */
[----:B------:R-:W-:Y:S01]  /*11570*/  BPT.TRAP 0x1 ;  /* 0x000000040000795c */ /* 0x000fe20000300000 */
.L_x_267:
[----:B------:R0:W-:Y:S02]  /*11580*/  SYNCS.ARRIVE.TRANS64.A1T0 RZ, [R4+URZ+0x33430], RZ ;  /* 0x033430ff04ff79a7 */ /* 0x0001e4000810003f */
[----:B------:R-:W-:Y:S05]  /*11590*/  WARPSYNC.ALL ;  /* 0x0000000000007948 */ /* 0x000fea0003800000 */
[----:B------:R-:W-:Y:S01]  /*115a0*/  VIADD R0, R16, 0x1e200 ;  /* 0x0001e20010007836 */ /* 0x000fe20000000000 */
[----:B------:R-:W-:Y:S01]  /*115b0*/  USHF.R.S32.HI UR4, URZ, 0x1f, UR38 ;  /* 0x0000001f3f047899 */ /* 0x000fe20008011426 */
[----:B------:R-:W-:Y:S01]  /*115c0*/  BAR.SYNC.DEFER_BLOCKING 0x8, 0x180 ;  /* 0x0206000000007b1d */ /* 0x000fe20000010000 */
[----:B------:R-:W-:Y:S02]  /*115d0*/  UISETP.NE.AND UP0, UPT, UR47, URZ, UPT ;  /* 0x0000003f2f00728c */ /* 0x000fe4000bf05270 */
[----:B------:R-:W-:-:S02]  /*115e0*/  LOP3.LUT P0, RZ, R0, 0x1bf, RZ, 0xc0, !PT ;  /* 0x000001bf00ff7812 */ /* 0x000fc4000780c0ff */
[----:B------:R-:W-:Y:S01]  /*115f0*/  USEL UR40, UR40, URZ, !UP0 ;  /* 0x0000003f28287287 */ /* 0x000fe2000c000000 */
[----:B------:R-:W-:Y:S01]  /*11600*/  BSSY B6, `(.L_x_268) ;  /* 0x0000018000067945 */ /* 0x000fe20003800000 */
[----:B------:R-:W-:Y:S02]  /*11610*/  ULDC.64 UR6, c[0x0][0x298] ;  /* 0x0000a60000067ab9 */ /* 0x000fe40000000a00 */
[----:B------:R-:W-:Y:S02]  /*11620*/  UIMAD UR4, UR4, UR6, URZ ;  /* 0x00000006040472a4 */ /* 0x000fe4000f8e023f */
[----:B------:R-:W-:Y:S02]  /*11630*/  UIMAD.WIDE.U32 UR36, UR38, UR6, URZ ;  /* 0x00000006262472a5 */ /* 0x000fe4000f8e003f */
[----:B------:R-:W-:Y:S02]  /*11640*/  UIMAD UR4, UR38, UR7, UR4 ;  /* 0x00000007260472a4 */ /* 0x000fe4000f8e0204 */
[----:B------:R-:W-:-:S02]  /*11650*/  USEL UR38, UR41, URZ, !UP0 ;  /* 0x0000003f29267287 */ /* 0x000fc4000c000000 */
[----:B------:R-:W-:Y:S01]  /*11660*/  UIADD3 UR41, UR37, UR4, URZ ;  /* 0x0000000425297290 */ /* 0x000fe2000fffe03f */
[----:B------:R-:W-:Y:S11]  /*11670*/  @!P0 BRA `(.L_x_269) ;  /* 0x0000000000408947 */ /* 0x000ff60003800000 */
[----:B------:R-:W-:Y:S01]  /*11680*/  MOV R2, 0x0 ;  /* 0x0000000000027802 */ /* 0x000fe20000000f00 */
[----:B------:R-:W-:Y:S01]  /*11690*/  ULDC.64 UR6, c[0x4][0xc0] ;  /* 0x0100300000067ab9 */ /* 0x000fe20000000a00 */
[----:B------:R-:W-:Y:S01]  /*116a0*/  ULDC.64 UR8, c[0x4][0xc8] ;  /* 0x0100320000087ab9 */ /* 0x000fe20000000a00 */
[----:B------:R-:W-:Y:S01]  /*116b0*/  ULDC.64 UR4, c[0x4][0x28] ;  /* 0x01000a0000047ab9 */ /* 0x000fe20000000a00 */
[----:B0-23--:R-:W-:Y:S02]  /*116c0*/  IMAD.U32 R4, RZ, RZ, UR6 ;  /* 0x00000006ff047e24 */ /* 0x00dfe4000f8e00ff */
        /* <DEDUP_REMOVED lines=9> */
[----:B-1----:R-:W-:-:S07]  /*11760*/  LEPC R20, `(.L_x_269) ;  /* 0x000000001014794e */ /* 0x002fce0000000000 */
[----:B0---4-:R-:W-:Y:S05]  /*11770*/  CALL.ABS.NOINC R2 ;  /* 0x0000000002007343 */ /* 0x011fea0003c00000 */
.L_x_269:
[----:B------:R-:W-:Y:S05]  /*11780*/  BSYNC B6 ;  /* 0x0000000000067941 */ /* 0x000fea0003800000 */
.L_x_268:
[----:B------:R-:W2:Y:S01]  /*11790*/  LDL.LU R19, [R1+0x4] ;  /* 0x0000040001137983 */ /* 0x000ea20000300800 */
[----:B------:R-:W0:Y:S01]  /*117a0*/  LDC R6, c[0x0][0x448] ;  /* 0x00011200ff067b82 */ /* 0x000e220000000800 */
[----:B------:R-:W1:Y:S01]  /*117b0*/  S2R R2, SR_TID.X ;  /* 0x0000000000027919 */ /* 0x000e620000002100 */
[----:B------:R-:W3:Y:S01]  /*117c0*/  S2R R18, SR_TID.X ;  /* 0x0000000000127919 */ /* 0x000ee20000002100 */
[----:B------:R-:W-:Y:S01]  /*117d0*/  R2UR UR8, R17 ;  /* 0x00000000110872ca */ /* 0x000fe200000e0000 */
[----:B------:R-:W-:Y:S01]  /*117e0*/  ULDC.64 UR6, c[0x0][0x2d8] ;  /* 0x0000b60000067ab9 */ /* 0x000fe20000000a00 */
[----:B------:R0:W5:Y:S02]  /*117f0*/  LDL R8, [R1+0x18] ;  /* 0x0000180001087983 */ /* 0x0001640000100800 */
[----:B0-----:R-:W-:Y:S02]  /*11800*/  ISETP.NE.AND P0, PT, R6, 0x1, PT ;  /* 0x000000010600780c */ /* 0x001fe40003f05270 */
[----:B-1----:R-:W-:-:S11]  /*11810*/  LOP3.LUT R2, R2, 0x7f, RZ, 0xc0, !PT ;  /* 0x0000007f02027812 */ /* 0x002fd600078ec0ff */
[----:B------:R-:W0:Y:S01]  /*11820*/  @P0 LDC R3, c[0x0][0x450] ;  /* 0x00011400ff030b82 */ /* 0x000e220000000800 */
[----:B------:R-:W-:Y:S01]  /*11830*/  SHF.R.U32.HI R2, RZ, 0x2, R2 ;  /* 0x00000002ff027819 */ /* 0x000fe20000011602 */
[----:B---3--:R-:W-:-:S05]  /*11840*/  IMAD.SHL.U32 R18, R18, 0x20, RZ ;  /* 0x0000002012127824 */ /* 0x008fca00078e00ff */
[----:B------:R-:W-:Y:S02]  /*11850*/  LOP3.LUT R18, R2, 0x60, R18, 0xf8, !PT ;  /* 0x0000006002127812 */ /* 0x000fe400078ef812 */
[----:B------:R-:W1:Y:S01]  /*11860*/  @P0 LDC R2, c[0x0][0x44c] ;  /* 0x00011300ff020b82 */ /* 0x000e620000000800 */
[----:B------:R-:W-:Y:S01]  /*11870*/  R2UR UR10, R17 ;  /* 0x00000000110a72ca */ /* 0x000fe200000e0000 */
[----:B------:R-:W-:Y:S01]  /*11880*/  UMOV UR4, UR36 ;  /* 0x0000002400047c82 */ /* 0x000fe20008000000 */
[----:B------:R-:W-:Y:S02]  /*11890*/  UMOV UR5, UR41 ;  /* 0x0000002900057c82 */ /* 0x000fe40008000000 */
[----:B------:R-:W-:-:S03]  /*118a0*/  UIMAD.WIDE.U32 UR4, UR8, UR6, UR4 ;  /* 0x00000006080472a5 */ /* 0x000fc6000f8e0004 */
[----:B------:R-:W-:Y:S02]  /*118b0*/  ULDC.64 UR8, c[0x0][0x2e0] ;  /* 0x0000b80000087ab9 */ /* 0x000fe40000000a00 */
[----:B------:R-:W-:-:S04]  /*118c0*/  UIMAD UR6, UR40, UR8, URZ ;  /* 0x00000008280672a4 */ /* 0x000fc8000f8e023f */
[----:B------:R-:W-:Y:S02]  /*118d0*/  UIMAD UR5, UR10, UR7, UR5 ;  /* 0x000000070a0572a4 */ /* 0x000fe4000f8e0205 */
[----:B------:R-:W-:Y:S02]  /*118e0*/  UIMAD UR6, UR38, UR9, UR6 ;  /* 0x00000009260672a4 */ /* 0x000fe4000f8e0206 */
[----:B------:R-:W-:-:S04]  /*118f0*/  UIMAD.WIDE.U32 UR4, UR38, UR8, UR4 ;  /* 0x00000008260472a5 */ /* 0x000fc8000f8e0004 */
[----:B------:R-:W-:-:S03]  /*11900*/  UIADD3 UR5, UR5, UR6, URZ ;  /* 0x0000000605057290 */ /* 0x000fc6000fffe03f */
[----:B------:R-:W-:Y:S01]  /*11910*/  ULDC.64 UR6, c[0x0][0x2d0] ;  /* 0x0000b40000067ab9 */ /* 0x000fe20000000a00 */
[C---:B------:R-:W-:Y:S02]  /*11920*/  LOP3.LUT R10, R32.reuse, 0x40, RZ, 0xfc, !PT ;  /* 0x00000040200a7812 */ /* 0x040fe400078efcff */
[----:B------:R-:W-:Y:S01]  /*11930*/  LOP3.LUT R11, R32, 0x80, RZ, 0xfc, !PT ;  /* 0x00000080200b7812 */ /* 0x000fe200078efcff */
[----:B--2---:R-:W-:-:S05]  /*11940*/  IMAD.SHL.U32 R5, R19, 0x80, RZ ;  /* 0x0000008013057824 */ /* 0x004fca00078e00ff */
[----:B------:R-:W-:-:S05]  /*11950*/  LOP3.LUT R9, R18, R5, RZ, 0xfc, !PT ;  /* 0x0000000512097212 */ /* 0x000fca00078efcff */
[----:B-1----:R-:W-:-:S04]  /*11960*/  @P0 IMAD.HI.U32 R2, R9, R2, RZ ;  /* 0x0000000209020227 */ /* 0x002fc800078e00ff */
[----:B------:R-:W-:Y:S01]  /*11970*/  IMAD.MOV.U32 R0, RZ, RZ, R9 ;  /* 0x000000ffff007224 */ /* 0x000fe200078e0009 */
[----:B0-----:R-:W-:Y:S01]  /*11980*/  @P0 SHF.R.U32.HI R0, RZ, R3, R2 ;  /* 0x00000003ff000219 */ /* 0x001fe20000011602 */
[----:B------:R-:W0:Y:S03]  /*11990*/  S2R R18, SR_TID.X ;  /* 0x0000000000127919 */ /* 0x000e260000002100 */
[--C-:B------:R-:W-:Y:S01]  /*119a0*/  SHF.R.S32.HI R2, RZ, 0x1f, R0.reuse ;  /* 0x0000001fff027819 */ /* 0x100fe20000011400 */
[----:B------:R-:W-:Y:S02]  /*119b0*/  IMAD.U32 R3, RZ, RZ, UR6 ;  /* 0x00000006ff037e24 */ /* 0x000fe4000f8e00ff */
[----:B------:R-:W-:Y:S02]  /*119c0*/  IMAD.MOV R4, RZ, RZ, -R0 ;  /* 0x000000ffff047224 */ /* 0x000fe400078e0a00 */
[----:B------:R-:W-:-:S02]  /*119d0*/  IMAD R7, R2, UR6, RZ ;  /* 0x0000000602077c24 */ /* 0x000fc4000f8e02ff */
[----:B------:R-:W-:Y:S01]  /*119e0*/  IMAD.WIDE.U32 R2, R0, R3, UR4 ;  /* 0x0000000400027e25 */ /* 0x000fe2000f8e0003 */
[----:B------:R-:W-:-:S03]  /*119f0*/  ULDC.64 UR4, c[0x0][0x2c8] ;  /* 0x0000b20000047ab9 */ /* 0x000fc60000000a00 */
[----:B------:R-:W-:Y:S02]  /*11a00*/  IMAD R7, R0, UR7, R7 ;  /* 0x0000000700077c24 */ /* 0x000fe4000f8e0207 */
[----:B------:R-:W-:Y:S02]  /*11a10*/  IMAD R0, R6, R4, R9 ;  /* 0x0000000406007224 */ /* 0x000fe400078e0209 */
[----:B------:R-:W-:-:S03]  /*11a20*/  IMAD.IADD R3, R3, 0x1, R7 ;  /* 0x0000000103037824 */ /* 0x000fc600078e0207 */
[----:B------:R-:W-:Y:S01]  /*11a30*/  SHF.R.S32.HI R4, RZ, 0x1f, R0 ;  /* 0x0000001fff047819 */ /* 0x000fe20000011400 */
[----:B------:R-:W-:-:S04]  /*11a40*/  IMAD.WIDE.U32 R2, R0, UR4, R2 ;  /* 0x0000000400027c25 */ /* 0x000fc8000f8e0002 */
[----:B------:R-:W-:-:S04]  /*11a50*/  IMAD R7, R4, UR4, RZ ;  /* 0x0000000404077c24 */ /* 0x000fc8000f8e02ff */
[----:B------:R-:W-:Y:S01]  /*11a60*/  IMAD R7, R0, UR5, R7 ;  /* 0x0000000500077c24 */ /* 0x000fe2000f8e0207 */
[----:B------:R-:W-:Y:S02]  /*11a70*/  ULDC.64 UR4, c[0x0][0x280] ;  /* 0x0000a00000047ab9 */ /* 0x000fe40000000a00 */
[----:B------:R-:W-:Y:S01]  /*11a80*/  IADD3 R0, P0, R2, UR4, RZ ;  /* 0x0000000402007c10 */ /* 0x000fe2000ff1e0ff */
[----:B------:R-:W-:Y:S01]  /*11a90*/  ULDC UR4, c[0x0][0x2b8] ;  /* 0x0000ae0000047ab9 */ /* 0x000fe20000000800 */
[----:B0-----:R-:W-:Y:S02]  /*11aa0*/  LOP3.LUT R18, R18, 0x7f, RZ, 0xc0, !PT ;  /* 0x0000007f12127812 */ /* 0x001fe400078ec0ff */
[----:B------:R-:W-:Y:S01]  /*11ab0*/  IADD3.X R4, R3, UR5, R7, P0, !PT ;  /* 0x0000000503047c10 */ /* 0x000fe200087fe407 */
[----:B------:R-:W-:Y:S01]  /*11ac0*/  UMOV UR5, 0xffffffff ;  /* 0xffffffff00057882 */ /* 0x000fe20000000000 */
[----:B------:R-:W-:Y:S02]  /*11ad0*/  ISETP.GE.AND P3, PT, R32, UR4, PT ;  /* 0x0000000420007c0c */ /* 0x000fe4000bf66270 */
[----:B------:R-:W-:-:S02]  /*11ae0*/  ISETP.GE.AND P2, PT, R10, UR4, PT ;  /* 0x000000040a007c0c */ /* 0x000fc4000bf46270 */
[----:B------:R-:W-:Y:S02]  /*11af0*/  ISETP.GE.AND P1, PT, R11, UR4, PT ;  /* 0x000000040b007c0c */ /* 0x000fe4000bf26270 */
[----:B------:R-:W-:Y:S01]  /*11b00*/  SHF.R.U32.HI R10, RZ, 0x2, R18 ;  /* 0x00000002ff0a7819 */ /* 0x000fe20000011612 */
[----:B------:R-:W-:Y:S10]  /*11b10*/  BRA.DIV UR5, `(.L_x_270) ;  /* 0x0000004a05a07947 */ /* 0x000ff4000b800000 */
[----:B----4-:R-:W0:Y:S01]  /*11b20*/  SHFL.IDX PT, R14, R0, RZ, 0x1c1f ;  /* 0x001c1fff000e7589 */ /* 0x010e2200000e0000 */
[----:B------:R-:W-:Y:S02]  /*11b30*/  IMAD R28, R28, R6, RZ ;  /* 0x000000061c1c7224 */ /* 0x000fe400078e02ff */
[----:B------:R-:W-:Y:S01]  /*11b40*/  IMAD.IADD R5, R10, 0x1, R5 ;  /* 0x000000010a057824 */ /* 0x000fe200078e0205 */
[----:B------:R-:W1:Y:S03]  /*11b50*/  SHFL.IDX PT, R2, R4, RZ, 0x1c1f ;  /* 0x001c1fff04027589 */ /* 0x000e6600000e0000 */
[C---:B------:R-:W-:Y:S01]  /*11b60*/  VIADD R7, R5.reuse, 0x20 ;  /* 0x0000002005077836 */ /* 0x040fe20000000000 */
[----:B------:R-:W-:-:S13]  /*11b70*/  ISETP.GE.AND P0, PT, R5, R28, PT ;  /* 0x0000001c0500720c */ /* 0x000fda0003f06270 */
[----:B0-----:R-:W-:-:S05]  /*11b80*/  @!P0 IADD3 R14, P4, R32, R14, RZ ;  /* 0x0000000e200e8210 */ /* 0x001fca0007f9e0ff */
[----:B-1----:R-:W-:Y:S02]  /*11b90*/  @!P0 IMAD.X R3, RZ, RZ, R2, P4 ;  /* 0x000000ffff038224 */ /* 0x002fe400020e0602 */
[----:B------:R-:W-:Y:S02]  /*11ba0*/  @!P0 IMAD.MOV.U32 R2, RZ, RZ, R14 ;  /* 0x000000ffff028224 */ /* 0x000fe400078e000e */
[----:B------:R-:W0:Y:S04]  /*11bb0*/  SHFL.IDX PT, R14, R0, 0x1, 0x1c1f ;  /* 0x003c1f00000e7f89 */ /* 0x000e2800000e0000 */
[----:B-----5:R-:W-:Y:S04]  /*11bc0*/  @!P0 LDGSTS.E.BYPASS.LTC128B.128 [R8+0x1e200], desc[UR52][R2.64], !P3 ;  /* 0x1e20000002088fae */ /* 0x020fe8000d901d74 */
[----:B------:R-:W-:Y:S04]  /*11bd0*/  @!P0 LDGSTS.E.BYPASS.LTC128B.128 [R8+0x20200], desc[UR52][R2.64+0x40], !P2 ;  /* 0x2020004002088fae */ /* 0x000fe8000d101d74 */
[----:B------:R1:W-:Y:S01]  /*11be0*/  @!P0 LDGSTS.E.BYPASS.LTC128B.128 [R8+0x22200], desc[UR52][R2.64+0x80], !P1 ;  /* 0x2220008002088fae */ /* 0x0003e2000c901d74 */
[----:B------:R-:W-:-:S03]  /*11bf0*/  ISETP.GE.AND P0, PT, R7, R28, PT ;  /* 0x0000001c0700720c */ /* 0x000fc60003f06270 */
[----:B-1----:R-:W1:Y:S10]  /*11c00*/  SHFL.IDX PT, R2, R4, 0x1, 0x1c1f ;  /* 0x003c1f0004027f89 */ /* 0x002e7400000e0000 */
[----:B0-----:R-:W-:-:S05]  /*11c10*/  @!P0 IADD3 R14, P4, R32, R14, RZ ;  /* 0x0000000e200e8210 */ /* 0x001fca0007f9e0ff */
[----:B-1----:R-:W-:Y:S02]  /*11c20*/  @!P0 IMAD.X R7, RZ, RZ, R2, P4 ;  /* 0x000000ffff078224 */ /* 0x002fe400020e0602 */
[----:B------:R-:W-:Y:S02]  /*11c30*/  @!P0 IMAD.MOV.U32 R2, RZ, RZ, R14 ;  /* 0x000000ffff028224 */ /* 0x000fe400078e000e */
[----:B------:R-:W-:Y:S01]  /*11c40*/  @!P0 IMAD.MOV.U32 R3, RZ, RZ, R7 ;  /* 0x000000ffff038224 */ /* 0x000fe200078e0007 */
[----:B------:R-:W0:Y:S01]  /*11c50*/  SHFL.IDX PT, R14, R0, 0x2, 0x1c1f ;  /* 0x005c1f00000e7f89 */ /* 0x000e2200000e0000 */
[----:B------:R-:W-:-:S03]  /*11c60*/  VIADD R7, R5, 0x40 ;  /* 0x0000004005077836 */ /* 0x000fc60000000000 */
[----:B------:R-:W-:Y:S04]  /*11c70*/  @!P0 LDGSTS.E.BYPASS.LTC128B.128 [R8+0x1ea00], desc[UR52][R2.64], !P3 ;  /* 0x1ea0000002088fae */ /* 0x000fe8000d901d74 */
[----:B------:R-:W-:Y:S04]  /*11c80*/  @!P0 LDGSTS.E.BYPASS.LTC128B.128 [R8+0x20a00], desc[UR52][R2.64+0x40], !P2 ;  /* 0x20a0004002088fae */ /* 0x000fe8000d101d74 */
[----:B------:R1:W-:Y:S01]  /*11c90*/  @!P0 LDGSTS.E.BYPASS.LTC128B.128 [R8+0x22a00], desc[UR52][R2.64+0x80], !P1 ;  /* 0x22a0008002088fae */ /* 0x0003e2000c901d74 */
[----:B------:R-:W-:-:S03]  /*11ca0*/  ISETP.GE.AND P0, PT, R7, R28, PT ;  /* 0x0000001c0700720c */ /* 0x000fc60003f06270 */
[----:B-1----:R-:W1:Y:S10]  /*11cb0*/  SHFL.IDX PT, R2, R4, 0x2, 0x1c1f ;  /* 0x005c1f0004027f89 */ /* 0x002e7400000e0000 */
[----:B0-----:R-:W-:Y:S01]  /*11cc0*/  @!P0 IADD3 R14, P4, R32, R14, RZ ;  /* 0x0000000e200e8210 */ /* 0x001fe20007f9e0ff */
[----:B------:R-:W0:Y:S04]  /*11cd0*/  SHFL.IDX PT, R4, R4, 0x3, 0x1c1f ;  /* 0x007c1f0004047f89 */ /* 0x000e2800000e0000 */
[----:B-1----:R-:W-:-:S02]  /*11ce0*/  @!P0 IMAD.X R7, RZ, RZ, R2, P4 ;  /* 0x000000ffff078224 */ /* 0x002fc400020e0602 */
[----:B------:R-:W-:Y:S02]  /*11cf0*/  @!P0 IMAD.MOV.U32 R2, RZ, RZ, R14 ;  /* 0x000000ffff028224 */ /* 0x000fe400078e000e */
[----:B------:R-:W-:Y:S01]  /*11d00*/  @!P0 IMAD.MOV.U32 R3, RZ, RZ, R7 ;  /* 0x000000ffff038224 */ /* 0x000fe200078e0007 */
[----:B------:R1:W2:Y:S04]  /*11d10*/  SHFL.IDX PT, R14, R0, 0x3, 0x1c1f ;  /* 0x007c1f00000e7f89 */ /* 0x0002a800000e0000 */
[----:B------:R1:W-:Y:S04]  /*11d20*/  @!P0 LDGSTS.E.BYPASS.LTC128B.128 [R8+0x1f200], desc[UR52][R2.64], !P3 ;  /* 0x1f20000002088fae */ /* 0x0003e8000d901d74 */
[----:B------:R1:W-:Y:S04]  /*11d30*/  @!P0 LDGSTS.E.BYPASS.LTC128B.128 [R8+0x21200], desc[UR52][R2.64+0x40], !P2 ;  /* 0x2120004002088fae */ /* 0x0003e8000d101d74 */
[----:B0-----:R1:W-:Y:S02]  /*11d40*/  @!P0 LDGSTS.E.BYPASS.LTC128B.128 [R8+0x23200], desc[UR52][R2.64+0x80], !P1 ;  /* 0x2320008002088fae */ /* 0x0013e4000c901d74 */
.L_x_368:
[----:B------:R-:W-:Y:S01]  /*11d50*/  VIADD R5, R5, 0x60 ;  /* 0x0000006005057836 */ /* 0x000fe20000000000 */
[----:B------:R-:W-:Y:S04]  /*11d60*/  BSSY B0, `(.L_x_271) ;  /* 0x000000b000007945 */ /* 0x000fe80003800000 */
[----:B------:R-:W-:-:S13]  /*11d70*/  ISETP.GE.AND P0, PT, R5, R28, PT ;  /* 0x0000001c0500720c */ /* 0x000fda0003f06270 */
[----:B------:R-:W-:Y:S05]  /*11d80*/  @P0 BRA `(.L_x_272) ;  /* 0x0000000000200947 */ /* 0x000fea0003800000 */
[----:B-12---:R-:W-:-:S05]  /*11d90*/  IADD3 R2, P0, R32, R14, RZ ;  /* 0x0000000e20027210 */ /* 0x006fca0007f1e0ff */
[----:B------:R-:W-:-:S05]  /*11da0*/  IMAD.X R3, RZ, RZ, R4, P0 ;  /* 0x000000ffff037224 */ /* 0x000fca00000e0604 */
[----:B------:R-:W-:Y:S01]  /*11db0*/  @!PT LDS RZ, [RZ] ;  /* 0x00000000fffff984 */ /* 0x000fe20000000800 */
[----:B------:R-:W-:Y:S01]  /*11dc0*/  @!PT LDS RZ, [RZ] ;  /* 0x00000000fffff984 */ /* 0x000fe20000000800 */
[----:B------:R-:W-:Y:S01]  /*11dd0*/  @!PT LDS RZ, [RZ] ;  /* 0x00000000fffff984 */ /* 0x000fe20000000800 */
[----:B------:R0:W-:Y:S04]  /*11de0*/  LDGSTS.E.BYPASS.LTC128B.128 [R8+0x1fa00], desc[UR52][R2.64], !P3 ;  /* 0x1fa0000002087fae */ /* 0x0001e8000d901d74 */
[----:B------:R0:W-:Y:S04]  /*11df0*/  LDGSTS.E.BYPASS.LTC128B.128 [R8+0x21a00], desc[UR52][R2.64+0x40], !P2 ;  /* 0x21a0004002087fae */ /* 0x0001e8000d101d74 */
[----:B------:R0:W-:Y:S02]  /*11e00*/  LDGSTS.E.BYPASS.LTC128B.128 [R8+0x23a00], desc[UR52][R2.64+0x80], !P1 ;  /* 0x23a0008002087fae */ /* 0x0001e4000c901d74 */
.L_x_272:
[----:B------:R-:W-:Y:S05]  /*11e10*/  BSYNC B0 ;  /* 0x0000000000007941 */ /* 0x000fea0003800000 */
.L_x_271:
[----:B------:R-:W-:Y:S01]  /*11e20*/  NOP ;  /* 0x0000000000007918 */ /* 0x000fe20000000000 */
[----:B------:R-:W-:-:S13]  /*11e30*/  PLOP3.LUT P0, PT, PT, PT, PT, 0x80, 0x0 ;  /* 0x000000000000781c */ /* 0x000fda0003f0f070 */
.L_x_273:
[----:B------:R-:W-:Y:S02]  /*11e40*/  PLOP3.LUT P1, PT, P1, P0, PT, 0xa2, 0x0 ;  /* 0x000000000000781c */ /* 0x000fe40000f21472 */
[----:B------:R-:W-:-:S08]  /*11e50*/  @P0 R2UR P1, UR4, R16 ;  /* 0x00000000100402ca */ /* 0x000fd00000020000 */
[----:B------:R-:W-:-:S05]  /*11e60*/  @P0 PLOP3.LUT P0, PT, P1, PT, PT, 0x80, 0x0 ;  /* 0x000000000000081c */ /* 0x000fca0000f0f070 */
[----:B------:R-:W-:Y:S01]  /*11e70*/  @!P1 SYNCS.ARRIVE.TRANS64.RED.A0T1 RZ, [UR4+0x33400], RZ ;  /* 0x033400ffffff99a7 */ /* 0x000fe20008200404 */
[----:B------:R-:W-:Y:S07]  /*11e80*/  @!P1 ARRIVES.LDGSTSBAR.64.TRANSCNT [UR4+0x33400] ;  /* 0x03340000ff0099b0 */ /* 0x000fee0008000a84 */
[----:B------:R-:W-:Y:S05]  /*11e90*/  @P0 BRA.U.ANY `(.L_x_273) ;  /* 0xfffffffd00e80947 */ /* 0x000fea000393ffff */
[----:B01----:R-:W3:Y:S02]  /*11ea0*/  LDL.LU R2, [R1+0x1c] ;  /* 0x00001c0001027983 */ /* 0x003ee40000300800 */
[----:B---3--:R-:W-:-:S05]  /*11eb0*/  VIADD R2, R2, 0x1 ;  /* 0x0000000102027836 */ /* 0x008fca0000000000 */
[----:B------:R0:W-:Y:S01]  /*11ec0*/  STL [R1+0x1c], R2 ;  /* 0x00001c0201007387 */ /* 0x0001e20000100800 */
[----:B------:R-:W-:-:S04]  /*11ed0*/  LEA.HI R0, R2, R2, RZ, 0x1 ;  /* 0x0000000202007211 */ /* 0x000fc800078f08ff */
[----:B------:R-:W-:-:S05]  /*11ee0*/  LOP3.LUT R0, R0, 0xfffffffe, RZ, 0xc0, !PT ;  /* 0xfffffffe00007812 */ /* 0x000fca00078ec0ff */
[----:B------:R-:W-:-:S05]  /*11ef0*/  IMAD.IADD R0, R2, 0x1, -R0 ;  /* 0x0000000102007824 */ /* 0x000fca00078e0a00 */
[----:B------:R-:W-:Y:S01]  /*11f00*/  SHF.L.U32 R3, R0, 0x1f, RZ ;  /* 0x0000001f00037819 */ /* 0x000fe200000006ff */
[----:B------:R-:W-:Y:S01]  /*11f10*/  NOP ;  /* 0x0000000000007918 */ /* 0x000fe20000000000 */
[----:B------:R0:W-:Y:S01]  /*11f20*/  SYNCS.ARRIVE.TRANS64.A1T0 RZ, [R16+URZ+0x33400], RZ ;  /* 0x033400ff10ff79a7 */ /* 0x0001e2000810003f */
[----:B------:R-:W-:Y:S01]  /*11f30*/  BSSY B0, `(.L_x_274) ;  /* 0x0000003000007945 */ /* 0x000fe20003800000 */
[----:B------:R-:W1:Y:S03]  /*11f40*/  SYNCS.PHASECHK.TRANS64.TRYWAIT P0, [R16+URZ+0x33420], R3 ;  /* 0x03342003100075a7 */ /* 0x000e66000800017f */
[----:B01----:R-:W-:Y:S05]  /*11f50*/  @!P0 BRA `(.L_x_275) ;  /* 0x0000004800cc8947 */ /* 0x003fea0003800000 */
.L_x_369:
[----:B------:R-:W-:Y:S05]  /*11f60*/  BSYNC B0 ;  /* 0x0000000000007941 */ /* 0x000fea0003800000 */
.L_x_274:
[----:B------:R-:W-:-:S06]  /*11f70*/  UIADD3 UR4, UR46, -0x2, URZ ;  /* 0xfffffffe2e047890 */ /* 0x000fcc000fffe03f */
[----:B------:R-:W-:-:S13]  /*11f80*/  ISETP.LE.AND P0, PT, R36, UR4, PT ;  /* 0x0000000424007c0c */ /* 0x000fda000bf03270 */
[----:B------:R-:W-:Y:S05]  /*11f90*/  @!P0 BRA `(.L_x_276) ;  /* 0x0000001800408947 */ /* 0x000fea0003800000 */
[----:B------:R-:W-:Y:S02]  /*11fa0*/  IMAD.MOV.U32 R19, RZ, RZ, R30 ;  /* 0x000000ffff137224 */ /* 0x000fe400078e001e */
[----:B------:R-:W-:Y:S02]  /*11fb0*/  IMAD.MOV.U32 R18, RZ, RZ, R27 ;  /* 0x000000ffff127224 */ /* 0x000fe400078e001b */
[----:B------:R-:W-:-:S07]  /*11fc0*/  IMAD.U32 R28, RZ, RZ, UR4 ;  /* 0x00000004ff1c7e24 */ /* 0x000fce000f8e00ff */
.L_x_296:
[----:B0-----:R-:W0:Y:S01]  /*11fd0*/  LDC R3, c[0x0][0x430] ;  /* 0x00010c00ff037b82 */ /* 0x001e220000000800 */
[----:B-1-3--:R-:W1:Y:S01]  /*11fe0*/  S2R R0, SR_TID.X ;  /* 0x0000000000007919 */ /* 0x00ae620000002100 */
[----:B------:R-:W-:Y:S01]  /*11ff0*/  IMAD R10, R28, 0xa0, R33 ;  /* 0x000000a01c0a7824 */ /* 0x000fe200078e0221 */
[----:B------:R-:W-:Y:S05]  /*12000*/  YIELD ;  /* 0x0000000000007946 */ /* 0x000fea0003800000 */
[----:B------:R-:W3:Y:S01]  /*12010*/  S2R R6, SR_TID.X ;  /* 0x0000000000067919 */ /* 0x000ee20000002100 */
[----:B------:R-:W-:Y:S01]  /*12020*/  ULDC.64 UR4, c[0x0][0x428] ;  /* 0x00010a0000047ab9 */ /* 0x000fe20000000a00 */
[----:B------:R-:W-:Y:S01]  /*12030*/  ULDC.64 UR6, c[0x0][0x418] ;  /* 0x0001060000067ab9 */ /* 0x000fe20000000a00 */
[----:B------:R-:W4:Y:S01]  /*12040*/  S2R R8, SR_TID.X ;  /* 0x0000000000087919 */ /* 0x000f220000002100 */
[----:B0-----:R-:W-:-:S02]  /*12050*/  ISETP.NE.AND P2, PT, R3, 0x1, PT ;  /* 0x000000010300780c */ /* 0x001fc40003f45270 */
[C---:B-1----:R-:W-:Y:S01]  /*12060*/  LOP3.LUT R2, R0.reuse, 0x7f, RZ, 0xc0, !PT ;  /* 0x0000007f00027812 */ /* 0x042fe200078ec0ff */
[----:B------:R-:W-:-:S10]  /*12070*/  IMAD.SHL.U32 R0, R0, 0x20, RZ ;  /* 0x0000002000007824 */ /* 0x000fd400078e00ff */
[----:B------:R-:W0:Y:S01]  /*12080*/  @P2 LDC R3, c[0x0][0x434] ;  /* 0x00010d00ff032b82 */ /* 0x000e220000000800 */
[----:B------:R-:W-:Y:S02]  /*12090*/  SHF.R.U32.HI R2, RZ, 0x2, R2 ;  /* 0x00000002ff027819 */ /* 0x000fe40000011602 */
[----:B---3--:R-:W-:Y:S02]  /*120a0*/  LOP3.LUT R6, R6, 0x7f, RZ, 0xc0, !PT ;  /* 0x0000007f06067812 */ /* 0x008fe400078ec0ff */
[----:B------:R-:W-:Y:S02]  /*120b0*/  LOP3.LUT R0, R2, 0x60, R0, 0xf8, !PT ;  /* 0x0000006002007812 */ /* 0x000fe400078ef800 */
[----:B------:R-:W-:Y:S01]  /*120c0*/  SHF.R.U32.HI R9, RZ, 0x2, R6 ;  /* 0x00000002ff097819 */ /* 0x000fe20000011606 */
[----:B------:R-:W1:Y:S01]  /*120d0*/  @P2 LDC R5, c[0x0][0x438] ;  /* 0x00010e00ff052b82 */ /* 0x000e620000000800 */
[----:B----4-:R-:W-:Y:S02]  /*120e0*/  IMAD.SHL.U32 R8, R8, 0x20, RZ ;  /* 0x0000002008087824 */ /* 0x010fe400078e00ff */
[----:B------:R-:W-:-:S03]  /*120f0*/  IMAD.IADD R0, R0, 0x1, R10 ;  /* 0x0000000100007824 */ /* 0x000fc600078e020a */
[----:B------:R-:W-:Y:S01]  /*12100*/  LOP3.LUT R8, R9, 0x60, R8, 0xf8, !PT ;  /* 0x0000006009087812 */ /* 0x000fe200078ef808 */
[----:B------:R-:W-:-:S03]  /*12110*/  IMAD.MOV.U32 R4, RZ, RZ, R0 ;  /* 0x000000ffff047224 */ /* 0x000fc600078e0000 */
[----:B------:R-:W-:-:S04]  /*12120*/  LOP3.LUT R8, R8, 0x80, RZ, 0xfc, !PT ;  /* 0x0000008008087812 */ /* 0x000fc800078efcff */
[C---:B------:R-:W-:Y:S01]  /*12130*/  ISETP.GT.U32.AND P1, PT, R8.reuse, 0x9f, PT ;  /* 0x0000009f0800780c */ /* 0x040fe20003f24070 */
[----:B------:R-:W-:Y:S02]  /*12140*/  IMAD.IADD R10, R8, 0x1, R10 ;  /* 0x00000001080a7824 */ /* 0x000fe400078e020a */
[----:B0-----:R-:W-:-:S04]  /*12150*/  @P2 IMAD.HI.U32 R2, R0, R3, RZ ;  /* 0x0000000300022227 */ /* 0x001fc800078e00ff */
[----:B------:R-:W-:Y:S01]  /*12160*/  IMAD.MOV.U32 R11, RZ, RZ, R10 ;  /* 0x000000ffff0b7224 */ /* 0x000fe200078e000a */
[----:B-1----:R-:W-:Y:S01]  /*12170*/  @P2 SHF.R.U32.HI R4, RZ, R5, R2 ;  /* 0x00000005ff042219 */ /* 0x002fe20000011602 */
[----:B------:R-:W-:-:S03]  /*12180*/  IMAD R2, R35, UR4, RZ ;  /* 0x0000000423027c24 */ /* 0x000fc6000f8e02ff */
[----:B------:R-:W-:Y:S01]  /*12190*/  SHF.R.S32.HI R3, RZ, 0x1f, R4 ;  /* 0x0000001fff037819 */ /* 0x000fe20000011404 */
[----:B------:R-:W-:Y:S02]  /*121a0*/  IMAD R5, R29, UR5, R2 ;  /* 0x000000051d057c24 */ /* 0x000fe4000f8e0202 */
[----:B------:R-:W-:-:S04]  /*121b0*/  IMAD.MOV.U32 R2, RZ, RZ, R4 ;  /* 0x000000ffff027224 */ /* 0x000fc800078e0004 */
[----:B------:R-:W-:-:S04]  /*121c0*/  IMAD.WIDE.U32 R2, R29, UR4, R2 ;  /* 0x000000041d027c25 */ /* 0x000fc8000f8e0002 */
[----:B------:R-:W-:Y:S01]  /*121d0*/  IMAD.IADD R3, R5, 0x1, R3 ;  /* 0x0000000105037824 */ /* 0x000fe200078e0203 */
[----:B------:R-:W-:-:S04]  /*121e0*/  LEA R6, P0, R2, UR6, 0x2 ;  /* 0x0000000602067c11 */ /* 0x000fc8000f8010ff */
[----:B------:R-:W-:Y:S02]  /*121f0*/  LEA.HI.X R7, R2, UR7, R3, 0x2, P0 ;  /* 0x0000000702077c11 */ /* 0x000fe400080f1403 */
[----:B------:R-:W0:Y:S03]  /*12200*/  @P2 LDC R3, c[0x0][0x434] ;  /* 0x00010d00ff032b82 */ /* 0x000e260000000800 */
[----:B------:R1:W3:Y:S05]  /*12210*/  LDG.E R6, desc[UR52][R6.64] ;  /* 0x0000003406067981 */ /* 0x0002ea000c1e1900 */
[----:B------:R-:W4:Y:S01]  /*12220*/  @P2 LDC R2, c[0x0][0x438] ;  /* 0x00010e00ff022b82 */ /* 0x000f220000000800 */
[----:B0-----:R-:W-:-:S05]  /*12230*/  @P2 IMAD.HI.U32 R3, R10, R3, RZ ;  /* 0x000000030a032227 */ /* 0x001fca00078e00ff */
[----:B----4-:R-:W-:-:S04]  /*12240*/  @P2 SHF.R.U32.HI R11, RZ, R2, R3 ;  /* 0x00000002ff0b2219 */ /* 0x010fc80000011603 */
[--C-:B------:R-:W-:Y:S01]  /*12250*/  @!P1 SHF.R.S32.HI R3, RZ, 0x1f, R11.reuse ;  /* 0x0000001fff039819 */ /* 0x100fe2000001140b */
[----:B------:R-:W-:-:S04]  /*12260*/  @!P1 IMAD.MOV.U32 R2, RZ, RZ, R11 ;  /* 0x000000ffff029224 */ /* 0x000fc800078e000b */
[----:B------:R-:W-:Y:S01]  /*12270*/  @!P1 IMAD.WIDE.U32 R2, R29, UR4, R2 ;  /* 0x000000041d029c25 */ /* 0x000fe2000f8e0002 */
[----:B------:R-:W-:-:S03]  /*12280*/  ULDC UR4, c[0x0][0x430] ;  /* 0x00010c0000047ab9 */ /* 0x000fc60000000800 */
[----:B------:R-:W-:Y:S01]  /*12290*/  @!P1 IMAD.IADD R5, R5, 0x1, R3 ;  /* 0x0000000105059824 */ /* 0x000fe200078e0203 */
[----:B------:R-:W-:Y:S01]  /*122a0*/  @!P1 LEA R8, P0, R2, UR6, 0x2 ;  /* 0x0000000602089c11 */ /* 0x000fe2000f8010ff */
[----:B------:R-:W-:-:S03]  /*122b0*/  IMAD.U32 R12, RZ, RZ, UR42 ;  /* 0x0000002aff0c7e24 */ /* 0x000fc6000f8e00ff */
[----:B------:R-:W-:Y:S01]  /*122c0*/  @!P1 LEA.HI.X R9, R2, UR7, R5, 0x2, P0 ;  /* 0x0000000702099c11 */ /* 0x000fe200080f1405 */
[----:B------:R-:W-:Y:S02]  /*122d0*/  IMAD.MOV.U32 R5, RZ, RZ, RZ ;  /* 0x000000ffff057224 */ /* 0x000fe400078e00ff */
[----:B------:R-:W-:-:S04]  /*122e0*/  VIADD R27, R18, 0x1 ;  /* 0x00000001121b7836 */ /* 0x000fc80000000000 */
[----:B------:R0:W5:Y:S01]  /*122f0*/  @!P1 LDG.E R5, desc[UR52][R8.64] ;  /* 0x0000003408059981 */ /* 0x000162000c1e1900 */
[----:B------:R-:W-:Y:S01]  /*12300*/  ISETP.NE.AND P1, PT, R12, 0x3, PT ;  /* 0x000000030c00780c */ /* 0x000fe20003f25270 */
[----:B-1----:R-:W-:Y:S01]  /*12310*/  IMAD.MOV R7, RZ, RZ, -R4 ;  /* 0x000000ffff077224 */ /* 0x002fe200078e0a04 */
[----:B------:R-:W-:-:S03]  /*12320*/  ISETP.NE.AND P0, PT, R27, 0x2, PT ;  /* 0x000000021b00780c */ /* 0x000fc60003f05270 */
[----:B------:R-:W-:Y:S01]  /*12330*/  IMAD R7, R7, UR4, R0 ;  /* 0x0000000407077c24 */ /* 0x000fe2000f8e0200 */
[----:B------:R-:W-:Y:S01]  /*12340*/  SEL R30, RZ, 0x1, P0 ;  /* 0x00000001ff1e7807 */ /* 0x000fe20000000000 */
[----:B------:R-:W-:Y:S02]  /*12350*/  IMAD.MOV.U32 R0, RZ, RZ, R28 ;  /* 0x000000ffff007224 */ /* 0x000fe400078e001c */
[----:B0-----:R-:W-:Y:S01]  /*12360*/  IMAD.MOV R8, RZ, RZ, -R11 ;  /* 0x000000ffff087224 */ /* 0x001fe200078e0a0b */
[----:B------:R-:W-:-:S03]  /*12370*/  SEL R27, R27, RZ, P0 ;  /* 0x000000ff1b1b7207 */ /* 0x000fc60000000000 */
[----:B------:R-:W-:Y:S01]  /*12380*/  IMAD R8, R8, UR4, R10 ;  /* 0x0000000408087c24 */ /* 0x000fe2000f8e020a */
[----:B------:R-:W-:Y:S01]  /*12390*/  LOP3.LUT R30, R19, R30, RZ, 0x3c, !PT ;  /* 0x0000001e131e7212 */ /* 0x000fe200078e3cff */
[----:B------:R-:W-:Y:S01]  /*123a0*/  VIADD R28, R28, 0xffffffff ;  /* 0xffffffff1c1c7836 */ /* 0x000fe20000000000 */
[----:B------:R-:W-:Y:S02]  /*123b0*/  ISETP.GT.AND P2, PT, R0, R36, PT ;  /* 0x000000240000720c */ /* 0x000fe40003f44270 */
[----:B---3--:R-:W-:Y:S01]  /*123c0*/  SHF.R.S32.HI R25, RZ, 0x1f, R6 ;  /* 0x0000001fff197819 */ /* 0x008fe20000011406 */
[----:B------:R-:W-:Y:S10]  /*123d0*/  @!P1 BRA `(.L_x_277) ;  /* 0x0000000000049947 */ /* 0x000ff40003800000 */
[----:B------:R-:W-:Y:S01]  /*123e0*/  BPT.TRAP 0x1 ;  /* 0x000000040000795c */ /* 0x000fe20000300000 */
.L_x_277:
[----:B------:R-:W-:Y:S01]  /*123f0*/  IMAD R4, R27, 0x8, R16 ;  /* 0x000000081b047824 */ /* 0x000fe200078e0210 */
[----:B------:R-:W-:Y:S01]  /*12400*/  SHF.L.U32 R26, R30, 0x1f, RZ ;  /* 0x0000001f1e1a7819 */ /* 0x000fe200000006ff */
[----:B------:R-:W-:Y:S01]  /*12410*/  BSSY B0, `(.L_x_278) ;  /* 0x0000004000007945 */ /* 0x000fe20003800000 */
[----:B------:R-:W-:Y:S02]  /*12420*/  SHF.R.S32.HI R9, RZ, 0x1f, R7 ;  /* 0x0000001fff097819 */ /* 0x000fe40000011407 */
[----:B------:R-:W0:Y:S02]  /*12430*/  SYNCS.PHASECHK.TRANS64.TRYWAIT P0, [R4+URZ+0x33480], R26 ;  /* 0x0334801a040075a7 */ /* 0x000e24000800017f */
[----:B0-----:R-:W-:Y:S05]  /*12440*/  @!P0 BRA `(.L_x_279) ;  /* 0x0000004400a48947 */ /* 0x001fea0003800000 */
.L_x_370:
[----:B------:R-:W-:Y:S05]  /*12450*/  BSYNC B0 ;  /* 0x0000000000007941 */ /* 0x000fea0003800000 */
.L_x_278:
[----:B------:R-:W3:Y:S01]  /*12460*/  LDL R15, [R1+0xc] ;  /* 0x00000c00010f7983 */ /* 0x000ee20000100800 */
[----:B------:R-:W-:Y:S01]  /*12470*/  ULDC.64 UR4, c[0x0][0x328] ;  /* 0x0000ca0000047ab9 */ /* 0x000fe20000000a00 */
[----:B------:R-:W-:Y:S01]  /*12480*/  ULDC.64 UR6, c[0x0][0x338] ;  /* 0x0000ce0000067ab9 */ /* 0x000fe20000000a00 */
[----:B------:R-:W-:Y:S01]  /*12490*/  IMAD R0, R9, UR4, RZ ;  /* 0x0000000409007c24 */ /* 0x000fe2000f8e02ff */
[----:B------:R-:W-:Y:S01]  /*124a0*/  SHF.R.S32.HI R20, RZ, 0x1f, R8 ;  /* 0x0000001fff147819 */ /* 0x000fe20000011408 */
[C---:B------:R-:W-:Y:S01]  /*124b0*/  IMAD.WIDE.U32 R2, R7.reuse, UR4, RZ ;  /* 0x0000000407027c25 */ /* 0x040fe2000f8e00ff */
[----:B-----5:R-:W-:Y:S01]  /*124c0*/  SHF.R.S32.HI R24, RZ, 0x1f, R5 ;  /* 0x0000001fff187819 */ /* 0x020fe20000011405 */
[----:B------:R-:W1:Y:S01]  /*124d0*/  LDC R12, c[0x0][0x2f4] ;  /* 0x0000bd00ff0c7b82 */ /* 0x000e620000000800 */
[C---:B--2---:R-:W-:Y:S01]  /*124e0*/  LOP3.LUT R14, R32.reuse, 0x80, RZ, 0xfc, !PT ;  /* 0x00000080200e7812 */ /* 0x044fe200078efcff */
[----:B------:R-:W-:Y:S01]  /*124f0*/  IMAD R0, R7, UR5, R0 ;  /* 0x0000000507007c24 */ /* 0x000fe2000f8e0200 */
[----:B------:R-:W-:Y:S01]  /*12500*/  LOP3.LUT R13, R32, 0x40, RZ, 0xfc, !PT ;  /* 0x00000040200d7812 */ /* 0x000fe200078efcff */
[----:B------:R-:W-:-:S02]  /*12510*/  IMAD R10, R25, UR6, RZ ;  /* 0x00000006190a7c24 */ /* 0x000fc4000f8e02ff */
        /* <DEDUP_REMOVED lines=8> */
[----:B------:R-:W-:Y:S01]  /*125a0*/  ULDC.64 UR4, c[0x0][0x330] ;  /* 0x0000cc0000047ab9 */ /* 0x000fe20000000a00 */
[----:B-1----:R-:W-:-:S02]  /*125b0*/  ISETP.GE.AND P1, PT, R14, R12, PT ;  /* 0x0000000c0e00720c */ /* 0x002fc40003f26270 */
[----:B------:R-:W-:Y:S01]  /*125c0*/  IMAD.IADD R3, R3, 0x1, R0 ;  /* 0x0000000103037824 */ /* 0x000fe200078e0200 */
[-C--:B------:R-:W-:Y:S01]  /*125d0*/  ISETP.GE.AND P3, PT, R13, R12.reuse, PT ;  /* 0x0000000c0d00720c */ /* 0x080fe20003f66270 */
[----:B------:R-:W-:Y:S01]  /*125e0*/  IMAD R0, R24, UR6, RZ ;  /* 0x0000000618007c24 */ /* 0x000fe2000f8e02ff */
[----:B------:R-:W-:Y:S01]  /*125f0*/  ISETP.GE.AND P4, PT, R32, R12, PT ;  /* 0x0000000c2000720c */ /* 0x000fe20003f86270 */
        /* <DEDUP_REMOVED lines=12> */
[----:B---3--:R-:W-:Y:S01]  /*126c0*/  IMAD R34, R27, 0x7800, R15 ;  /* 0x000078001b227824 */ /* 0x008fe200078e020f */
[----:B------:R-:W-:Y:S07]  /*126d0*/  BRA.DIV UR4, `(.L_x_280) ;  /* 0x0000004604147947 */ /* 0x000fee000b800000 */
[----:B------:R-:W1:Y:S04]  /*126e0*/  SHFL.IDX PT, R2, R10, RZ, 0x1c1f ;  /* 0x001c1fff0a027589 */ /* 0x000e6800000e0000 */
[----:B------:R-:W2:Y:S04]  /*126f0*/  SHFL.IDX PT, R0, R22, RZ, 0x1c1f ;  /* 0x001c1fff16007589 */ /* 0x000ea800000e0000 */
[----:B------:R-:W-:Y:S01]  /*12700*/  SHFL.IDX PT, R23, R23, RZ, 0x1c1f ;  /* 0x001c1fff17177589 */ /* 0x000fe200000e0000 */
[----:B-1----:R-:W-:-:S05]  /*12710*/  IADD3 R2, P0, R32, R2, RZ ;  /* 0x0000000220027210 */ /* 0x002fca0007f1e0ff */
[----:B--2---:R-:W-:Y:S02]  /*12720*/  IMAD.X R3, RZ, RZ, R0, P0 ;  /* 0x000000ffff037224 */ /* 0x004fe400000e0600 */
[----:B------:R-:W-:Y:S02]  /*12730*/  IMAD.IADD R0, R16, 0x1, R34 ;  /* 0x0000000110007824 */ /* 0x000fe400078e0222 */
[----:B------:R-:W-:Y:S04]  /*12740*/  SHFL.IDX PT, R34, R22, 0x2, 0x1c1f ;  /* 0x005c1f0016227f89 */ /* 0x000fe800000e0000 */
[----:B------:R-:W-:Y:S04]  /*12750*/  LDGSTS.E.BYPASS.LTC128B.128 [R0+0xf200], desc[UR52][R2.64], !P4 ;  /* 0x0f20000002007fae */ /* 0x000fe8000e101d74 */
[----:B------:R-:W-:Y:S04]  /*12760*/  LDGSTS.E.BYPASS.LTC128B.128 [R0+0x11a00], desc[UR52][R2.64+0x40], !P3 ;  /* 0x11a0004002007fae */ /* 0x000fe8000d901d74 */
[----:B------:R1:W-:Y:S04]  /*12770*/  LDGSTS.E.BYPASS.LTC128B.128 [R0+0x14200], desc[UR52][R2.64+0x80], !P1 ;  /* 0x1420008002007fae */ /* 0x0003e8000c901d74 */
[----:B-1----:R-:W1:Y:S04]  /*12780*/  SHFL.IDX PT, R2, R10, 0x1, 0x1c1f ;  /* 0x003c1f000a027f89 */ /* 0x002e6800000e0000 */
[----:B------:R-:W2:Y:S01]  /*12790*/  SHFL.IDX PT, R3, R22, 0x1, 0x1c1f ;  /* 0x003c1f0016037f89 */ /* 0x000ea200000e0000 */
[----:B-1----:R-:W-:-:S05]  /*127a0*/  IADD3 R2, P0, R32, R2, RZ ;  /* 0x0000000220027210 */ /* 0x002fca0007f1e0ff */
[----:B--2---:R-:W-:-:S05]  /*127b0*/  IMAD.X R3, RZ, RZ, R3, P0 ;  /* 0x000000ffff037224 */ /* 0x004fca00000e0603 */
[----:B------:R-:W-:Y:S04]  /*127c0*/  LDGSTS.E.BYPASS.LTC128B.128 [R0+0xfa00], desc[UR52][R2.64], !P4 ;  /* 0x0fa0000002007fae */ /* 0x000fe8000e101d74 */
[----:B------:R-:W-:Y:S04]  /*127d0*/  LDGSTS.E.BYPASS.LTC128B.128 [R0+0x12200], desc[UR52][R2.64+0x40], !P3 ;  /* 0x1220004002007fae */ /* 0x000fe8000d901d74 */
[----:B------:R1:W-:Y:S04]  /*127e0*/  LDGSTS.E.BYPASS.LTC128B.128 [R0+0x14a00], desc[UR52][R2.64+0x80], !P1 ;  /* 0x14a0008002007fae */ /* 0x0003e8000c901d74 */
[----:B-1----:R-:W1:Y:S02]  /*127f0*/  SHFL.IDX PT, R2, R10, 0x2, 0x1c1f ;  /* 0x005c1f000a027f89 */ /* 0x002e6400000e0000 */
[----:B-1----:R-:W-:-:S05]  /*12800*/  IADD3 R2, P0, R32, R2, RZ ;  /* 0x0000000220027210 */ /* 0x002fca0007f1e0ff */
[----:B------:R-:W-:Y:S02]  /*12810*/  IMAD.X R3, RZ, RZ, R34, P0 ;  /* 0x000000ffff037224 */ /* 0x000fe400000e0622 */
[----:B------:R-:W-:Y:S04]  /*12820*/  SHFL.IDX PT, R34, R22, 0x3, 0x1c1f ;  /* 0x007c1f0016227f89 */ /* 0x000fe800000e0000 */
[----:B------:R-:W-:Y:S04]  /*12830*/  LDGSTS.E.BYPASS.LTC128B.128 [R0+0x10200], desc[UR52][R2.64], !P4 ;  /* 0x1020000002007fae */ /* 0x000fe8000e101d74 */
[----:B------:R-:W-:Y:S04]  /*12840*/  LDGSTS.E.BYPASS.LTC128B.128 [R0+0x12a00], desc[UR52][R2.64+0x40], !P3 ;  /* 0x12a0004002007fae */ /* 0x000fe8000d901d74 */
[----:B------:R1:W-:Y:S04]  /*12850*/  LDGSTS.E.BYPASS.LTC128B.128 [R0+0x15200], desc[UR52][R2.64+0x80], !P1 ;  /* 0x1520008002007fae */ /* 0x0003e8000c901d74 */
[----:B-1----:R-:W1:Y:S02]  /*12860*/  SHFL.IDX PT, R2, R10, 0x3, 0x1c1f ;  /* 0x007c1f000a027f89 */ /* 0x002e6400000e0000 */
[----:B-1----:R-:W-:-:S05]  /*12870*/  IADD3 R2, P0, R32, R2, RZ ;  /* 0x0000000220027210 */ /* 0x002fca0007f1e0ff */
[----:B------:R-:W-:-:S05]  /*12880*/  IMAD.X R3, RZ, RZ, R34, P0 ;  /* 0x000000ffff037224 */ /* 0x000fca00000e0622 */
[----:B------:R-:W-:Y:S04]  /*12890*/  LDGSTS.E.BYPASS.LTC128B.128 [R0+0x10a00], desc[UR52][R2.64], !P4 ;  /* 0x10a0000002007fae */ /* 0x000fe8000e101d74 */
[----:B------:R-:W-:Y:S04]  /*128a0*/  LDGSTS.E.BYPASS.LTC128B.128 [R0+0x13200], desc[UR52][R2.64+0x40], !P3 ;  /* 0x1320004002007fae */ /* 0x000fe8000d901d74 */
[----:B------:R1:W-:Y:S04]  /*128b0*/  LDGSTS.E.BYPASS.LTC128B.128 [R0+0x15a00], desc[UR52][R2.64+0x80], !P1 ;  /* 0x15a0008002007fae */ /* 0x0003e8000c901d74 */
[----:B-1----:R1:W2:Y:S02]  /*128c0*/  SHFL.IDX PT, R2, R21, RZ, 0x1c1f ;  /* 0x001c1fff15027589 */ /* 0x0022a400000e0000 */
.L_x_382:
[----:B--2---:R-:W-:-:S05]  /*128d0*/  IADD3 R2, P0, R32, R2, RZ ;  /* 0x0000000220027210 */ /* 0x004fca0007f1e0ff */
[----:B------:R-:W-:Y:S01]  /*128e0*/  IMAD.X R3, RZ, RZ, R23, P0 ;  /* 0x000000ffff037224 */ /* 0x000fe200000e0617 */
[----:B------:R-:W-:-:S04]  /*128f0*/  PLOP3.LUT P0, PT, PT, PT, PT, 0x80, 0x0 ;  /* 0x000000000000781c */ /* 0x000fc80003f0f070 */
[----:B------:R-:W-:Y:S01]  /*12900*/  @!PT LDS RZ, [RZ] ;  /* 0x00000000fffff984 */ /* 0x000fe20000000800 */
[----:B------:R-:W-:Y:S01]  /*12910*/  @!PT LDS RZ, [RZ] ;  /* 0x00000000fffff984 */ /* 0x000fe20000000800 */
[----:B------:R-:W-:Y:S01]  /*12920*/  @!PT LDS RZ, [RZ] ;  /* 0x00000000fffff984 */ /* 0x000fe20000000800 */
[----:B------:R2:W-:Y:S04]  /*12930*/  LDGSTS.E.BYPASS.LTC128B.128 [R0+0x11200], desc[UR52][R2.64], !P4 ;  /* 0x1120000002007fae */ /* 0x0005e8000e101d74 */
[----:B------:R2:W-:Y:S04]  /*12940*/  LDGSTS.E.BYPASS.LTC128B.128 [R0+0x13a00], desc[UR52][R2.64+0x40], !P3 ;  /* 0x13a0004002007fae */ /* 0x0005e8000d901d74 */
[----:B------:R2:W-:Y:S01]  /*12950*/  LDGSTS.E.BYPASS.LTC128B.128 [R0+0x16200], desc[UR52][R2.64+0x80], !P1 ;  /* 0x1620008002007fae */ /* 0x0005e2000c901d74 */
[----:B------:R-:W-:Y:S01]  /*12960*/  NOP ;  /* 0x0000000000007918 */ /* 0x000fe20000000000 */
.L_x_281:
        /* <DEDUP_REMOVED lines=11> */
.L_x_282:
[----:B------:R2:W-:Y:S01]  /*12a20*/  SYNCS.ARRIVE.TRANS64.A1T0 RZ, [R4+URZ+0x33470], RZ ;  /* 0x033470ff04ff79a7 */ /* 0x0005e2000810003f */
[----:B------:R-:W-:Y:S05]  /*12a30*/  @!P3 BRA `(.L_x_283) ;  /* 0x000000000004b947 */ /* 0x000fea0003800000 */
[----:B------:R-:W-:Y:S01]  /*12a40*/  BPT.TRAP 0x1 ;  /* 0x000000040000795c */ /* 0x000fe20000300000 */
.L_x_283:
[----:B------:R-:W3:Y:S01]  /*12a50*/  SYNCS.PHASECHK.TRANS64.TRYWAIT P0, [R4+URZ+0x33440], R26 ;  /* 0x0334401a040075a7 */ /* 0x000ee2000800017f */
[----:B------:R-:W-:Y:S04]  /*12a60*/  BSSY B0, `(.L_x_284) ;  /* 0x0000002000007945 */ /* 0x000fe80003800000 */
[----:B---3--:R-:W-:Y:S05]  /*12a70*/  @!P0 BRA `(.L_x_285) ;  /* 0x0000004400ac8947 */ /* 0x008fea0003800000 */
.L_x_383:
[----:B------:R-:W-:Y:S05]  /*12a80*/  BSYNC B0 ;  /* 0x0000000000007941 */ /* 0x000fea0003800000 */
.L_x_284:
[----:B------:R-:W-:Y:S01]  /*12a90*/  ULDC.64 UR4, c[0x0][0x300] ;  /* 0x0000c00000047ab9 */ /* 0x000fe20000000a00 */
[----:B------:R-:W-:Y:S01]  /*12aa0*/  ULDC.64 UR6, c[0x0][0x310] ;  /* 0x0000c40000067ab9 */ /* 0x000fe20000000a00 */
[----:B------:R-:W-:Y:S01]  /*12ab0*/  IMAD R9, R9, UR4, RZ ;  /* 0x0000000409097c24 */ /* 0x000fe2000f8e02ff */
[----:B------:R-:W4:Y:S01]  /*12ac0*/  LDC R12, c[0x0][0x2f4] ;  /* 0x0000bd00ff0c7b82 */ /* 0x000f220000000800 */
[C---:B------:R-:W-:Y:S01]  /*12ad0*/  IMAD.WIDE.U32 R2, R7.reuse, UR4, RZ ;  /* 0x0000000407027c25 */ /* 0x040fe2000f8e00ff */
[C---:B------:R-:W-:Y:S02]  /*12ae0*/  LOP3.LUT R14, R32.reuse, 0x80, RZ, 0xfc, !PT ;  /* 0x00000080200e7812 */ /* 0x040fe400078efcff */
[----:B------:R-:W-:Y:S01]  /*12af0*/  LOP3.LUT R13, R32, 0x40, RZ, 0xfc, !PT ;  /* 0x00000040200d7812 */ /* 0x000fe200078efcff */
[----:B------:R-:W-:Y:S02]  /*12b00*/  IMAD R9, R7, UR5, R9 ;  /* 0x0000000507097c24 */ /* 0x000fe4000f8e0209 */
[----:B------:R-:W-:-:S02]  /*12b10*/  IMAD R25, R25, UR6, RZ ;  /* 0x0000000619197c24 */ /* 0x000fc4000f8e02ff */
[----:B------:R-:W-:Y:S02]  /*12b20*/  IMAD.IADD R3, R3, 0x1, R9 ;  /* 0x0000000103037824 */ /* 0x000fe400078e0209 */
[----:B------:R-:W-:Y:S02]  /*12b30*/  IMAD R9, R20, UR4, RZ ;  /* 0x0000000414097c24 */ /* 0x000fe4000f8e02ff */
[----:B------:R-:W-:-:S04]  /*12b40*/  IMAD.WIDE.U32 R2, R6, UR6, R2 ;  /* 0x0000000606027c25 */ /* 0x000fc8000f8e0002 */
[----:B------:R-:W-:Y:S02]  /*12b50*/  IMAD R6, R6, UR7, R25 ;  /* 0x0000000706067c24 */ /* 0x000fe4000f8e0219 */
[----:B------:R-:W-:Y:S02]  /*12b60*/  IMAD R9, R8, UR5, R9 ;  /* 0x0000000508097c24 */ /* 0x000fe4000f8e0209 */
[----:B------:R-:W-:Y:S02]  /*12b70*/  IMAD.IADD R7, R3, 0x1, R6 ;  /* 0x0000000103077824 */ /* 0x000fe400078e0206 */
[----:B------:R-:W-:Y:S01]  /*12b80*/  IMAD.MOV.U32 R6, RZ, RZ, R2 ;  /* 0x000000ffff067224 */ /* 0x000fe200078e0002 */
[-C--:B----4-:R-:W-:Y:S01]  /*12b90*/  ISETP.GE.AND P1, PT, R14, R12.reuse, PT ;  /* 0x0000000c0e00720c */ /* 0x090fe20003f26270 */
[----:B------:R-:W-:Y:S01]  /*12ba0*/  IMAD.WIDE.U32 R2, R8, UR4, RZ ;  /* 0x0000000408027c25 */ /* 0x000fe2000f8e00ff */
[----:B------:R-:W-:Y:S01]  /*12bb0*/  ULDC.64 UR4, c[0x0][0x308] ;  /* 0x0000c20000047ab9 */ /* 0x000fe20000000a00 */
[----:B------:R-:W-:-:S02]  /*12bc0*/  ISETP.GE.AND P3, PT, R13, R12, PT ;  /* 0x0000000c0d00720c */ /* 0x000fc40003f66270 */
[----:B------:R-:W-:Y:S01]  /*12bd0*/  IMAD.IADD R3, R3, 0x1, R9 ;  /* 0x0000000103037824 */ /* 0x000fe200078e0209 */
[----:B------:R-:W-:Y:S01]  /*12be0*/  ISETP.GE.AND P4, PT, R32, R12, PT ;  /* 0x0000000c2000720c */ /* 0x000fe20003f86270 */
[----:B------:R-:W-:Y:S02]  /*12bf0*/  IMAD R10, R24, UR6, RZ ;  /* 0x00000006180a7c24 */ /* 0x000fe4000f8e02ff */
[----:B------:R-:W-:-:S04]  /*12c00*/  IMAD.WIDE.U32 R8, R5, UR6, R2 ;  /* 0x0000000605087c25 */ /* 0x000fc8000f8e0002 */
[----:B------:R-:W-:-:S04]  /*12c10*/  IMAD.WIDE.U32 R2, R17, UR4, R6 ;  /* 0x0000000411027c25 */ /* 0x000fc8000f8e0006 */
[----:B------:R-:W-:Y:S01]  /*12c20*/  IMAD R10, R5, UR7, R10 ;  /* 0x00000007050a7c24 */ /* 0x000fe2000f8e020a */
[----:B------:R-:W-:Y:S01]  /*12c30*/  ULDC.64 UR6, c[0x0][0x2e8] ;  /* 0x0000ba0000067ab9 */ /* 0x000fe20000000a00 */
[----:B------:R-:W-:Y:S01]  /*12c40*/  IMAD R11, R17, UR5, RZ ;  /* 0x00000005110b7c24 */ /* 0x000fe2000f8e02ff */
[----:B------:R-:W-:Y:S01]  /*12c50*/  IADD3 R5, P0, R2, UR6, RZ ;  /* 0x0000000602057c10 */ /* 0x000fe2000ff1e0ff */
[----:B------:R-:W-:-:S03]  /*12c60*/  IMAD.MOV.U32 R2, RZ, RZ, R8 ;  /* 0x000000ffff027224 */ /* 0x000fc600078e0008 */
[----:B------:R-:W-:Y:S01]  /*12c70*/  IADD3.X R6, R11, UR7, R3, P0, !PT ;  /* 0x000000070b067c10 */ /* 0x000fe200087fe403 */
[----:B------:R-:W-:Y:S02]  /*12c80*/  IMAD.IADD R3, R9, 0x1, R10 ;  /* 0x0000000109037824 */ /* 0x000fe400078e020a */
[----:B------:R-:W-:Y:S01]  /*12c90*/  IMAD.WIDE.U32 R2, R17, UR4, R2 ;  /* 0x0000000411027c25 */ /* 0x000fe2000f8e0002 */
[----:B------:R-:W-:Y:S02]  /*12ca0*/  UMOV UR4, 0xffffffff ;  /* 0xffffffff00047882 */ /* 0x000fe40000000000 */
[----:B------:R-:W-:-:S04]  /*12cb0*/  IADD3 R7, P0, R2, UR6, RZ ;  /* 0x0000000602077c10 */ /* 0x000fc8000ff1e0ff */
[----:B------:R-:W-:Y:S01]  /*12cc0*/  IADD3.X R8, R11, UR7, R3, P0, !PT ;  /* 0x000000070b087c10 */ /* 0x000fe200087fe403 */
[----:B------:R-:W-:Y:S08]  /*12cd0*/  BRA.DIV UR4, `(.L_x_286) ;  /* 0x0000004604287947 */ /* 0x000ff0000b800000 */
[----:B------:R-:W4:Y:S04]  /*12ce0*/  SHFL.IDX PT, R2, R5, RZ, 0x1c1f ;  /* 0x001c1fff05027589 */ /* 0x000f2800000e0000 */
[----:B------:R-:W5:Y:S04]  /*12cf0*/  SHFL.IDX PT, R3, R6, RZ, 0x1c1f ;  /* 0x001c1fff06037589 */ /* 0x000f6800000e0000 */
[----:B------:R-:W-:Y:S04]  /*12d00*/  SHFL.IDX PT, R9, R6, 0x2, 0x1c1f ;  /* 0x005c1f0006097f89 */ /* 0x000fe800000e0000 */
[----:B------:R-:W-:Y:S04]  /*12d10*/  SHFL.IDX PT, R8, R8, RZ, 0x1c1f ;  /* 0x001c1fff08087589 */ /* 0x000fe800000e0000 */
[----:B------:R-:W-:Y:S01]  /*12d20*/  SHFL.IDX PT, R14, R7, RZ, 0x1c1f ;  /* 0x001c1fff070e7589 */ /* 0x000fe200000e0000 */
[----:B----4-:R-:W-:-:S05]  /*12d30*/  IADD3 R2, P0, R32, R2, RZ ;  /* 0x0000000220027210 */ /* 0x010fca0007f1e0ff */
[----:B-----5:R-:W-:-:S05]  /*12d40*/  IMAD.X R3, RZ, RZ, R3, P0 ;  /* 0x000000ffff037224 */ /* 0x020fca00000e0603 */
[----:B------:R-:W-:Y:S04]  /*12d50*/  LDGSTS.E.BYPASS.LTC128B.128 [R0+0x24200], desc[UR52][R2.64], !P4 ;  /* 0x2420000002007fae */ /* 0x000fe8000e101d74 */
[----:B------:R-:W-:Y:S04]  /*12d60*/  LDGSTS.E.BYPASS.LTC128B.128 [R0+0x26a00], desc[UR52][R2.64+0x40], !P3 ;  /* 0x26a0004002007fae */ /* 0x000fe8000d901d74 */
[----:B------:R4:W-:Y:S04]  /*12d70*/  LDGSTS.E.BYPASS.LTC128B.128 [R0+0x29200], desc[UR52][R2.64+0x80], !P1 ;  /* 0x2920008002007fae */ /* 0x0009e8000c901d74 */
[----:B----4-:R-:W4:Y:S04]  /*12d80*/  SHFL.IDX PT, R2, R5, 0x1, 0x1c1f ;  /* 0x003c1f0005027f89 */ /* 0x010f2800000e0000 */
[----:B------:R-:W5:Y:S01]  /*12d90*/  SHFL.IDX PT, R3, R6, 0x1, 0x1c1f ;  /* 0x003c1f0006037f89 */ /* 0x000f6200000e0000 */
[----:B----4-:R-:W-:-:S05]  /*12da0*/  IADD3 R2, P0, R32, R2, RZ ;  /* 0x0000000220027210 */ /* 0x010fca0007f1e0ff */
[----:B-----5:R-:W-:-:S05]  /*12db0*/  IMAD.X R3, RZ, RZ, R3, P0 ;  /* 0x000000ffff037224 */ /* 0x020fca00000e0603 */
[----:B------:R-:W-:Y:S04]  /*12dc0*/  LDGSTS.E.BYPASS.LTC128B.128 [R0+0x24a00], desc[UR52][R2.64], !P4 ;  /* 0x24a0000002007fae */ /* 0x000fe8000e101d74 */
[----:B------:R-:W-:Y:S04]  /*12dd0*/  LDGSTS.E.BYPASS.LTC128B.128 [R0+0x27200], desc[UR52][R2.64+0x40], !P3 ;  /* 0x2720004002007fae */ /* 0x000fe8000d901d74 */
[----:B------:R4:W-:Y:S04]  /*12de0*/  LDGSTS.E.BYPASS.LTC128B.128 [R0+0x29a00], desc[UR52][R2.64+0x80], !P1 ;  /* 0x29a0008002007fae */ /* 0x0009e8000c901d74 */
[----:B----4-:R-:W4:Y:S02]  /*12df0*/  SHFL.IDX PT, R2, R5, 0x2, 0x1c1f ;  /* 0x005c1f0005027f89 */ /* 0x010f2400000e0000 */
[----:B----4-:R-:W-:-:S05]  /*12e00*/  IADD3 R2, P0, R32, R2, RZ ;  /* 0x0000000220027210 */ /* 0x010fca0007f1e0ff */
[----:B------:R-:W-:Y:S02]  /*12e10*/  IMAD.X R3, RZ, RZ, R9, P0 ;  /* 0x000000ffff037224 */ /* 0x000fe400000e0609 */
[----:B------:R-:W-:Y:S04]  /*12e20*/  SHFL.IDX PT, R9, R6, 0x3, 0x1c1f ;  /* 0x007c1f0006097f89 */ /* 0x000fe800000e0000 */
[----:B------:R-:W-:Y:S04]  /*12e30*/  LDGSTS.E.BYPASS.LTC128B.128 [R0+0x25200], desc[UR52][R2.64], !P4 ;  /* 0x2520000002007fae */ /* 0x000fe8000e101d74 */
[----:B------:R-:W-:Y:S04]  /*12e40*/  LDGSTS.E.BYPASS.LTC128B.128 [R0+0x27a00], desc[UR52][R2.64+0x40], !P3 ;  /* 0x27a0004002007fae */ /* 0x000fe8000d901d74 */
[----:B------:R4:W-:Y:S04]  /*12e50*/  LDGSTS.E.BYPASS.LTC128B.128 [R0+0x2a200], desc[UR52][R2.64+0x80], !P1 ;  /* 0x2a20008002007fae */ /* 0x0009e8000c901d74 */
[----:B----4-:R-:W4:Y:S02]  /*12e60*/  SHFL.IDX PT, R2, R5, 0x3, 0x1c1f ;  /* 0x007c1f0005027f89 */ /* 0x010f2400000e0000 */
[----:B----4-:R-:W-:-:S05]  /*12e70*/  IADD3 R2, P0, R32, R2, RZ ;  /* 0x0000000220027210 */ /* 0x010fca0007f1e0ff */
[----:B------:R-:W-:-:S05]  /*12e80*/  IMAD.X R3, RZ, RZ, R9, P0 ;  /* 0x000000ffff037224 */ /* 0x000fca00000e0609 */
[----:B------:R4:W-:Y:S04]  /*12e90*/  LDGSTS.E.BYPASS.LTC128B.128 [R0+0x25a00], desc[UR52][R2.64], !P4 ;  /* 0x25a0000002007fae */ /* 0x0009e8000e101d74 */
[----:B------:R4:W-:Y:S04]  /*12ea0*/  LDGSTS.E.BYPASS.LTC128B.128 [R0+0x28200], desc[UR52][R2.64+0x40], !P3 ;  /* 0x2820004002007fae */ /* 0x0009e8000d901d74 */
[----:B------:R4:W-:Y:S02]  /*12eb0*/  LDGSTS.E.BYPASS.LTC128B.128 [R0+0x2aa00], desc[UR52][R2.64+0x80], !P1 ;  /* 0x2aa0008002007fae */ /* 0x0009e4000c901d74 */
.L_x_395:
[----:B----4-:R-:W-:-:S05]  /*12ec0*/  IADD3 R2, P0, R32, R14, RZ ;  /* 0x0000000e20027210 */ /* 0x010fca0007f1e0ff */
        /* <DEDUP_REMOVED lines=9> */
.L_x_287:
[----:B------:R-:W-:Y:S02]  /*12f60*/  PLOP3.LUT P1, PT, P1, P0, PT, 0xa2, 0x0 ;  /* 0x000000000000781c */ /* 0x000fe40000f21472 */
[----:B------:R-:W-:-:S08]  /*12f70*/  @P0 R2UR P1, UR4, R4 ;  /* 0x00000000040402ca */ /* 0x000fd00000020000 */
[----:B------:R-:W-:-:S05]  /*12f80*/  @P0 PLOP3.LUT P0, PT, P1, PT, PT, 0x80, 0x0 ;  /* 0x000000000000081c */ /* 0x000fca0000f0f070 */
[----:B------:R-:W-:Y:S01]  /*12f90*/  @!P1 SYNCS.ARRIVE.TRANS64.RED.A0T1 RZ, [UR4+0x33430], RZ ;  /* 0x033430ffffff99a7 */ /* 0x000fe20008200404 */
[----:B------:R-:W-:Y:S07]  /*12fa0*/  @!P1 ARRIVES.LDGSTSBAR.64.TRANSCNT [UR4+0x33430] ;  /* 0x03343000ff0099b0 */ /* 0x000fee0008000a84 */
[----:B------:R-:W-:Y:S05]  /*12fb0*/  @P0 BRA.U.ANY `(.L_x_287) ;  /* 0xfffffffd00e80947 */ /* 0x000fea000393ffff */
[----:B------:R-:W-:Y:S01]  /*12fc0*/  NOP ;  /* 0x0000000000007918 */ /* 0x000fe20000000000 */
[----:B----4-:R-:W-:-:S05]  /*12fd0*/  IMAD.U32 R0, RZ, RZ, UR42 ;  /* 0x0000002aff007e24 */ /* 0x010fca000f8e00ff */
[----:B------:R-:W-:-:S13]  /*12fe0*/  ISETP.NE.AND P3, PT, R0, 0x3, PT ;  /* 0x000000030000780c */ /* 0x000fda0003f65270 */
[----:B------:R-:W-:Y:S05]  /*12ff0*/  @!P3 BRA `(.L_x_288) ;  /* 0x000000000004b947 */ /* 0x000fea0003800000 */
[----:B------:R-:W-:Y:S01]  /*13000*/  BPT.TRAP 0x1 ;  /* 0x000000040000795c */ /* 0x000fe20000300000 */
.L_x_288:
[----:B------:R-:W-:Y:S01]  /*13010*/  IMAD.U32 R0, RZ, RZ, UR44 ;  /* 0x0000002cff007e24 */ /* 0x000fe2000f8e00ff */
[----:B------:R4:W-:Y:S04]  /*13020*/  SYNCS.ARRIVE.TRANS64.A1T0 RZ, [R4+URZ+0x33430], RZ ;  /* 0x033430ff04ff79a7 */ /* 0x0009e8000810003f */
[----:B------:R-:W-:-:S13]  /*13030*/  ISETP.NE.AND P0, PT, R0, 0x3, PT ;  /* 0x000000030000780c */ /* 0x000fda0003f05270 */
[----:B----4-:R-:W-:Y:S05]  /*13040*/  @!P0 BRA `(.L_x_289) ;  /* 0x0000000000048947 */ /* 0x010fea0003800000 */
[----:B------:R-:W-:Y:S01]  /*13050*/  BPT.TRAP 0x1 ;  /* 0x000000040000795c */ /* 0x000fe20000300000 */
.L_x_289:
[----:B------:R-:W-:Y:S01]  /*13060*/  LOP3.LUT R3, R19, 0x1, RZ, 0x3c, !PT ;  /* 0x0000000113037812 */ /* 0x000fe200078e3cff */
[----:B------:R-:W-:Y:S01]  /*13070*/  IMAD R0, R18, 0x8, R16 ;  /* 0x0000000812007824 */ /* 0x000fe200078e0210 */
[----:B------:R-:W-:Y:S02]  /*13080*/  BSSY B0, `(.L_x_290) ;  /* 0x0000004000007945 */ /* 0x000fe40003800000 */
[----:B------:R-:W-:-:S04]  /*13090*/  SHF.L.U32 R3, R3, 0x1f, RZ ;  /* 0x0000001f03037819 */ /* 0x000fc800000006ff */
[----:B------:R-:W4:Y:S02]  /*130a0*/  SYNCS.PHASECHK.TRANS64.TRYWAIT P1, [R0+URZ+0x33470], R3 ;  /* 0x03347003000075a7 */ /* 0x000f24000802017f */
[----:B----4-:R-:W-:Y:S05]  /*130b0*/  @!P1 BRA `(.L_x_291) ;  /* 0x0000004400a89947 */ /* 0x010fea0003800000 */
.L_x_396:
[----:B------:R-:W-:Y:S05]  /*130c0*/  BSYNC B0 ;  /* 0x0000000000007941 */ /* 0x000fea0003800000 */
.L_x_290:
[----:B------:R-:W-:-:S05]  /*130d0*/  IMAD.U32 R2, RZ, RZ, UR42 ;  /* 0x0000002aff027e24 */ /* 0x000fca000f8e00ff */
[----:B------:R-:W-:-:S13]  /*130e0*/  ISETP.NE.AND P1, PT, R2, 0x3, PT ;  /* 0x000000030200780c */ /* 0x000fda0003f25270 */
[----:B------:R-:W-:Y:S05]  /*130f0*/  @!P1 BRA `(.L_x_292) ;  /* 0x0000000000049947 */ /* 0x000fea0003800000 */
[----:B------:R-:W-:Y:S01]  /*13100*/  BPT.TRAP 0x1 ;  /* 0x000000040000795c */ /* 0x000fe20000300000 */
.L_x_292:
[----:B----4-:R-:W-:Y:S01]  /*13110*/  SHF.L.U32 R3, R19, 0x1f, RZ ;  /* 0x0000001f13037819 */ /* 0x010fe200000006ff */
[----:B------:R-:W-:-:S03]  /*13120*/  IMAD R2, R18, 0x7800, RZ ;  /* 0x0000780012027824 */ /* 0x000fc600078e02ff */
[----:B------:R-:W4:Y:S02]  /*13130*/  SYNCS.PHASECHK.TRANS64.TRYWAIT P1, [R0+URZ+0x33460], R3 ;  /* 0x03346003000075a7 */ /* 0x000f24000802017f */
[----:B----4-:R-:W-:Y:S05]  /*13140*/  @!P1 BRA `(.L_x_293) ;  /* 0x0000004400989947 */ /* 0x010fea0003800000 */
.L_x_397:
[----:B0-23--:R-:W4:Y:S04]  /*13150*/  LDL R4, [R1+0x14] ;  /* 0x0000140001047983 */ /* 0x00df280000100800 */
[----:B------:R-:W2:Y:S01]  /*13160*/  LDL R8, [R1+0x10] ;  /* 0x0000100001087983 */ /* 0x000ea20000100800 */
[----:B------:R-:W-:Y:S05]  /*13170*/  WARPSYNC.ALL ;  /* 0x0000000000007948 */ /* 0x000fea0003800000 */
[----:B------:R-:W-:-:S05]  /*13180*/  IMAD.U32 R18, RZ, RZ, UR42 ;  /* 0x0000002aff127e24 */ /* 0x000fca000f8e00ff */
[----:B------:R-:W-:Y:S02]  /*13190*/  ISETP.NE.AND P1, PT, R18, 0x3, PT ;  /* 0x000000031200780c */ /* 0x000fe40003f25270 */
[C---:B----4-:R-:W-:Y:S02]  /*131a0*/  LOP3.LUT R3, R2.reuse, R4, RZ, 0xfc, !PT ;  /* 0x0000000402037212 */ /* 0x050fe400078efcff */
[----:B--2---:R-:W-:-:S03]  /*131b0*/  LOP3.LUT R2, R2, R8, RZ, 0xfc, !PT ;  /* 0x0000000802027212 */ /* 0x004fc600078efcff */
[C---:B------:R-:W-:Y:S02]  /*131c0*/  IMAD.IADD R3, R16.reuse, 0x1, R3 ;  /* 0x0000000110037824 */ /* 0x040fe400078e0203 */
[----:B------:R-:W-:-:S03]  /*131d0*/  IMAD.IADD R2, R16, 0x1, R2 ;  /* 0x0000000110027824 */ /* 0x000fc600078e0202 */
[----:B------:R-:W0:Y:S02]  /*131e0*/  LDSM.16.MT88.4 R4, [R3+0xf200] ;  /* 0x00f200000304783b */ /* 0x000e240000004200 */
[C-C-:B0-----:R-:W-:Y:S02]  /*131f0*/  PRMT R12, R4.reuse, 0x6420, R5.reuse ;  /* 0x00006420040c7816 */ /* 0x141fe40000000005 */
[----:B------:R-:W-:Y:S02]  /*13200*/  PRMT R13, R4, 0x7531, R5 ;  /* 0x00007531040d7816 */ /* 0x000fe40000000005 */
[C-C-:B------:R-:W-:Y:S02]  /*13210*/  PRMT R14, R6.reuse, 0x6420, R7.reuse ;  /* 0x00006420060e7816 */ /* 0x140fe40000000007 */
[----:B------:R-:W-:-:S05]  /*13220*/  PRMT R15, R6, 0x7531, R7 ;  /* 0x00007531060f7816 */ /* 0x000fca0000000007 */
[----:B------:R-:W-:Y:S04]  /*13230*/  STSM.16.M88.4 [R2+0x200], R12 ;  /* 0x0002000c02007844 */ /* 0x000fe80000000200 */
[----:B------:R-:W0:Y:S02]  /*13240*/  LDSM.16.MT88.4 R4, [R3+0x11a00] ;  /* 0x011a00000304783b */ /* 0x000e240000004200 */
[C-C-:B0-----:R-:W-:Y:S02]  /*13250*/  PRMT R8, R4.reuse, 0x6420, R5.reuse ;  /* 0x0000642004087816 */ /* 0x141fe40000000005 */
[----:B------:R-:W-:Y:S02]  /*13260*/  PRMT R9, R4, 0x7531, R5 ;  /* 0x0000753104097816 */ /* 0x000fe40000000005 */
[----:B------:R-:W-:-:S02]  /*13270*/  PRMT R10, R6, 0x6420, R7 ;  /* 0x00006420060a7816 */ /* 0x000fc40000000007 */
        /* <DEDUP_REMOVED lines=85> */
[----:B--2---:R-:W2:Y:S01]  /*137d0*/  FENCE.VIEW.ASYNC.S ;  /* 0x00000000000073c6 */ /* 0x004ea20000000000 */
[----:B------:R-:W-:Y:S05]  /*137e0*/  @!P1 BRA `(.L_x_294) ;  /* 0x0000000000049947 */ /* 0x000fea0003800000 */
[----:B------:R-:W-:Y:S01]  /*137f0*/  BPT.TRAP 0x1 ;  /* 0x000000040000795c */ /* 0x000fe20000300000 */
.L_x_294:
[----:B--2---:R2:W-:Y:S01]  /*13800*/  SYNCS.ARRIVE.TRANS64.A1T0 RZ, [R0+URZ+0x33450], RZ ;  /* 0x033450ff00ff79a7 */ /* 0x0045e2000810003f */
[----:B------:R-:W-:Y:S06]  /*13810*/  BAR.SYNC.DEFER_BLOCKING 0x2, 0x80 ;  /* 0x0082000000007b1d */ /* 0x000fec0000010000 */
[----:B------:R-:W-:Y:S05]  /*13820*/  @!P0 BRA `(.L_x_295) ;  /* 0x0000000000048947 */ /* 0x000fea0003800000 */
[----:B------:R-:W-:Y:S01]  /*13830*/  BPT.TRAP 0x1 ;  /* 0x000000040000795c */ /* 0x000fe20000300000 */
.L_x_295:
[----:B--2---:R-:W-:Y:S02]  /*13840*/  VIADD R0, R0, 0x33480 ;  /* 0x0003348000007836 */ /* 0x004fe40000000000 */
[----:B------:R-:W-:Y:S02]  /*13850*/  IMAD.MOV.U32 R19, RZ, RZ, R30 ;  /* 0x000000ffff137224 */ /* 0x000fe400078e001e */
[----:B------:R-:W-:Y:S01]  /*13860*/  IMAD.MOV.U32 R18, RZ, RZ, R27 ;  /* 0x000000ffff127224 */ /* 0x000fe200078e001b */
[----:B------:R-:W-:-:S04]  /*13870*/  PRMT R0, R37, 0x654, R0 ;  /* 0x0000065425007816 */ /* 0x000fc80000000000 */
[----:B------:R3:W-:Y:S01]  /*13880*/  SYNCS.ARRIVE.TRANS64.RED.A1T0 RZ, [R0+URZ], RZ ;  /* 0x000000ff00ff79a7 */ /* 0x0007e2000810043f */
[----:B------:R-:W-:Y:S05]  /*13890*/  @P2 BRA `(.L_x_296) ;  /* 0xffffffe400cc2947 */ /* 0x000fea000383ffff */
.L_x_276:
[----:B---3--:R-:W0:Y:S01]  /*138a0*/  S2R R0, SR_TID.X ;  /* 0x0000000000007919 */ /* 0x008e220000002100 */
[----:B------:R-:W-:Y:S01]  /*138b0*/  BSSY B0, `(.L_x_297) ;  /* 0x0000013000007945 */ /* 0x000fe20003800000 */
[----:B0-----:R-:W-:Y:S01]  /*138c0*/  LOP3.LUT R2, R0, 0x7f, RZ, 0xc0, !PT ;  /* 0x0000007f00027812 */ /* 0x001fe200078ec0ff */
[----:B------:R-:W-:-:S03]  /*138d0*/  IMAD.U32 R0, RZ, RZ, UR44 ;  /* 0x0000002cff007e24 */ /* 0x000fc6000f8e00ff */
[----:B------:R-:W-:Y:S02]  /*138e0*/  ISETP.NE.AND P1, PT, R2, RZ, PT ;  /* 0x000000ff0200720c */ /* 0x000fe40003f25270 */
[----:B------:R-:W-:-:S11]  /*138f0*/  ISETP.NE.AND P0, PT, R0, 0x3, PT ;  /* 0x000000030000780c */ /* 0x000fd60003f05270 */
[----:B------:R-:W-:Y:S05]  /*13900*/  @P1 BRA `(.L_x_298) ;  /* 0x0000000000341947 */ /* 0x000fea0003800000 */
[----:B------:R-:W0:Y:S01]  /*13910*/  S2R R5, SR_LANEID ;  /* 0x0000000000057919 */ /* 0x000e220000000000 */
[----:B------:R-:W-:Y:S01]  /*13920*/  VOTEU.ANY UR4, UPT, PT ;  /* 0x0000000000047886 */ /* 0x000fe200038e0100 */
[----:B------:R-:W3:Y:S01]  /*13930*/  LDC.64 R2, c[0x0][0xc60] ;  /* 0x00031800ff027b82 */ /* 0x000ee20000000a00 */
[----:B------:R-:W0:Y:S02]  /*13940*/  FLO.U32 R0, UR4 ;  /* 0x0000000400007d00 */ /* 0x000e2400080e0000 */
[----:B0-----:R-:W-:-:S06]  /*13950*/  ISETP.EQ.U32.AND P1, PT, R0, R5, PT ;  /* 0x000000050000720c */ /* 0x001fcc0003f22070 */
[----:B------:R-:W3:Y:S07]  /*13960*/  POPC R5, UR4 ;  /* 0x0000000400057d09 */ /* 0x000eee0008000000 */
[----:B---3--:R-:W3:Y:S01]  /*13970*/  @P1 ATOMG.E.ADD.STRONG.GPU PT, R3, desc[UR52][R2.64], R5 ;  /* 0x00000005020319a8 */ /* 0x008ee200081ee1f4 */
[----:B------:R-:W0:Y:S02]  /*13980*/  S2R R4, SR_LTMASK ;  /* 0x0000000000047919 */ /* 0x000e240000003900 */
[----:B0-----:R-:W-:-:S04]  /*13990*/  LOP3.LUT R4, R4, UR4, RZ, 0xc0, !PT ;  /* 0x0000000404047c12 */ /* 0x001fc8000f8ec0ff */
[----:B------:R-:W0:Y:S01]  /*139a0*/  POPC R7, R4 ;  /* 0x0000000400077309 */ /* 0x000e220000000000 */
[----:B---3--:R-:W0:Y:S02]  /*139b0*/  SHFL.IDX PT, R0, R3, R0, 0x1f ;  /* 0x00001f0003007589 */ /* 0x008e2400000e0000 */
[----:B0-----:R-:W-:-:S05]  /*139c0*/  IADD3 R0, R0, UR45, R7 ;  /* 0x0000002d00007c10 */ /* 0x001fca000fffe007 */
[----:B------:R0:W-:Y:S02]  /*139d0*/  STL [R1], R0 ;  /* 0x0000000001007387 */ /* 0x0001e40000100800 */
.L_x_298:
[----:B------:R-:W-:Y:S05]  /*139e0*/  BSYNC B0 ;  /* 0x0000000000007941 */ /* 0x000fea0003800000 */
.L_x_297:
[----:B------:R-:W-:Y:S05]  /*139f0*/  @!P0 BRA `(.L_x_299) ;  /* 0x0000000000048947 */ /* 0x000fea0003800000 */
[----:B------:R-:W-:Y:S01]  /*13a00*/  BPT.TRAP 0x1 ;  /* 0x000000040000795c */ /* 0x000fe20000300000 */
.L_x_299:
[----:B0-----:R-:W-:Y:S01]  /*13a10*/  LOP3.LUT R0, R30, 0x1, RZ, 0x3c, !PT ;  /* 0x000000011e007812 */ /* 0x001fe200078e3cff */
[----:B------:R-:W-:Y:S01]  /*13a20*/  IMAD R3, R27, 0x8, R16 ;  /* 0x000000081b037824 */ /* 0x000fe200078e0210 */
[----:B------:R-:W-:Y:S02]  /*13a30*/  BSSY B0, `(.L_x_300) ;  /* 0x0000004000007945 */ /* 0x000fe40003800000 */
[----:B------:R-:W-:-:S04]  /*13a40*/  SHF.L.U32 R0, R0, 0x1f, RZ ;  /* 0x0000001f00007819 */ /* 0x000fc800000006ff */
[----:B------:R-:W0:Y:S02]  /*13a50*/  SYNCS.PHASECHK.TRANS64.TRYWAIT P1, [R3+URZ+0x33470], R0 ;  /* 0x03347000030075a7 */ /* 0x000e24000802017f */
[----:B0-----:R-:W-:Y:S05]  /*13a60*/  @!P1 BRA `(.L_x_301) ;  /* 0x0000003c00649947 */ /* 0x001fea0003800000 */
.L_x_398:
[----:B------:R-:W-:Y:S05]  /*13a70*/  BSYNC B0 ;  /* 0x0000000000007941 */ /* 0x000fea0003800000 */
.L_x_300:
[----:B------:R-:W-:-:S05]  /*13a80*/  IMAD.U32 R2, RZ, RZ, UR42 ;  /* 0x0000002aff027e24 */ /* 0x000fca000f8e00ff */
[----:B------:R-:W-:-:S13]  /*13a90*/  ISETP.NE.AND P1, PT, R2, 0x3, PT ;  /* 0x000000030200780c */ /* 0x000fda0003f25270 */
[----:B------:R-:W-:Y:S05]  /*13aa0*/  @!P1 BRA `(.L_x_302) ;  /* 0x0000000000049947 */ /* 0x000fea0003800000 */
[----:B------:R-:W-:Y:S01]  /*13ab0*/  BPT.TRAP 0x1 ;  /* 0x000000040000795c */ /* 0x000fe20000300000 */
.L_x_302:
[----:B0-----:R-:W-:-:S04]  /*13ac0*/  SHF.L.U32 R0, R30, 0x1f, RZ ;  /* 0x0000001f1e007819 */ /* 0x001fc800000006ff */
[----:B------:R-:W0:Y:S02]  /*13ad0*/  SYNCS.PHASECHK.TRANS64.TRYWAIT P1, [R3+URZ+0x33460], R0 ;  /* 0x03346000030075a7 */ /* 0x000e24000802017f */
[----:B0-----:R-:W-:Y:S05]  /*13ae0*/  @!P1 BRA `(.L_x_303) ;  /* 0x0000003c00589947 */ /* 0x001fea0003800000 */
.L_x_399:
[----:B------:R-:W3:Y:S04]  /*13af0*/  LDL R4, [R1+0x14] ;  /* 0x0000140001047983 */ /* 0x000ee80000100800 */
[----:B------:R-:W4:Y:S01]  /*13b00*/  LDL R10, [R1+0x10] ;  /* 0x00001000010a7983 */ /* 0x000f220000100800 */
[----:B------:R-:W-:Y:S01]  /*13b10*/  IMAD R2, R27, 0x7800, RZ ;  /* 0x000078001b027824 */ /* 0x000fe200078e02ff */
[----:B------:R-:W-:Y:S05]  /*13b20*/  WARPSYNC.ALL ;  /* 0x0000000000007948 */ /* 0x000fea0003800000 */
[----:B------:R-:W-:-:S05]  /*13b30*/  IMAD.U32 R12, RZ, RZ, UR42 ;  /* 0x0000002aff0c7e24 */ /* 0x000fca000f8e00ff */
[----:B------:R-:W-:Y:S02]  /*13b40*/  ISETP.NE.AND P1, PT, R12, 0x3, PT ;  /* 0x000000030c00780c */ /* 0x000fe40003f25270 */
[----:B---3--:R-:W-:-:S05]  /*13b50*/  LOP3.LUT R5, R2, R4, RZ, 0xfc, !PT ;  /* 0x0000000402057212 */ /* 0x008fca00078efcff */
[----:B0-----:R-:W-:-:S05]  /*13b60*/  IMAD.IADD R0, R16, 0x1, R5 ;  /* 0x0000000110007824 */ /* 0x001fca00078e0205 */
[----:B------:R-:W0:Y:S02]  /*13b70*/  LDSM.16.MT88.4 R4, [R0+0xf200] ;  /* 0x00f200000004783b */ /* 0x000e240000004200 */
[C-C-:B0-----:R-:W-:Y:S02]  /*13b80*/  PRMT R8, R4.reuse, 0x6420, R5.reuse ;  /* 0x0000642004087816 */ /* 0x141fe40000000005 */
[----:B------:R-:W-:Y:S02]  /*13b90*/  PRMT R9, R4, 0x7531, R5 ;  /* 0x0000753104097816 */ /* 0x000fe40000000005 */
[----:B----4-:R-:W-:Y:S02]  /*13ba0*/  LOP3.LUT R5, R2, R10, RZ, 0xfc, !PT ;  /* 0x0000000a02057212 */ /* 0x010fe400078efcff */
[C-C-:B------:R-:W-:Y:S02]  /*13bb0*/  PRMT R10, R6.reuse, 0x6420, R7.reuse ;  /* 0x00006420060a7816 */ /* 0x140fe40000000007 */
[----:B------:R-:W-:Y:S01]  /*13bc0*/  PRMT R11, R6, 0x7531, R7 ;  /* 0x00007531060b7816 */ /* 0x000fe20000000007 */
[----:B------:R-:W-:-:S05]  /*13bd0*/  IMAD.IADD R2, R16, 0x1, R5 ;  /* 0x0000000110027824 */ /* 0x000fca00078e0205 */
        /* <DEDUP_REMOVED lines=90> */
[----:B---3--:R-:W3:Y:S01]  /*14180*/  FENCE.VIEW.ASYNC.S ;  /* 0x00000000000073c6 */ /* 0x008ee20000000000 */
[----:B------:R-:W-:Y:S05]  /*14190*/  @!P1 BRA `(.L_x_304) ;  /* 0x0000000000049947 */ /* 0x000fea0003800000 */
[----:B------:R-:W-:Y:S01]  /*141a0*/  BPT.TRAP 0x1 ;  /* 0x000000040000795c */ /* 0x000fe20000300000 */
.L_x_304:
[----:B---3--:R3:W-:Y:S01]  /*141b0*/  SYNCS.ARRIVE.TRANS64.A1T0 RZ, [R3+URZ+0x33450], RZ ;  /* 0x033450ff03ff79a7 */ /* 0x0087e2000810003f */
[----:B------:R-:W-:Y:S06]  /*141c0*/  BAR.SYNC.DEFER_BLOCKING 0x2, 0x80 ;  /* 0x0082000000007b1d */ /* 0x000fec0000010000 */
[----:B------:R-:W-:Y:S05]  /*141d0*/  @!P0 BRA `(.L_x_305) ;  /* 0x0000000000048947 */ /* 0x000fea0003800000 */
[----:B------:R-:W-:Y:S01]  /*141e0*/  BPT.TRAP 0x1 ;  /* 0x000000040000795c */ /* 0x000fe20000300000 */
.L_x_305:
[----:B------:R-:W-:Y:S02]  /*141f0*/  VIADD R0, R3, 0x33480 ;  /* 0x0003348003007836 */ /* 0x000fe40000000000 */
[----:B------:R-:W-:-:S03]  /*14200*/  VIADD R27, R27, 0x1 ;  /* 0x000000011b1b7836 */ /* 0x000fc60000000000 */
[----:B------:R-:W-:Y:S02]  /*14210*/  PRMT R0, R37, 0x654, R0 ;  /* 0x0000065425007816 */ /* 0x000fe40000000000 */
[C---:B------:R-:W-:Y:S02]  /*14220*/  ISETP.NE.AND P0, PT, R27.reuse, 0x2, PT ;  /* 0x000000021b00780c */ /* 0x040fe40003f05270 */
[----:B------:R4:W-:Y:S02]  /*14230*/  SYNCS.ARRIVE.TRANS64.RED.A1T0 RZ, [R0+URZ], RZ ;  /* 0x000000ff00ff79a7 */ /* 0x0009e4000810043f */
[----:B---3--:R-:W-:Y:S02]  /*14240*/  SEL R3, RZ, 0x1, P0 ;  /* 0x00000001ff037807 */ /* 0x008fe40000000000 */
[----:B------:R-:W-:Y:S02]  /*14250*/  SEL R27, R27, RZ, P0 ;  /* 0x000000ff1b1b7207 */ /* 0x000fe40000000000 */
[----:B------:R-:W-:-:S07]  /*14260*/  LOP3.LUT R30, R30, R3, RZ, 0x3c, !PT ;  /* 0x000000031e1e7212 */ /* 0x000fce00078e3cff */
.L_x_244:
[----:B------:R-:W-:Y:S05]  /*14270*/  BSYNC B7 ;  /* 0x0000000000077941 */ /* 0x000fea0003800000 */
.L_x_242:
[----:B------:R-:W-:-:S13]  /*14280*/  LOP3.LUT P0, RZ, R31, 0x100, RZ, 0xc0, !PT ;  /* 0x000001001fff7812 */ /* 0x000fda000780c0ff */
[----:B------:R-:W-:Y:S05]  /*14290*/  @!P0 BRA `(.L_x_306) ;  /* 0x0000000000308947 */ /* 0x000fea0003800000 */
[----:B------:R-:W3:Y:S08]  /*142a0*/  S2UR UR4, SR_CgaCtaId ;  /* 0x00000000000479c3 */ /* 0x000ef00000008800 */
[----:B------:R-:W-:Y:S01]  /*142b0*/  BAR.SYNC.DEFER_BLOCKING 0x5, 0x180 ;  /* 0x0146000000007b1d */ /* 0x000fe20000010000 */
[----:B------:R-:W-:Y:S01]  /*142c0*/  MOV R16, 0x400 ;  /* 0x0000040000107802 */ /* 0x000fe20000000f00 */
[----:B---3--:R-:W-:-:S05]  /*142d0*/  IMAD.U32 R37, RZ, RZ, UR4 ;  /* 0x00000004ff257e24 */ /* 0x008fca000f8e00ff */
[----:B------:R-:W-:-:S05]  /*142e0*/  LEA R16, R37, R16, 0x18 ;  /* 0x0000001025107211 */ /* 0x000fca00078ec0ff */
[----:B------:R-:W3:Y:S04]  /*142f0*/  LDS.128 R4, [R16+0x334d0] ;  /* 0x0334d00010047984 */ /* 0x000ee80000000c00 */
[----:B---3--:R3:W-:Y:S01]  /*14300*/  STL.64 [R1], R4 ;  /* 0x0000000401007387 */ /* 0x0087e20000100a00 */
[----:B-1--4-:R-:W-:-:S03]  /*14310*/  IMAD.MOV.U32 R0, RZ, RZ, R7 ;  /* 0x000000ffff007224 */ /* 0x012fc600078e0007 */
[----:B------:R3:W-:Y:S02]  /*14320*/  STL [R1+0x8], R6 ;  /* 0x0000080601007387 */ /* 0x0007e40000100800 */
[----:B------:R-:W-:Y:S01]  /*14330*/  R2UR UR39, R0 ;  /* 0x00000000002772ca */ /* 0x000fe200000e0000 */
[----:B------:R-:W-:Y:S06]  /*14340*/  BAR.ARV 0x4, 0x180 ;  /* 0x0106000000007b1d */ /* 0x000fec0000002000 */
[----:B------:R-:W-:Y:S08]  /*14350*/  BRA `(.L_x_307) ;  /* 0x0000000800d47947 */ /* 0x000ff00003800000 */
.L_x_306:
[----:B-1--4-:R-:W3:Y:S01]  /*14360*/  LDL.LU R0, [R1] ;  /* 0x0000000001007983 */ /* 0x012ee20000300800 */
[----:B------:R-:W-:Y:S01]  /*14370*/  ULDC UR4, c[0x0][0xc3c] ;  /* 0x00030f0000047ab9 */ /* 0x000fe20000000800 */
[----:B0-----:R-:W0:Y:S02]  /*14380*/  S2R R2, SR_TID.X ;  /* 0x0000000000027919 */ /* 0x001e240000002100 */
[----:B0-----:R-:W-:-:S04]  /*14390*/  LOP3.LUT R9, R2, 0x1f, RZ, 0xc0, !PT ;  /* 0x0000001f02097812 */ /* 0x001fc800078ec0ff */
[C---:B------:R-:W-:Y:S01]  /*143a0*/  ISETP.NE.AND P0, PT, R9.reuse, 0x1f, PT ;  /* 0x0000001f0900780c */ /* 0x040fe20003f05270 */
[----:B------:R-:W-:-:S05]  /*143b0*/  VIADD R7, R9, UR39 ;  /* 0x0000002709077c36 */ /* 0x000fca0008000000 */
[----:B------:R-:W-:Y:S01]  /*143c0*/  ISETP.GE.OR P1, PT, R7, UR4, !P0 ;  /* 0x0000000407007c0c */ /* 0x000fe2000c726670 */
[----:B------:R-:W-:-:S12]  /*143d0*/  ULDC UR4, c[0x0][0xc3c] ;  /* 0x00030f0000047ab9 */ /* 0x000fd80000000800 */
[----:B------:R-:W0:Y:S08]  /*143e0*/  @!P1 LDC.64 R2, c[0x0][0xc80] ;  /* 0x00032000ff029b82 */ /* 0x000e300000000a00 */
[----:B------:R-:W1:Y:S01]  /*143f0*/  @!P1 LDC.64 R4, c[0x0][0xc78] ;  /* 0x00031e00ff049b82 */ /* 0x000e620000000a00 */
[----:B0-----:R-:W-:-:S04]  /*14400*/  @!P1 IMAD.WIDE R2, R7, 0x4, R2 ;  /* 0x0000000407029825 */ /* 0x001fc800078e0202 */
[----:B---3--:R-:W-:Y:S02]  /*14410*/  IMAD.MOV.U32 R10, RZ, RZ, R0 ;  /* 0x000000ffff0a7224 */ /* 0x008fe400078e0000 */
[----:B------:R-:W-:-:S06]  /*14420*/  IMAD.MOV.U32 R0, RZ, RZ, RZ ;  /* 0x000000ffff007224 */ /* 0x000fcc00078e00ff */
[----:B------:R1:W3:Y:S02]  /*14430*/  @!P1 LDG.E R0, desc[UR52][R2.64] ;  /* 0x0000003402009981 */ /* 0x0002e4000c1e1900 */
[----:B-1----:R-:W-:-:S04]  /*14440*/  @!P1 IMAD.WIDE R2, R7, 0x4, R4 ;  /* 0x0000000407029825 */ /* 0x002fc800078e0204 */
[----:B------:R-:W-:-:S06]  /*14450*/  IMAD.MOV.U32 R5, RZ, RZ, RZ ;  /* 0x000000ffff057224 */ /* 0x000fcc00078e00ff */
[----:B------:R-:W3:Y:S01]  /*14460*/  @!P1 LDG.E R5, desc[UR52][R2.64] ;  /* 0x0000003402059981 */ /* 0x000ee2000c1e1900 */
[C---:B------:R-:W-:Y:S02]  /*14470*/  ISETP.NE.AND P1, PT, R9.reuse, RZ, PT ;  /* 0x000000ff0900720c */ /* 0x040fe40003f25270 */
[C---:B------:R-:W-:Y:S01]  /*14480*/  ISETP.GE.U32.AND P2, PT, R9.reuse, 0x2, PT ;  /* 0x000000020900780c */ /* 0x040fe20003f46070 */
[----:B------:R-:W-:Y:S01]  /*14490*/  SHFL.IDX PT, R11, R10, 0x1, 0x1f ;  /* 0x00201f000a0b7f89 */ /* 0x000fe200000e0000 */
[C---:B------:R-:W-:Y:S02]  /*144a0*/  ISETP.GE.U32.AND P3, PT, R9.reuse, 0x4, PT ;  /* 0x000000040900780c */ /* 0x040fe40003f66070 */
[C---:B------:R-:W-:Y:S02]  /*144b0*/  ISETP.GE.U32.AND P4, PT, R9.reuse, 0x8, PT ;  /* 0x000000080900780c */ /* 0x040fe40003f86070 */
[----:B------:R-:W-:Y:S01]  /*144c0*/  ISETP.GE.U32.AND P5, PT, R9, 0x10, PT ;  /* 0x000000100900780c */ /* 0x000fe20003fa6070 */
        /* <DEDUP_REMOVED lines=9> */
[----:B------:R-:W-:Y:S02]  /*14560*/  IMAD.IADD R4, R6, 0x1, R3 ;  /* 0x0000000106047824 */ /* 0x000fe400078e0203 */
[----:B------:R-:W-:Y:S04]  /*14570*/  SHFL.IDX PT, R6, R10, RZ, 0x1f ;  /* 0x00001fff0a067589 */ /* 0x000fe800000e0000 */
[----:B------:R-:W0:Y:S02]  /*14580*/  SHFL.UP PT, R2, R4, 0x8, RZ ;  /* 0x0500000004027989 */ /* 0x000e2400000e00ff */
[----:B0-----:R-:W-:-:S05]  /*14590*/  SEL R3, R2, RZ, P4 ;  /* 0x000000ff02037207 */ /* 0x001fca0002000000 */
[----:B------:R-:W-:-:S05]  /*145a0*/  IMAD.IADD R7, R4, 0x1, R3 ;  /* 0x0000000104077824 */ /* 0x000fca00078e0203 */
[----:B------:R-:W0:Y:S02]  /*145b0*/  SHFL.UP PT, R2, R7, 0x10, RZ ;  /* 0x0600000007027989 */ /* 0x000e2400000e00ff */
[----:B0-----:R-:W-:-:S05]  /*145c0*/  SEL R2, R2, RZ, P5 ;  /* 0x000000ff02027207 */ /* 0x001fca0002800000 */
[----:B------:R-:W-:Y:S02]  /*145d0*/  IMAD.IADD R3, R7, 0x1, R2 ;  /* 0x0000000107037824 */ /* 0x000fe400078e0202 */
[----:B------:R-:W0:Y:S01]  /*145e0*/  LDC R2, c[0x0][0xc38] ;  /* 0x00030e00ff027b82 */ /* 0x000e220000000800 */
[----:B------:R-:W-:Y:S02]  /*145f0*/  IMAD.MOV.U32 R7, RZ, RZ, RZ ;  /* 0x000000ffff077224 */ /* 0x000fe400078e00ff */
[----:B------:R-:W0:Y:S02]  /*14600*/  SHFL.IDX PT, R9, R3, 0x1f, 0x1f ;  /* 0x03e01f0003097f89 */ /* 0x000e2400000e0000 */
[----:B0-----:R-:W-:-:S04]  /*14610*/  IMAD R4, R9, R2, RZ ;  /* 0x0000000209047224 */ /* 0x001fc800078e02ff */
[----:B------:R-:W-:-:S05]  /*14620*/  IMAD.IADD R9, R11, 0x1, R4 ;  /* 0x000000010b097824 */ /* 0x000fca00078e0204 */
[----:B------:R-:W-:-:S13]  /*14630*/  ISETP.GT.AND P6, PT, R9, R6, PT ;  /* 0x000000060900720c */ /* 0x000fda0003fc4270 */
[----:B------:R-:W-:Y:S05]  /*14640*/  @P6 BRA `(.L_x_308) ;  /* 0x0000000000986947 */ /* 0x000fea0003800000 */
.L_x_310:
[----:B------:R-:W-:-:S04]  /*14650*/  UIADD3 UR39, UR39, 0x1f, URZ ;  /* 0x0000001f27277890 */ /* 0x000fc8000fffe03f */
[----:B------:R-:W-:-:S06]  /*14660*/  UISETP.GE.AND UP0, UPT, UR39, UR4, UPT ;  /* 0x000000042700728c */ /* 0x000fcc000bf06270 */
[----:B------:R-:W-:-:S13]  /*14670*/  PLOP3.LUT P6, PT, PT, PT, UP0, 0x40, 0x0 ;  /* 0x000000000000781c */ /* 0x000fda0003fce808 */
[----:B------:R-:W-:Y:S05]  /*14680*/  @!P6 BRA `(.L_x_309) ;  /* 0x0000000400b8e947 */ /* 0x000fea0003800000 */
[----:B------:R-:W0:Y:S02]  /*14690*/  S2R R0, SR_TID.X ;  /* 0x0000000000007919 */ /* 0x000e240000002100 */
[----:B0-----:R-:W-:-:S05]  /*146a0*/  LOP3.LUT R0, R0, 0x1f, RZ, 0xc0, !PT ;  /* 0x0000001f00007812 */ /* 0x001fca00078ec0ff */
[----:B------:R-:W-:Y:S02]  /*146b0*/  VIADD R11, R0, UR39 ;  /* 0x00000027000b7c36 */ /* 0x000fe40008000000 */
[----:B------:R-:W-:-:S03]  /*146c0*/  IMAD.MOV.U32 R0, RZ, RZ, RZ ;  /* 0x000000ffff007224 */ /* 0x000fc600078e00ff */
[----:B------:R-:W-:-:S13]  /*146d0*/  ISETP.GE.OR P6, PT, R11, UR4, !P0 ;  /* 0x000000040b007c0c */ /* 0x000fda000c7c6670 */
[----:B------:R-:W0:Y:S08]  /*146e0*/  @!P6 LDC.64 R2, c[0x0][0xc80] ;  /* 0x00032000ff02eb82 */ /* 0x000e300000000a00 */
[----:B------:R-:W1:Y:S01]  /*146f0*/  @!P6 LDC.64 R4, c[0x0][0xc78] ;  /* 0x00031e00ff04eb82 */ /* 0x000e620000000a00 */
[----:B0-----:R-:W-:-:S05]  /*14700*/  @!P6 IMAD.WIDE R2, R11, 0x4, R2 ;  /* 0x000000040b02e825 */ /* 0x001fca00078e0202 */
[----:B------:R1:W3:Y:S02]  /*14710*/  @!P6 LDG.E R0, desc[UR52][R2.64] ;  /* 0x000000340200e981 */ /* 0x0002e4000c1e1900 */
[----:B-1----:R-:W-:-:S04]  /*14720*/  @!P6 IMAD.WIDE R2, R11, 0x4, R4 ;  /* 0x000000040b02e825 */ /* 0x002fc800078e0204 */
[----:B------:R-:W-:-:S06]  /*14730*/  IMAD.MOV.U32 R5, RZ, RZ, RZ ;  /* 0x000000ffff057224 */ /* 0x000fcc00078e00ff */
[----:B------:R-:W3:Y:S02]  /*14740*/  @!P6 LDG.E R5, desc[UR52][R2.64] ;  /* 0x000000340205e981 */ /* 0x000ee4000c1e1900 */
        /* <DEDUP_REMOVED lines=16> */
[----:B------:R-:W0:Y:S03]  /*14850*/  LDC R2, c[0x0][0xc38] ;  /* 0x00030e00ff027b82 */ /* 0x000e260000000800 */
[----:B------:R-:W0:Y:S02]  /*14860*/  SHFL.IDX PT, R13, R3, 0x1f, 0x1f ;  /* 0x03e01f00030d7f89 */ /* 0x000e2400000e0000 */
[----:B0-----:R-:W-:-:S04]  /*14870*/  IMAD R4, R13, R2, RZ ;  /* 0x000000020d047224 */ /* 0x001fc800078e02ff */
[----:B------:R-:W-:-:S05]  /*14880*/  IMAD.IADD R9, R4, 0x1, R9 ;  /* 0x0000000104097824 */ /* 0x000fca00078e0209 */
[----:B------:R-:W-:-:S13]  /*14890*/  ISETP.GT.AND P6, PT, R9, R6, PT ;  /* 0x000000060900720c */ /* 0x000fda0003fc4270 */
[----:B------:R-:W-:Y:S05]  /*148a0*/  @!P6 BRA `(.L_x_310) ;  /* 0xfffffffc0068e947 */ /* 0x000fea000383ffff */
.L_x_308:
[----:B------:R-:W-:-:S04]  /*148b0*/  IMAD.IADD R9, R9, 0x1, -R4 ;  /* 0x0000000109097824 */ /* 0x000fc800078e0a04 */
        /* <DEDUP_REMOVED lines=8> */
[----:B------:R1:W3:Y:S01]  /*14940*/  SHFL.IDX PT, R5, R5, R10, 0x1f ;  /* 0x00001f0a05057589 */ /* 0x0002e200000e0000 */
[----:B0-----:R-:W-:-:S04]  /*14950*/  IABS R4, R0 ;  /* 0x0000000000047213 */ /* 0x001fc80000000000 */
[----:B------:R-:W0:Y:S08]  /*14960*/  I2F.RP R8, R4 ;  /* 0x0000000400087306 */ /* 0x000e300000209400 */
[----:B0-----:R-:W0:Y:S02]  /*14970*/  MUFU.RCP R8, R8 ;  /* 0x0000000800087308 */ /* 0x001e240000001000 */
[----:B0-----:R-:W-:-:S06]  /*14980*/  VIADD R11, R8, 0xffffffe ;  /* 0x0ffffffe080b7836 */ /* 0x001fcc0000000000 */
[----:B------:R-:W0:Y:S01]  /*14990*/  F2I.FTZ.U32.TRUNC.NTZ R11, R11 ;  /* 0x0000000b000b7305 */ /* 0x000e22000021f000 */
[----:B-1-3--:R-:W-:Y:S05]  /*149a0*/  @!P0 BRA `(.L_x_311) ;  /* 0x00000000000c8947 */ /* 0x00afea0003800000 */
[----:B------:R-:W-:-:S06]  /*149b0*/  UIADD3 UR5, UR4, -0x1, URZ ;  /* 0xffffffff04057890 */ /* 0x000fcc000fffe03f */
[----:B------:R-:W-:-:S05]  /*149c0*/  IMAD.U32 R8, RZ, RZ, UR5 ;  /* 0x00000005ff087e24 */ /* 0x000fca000f8e00ff */
[----:B------:R1:W3:Y:S02]  /*149d0*/  SHFL.IDX PT, R7, R3, R8, 0x1f ;  /* 0x00001f0803077589 */ /* 0x0002e400000e0000 */
.L_x_311:
[----:B---3--:R-:W-:Y:S01]  /*149e0*/  IMAD R10, R7, R2, R9 ;  /* 0x00000002070a7224 */ /* 0x008fe200078e0209 */
[----:B------:R-:W-:Y:S01]  /*149f0*/  IABS R7, R5 ;  /* 0x0000000500077213 */ /* 0x000fe20000000000 */
[--C-:B0-----:R-:W-:Y:S01]  /*14a00*/  IMAD.MOV R9, RZ, RZ, -R11.reuse ;  /* 0x000000ffff097224 */ /* 0x101fe200078e0a0b */
[----:B------:R-:W-:Y:S01]  /*14a10*/  UIADD3 UR39, UR4, UR39, URZ ;  /* 0x0000002704277290 */ /* 0x000fe2000fffe03f */
[----:B------:R-:W-:Y:S01]  /*14a20*/  IMAD.MOV.U32 R2, RZ, RZ, RZ ;  /* 0x000000ffff027224 */ /* 0x000fe200078e00ff */
[----:B-1----:R-:W0:Y:S01]  /*14a30*/  I2F.RP R8, R7 ;  /* 0x0000000700087306 */ /* 0x002e220000209400 */
[----:B------:R-:W-:Y:S01]  /*14a40*/  IMAD R9, R9, R4, RZ ;  /* 0x0000000409097224 */ /* 0x000fe200078e02ff */
[----:B------:R1:W-:Y:S01]  /*14a50*/  STL [R1], R10 ;  /* 0x0000000a01007387 */ /* 0x0003e20000100800 */
[----:B------:R-:W-:Y:S02]  /*14a60*/  IMAD.MOV.U32 R3, RZ, RZ, R11 ;  /* 0x000000ffff037224 */ /* 0x000fe400078e000b */
[----:B------:R-:W-:Y:S01]  /*14a70*/  IMAD.HI.U32 R11, R11, R9, R2 ;  /* 0x000000090b0b7227 */ /* 0x000fe200078e0002 */
[----:B------:R-:W-:-:S03]  /*14a80*/  IABS R3, R0 ;  /* 0x0000000000037213 */ /* 0x000fc60000000000 */
[----:B------:R-:W-:Y:S02]  /*14a90*/  IMAD.IADD R9, R6, 0x1, -R10 ;  /* 0x0000000106097824 */ /* 0x000fe400078e0a0a */
[----:B------:R-:W-:Y:S01]  /*14aa0*/  IMAD.MOV R3, RZ, RZ, -R3 ;  /* 0x000000ffff037224 */ /* 0x000fe200078e0a03 */
[----:B0-----:R-:W0:Y:S02]  /*14ab0*/  MUFU.RCP R8, R8 ;  /* 0x0000000800087308 */ /* 0x001e240000001000 */
[----:B------:R-:W-:-:S05]  /*14ac0*/  IABS R2, R9 ;  /* 0x0000000900027213 */ /* 0x000fca0000000000 */
[----:B------:R-:W-:-:S04]  /*14ad0*/  IMAD.HI.U32 R6, R11, R2, RZ ;  /* 0x000000020b067227 */ /* 0x000fc800078e00ff */
[----:B------:R-:W-:-:S05]  /*14ae0*/  IMAD R11, R6, R3, R2 ;  /* 0x00000003060b7224 */ /* 0x000fca00078e0202 */
[----:B------:R-:W-:Y:S01]  /*14af0*/  ISETP.GT.U32.AND P1, PT, R4, R11, PT ;  /* 0x0000000b0400720c */ /* 0x000fe20003f24070 */
[----:B0-----:R-:W-:-:S06]  /*14b00*/  VIADD R3, R8, 0xffffffe ;  /* 0x0ffffffe08037836 */ /* 0x001fcc0000000000 */
[----:B------:R-:W0:Y:S06]  /*14b10*/  F2I.FTZ.U32.TRUNC.NTZ R3, R3 ;  /* 0x0000000300037305 */ /* 0x000e2c000021f000 */
[----:B------:R-:W-:Y:S02]  /*14b20*/  @!P1 IMAD.IADD R11, R11, 0x1, -R4 ;  /* 0x000000010b0b9824 */ /* 0x000fe400078e0a04 */
[----:B------:R-:W-:Y:S01]  /*14b30*/  @!P1 VIADD R6, R6, 0x1 ;  /* 0x0000000106069836 */ /* 0x000fe20000000000 */
[----:B------:R-:W-:Y:S02]  /*14b40*/  ISETP.NE.AND P1, PT, R0, RZ, PT ;  /* 0x000000ff0000720c */ /* 0x000fe40003f25270 */
[----:B------:R-:W-:Y:S01]  /*14b50*/  ISETP.GE.U32.AND P0, PT, R11, R4, PT ;  /* 0x000000040b00720c */ /* 0x000fe20003f06070 */
[----:B0-----:R-:W-:-:S04]  /*14b60*/  IMAD.MOV R2, RZ, RZ, -R3 ;  /* 0x000000ffff027224 */ /* 0x001fc800078e0a03 */
[----:B------:R-:W-:Y:S02]  /*14b70*/  IMAD R11, R2, R7, RZ ;  /* 0x00000007020b7224 */ /* 0x000fe400078e02ff */
[----:B------:R-:W-:-:S06]  /*14b80*/  IMAD.MOV.U32 R2, RZ, RZ, RZ ;  /* 0x000000ffff027224 */ /* 0x000fcc00078e00ff */
[----:B------:R-:W-:Y:S02]  /*14b90*/  @P0 VIADD R6, R6, 0x1 ;  /* 0x0000000106060836 */ /* 0x000fe40000000000 */
[----:B------:R-:W-:Y:S01]  /*14ba0*/  IMAD.HI.U32 R4, R3, R11, R2 ;  /* 0x0000000b03047227 */ /* 0x000fe200078e0002 */
[----:B------:R-:W-:-:S04]  /*14bb0*/  LOP3.LUT R2, R9, R0, RZ, 0x3c, !PT ;  /* 0x0000000009027212 */ /* 0x000fc800078e3cff */
[----:B------:R-:W-:Y:S02]  /*14bc0*/  ISETP.GE.AND P2, PT, R2, RZ, PT ;  /* 0x000000ff0200720c */ /* 0x000fe40003f46270 */
[----:B------:R-:W-:-:S05]  /*14bd0*/  IABS R2, R5 ;  /* 0x0000000500027213 */ /* 0x000fca0000000000 */
[----:B------:R-:W-:-:S06]  /*14be0*/  IMAD.MOV R2, RZ, RZ, -R2 ;  /* 0x000000ffff027224 */ /* 0x000fcc00078e0a02 */
[----:B------:R-:W-:Y:S01]  /*14bf0*/  @!P2 IMAD.MOV R6, RZ, RZ, -R6 ;  /* 0x000000ffff06a224 */ /* 0x000fe200078e0a06 */
[----:B------:R-:W-:-:S04]  /*14c00*/  @!P1 LOP3.LUT R6, RZ, R0, RZ, 0x33, !PT ;  /* 0x00000000ff069212 */ /* 0x000fc800078e33ff */
[-C--:B------:R-:W-:Y:S01]  /*14c10*/  IABS R3, R6.reuse ;  /* 0x0000000600037213 */ /* 0x080fe20000000000 */
[----:B------:R-:W-:-:S04]  /*14c20*/  IMAD R8, R0, R6, RZ ;  /* 0x0000000600087224 */ /* 0x000fc800078e02ff */
[----:B------:R-:W-:-:S04]  /*14c30*/  IMAD.HI.U32 R4, R4, R3, RZ ;  /* 0x0000000304047227 */ /* 0x000fc800078e00ff */
[----:B------:R-:W-:-:S05]  /*14c40*/  IMAD R2, R4, R2, R3 ;  /* 0x0000000204027224 */ /* 0x000fca00078e0203 */
[----:B------:R-:W-:-:S13]  /*14c50*/  ISETP.GT.U32.AND P1, PT, R7, R2, PT ;  /* 0x000000020700720c */ /* 0x000fda0003f24070 */
[----:B------:R-:W-:Y:S02]  /*14c60*/  @!P1 IMAD.IADD R2, R2, 0x1, -R7 ;  /* 0x0000000102029824 */ /* 0x000fe400078e0a07 */
[----:B------:R-:W-:Y:S01]  /*14c70*/  @!P1 VIADD R4, R4, 0x1 ;  /* 0x0000000104049836 */ /* 0x000fe20000000000 */
[----:B------:R-:W-:Y:S02]  /*14c80*/  ISETP.NE.AND P1, PT, R5, RZ, PT ;  /* 0x000000ff0500720c */ /* 0x000fe40003f25270 */
[----:B------:R-:W-:Y:S02]  /*14c90*/  ISETP.GE.U32.AND P0, PT, R2, R7, PT ;  /* 0x000000070200720c */ /* 0x000fe40003f06070 */
        /* <DEDUP_REMOVED lines=13> */
.L_x_309:
[----:B------:R0:W-:Y:S01]  /*14d70*/  STL [R1], R6 ;  /* 0x0000000601007387 */ /* 0x0001e20000100800 */
[----:B------:R-:W-:-:S03]  /*14d80*/  ULDC UR39, c[0x0][0xc3c] ;  /* 0x00030f0000277ab9 */ /* 0x000fc60000000800 */
[----:B------:R0:W-:Y:S04]  /*14d90*/  STL [R1+0x4], RZ ;  /* 0x000004ff01007387 */ /* 0x0001e80000100800 */
[----:B------:R0:W-:Y:S02]  /*14da0*/  STL [R1+0x8], RZ ;  /* 0x000008ff01007387 */ /* 0x0001e40000100800 */
.L_x_312:
[----:B------:R-:W3:Y:S04]  /*14db0*/  LDL R3, [R1+0x4] ;  /* 0x0000040001037983 */ /* 0x000ee80000100800 */
[----:B-1----:R-:W0:Y:S04]  /*14dc0*/  LDL R2, [R1+0x8] ;  /* 0x0000080001027983 */ /* 0x002e280000100800 */
[----:B------:R-:W4:Y:S01]  /*14dd0*/  LDL R4, [R1] ;  /* 0x0000000001047983 */ /* 0x000f220000100800 */
[----:B------:R-:W1:Y:S02]  /*14de0*/  S2R R0, SR_TID.X ;  /* 0x0000000000007919 */ /* 0x000e640000002100 */
[----:B-1----:R-:W-:Y:S01]  /*14df0*/  LOP3.LUT R0, R0, 0x1f, RZ, 0xc0, !PT ;  /* 0x0000001f00007812 */ /* 0x002fe200078ec0ff */
[----:B------:R-:W-:Y:S03]  /*14e00*/  BAR.SYNC.DEFER_BLOCKING 0x4, 0x180 ;  /* 0x0106000000007b1d */ /* 0x000fe60000010000 */
[----:B------:R-:W-:-:S13]  /*14e10*/  ISETP.NE.AND P0, PT, R0, RZ, PT ;  /* 0x000000ff0000720c */ /* 0x000fda0003f05270 */
[----:B------:R-:W1:Y:S01]  /*14e20*/  @!P0 S2R R37, SR_CgaCtaId ;  /* 0x0000000000258919 */ /* 0x000e620000008800 */
[----:B------:R-:W-:-:S04]  /*14e30*/  @!P0 MOV R0, 0x400 ;  /* 0x0000040000008802 */ /* 0x000fc80000000f00 */
[----:B-1----:R-:W-:Y:S01]  /*14e40*/  @!P0 LEA R16, R37, R0, 0x18 ;  /* 0x0000000025108211 */ /* 0x002fe200078ec0ff */
[----:B------:R-:W-:-:S04]  /*14e50*/  IMAD.U32 R0, RZ, RZ, UR39 ;  /* 0x00000027ff007e24 */ /* 0x000fc8000f8e00ff */
[----:B------:R-:W-:Y:S02]  /*14e60*/  @!P0 IMAD.MOV.U32 R7, RZ, RZ, R0 ;  /* 0x000000ffff078224 */ /* 0x000fe400078e0000 */
[----:B---3--:R-:W-:Y:S02]  /*14e70*/  IMAD.MOV.U32 R5, RZ, RZ, R3 ;  /* 0x000000ffff057224 */ /* 0x008fe400078e0003 */
[----:B0-----:R-:W-:-:S05]  /*14e80*/  IMAD.MOV.U32 R6, RZ, RZ, R2 ;  /* 0x000000ffff067224 */ /* 0x001fca00078e0002 */
[----:B----4-:R1:W-:Y:S01]  /*14e90*/  @!P0 STS.128 [R16+0x334d0], R4 ;  /* 0x0334d00410008388 */ /* 0x0103e20000000c00 */
[----:B------:R-:W-:Y:S06]  /*14ea0*/  BAR.ARV 0x5, 0x180 ;  /* 0x0146000000007b1d */ /* 0x000fec0000002000 */
.L_x_307:
[----:B------:R-:W-:Y:S02]  /*14eb0*/  ULDC UR4, c[0x0][0xc3c] ;  /* 0x00030f0000047ab9 */ /* 0x000fe40000000800 */
[----:B------:R-:W-:-:S06]  /*14ec0*/  UISETP.GE.AND UP0, UPT, UR39, UR4, UPT ;  /* 0x000000042700728c */ /* 0x000fcc000bf06270 */
[----:B------:R-:W-:-:S13]  /*14ed0*/  PLOP3.LUT P0, PT, PT, PT, UP0, 0x80, 0x0 ;  /* 0x000000000000781c */ /* 0x000fda0003f0f008 */
[----:B------:R-:W-:Y:S05]  /*14ee0*/  @!P0 BRA `(.L_x_313) ;  /* 0xffffffa000b48947 */ /* 0x000fea000383ffff */
.L_x_237:
[----:B--2---:R-:W2:Y:S01]  /*14ef0*/  LDL.LU R0, [R1+0x1c] ;  /* 0x00001c0001007983 */ /* 0x004ea20000300800 */
[----:B------:R-:W-:Y:S01]  /*14f00*/  BSSY B0, `(.L_x_314) ;  /* 0x000000b000007945 */ /* 0x000fe20003800000 */
[----:B01-3--:R-:W0:Y:S01]  /*14f10*/  S2R R5, SR_CgaCtaId ;  /* 0x0000000000057919 */ /* 0x00be220000008800 */
[----:B--2---:R-:W-:-:S05]  /*14f20*/  VIADD R0, R0, 0x1 ;  /* 0x0000000100007836 */ /* 0x004fca0000000000 */
[----:B------:R-:W-:-:S04]  /*14f30*/  LEA.HI R2, R0, R0, RZ, 0x1 ;  /* 0x0000000000027211 */ /* 0x000fc800078f08ff */
[----:B------:R-:W-:Y:S02]  /*14f40*/  LOP3.LUT R3, R2, 0xfffffffe, RZ, 0xc0, !PT ;  /* 0xfffffffe02037812 */ /* 0x000fe400078ec0ff */
[----:B------:R-:W-:-:S03]  /*14f50*/  MOV R2, 0x400 ;  /* 0x0000040000027802 */ /* 0x000fc60000000f00 */
[----:B------:R-:W-:Y:S01]  /*14f60*/  IMAD.IADD R0, R0, 0x1, -R3 ;  /* 0x0000000100007824 */ /* 0x000fe200078e0a03 */
[----:B0-----:R-:W-:-:S04]  /*14f70*/  LEA R4, R5, R2, 0x18 ;  /* 0x0000000205047211 */ /* 0x001fc800078ec0ff */
[----:B------:R-:W-:-:S04]  /*14f80*/  SHF.L.U32 R0, R0, 0x1f, RZ ;  /* 0x0000001f00007819 */ /* 0x000fc800000006ff */
[----:B------:R-:W0:Y:S02]  /*14f90*/  SYNCS.PHASECHK.TRANS64.TRYWAIT P0, [R4+URZ+0x33420], R0 ;  /* 0x03342000040075a7 */ /* 0x000e24000800017f */
[----:B0-----:R-:W-:Y:S05]  /*14fa0*/  @!P0 BRA `(.L_x_315) ;  /* 0x00000028003c8947 */ /* 0x001fea0003800000 */
.L_x_400:
[----:B------:R-:W-:Y:S05]  /*14fb0*/  BSYNC B0 ;  /* 0x0000000000007941 */ /* 0x000fea0003800000 */
.L_x_314:
[----:B------:R-:W-:-:S03]  /*14fc0*/  UMOV UR4, 0xffffffff ;  /* 0xffffffff00047882 */ /* 0x000fc60000000000 */
[----:B------:R-:W-:Y:S05]  /*14fd0*/  BRA.DIV UR4, `(.L_x_316) ;  /* 0x0000002a04447947 */ /* 0x000fea000b800000 */
[----:B0-----:R-:W0:Y:S02]  /*14fe0*/  S2R R0, SR_TID.X ;  /* 0x0000000000007919 */ /* 0x001e240000002100 */
[----:B0-----:R-:W-:-:S04]  /*14ff0*/  SHF.R.U32.HI R0, RZ, 0x5, R0 ;  /* 0x00000005ff007819 */ /* 0x001fc80000011600 */
[----:B------:R-:W-:-:S05]  /*15000*/  LOP3.LUT R0, R0, 0x3, RZ, 0xc0, !PT ;  /* 0x0000000300007812 */ /* 0x000fca00078ec0ff */
[----:B------:R0:W1:Y:S02]  /*15010*/  SHFL.IDX PT, R14, R0, RZ, 0x1f ;  /* 0x00001fff000e7589 */ /* 0x00006400000e0000 */
.L_x_403:
[----:B-1----:R-:W-:Y:S01]  /*15020*/  ISETP.NE.AND P0, PT, R14, RZ, PT ;  /* 0x000000ff0e00720c */ /* 0x002fe20003f05270 */
[----:B------:R-:W-:-:S12]  /*15030*/  BSSY B0, `(.L_x_317) ;  /* 0x000002c000007945 */ /* 0x000fd80003800000 */
[----:B------:R-:W-:Y:S05]  /*15040*/  @P0 BRA `(.L_x_318) ;  /* 0x0000000000a80947 */ /* 0x000fea0003800000 */
[----:B------:R-:W-:-:S03]  /*15050*/  UMOV UR4, 0xffffffff ;  /* 0xffffffff00047882 */ /* 0x000fc60000000000 */
[----:B------:R-:W-:Y:S05]  /*15060*/  BRA.DIV UR4, `(.L_x_319) ;  /* 0x0000002a04547947 */ /* 0x000fea000b800000 */
[----:B------:R-:W-:-:S13]  /*15070*/  ELECT P6, URZ, PT ;  /* 0x00000000003f782f */ /* 0x000fda00038c0000 */
.L_x_406:
[----:B------:R-:W-:Y:S05]  /*15080*/  @!P6 BRA `(.L_x_318) ;  /* 0x000000000098e947 */ /* 0x000fea0003800000 */
[----:B------:R-:W-:-:S06]  /*15090*/  ULOP3.LUT UR4, UR43, 0x2, URZ, 0xfc, !UPT ;  /* 0x000000022b047892 */ /* 0x000fcc000f8efc3f */
[----:B0-----:R-:W-:-:S05]  /*150a0*/  IMAD.U32 R0, RZ, RZ, UR4 ;  /* 0x00000004ff007e24 */ /* 0x001fca000f8e00ff */
[----:B------:R-:W-:-:S13]  /*150b0*/  ISETP.NE.AND P0, PT, R0, 0x3, PT ;  /* 0x000000030000780c */ /* 0x000fda0003f05270 */
[----:B------:R-:W-:Y:S05]  /*150c0*/  @!P0 BRA `(.L_x_320) ;  /* 0x0000000000048947 */ /* 0x000fea0003800000 */
[----:B------:R-:W-:Y:S01]  /*150d0*/  BPT.TRAP 0x1 ;  /* 0x000000040000795c */ /* 0x000fe20000300000 */
.L_x_320:
[C---:B------:R-:W-:Y:S01]  /*150e0*/  IMAD R5, R27.reuse, 0x8, R4 ;  /* 0x000000081b057824 */ /* 0x040fe200078e0204 */
[----:B------:R-:W-:Y:S01]  /*150f0*/  SHF.L.U32 R0, R30, 0x1f, RZ ;  /* 0x0000001f1e007819 */ /* 0x000fe200000006ff */
[----:B------:R-:W-:-:S03]  /*15100*/  VIADD R27, R27, 0x1 ;  /* 0x000000011b1b7836 */ /* 0x000fc60000000000 */
[----:B------:R-:W0:Y:S02]  /*15110*/  SYNCS.PHASECHK.TRANS64.TRYWAIT P1, [R5+URZ+0x33440], R0 ;  /* 0x03344000050075a7 */ /* 0x000e24000802017f */
[----:B------:R-:W-:-:S04]  /*15120*/  ISETP.NE.AND P2, PT, R27, 0x2, PT ;  /* 0x000000021b00780c */ /* 0x000fc80003f45270 */
[----:B------:R-:W-:Y:S01]  /*15130*/  SEL R3, RZ, 0x1, P2 ;  /* 0x00000001ff037807 */ /* 0x000fe20001000000 */
[----:B0-----:R-:W-:Y:S08]  /*15140*/  @!P1 BRA `(.L_x_321) ;  /* 0x00000028003c9947 */ /* 0x001ff00003800000 */
.L_x_407:
[----:B------:R-:W-:Y:S02]  /*15150*/  SEL R27, R27, RZ, P2 ;  /* 0x000000ff1b1b7207 */ /* 0x000fe40001000000 */
[----:B------:R-:W-:Y:S01]  /*15160*/  LOP3.LUT R2, R30, R3, RZ, 0x3c, !PT ;  /* 0x000000031e027212 */ /* 0x000fe200078e3cff */
[----:B------:R-:W-:Y:S06]  /*15170*/  @!P0 BRA `(.L_x_322) ;  /* 0x0000000000048947 */ /* 0x000fec0003800000 */
[----:B------:R-:W-:Y:S01]  /*15180*/  BPT.TRAP 0x1 ;  /* 0x000000040000795c */ /* 0x000fe20000300000 */
.L_x_322:
[----:B------:R-:W-:Y:S01]  /*15190*/  IMAD R27, R27, 0x8, R4 ;  /* 0x000000081b1b7824 */ /* 0x000fe200078e0204 */
[----:B------:R-:W-:-:S04]  /*151a0*/  SHF.L.U32 R2, R2, 0x1f, RZ ;  /* 0x0000001f02027819 */ /* 0x000fc800000006ff */
[----:B------:R-:W1:Y:S02]  /*151b0*/  SYNCS.PHASECHK.TRANS64.TRYWAIT P1, [R27+URZ+0x33440], R2 ;  /* 0x033440021b0075a7 */ /* 0x000e64000802017f */
[----:B-1----:R-:W-:Y:S05]  /*151c0*/  @!P1 BRA `(.L_x_323) ;  /* 0x0000002800309947 */ /* 0x002fea0003800000 */
.L_x_408:
[----:B------:R-:W-:Y:S05]  /*151d0*/  @!P0 BRA `(.L_x_324) ;  /* 0x0000000000048947 */ /* 0x000fea0003800000 */
[----:B------:R-:W-:Y:S01]  /*151e0*/  BPT.TRAP 0x1 ;  /* 0x000000040000795c */ /* 0x000fe20000300000 */
.L_x_324:
[----:B------:R-:W2:Y:S02]  /*151f0*/  SYNCS.PHASECHK.TRANS64.TRYWAIT P1, [R5+URZ+0x33460], R0 ;  /* 0x03346000050075a7 */ /* 0x000ea4000802017f */
[----:B--2---:R-:W-:Y:S05]  /*15200*/  @!P1 BRA `(.L_x_325) ;  /* 0x0000002800349947 */ /* 0x004fea0003800000 */
.L_x_409:
[----:B------:R-:W-:Y:S05]  /*15210*/  @!P0 BRA `(.L_x_326) ;  /* 0x0000000000048947 */ /* 0x000fea0003800000 */
[----:B------:R-:W-:Y:S01]  /*15220*/  BPT.TRAP 0x1 ;  /* 0x000000040000795c */ /* 0x000fe20000300000 */
.L_x_326:
[----:B------:R-:W3:Y:S02]  /*15230*/  SYNCS.PHASECHK.TRANS64.TRYWAIT P1, [R27+URZ+0x33460], R2 ;  /* 0x033460021b0075a7 */ /* 0x000ee4000802017f */
[----:B---3--:R-:W-:Y:S05]  /*15240*/  @!P1 BRA `(.L_x_327) ;  /* 0x0000002800389947 */ /* 0x008fea0003800000 */
.L_x_410:
[----:B------:R-:W-:Y:S05]  /*15250*/  @!P0 BRA `(.L_x_328) ;  /* 0x0000000000048947 */ /* 0x000fea0003800000 */
[----:B------:R-:W-:Y:S01]  /*15260*/  BPT.TRAP 0x1 ;  /* 0x000000040000795c */ /* 0x000fe20000300000 */
.L_x_328:
[----:B------:R-:W4:Y:S02]  /*15270*/  SYNCS.PHASECHK.TRANS64.TRYWAIT P1, [R5+URZ+0x33480], R0 ;  /* 0x03348000050075a7 */ /* 0x000f24000802017f */
[----:B----4-:R-:W-:Y:S05]  /*15280*/  @!P1 BRA `(.L_x_329) ;  /* 0x00000028003c9947 */ /* 0x010fea0003800000 */
.L_x_411:
[----:B------:R-:W-:Y:S05]  /*15290*/  @!P0 BRA `(.L_x_330) ;  /* 0x0000000000048947 */ /* 0x000fea0003800000 */
[----:B------:R-:W-:Y:S01]  /*152a0*/  BPT.TRAP 0x1 ;  /* 0x000000040000795c */ /* 0x000fe20000300000 */
.L_x_330:
[----:B------:R0:W0:Y:S02]  /*152b0*/  SYNCS.PHASECHK.TRANS64.TRYWAIT P0, [R27+URZ+0x33480], R2 ;  /* 0x033480021b0075a7 */ /* 0x000024000800017f */
[----:B0-----:R-:W-:Y:S05]  /*152c0*/  @!P0 NANOSLEEP.SYNCS 0x989680 ;  /* 0x009896800000895d */ /* 0x001fea0003900000 */
[----:B------:R-:W0:Y:S02]  /*152d0*/  @!P0 SYNCS.PHASECHK.TRANS64 P0, [R27+URZ+0x33480], R2 ;  /* 0x033480021b0085a7 */ /* 0x000e24000800007f */
[----:B0-----:R-:W-:Y:S05]  /*152e0*/  @!P0 BRA `(.L_x_330) ;  /* 0xfffffffc00f08947 */ /* 0x001fea000383ffff */
.L_x_318:
[----:B------:R-:W-:Y:S05]  /*152f0*/  BSYNC B0 ;  /* 0x0000000000007941 */ /* 0x000fea0003800000 */
.L_x_317:
[----:B------:R-:W-:Y:S05]  /*15300*/  EXIT ;  /* 0x000000000000794d */ /* 0x000fea0003800000 */
.L_x_185:
[----:B0-----:R-:W-:-:S04]  /*15310*/  IMAD.U32 R3, RZ, RZ, UR50 ;  /* 0x00000032ff037e24 */ /* 0x001fc8000f8e00ff */
[----:B------:R0:W1:Y:S03]  /*15320*/  SYNCS.PHASECHK.TRANS64.TRYWAIT P1, [R3+URZ+0x33400], R0 ;  /* 0x03340000030075a7 */ /* 0x000066000802017f */
[----:B-1----:R-:W-:Y:S05]  /*15330*/  @!P1 NANOSLEEP.SYNCS 0x989680 ;  /* 0x009896800000995d */ /* 0x002fea0003900000 */
[----:B------:R-:W1:Y:S02]  /*15340*/  @!P1 SYNCS.PHASECHK.TRANS64 P1, [R3+URZ+0x33400], R0 ;  /* 0x03340000030095a7 */ /* 0x000e64000802007f */
[----:B-1----:R-:W-:Y:S05]  /*15350*/  @!P1 BRA `(.L_x_185) ;  /* 0xfffffffc00ec9947 */ /* 0x002fea000383ffff */
[----:B------:R-:W-:Y:S05]  /*15360*/  BRA `(.L_x_331) ;  /* 0xfffffec800c87947 */ /* 0x000fea000383ffff */
.L_x_189:
[----:B-1----:R1:W2:Y:S02]  /*15370*/  SYNCS.PHASECHK.TRANS64.TRYWAIT P1, [R4+URZ+0x33430], R3 ;  /* 0x03343003040075a7 */ /* 0x0022a4000802017f */
[----:B--2---:R-:W-:Y:S05]  /*15380*/  @!P1 NANOSLEEP.SYNCS 0x989680 ;  /* 0x009896800000995d */ /* 0x004fea0003900000 */
[----:B------:R-:W2:Y:S02]  /*15390*/  @!P1 SYNCS.PHASECHK.TRANS64 P1, [R4+URZ+0x33430], R3 ;  /* 0x03343003040095a7 */ /* 0x000ea4000802007f */
[----:B--2---:R-:W-:Y:S05]  /*153a0*/  @!P1 BRA `(.L_x_189) ;  /* 0xfffffffc00f09947 */ /* 0x004fea000383ffff */
[----:B------:R-:W-:Y:S05]  /*153b0*/  BRA `(.L_x_188) ;  /* 0xfffffec800e87947 */ /* 0x000fea000383ffff */
.L_x_195:
[----:B-1----:R-:W-:-:S04]  /*153c0*/  IMAD.U32 R3, RZ, RZ, UR6 ;  /* 0x00000006ff037e24 */ /* 0x002fc8000f8e00ff */
[----:B------:R1:W2:Y:S03]  /*153d0*/  SYNCS.PHASECHK.TRANS64.TRYWAIT P1, [R3+URZ+0x33430], R0 ;  /* 0x03343000030075a7 */ /* 0x0002a6000802017f */
[----:B--2---:R-:W-:Y:S05]  /*153e0*/  @!P1 NANOSLEEP.SYNCS 0x989680 ;  /* 0x009896800000995d */ /* 0x004fea0003900000 */
[----:B------:R-:W2:Y:S02]  /*153f0*/  @!P1 SYNCS.PHASECHK.TRANS64 P1, [R3+URZ+0x33430], R0 ;  /* 0x03343000030095a7 */ /* 0x000ea4000802007f */
[----:B--2---:R-:W-:Y:S05]  /*15400*/  @!P1 BRA `(.L_x_195) ;  /* 0xfffffffc00ec9947 */ /* 0x004fea000383ffff */
[----:B------:R-:W-:Y:S05]  /*15410*/  BRA `(.L_x_192) ;  /* 0xffffff0000b87947 */ /* 0x000fea000383ffff */
.L_x_199:
[----:B-1----:R-:W-:-:S04]  /*15420*/  IMAD.U32 R3, RZ, RZ, UR6 ;  /* 0x00000006ff037e24 */ /* 0x002fc8000f8e00ff */
[----:B------:R1:W2:Y:S03]  /*15430*/  SYNCS.PHASECHK.TRANS64.TRYWAIT P1, [R3+URZ+0x33450], R0 ;  /* 0x03345000030075a7 */ /* 0x0002a6000802017f */
[----:B--2---:R-:W-:Y:S05]  /*15440*/  @!P1 NANOSLEEP.SYNCS 0x989680 ;  /* 0x009896800000995d */ /* 0x004fea0003900000 */
[----:B------:R-:W2:Y:S02]  /*15450*/  @!P1 SYNCS.PHASECHK.TRANS64 P1, [R3+URZ+0x33450], R0 ;  /* 0x03345000030095a7 */ /* 0x000ea4000802007f */
[----:B--2---:R-:W-:Y:S05]  /*15460*/  @!P1 BRA `(.L_x_199) ;  /* 0xfffffffc00ec9947 */ /* 0x004fea000383ffff */
[----:B------:R-:W-:Y:S05]  /*15470*/  BRA `(.L_x_196) ;  /* 0xffffff0c00d07947 */ /* 0x000fea000383ffff */
.L_x_206:
[----:B-1----:R-:W-:-:S04]  /*15480*/  IMAD.U32 R7, RZ, RZ, UR5 ;  /* 0x00000005ff077e24 */ /* 0x002fc8000f8e00ff */
[----:B------:R1:W2:Y:S03]  /*15490*/  SYNCS.PHASECHK.TRANS64.TRYWAIT P1, [R7+URZ+0x33450], R6 ;  /* 0x03345006070075a7 */ /* 0x0002a6000802017f */
[----:B--2---:R-:W-:Y:S05]  /*154a0*/  @!P1 NANOSLEEP.SYNCS 0x989680 ;  /* 0x009896800000995d */ /* 0x004fea0003900000 */
[----:B------:R-:W2:Y:S02]  /*154b0*/  @!P1 SYNCS.PHASECHK.TRANS64 P1, [R7+URZ+0x33450], R6 ;  /* 0x03345006070095a7 */ /* 0x000ea4000802007f */
[----:B--2---:R-:W-:Y:S05]  /*154c0*/  @!P1 BRA `(.L_x_206) ;  /* 0xfffffffc00ec9947 */ /* 0x004fea000383ffff */
[----:B------:R-:W-:Y:S05]  /*154d0*/  BRA `(.L_x_205) ;  /* 0xffffff3000407947 */ /* 0x000fea000383ffff */
.L_x_253:
[----:B------:R-:W2:Y:S01]  /*154e0*/  S2R R19, SR_TID.X ;  /* 0x0000000000137919 */ /* 0x000ea20000002100 */
[----:B------:R-:W-:Y:S02]  /*154f0*/  IMAD.MOV.U32 R12, RZ, RZ, RZ ;  /* 0x000000ffff0c7224 */ /* 0x000fe400078e00ff */
[----:B------:R-:W-:Y:S02]  /*15500*/  IMAD.MOV.U32 R11, RZ, RZ, 0x1f ;  /* 0x0000001fff0b7424 */ /* 0x000fe400078e00ff */
[----:B------:R-:W-:Y:S01]  /*15510*/  IMAD.MOV.U32 R15, RZ, RZ, -0x1 ;  /* 0xffffffffff0f7424 */ /* 0x000fe200078e00ff */
[----:B--2---:R-:W-:-:S04]  /*15520*/  SHF.R.U32.HI R19, RZ, 0x5, R19 ;  /* 0x00000005ff137819 */ /* 0x004fc80000011613 */
[----:B------:R-:W-:-:S05]  /*15530*/  LOP3.LUT R19, R19, 0x3, RZ, 0xc0, !PT ;  /* 0x0000000313137812 */ /* 0x000fca00078ec0ff */
[----:B------:R-:W-:-:S07]  /*15540*/  IMAD.MOV.U32 R13, RZ, RZ, R19 ;  /* 0x000000ffff0d7224 */ /* 0x000fce00078e0013 */
[----:B01---5:R-:W-:Y:S05]  /*15550*/  WARPSYNC.COLLECTIVE R15, `(.L_x_332) ;  /* 0x000000000f087348 */ /* 0x023fea0003c00000 */
[----:B------:R2:W3:Y:S02]  /*15560*/  SHFL.IDX P6, R14, R13, R12, R11 ;  /* 0x0000000c0d0e7389 */ /* 0x0004e400000c000b */
[----:B0123-5:R-:W-:Y:S01]  /*15570*/  ENDCOLLECTIVE ;  /* 0x000000000000791b */ /* 0x02ffe20003800000 */
.L_x_332:
[----:B------:R-:W-:Y:S05]  /*15580*/  BRA `(.L_x_333) ;  /* 0xffffffa800d87947 */ /* 0x000fea000383ffff */
.L_x_256:
[----:B0-----:R0:W1:Y:S02]  /*15590*/  SYNCS.PHASECHK.TRANS64.TRYWAIT P0, [R4+URZ+0x33480], R26 ;  /* 0x0334801a040075a7 */ /* 0x001064000800017f */
[----:B-1----:R-:W-:Y:S05]  /*155a0*/  @!P0 NANOSLEEP.SYNCS 0x989680 ;  /* 0x009896800000895d */ /* 0x002fea0003900000 */
[----:B------:R-:W1:Y:S02]  /*155b0*/  @!P0 SYNCS.PHASECHK.TRANS64 P0, [R4+URZ+0x33480], R26 ;  /* 0x0334801a040085a7 */ /* 0x000e64000800007f */
[----:B-1----:R-:W-:Y:S05]  /*155c0*/  @!P0 BRA `(.L_x_256) ;  /* 0xfffffffc00f08947 */ /* 0x002fea000383ffff */
[----:B------:R-:W-:Y:S05]  /*155d0*/  BRA `(.L_x_334) ;  /* 0xffffffb000207947 */ /* 0x000fea000383ffff */
.L_x_257:
        /* <DEDUP_REMOVED lines=8> */
.L_x_336:
[----:B------:R-:W-:Y:S05]  /*15660*/  BSYNC B0 ;  /* 0x0000000000007941 */ /* 0x000fea0003800000 */
.L_x_335:
[----:B------:R-:W-:Y:S01]  /*15670*/  IMAD.MOV.U32 R13, RZ, RZ, R18 ;  /* 0x000000ffff0d7224 */ /* 0x000fe200078e0012 */
[----:B------:R-:W-:Y:S01]  /*15680*/  LOP3.LUT R34, R32, 0x80, RZ, 0xfc, !PT ;  /* 0x0000008020227812 */ /* 0x000fe200078efcff */
[----:B------:R-:W-:Y:S01]  /*15690*/  IMAD.MOV.U32 R12, RZ, RZ, RZ ;  /* 0x000000ffff0c7224 */ /* 0x000fe200078e00ff */
[----:B------:R-:W-:Y:S01]  /*156a0*/  LOP3.LUT R31, R31, 0xffffff7f, RZ, 0xc0, !PT ;  /* 0xffffff7f1f1f7812 */ /* 0x000fe200078ec0ff */
[----:B------:R-:W-:Y:S01]  /*156b0*/  IMAD.MOV.U32 R11, RZ, RZ, 0x1c1f ;  /* 0x00001c1fff0b7424 */ /* 0x000fe200078e00ff */
[C---:B------:R-:W-:Y:S01]  /*156c0*/  ISETP.GE.AND P5, PT, R9.reuse, 0x21, PT ;  /* 0x000000210900780c */ /* 0x040fe20003fa6270 */
[----:B------:R-:W-:Y:S01]  /*156d0*/  IMAD.MOV.U32 R15, RZ, RZ, -0x1 ;  /* 0xffffffffff0f7424 */ /* 0x000fe200078e00ff */
[----:B------:R-:W-:Y:S01]  /*156e0*/  ISETP.GE.AND P4, PT, R9, 0x41, PT ;  /* 0x000000410900780c */ /* 0x000fe20003f86270 */
[----:B------:R-:W-:-:S12]  /*156f0*/  IMAD.MOV.U32 R0, RZ, RZ, R14 ;  /* 0x000000ffff007224 */ /* 0x000fd800078e000e */
[----:B------:R-:W-:Y:S05]  /*15700*/  WARPSYNC.COLLECTIVE R15, `(.L_x_337) ;  /* 0x000000000f087348 */ /* 0x000fea0003c00000 */
[----:B------:R0:W1:Y:S02]  /*15710*/  SHFL.IDX P6, R14, R13, R12, R11 ;  /* 0x0000000c0d0e7389 */ /* 0x00006400000c000b */
[----:B01----:R-:W-:Y:S01]  /*15720*/  ENDCOLLECTIVE ;  /* 0x000000000000791b */ /* 0x003fe20003800000 */
.L_x_337:
[----:B------:R-:W0:Y:S01]  /*15730*/  LDC R15, c[0x0][0x2f4] ;  /* 0x0000bd00ff0f7b82 */ /* 0x000e220000000800 */
[----:B------:R-:W-:Y:S01]  /*15740*/  LOP3.LUT R11, R32, 0x40, RZ, 0xfc, !PT ;  /* 0x00000040200b7812 */ /* 0x000fe200078efcff */
[----:B------:R-:W-:Y:S02]  /*15750*/  IMAD.MOV.U32 R13, RZ, RZ, R10 ;  /* 0x000000ffff0d7224 */ /* 0x000fe400078e000a */
[----:B------:R-:W-:Y:S02]  /*15760*/  IMAD.MOV.U32 R12, RZ, RZ, 0x1 ;  /* 0x00000001ff0c7424 */ /* 0x000fe400078e00ff */
[----:B------:R-:W-:-:S05]  /*15770*/  IMAD.MOV.U32 R2, RZ, RZ, R14 ;  /* 0x000000ffff027224 */ /* 0x000fca00078e000e */
[----:B------:R-:W-:-:S05]  /*15780*/  IADD3 R2, P0, R32, R2, RZ ;  /* 0x0000000220027210 */ /* 0x000fca0007f1e0ff */
[----:B------:R-:W-:Y:S02]  /*15790*/  IMAD.X R3, RZ, RZ, R0, P0 ;  /* 0x000000ffff037224 */ /* 0x000fe400000e0600 */
[----:B------:R-:W-:Y:S01]  /*157a0*/  IMAD.IADD R0, R16, 0x1, R19 ;  /* 0x0000000110007824 */ /* 0x000fe200078e0213 */
[-C--:B0-----:R-:W-:Y:S02]  /*157b0*/  ISETP.GE.AND P2, PT, R32, R15.reuse, PT ;  /* 0x0000000f2000720c */ /* 0x081fe40003f46270 */
[----:B------:R-:W-:Y:S01]  /*157c0*/  ISETP.GE.AND P1, PT, R11, R15, PT ;  /* 0x0000000f0b00720c */ /* 0x000fe20003f26270 */
[----:B------:R-:W-:Y:S01]  /*157d0*/  IMAD.MOV.U32 R11, RZ, RZ, 0x1c1f ;  /* 0x00001c1fff0b7424 */ /* 0x000fe200078e00ff */
[C---:B------:R-:W-:Y:S02]  /*157e0*/  ISETP.LT.OR P0, PT, R9.reuse, 0x1, P2 ;  /* 0x000000010900780c */ /* 0x040fe40001701670 */
[----:B------:R-:W-:-:S11]  /*157f0*/  ISETP.LT.OR P3, PT, R9, 0x1, P1 ;  /* 0x000000010900780c */ /* 0x000fd60000f61670 */
[----:B------:R-:W-:Y:S01]  /*15800*/  @!PT LDS RZ, [RZ] ;  /* 0x00000000fffff984 */ /* 0x000fe20000000800 */
[----:B------:R-:W-:Y:S01]  /*15810*/  @!PT LDS RZ, [RZ] ;  /* 0x00000000fffff984 */ /* 0x000fe20000000800 */
[----:B------:R-:W-:Y:S01]  /*15820*/  @!PT LDS RZ, [RZ] ;  /* 0x00000000fffff984 */ /* 0x000fe20000000800 */
[----:B------:R0:W-:Y:S01]  /*15830*/  LDGSTS.E.BYPASS.LTC128B.128 [R0+0xf200], desc[UR52][R2.64], !P0 ;  /* 0x0f20000002007fae */ /* 0x0001e2000c101d74 */
[----:B------:R-:W-:Y:S01]  /*15840*/  ISETP.GE.AND P0, PT, R34, R15, PT ;  /* 0x0000000f2200720c */ /* 0x000fe20003f06270 */
[----:B------:R-:W-:Y:S02]  /*15850*/  IMAD.MOV.U32 R15, RZ, RZ, -0x1 ;  /* 0xffffffffff0f7424 */ /* 0x000fe400078e00ff */
[----:B------:R0:W-:Y:S01]  /*15860*/  LDGSTS.E.BYPASS.LTC128B.128 [R0+0x11a00], desc[UR52][R2.64+0x40], !P3 ;  /* 0x11a0004002007fae */ /* 0x0001e2000d901d74 */
[----:B------:R-:W-:-:S13]  /*15870*/  ISETP.LT.OR P3, PT, R9, 0x1, P0 ;  /* 0x000000010900780c */ /* 0x000fda0000761670 */
[----:B0-----:R-:W-:Y:S05]  /*15880*/  WARPSYNC.COLLECTIVE R15, `(.L_x_338) ;  /* 0x000000000f087348 */ /* 0x001fea0003c00000 */
[----:B------:R1:W2:Y:S02]  /*15890*/  SHFL.IDX P6, R14, R13, R12, R11 ;  /* 0x0000000c0d0e7389 */ /* 0x0002a400000c000b */
[----:B012---:R-:W-:Y:S01]  /*158a0*/  ENDCOLLECTIVE ;  /* 0x000000000000791b */ /* 0x007fe20003800000 */
.L_x_338:
[----:B------:R-:W-:Y:S01]  /*158b0*/  @!PT LDS RZ, [RZ] ;  /* 0x00000000fffff984 */ /* 0x000fe20000000800 */
[----:B------:R-:W-:Y:S01]  /*158c0*/  @!PT LDS RZ, [RZ] ;  /* 0x00000000fffff984 */ /* 0x000fe20000000800 */
[----:B------:R-:W-:Y:S01]  /*158d0*/  @!PT LDS RZ, [RZ] ;  /* 0x00000000fffff984 */ /* 0x000fe20000000800 */
[----:B------:R0:W-:Y:S01]  /*158e0*/  LDGSTS.E.BYPASS.LTC128B.128 [R0+0x14200], desc[UR52][R2.64+0x80], !P3 ;  /* 0x1420008002007fae */ /* 0x0001e2000d901d74 */
[----:B------:R-:W-:Y:S02]  /*158f0*/  IMAD.MOV.U32 R13, RZ, RZ, R18 ;  /* 0x000000ffff0d7224 */ /* 0x000fe400078e0012 */
[----:B0-----:R-:W-:-:S07]  /*15900*/  IMAD.MOV.U32 R3, RZ, RZ, R14 ;  /* 0x000000ffff037224 */ /* 0x001fce00078e000e */
[----:B------:R-:W-:Y:S05]  /*15910*/  WARPSYNC.COLLECTIVE R15, `(.L_x_339) ;  /* 0x000000000f087348 */ /* 0x000fea0003c00000 */
[----:B------:R0:W1:Y:S02]  /*15920*/  SHFL.IDX P6, R14, R13, R12, R11 ;  /* 0x0000000c0d0e7389 */ /* 0x00006400000c000b */
[----:B01----:R-:W-:Y:S01]  /*15930*/  ENDCOLLECTIVE ;  /* 0x000000000000791b */ /* 0x003fe20003800000 */
.L_x_339:
[----:B------:R-:W-:Y:S02]  /*15940*/  IMAD.MOV.U32 R13, RZ, RZ, R10 ;  /* 0x000000ffff0d7224 */ /* 0x000fe400078e000a */
[----:B------:R-:W-:Y:S02]  /*15950*/  IMAD.MOV.U32 R12, RZ, RZ, 0x2 ;  /* 0x00000002ff0c7424 */ /* 0x000fe400078e00ff */
[----:B------:R-:W-:-:S07]  /*15960*/  IMAD.MOV.U32 R2, RZ, RZ, R14 ;  /* 0x000000ffff027224 */ /* 0x000fce00078e000e */
[----:B------:R-:W-:Y:S05]  /*15970*/  WARPSYNC.COLLECTIVE R15, `(.L_x_340) ;  /* 0x000000000f087348 */ /* 0x000fea0003c00000 */
[----:B------:R0:W1:Y:S02]  /*15980*/  SHFL.IDX P6, R14, R13, R12, R11 ;  /* 0x0000000c0d0e7389 */ /* 0x00006400000c000b */
[----:B01----:R-:W-:Y:S01]  /*15990*/  ENDCOLLECTIVE ;  /* 0x000000000000791b */ /* 0x003fe20003800000 */
.L_x_340:
        /* <DEDUP_REMOVED lines=16> */
.L_x_341:
[----:B------:R-:W-:Y:S02]  /*15aa0*/  IMAD.MOV.U32 R13, RZ, RZ, R10 ;  /* 0x000000ffff0d7224 */ /* 0x000fe400078e000a */
[----:B------:R-:W-:Y:S02]  /*15ab0*/  IMAD.MOV.U32 R12, RZ, RZ, 0x3 ;  /* 0x00000003ff0c7424 */ /* 0x000fe400078e00ff */
[----:B------:R-:W-:-:S07]  /*15ac0*/  IMAD.MOV.U32 R2, RZ, RZ, R14 ;  /* 0x000000ffff027224 */ /* 0x000fce00078e000e */
[----:B------:R-:W-:Y:S05]  /*15ad0*/  WARPSYNC.COLLECTIVE R15, `(.L_x_342) ;  /* 0x000000000f087348 */ /* 0x000fea0003c00000 */
[----:B------:R0:W1:Y:S02]  /*15ae0*/  SHFL.IDX P6, R14, R13, R12, R11 ;  /* 0x0000000c0d0e7389 */ /* 0x00006400000c000b */
[----:B01----:R-:W-:Y:S01]  /*15af0*/  ENDCOLLECTIVE ;  /* 0x000000000000791b */ /* 0x003fe20003800000 */
.L_x_342:
        /* <DEDUP_REMOVED lines=13> */
.L_x_343:
        /* <DEDUP_REMOVED lines=12> */
.L_x_344:
        /* <DEDUP_REMOVED lines=13> */
.L_x_345:
[----:B------:R-:W-:Y:S01]  /*15d60*/  @!PT LDS RZ, [RZ] ;  /* 0x00000000fffff984 */ /* 0x000fe20000000800 */
[----:B------:R-:W-:Y:S01]  /*15d70*/  @!PT LDS RZ, [RZ] ;  /* 0x00000000fffff984 */ /* 0x000fe20000000800 */
[----:B------:R-:W-:Y:S01]  /*15d80*/  @!PT LDS RZ, [RZ] ;  /* 0x00000000fffff984 */ /* 0x000fe20000000800 */
[----:B------:R-:W-:Y:S01]  /*15d90*/  LDGSTS.E.BYPASS.LTC128B.128 [R0+0x13200], desc[UR52][R2.64+0x40], !P3 ;  /* 0x1320004002007fae */ /* 0x000fe2000d901d74 */
[C---:B------:R-:W-:Y:S02]  /*15da0*/  ISETP.LT.OR P3, PT, R9.reuse, 0x61, P0 ;  /* 0x000000610900780c */ /* 0x040fe40000761670 */
[----:B------:R-:W-:-:S11]  /*15db0*/  ISETP.GE.AND P6, PT, R9, 0x81, PT ;  /* 0x000000810900780c */ /* 0x000fd60003fc6270 */
[----:B------:R0:W-:Y:S01]  /*15dc0*/  LDGSTS.E.BYPASS.LTC128B.128 [R0+0x15a00], desc[UR52][R2.64+0x80], !P3 ;  /* 0x15a0008002007fae */ /* 0x0001e2000d901d74 */
[----:B------:R-:W-:Y:S01]  /*15dd0*/  ISETP.GE.AND P3, PT, R9, 0x61, PT ;  /* 0x000000610900780c */ /* 0x000fe20003f66270 */
[----:B0-----:R-:W-:Y:S01]  /*15de0*/  IMAD.MOV.U32 R2, RZ, RZ, R14 ;  /* 0x000000ffff027224 */ /* 0x001fe200078e000e */
[----:B------:R-:W-:Y:S01]  /*15df0*/  @P6 LOP3.LUT R31, R31, 0x80, RZ, 0xfc, !PT ;  /* 0x000000801f1f6812 */ /* 0x000fe200078efcff */
[----:B------:R-:W-:Y:S10]  /*15e00*/  BRA `(.L_x_346) ;  /* 0xffffffac00a07947 */ /* 0x000ff4000383ffff */
.L_x_262:
[----:B---3--:R3:W4:Y:S02]  /*15e10*/  SYNCS.PHASECHK.TRANS64.TRYWAIT P0, [R4+URZ+0x33440], R26 ;  /* 0x0334401a040075a7 */ /* 0x008724000800017f */
[----:B----4-:R-:W-:Y:S05]  /*15e20*/  @!P0 NANOSLEEP.SYNCS 0x989680 ;  /* 0x009896800000895d */ /* 0x010fea0003900000 */
[----:B------:R-:W4:Y:S02]  /*15e30*/  @!P0 SYNCS.PHASECHK.TRANS64 P0, [R4+URZ+0x33440], R26 ;  /* 0x0334401a040085a7 */ /* 0x000f24000800007f */
[----:B----4-:R-:W-:Y:S05]  /*15e40*/  @!P0 BRA `(.L_x_262) ;  /* 0xfffffffc00f08947 */ /* 0x010fea000383ffff */
[----:B------:R-:W-:Y:S05]  /*15e50*/  BRA `(.L_x_347) ;  /* 0xffffffb000047947 */ /* 0x000fea000383ffff */
.L_x_263:
[----:B------:R-:W-:Y:S01]  /*15e60*/  BSSY B0, `(.L_x_348) ;  /* 0x0000008000007945 */ /* 0x000fe20003800000 */
[----:B------:R-:W-:Y:S02]  /*15e70*/  IMAD.MOV.U32 R13, RZ, RZ, R10 ;  /* 0x000000ffff0d7224 */ /* 0x000fe400078e000a */
[----:B------:R-:W-:Y:S02]  /*15e80*/  IMAD.MOV.U32 R12, RZ, RZ, RZ ;  /* 0x000000ffff0c7224 */ /* 0x000fe400078e00ff */
[----:B------:R-:W-:Y:S02]  /*15e90*/  IMAD.MOV.U32 R11, RZ, RZ, 0x1c1f ;  /* 0x00001c1fff0b7424 */ /* 0x000fe400078e00ff */
[----:B------:R-:W-:-:S07]  /*15ea0*/  IMAD.MOV.U32 R15, RZ, RZ, -0x1 ;  /* 0xffffffffff0f7424 */ /* 0x000fce00078e00ff */
[----:B0123--:R-:W-:Y:S05]  /*15eb0*/  WARPSYNC.COLLECTIVE R15, `(.L_x_349) ;  /* 0x000000000f087348 */ /* 0x00ffea0003c00000 */
[----:B------:R4:W0:Y:S02]  /*15ec0*/  SHFL.IDX P6, R14, R13, R12, R11 ;  /* 0x0000000c0d0e7389 */ /* 0x00082400000c000b */
[----:B01234-:R-:W-:Y:S01]  /*15ed0*/  ENDCOLLECTIVE ;  /* 0x000000000000791b */ /* 0x01ffe20003800000 */
.L_x_349:
[----:B------:R-:W-:Y:S05]  /*15ee0*/  BSYNC B0 ;  /* 0x0000000000007941 */ /* 0x000fea0003800000 */
.L_x_348:
[----:B------:R-:W-:Y:S01]  /*15ef0*/  IMAD.MOV.U32 R13, RZ, RZ, R5 ;  /* 0x000000ffff0d7224 */ /* 0x000fe200078e0005 */
[----:B------:R-:W0:Y:S01]  /*15f00*/  LDC R18, c[0x0][0x2f4] ;  /* 0x0000bd00ff127b82 */ /* 0x000e220000000800 */
[----:B------:R-:W-:Y:S01]  /*15f10*/  IMAD.MOV.U32 R12, RZ, RZ, RZ ;  /* 0x000000ffff0c7224 */ /* 0x000fe200078e00ff */
[C---:B------:R-:W-:Y:S01]  /*15f20*/  LOP3.LUT R20, R32.reuse, 0x40, RZ, 0xfc, !PT ;  /* 0x0000004020147812 */ /* 0x040fe200078efcff */
[----:B------:R-:W-:Y:S01]  /*15f30*/  IMAD.MOV.U32 R11, RZ, RZ, 0x1c1f ;  /* 0x00001c1fff0b7424 */ /* 0x000fe200078e00ff */
[----:B------:R-:W-:Y:S01]  /*15f40*/  LOP3.LUT R19, R32, 0x80, RZ, 0xfc, !PT ;  /* 0x0000008020137812 */ /* 0x000fe200078efcff */
[----:B------:R-:W-:Y:S02]  /*15f50*/  IMAD.MOV.U32 R15, RZ, RZ, -0x1 ;  /* 0xffffffffff0f7424 */ /* 0x000fe400078e00ff */
[----:B------:R-:W-:-:S07]  /*15f60*/  IMAD.MOV.U32 R2, RZ, RZ, R14 ;  /* 0x000000ffff027224 */ /* 0x000fce00078e000e */
[----:B0-----:R-:W-:Y:S05]  /*15f70*/  WARPSYNC.COLLECTIVE R15, `(.L_x_350) ;  /* 0x000000000f087348 */ /* 0x001fea0003c00000 */
[----:B------:R1:W2:Y:S02]  /*15f80*/  SHFL.IDX P6, R14, R13, R12, R11 ;  /* 0x0000000c0d0e7389 */ /* 0x0002a400000c000b */
[----:B012---:R-:W-:Y:S01]  /*15f90*/  ENDCOLLECTIVE ;  /* 0x000000000000791b */ /* 0x007fe20003800000 */
.L_x_350:
[-C--:B------:R-:W-:Y:S01]  /*15fa0*/  ISETP.GE.AND P2, PT, R20, R18.reuse, PT ;  /* 0x000000121400720c */ /* 0x080fe20003f46270 */
[----:B------:R-:W-:Y:S01]  /*15fb0*/  IMAD.MOV.U32 R13, RZ, RZ, R10 ;  /* 0x000000ffff0d7224 */ /* 0x000fe200078e000a */
[----:B------:R-:W-:Y:S01]  /*15fc0*/  ISETP.GE.AND P1, PT, R19, R18, PT ;  /* 0x000000121300720c */ /* 0x000fe20003f26270 */
[----:B------:R-:W-:Y:S01]  /*15fd0*/  IMAD.MOV.U32 R12, RZ, RZ, 0x1 ;  /* 0x00000001ff0c7424 */ /* 0x000fe200078e00ff */
[----:B------:R-:W-:Y:S01]  /*15fe0*/  LOP3.LUT P6, RZ, R31, 0x20, RZ, 0xc0, !PT ;  /* 0x000000201fff7812 */ /* 0x000fe200078cc0ff */
[----:B------:R-:W-:-:S12]  /*15ff0*/  IMAD.MOV.U32 R3, RZ, RZ, R14 ;  /* 0x000000ffff037224 */ /* 0x000fd800078e000e */
[----:B------:R-:W-:-:S05]  /*16000*/  @P6 IADD3 R3, P0, R32, R3, RZ ;  /* 0x0000000320036210 */ /* 0x000fca0007f1e0ff */
[----:B------:R-:W-:Y:S01]  /*16010*/  @P6 IMAD.X R2, RZ, RZ, R2, P0 ;  /* 0x000000ffff026224 */ /* 0x000fe200000e0602 */
[----:B------:R-:W-:-:S04]  /*16020*/  ISETP.GE.AND P0, PT, R32, R18, PT ;  /* 0x000000122000720c */ /* 0x000fc80003f06270 */
[----:B------:R-:W-:-:S04]  /*16030*/  @P6 LOP3.LUT R3, R3, R2, RZ, 0x3c, !PT ;  /* 0x0000000203036212 */ /* 0x000fc800078e3cff */
[----:B------:R-:W-:-:S04]  /*16040*/  @P6 LOP3.LUT R2, R3, R2, RZ, 0x3c, !PT ;  /* 0x0000000203026212 */ /* 0x000fc800078e3cff */
[----:B------:R-:W-:-:S05]  /*16050*/  @P6 LOP3.LUT R3, R3, R2, RZ, 0x3c, !PT ;  /* 0x0000000203036212 */ /* 0x000fca00078e3cff */
        /* <DEDUP_REMOVED lines=9> */
.L_x_351:
[----:B------:R-:W-:Y:S02]  /*160f0*/  IMAD.MOV.U32 R13, RZ, RZ, R5 ;  /* 0x000000ffff0d7224 */ /* 0x000fe400078e0005 */
[----:B------:R-:W-:-:S07]  /*16100*/  IMAD.MOV.U32 R2, RZ, RZ, R14 ;  /* 0x000000ffff027224 */ /* 0x000fce00078e000e */
[----:B------:R-:W-:Y:S05]  /*16110*/  WARPSYNC.COLLECTIVE R15, `(.L_x_352) ;  /* 0x000000000f087348 */ /* 0x000fea0003c00000 */
[----:B------:R0:W1:Y:S02]  /*16120*/  SHFL.IDX P6, R14, R13, R12, R11 ;  /* 0x0000000c0d0e7389 */ /* 0x00006400000c000b */
[----:B01----:R-:W-:Y:S01]  /*16130*/  ENDCOLLECTIVE ;  /* 0x000000000000791b */ /* 0x003fe20003800000 */
.L_x_352:
[----:B------:R-:W-:Y:S02]  /*16140*/  IMAD.MOV.U32 R13, RZ, RZ, R10 ;  /* 0x000000ffff0d7224 */ /* 0x000fe400078e000a */
[----:B------:R-:W-:Y:S02]  /*16150*/  IMAD.MOV.U32 R12, RZ, RZ, 0x2 ;  /* 0x00000002ff0c7424 */ /* 0x000fe400078e00ff */
[----:B------:R-:W-:Y:S01]  /*16160*/  IMAD.MOV.U32 R3, RZ, RZ, R14 ;  /* 0x000000ffff037224 */ /* 0x000fe200078e000e */
[----:B------:R-:W-:-:S04]  /*16170*/  ISETP.GE.AND P6, PT, R32, R18, PT ;  /* 0x000000122000720c */ /* 0x000fc80003fc6270 */
[----:B------:R-:W-:-:S05]  /*16180*/  @P5 IADD3 R3, P0, R32, R3, RZ ;  /* 0x0000000320035210 */ /* 0x000fca0007f1e0ff */
[----:B------:R-:W-:-:S05]  /*16190*/  @P5 IMAD.X R2, RZ, RZ, R2, P0 ;  /* 0x000000ffff025224 */ /* 0x000fca00000e0602 */
[----:B------:R-:W-:-:S04]  /*161a0*/  @P5 LOP3.LUT R3, R3, R2, RZ, 0x3c, !PT ;  /* 0x0000000203035212 */ /* 0x000fc800078e3cff */
[----:B------:R-:W-:-:S04]  /*161b0*/  @P5 LOP3.LUT R2, R3, R2, RZ, 0x3c, !PT ;  /* 0x0000000203025212 */ /* 0x000fc800078e3cff */
[----:B------:R-:W-:-:S05]  /*161c0*/  @P5 LOP3.LUT R3, R3, R2, RZ, 0x3c, !PT ;  /* 0x0000000203035212 */ /* 0x000fca00078e3cff */
[----:B------:R-:W-:Y:S01]  /*161d0*/  @!PT LDS RZ, [RZ] ;  /* 0x00000000fffff984 */ /* 0x000fe20000000800 */
[----:B------:R-:W-:Y:S01]  /*161e0*/  @!PT LDS RZ, [RZ] ;  /* 0x00000000fffff984 */ /* 0x000fe20000000800 */
[----:B------:R-:W-:Y:S01]  /*161f0*/  @!PT LDS RZ, [RZ] ;  /* 0x00000000fffff984 */ /* 0x000fe20000000800 */
[----:B------:R0:W-:Y:S02]  /*16200*/  @P5 LDGSTS.E.BYPASS.LTC128B.128 [R0+0x24a00], desc[UR52][R2.64], !P6 ;  /* 0x24a0000002005fae */ /* 0x0001e4000f101d74 */
[----:B0-----:R-:W-:Y:S05]  /*16210*/  WARPSYNC.COLLECTIVE R15, `(.L_x_353) ;  /* 0x000000000f087348 */ /* 0x001fea0003c00000 */
[----:B------:R1:W2:Y:S02]  /*16220*/  SHFL.IDX P6, R14, R13, R12, R11 ;  /* 0x0000000c0d0e7389 */ /* 0x0002a400000c000b */
[----:B012---:R-:W-:Y:S01]  /*16230*/  ENDCOLLECTIVE ;  /* 0x000000000000791b */ /* 0x007fe20003800000 */
.L_x_353:
[----:B------:R-:W-:Y:S01]  /*16240*/  @!PT LDS RZ, [RZ] ;  /* 0x00000000fffff984 */ /* 0x000fe20000000800 */
[----:B------:R-:W-:Y:S01]  /*16250*/  @!PT LDS RZ, [RZ] ;  /* 0x00000000fffff984 */ /* 0x000fe20000000800 */
[----:B------:R-:W-:Y:S01]  /*16260*/  @!PT LDS RZ, [RZ] ;  /* 0x00000000fffff984 */ /* 0x000fe20000000800 */
[----:B------:R-:W-:Y:S04]  /*16270*/  @P5 LDGSTS.E.BYPASS.LTC128B.128 [R0+0x27200], desc[UR52][R2.64+0x40], !P2 ;  /* 0x2720004002005fae */ /* 0x000fe8000d101d74 */
[----:B------:R0:W-:Y:S01]  /*16280*/  @P5 LDGSTS.E.BYPASS.LTC128B.128 [R0+0x29a00], desc[UR52][R2.64+0x80], !P1 ;  /* 0x29a0008002005fae */ /* 0x0001e2000c901d74 */
[----:B------:R-:W-:Y:S01]  /*16290*/  ISETP.GE.AND P5, PT, R32, R18, PT ;  /* 0x000000122000720c */ /* 0x000fe20003fa6270 */
[----:B------:R-:W-:Y:S02]  /*162a0*/  IMAD.MOV.U32 R13, RZ, RZ, R5 ;  /* 0x000000ffff0d7224 */ /* 0x000fe400078e0005 */
[----:B0-----:R-:W-:-:S10]  /*162b0*/  IMAD.MOV.U32 R2, RZ, RZ, R14 ;  /* 0x000000ffff027224 */ /* 0x001fd400078e000e */
[----:B------:R-:W-:Y:S05]  /*162c0*/  WARPSYNC.COLLECTIVE R15, `(.L_x_354) ;  /* 0x000000000f087348 */ /* 0x000fea0003c00000 */
[----:B------:R0:W1:Y:S02]  /*162d0*/  SHFL.IDX P6, R14, R13, R12, R11 ;  /* 0x0000000c0d0e7389 */ /* 0x00006400000c000b */
[----:B01----:R-:W-:Y:S01]  /*162e0*/  ENDCOLLECTIVE ;  /* 0x000000000000791b */ /* 0x003fe20003800000 */
.L_x_354:
[----:B------:R-:W-:Y:S02]  /*162f0*/  IMAD.MOV.U32 R13, RZ, RZ, R10 ;  /* 0x000000ffff0d7224 */ /* 0x000fe400078e000a */
[----:B------:R-:W-:Y:S02]  /*16300*/  IMAD.MOV.U32 R12, RZ, RZ, 0x3 ;  /* 0x00000003ff0c7424 */ /* 0x000fe400078e00ff */
[----:B------:R-:W-:-:S07]  /*16310*/  IMAD.MOV.U32 R3, RZ, RZ, R14 ;  /* 0x000000ffff037224 */ /* 0x000fce00078e000e */
[----:B------:R-:W-:Y:S05]  /*16320*/  WARPSYNC.COLLECTIVE R15, `(.L_x_355) ;  /* 0x000000000f087348 */ /* 0x000fea0003c00000 */
[----:B------:R0:W1:Y:S02]  /*16330*/  SHFL.IDX P6, R14, R13, R12, R11 ;  /* 0x0000000c0d0e7389 */ /* 0x00006400000c000b */
[----:B01----:R-:W-:Y:S01]  /*16340*/  ENDCOLLECTIVE ;  /* 0x000000000000791b */ /* 0x003fe20003800000 */
.L_x_355:
[----:B------:R-:W-:-:S05]  /*16350*/  @P4 IADD3 R3, P0, R32, R3, RZ ;  /* 0x0000000320034210 */ /* 0x000fca0007f1e0ff */
[----:B------:R-:W-:-:S05]  /*16360*/  @P4 IMAD.X R2, RZ, RZ, R2, P0 ;  /* 0x000000ffff024224 */ /* 0x000fca00000e0602 */
[----:B------:R-:W-:Y:S01]  /*16370*/  @P4 LOP3.LUT R3, R3, R2, RZ, 0x3c, !PT ;  /* 0x0000000203034212 */ /* 0x000fe200078e3cff */
[----:B------:R-:W-:-:S03]  /*16380*/  IMAD.MOV.U32 R13, RZ, RZ, R5 ;  /* 0x000000ffff0d7224 */ /* 0x000fc600078e0005 */
[----:B------:R-:W-:-:S04]  /*16390*/  @P4 LOP3.LUT R2, R3, R2, RZ, 0x3c, !PT ;  /* 0x0000000203024212 */ /* 0x000fc800078e3cff */
[----:B------:R-:W-:Y:S01]  /*163a0*/  @P4 LOP3.LUT R3, R3, R2, RZ, 0x3c, !PT ;  /* 0x0000000203034212 */ /* 0x000fe200078e3cff */
[----:B------:R-:W-:-:S07]  /*163b0*/  IMAD.MOV.U32 R10, RZ, RZ, R14 ;  /* 0x000000ffff0a7224 */ /* 0x000fce00078e000e */
[----:B------:R-:W-:Y:S05]  /*163c0*/  WARPSYNC.COLLECTIVE R15, `(.L_x_356) ;  /* 0x000000000f087348 */ /* 0x000fea0003c00000 */
[----:B------:R0:W1:Y:S02]  /*163d0*/  SHFL.IDX P6, R14, R13, R12, R11 ;  /* 0x0000000c0d0e7389 */ /* 0x00006400000c000b */
[----:B01----:R-:W-:Y:S01]  /*163e0*/  ENDCOLLECTIVE ;  /* 0x000000000000791b */ /* 0x003fe20003800000 */
.L_x_356:
[----:B------:R-:W-:Y:S01]  /*163f0*/  @!PT LDS RZ, [RZ] ;  /* 0x00000000fffff984 */ /* 0x000fe20000000800 */
[----:B------:R-:W-:Y:S01]  /*16400*/  @!PT LDS RZ, [RZ] ;  /* 0x00000000fffff984 */ /* 0x000fe20000000800 */
[----:B------:R-:W-:Y:S01]  /*16410*/  @!PT LDS RZ, [RZ] ;  /* 0x00000000fffff984 */ /* 0x000fe20000000800 */
[----:B------:R-:W-:Y:S04]  /*16420*/  @P4 LDGSTS.E.BYPASS.LTC128B.128 [R0+0x25200], desc[UR52][R2.64], !P5 ;  /* 0x2520000002004fae */ /* 0x000fe8000e901d74 */
[----:B------:R-:W-:Y:S04]  /*16430*/  @P4 LDGSTS.E.BYPASS.LTC128B.128 [R0+0x27a00], desc[UR52][R2.64+0x40], !P2 ;  /* 0x27a0004002004fae */ /* 0x000fe8000d101d74 */
[----:B------:R0:W-:Y:S01]  /*16440*/  @P4 LDGSTS.E.BYPASS.LTC128B.128 [R0+0x2a200], desc[UR52][R2.64+0x80], !P1 ;  /* 0x2a20008002004fae */ /* 0x0001e2000c901d74 */
[----:B------:R-:W-:Y:S02]  /*16450*/  IMAD.MOV.U32 R13, RZ, RZ, R7 ;  /* 0x000000ffff0d7224 */ /* 0x000fe400078e0007 */
[----:B------:R-:W-:Y:S01]  /*16460*/  IMAD.MOV.U32 R12, RZ, RZ, RZ ;  /* 0x000000ffff0c7224 */ /* 0x000fe200078e00ff */
[----:B------:R-:W-:-:S05]  /*16470*/  @P3 IADD3 R14, P0, R32, R14, RZ ;  /* 0x0000000e200e3210 */ /* 0x000fca0007f1e0ff */
[----:B0-----:R-:W-:-:S08]  /*16480*/  @P3 IMAD.MOV.U32 R2, RZ, RZ, R14 ;  /* 0x000000ffff023224 */ /* 0x001fd000078e000e */
[----:B------:R-:W-:Y:S05]  /*16490*/  WARPSYNC.COLLECTIVE R15, `(.L_x_357) ;  /* 0x000000000f087348 */ /* 0x000fea0003c00000 */
[----:B------:R0:W1:Y:S02]  /*164a0*/  SHFL.IDX P6, R14, R13, R12, R11 ;  /* 0x0000000c0d0e7389 */ /* 0x00006400000c000b */
[----:B01----:R-:W-:Y:S01]  /*164b0*/  ENDCOLLECTIVE ;  /* 0x000000000000791b */ /* 0x003fe20003800000 */
.L_x_357:
        /* <DEDUP_REMOVED lines=13> */
.L_x_358:
[----:B------:R-:W-:Y:S05]  /*16590*/  BRA `(.L_x_359) ;  /* 0xffffffac007c7947 */ /* 0x000fea000383ffff */
.L_x_270:
[----:B------:R-:W-:Y:S02]  /*165a0*/  IMAD.MOV.U32 R13, RZ, RZ, R4 ;  /* 0x000000ffff0d7224 */ /* 0x000fe400078e0004 */
[----:B------:R-:W-:Y:S02]  /*165b0*/  IMAD.MOV.U32 R12, RZ, RZ, RZ ;  /* 0x000000ffff0c7224 */ /* 0x000fe400078e00ff */
[----:B------:R-:W-:Y:S02]  /*165c0*/  IMAD.MOV.U32 R11, RZ, RZ, 0x1c1f ;  /* 0x00001c1fff0b7424 */ /* 0x000fe400078e00ff */
[----:B------:R-:W-:Y:S02]  /*165d0*/  IMAD.MOV.U32 R15, RZ, RZ, -0x1 ;  /* 0xffffffffff0f7424 */ /* 0x000fe400078e00ff */
[----:B------:R-:W-:Y:S02]  /*165e0*/  IMAD R28, R28, R6, RZ ;  /* 0x000000061c1c7224 */ /* 0x000fe400078e02ff */
[----:B------:R-:W-:-:S07]  /*165f0*/  IMAD.IADD R5, R10, 0x1, R5 ;  /* 0x000000010a057824 */ /* 0x000fce00078e0205 */
[----:B----45:R-:W-:Y:S05]  /*16600*/  WARPSYNC.COLLECTIVE R15, `(.L_x_360) ;  /* 0x000000000f087348 */ /* 0x030fea0003c00000 */
[----:B----4-:R0:W1:Y:S02]  /*16610*/  SHFL.IDX P6, R14, R13, R12, R11 ;  /* 0x0000000c0d0e7389 */ /* 0x01006400000c000b */
[----:B01---5:R-:W-:Y:S01]  /*16620*/  ENDCOLLECTIVE ;  /* 0x000000000000791b */ /* 0x023fe20003800000 */
.L_x_360:
[C---:B------:R-:W-:Y:S01]  /*16630*/  VIADD R7, R5.reuse, 0x20 ;  /* 0x0000002005077836 */ /* 0x040fe20000000000 */
[----:B------:R-:W-:Y:S01]  /*16640*/  ISETP.GE.AND P0, PT, R5, R28, PT ;  /* 0x0000001c0500720c */ /* 0x000fe20003f06270 */
[----:B------:R-:W-:Y:S02]  /*16650*/  IMAD.MOV.U32 R13, RZ, RZ, R0 ;  /* 0x000000ffff0d7224 */ /* 0x000fe400078e0000 */
[----:B------:R-:W-:-:S10]  /*16660*/  IMAD.MOV.U32 R2, RZ, RZ, R14 ;  /* 0x000000ffff027224 */ /* 0x000fd400078e000e */
[----:B------:R-:W-:Y:S05]  /*16670*/  WARPSYNC.COLLECTIVE R15, `(.L_x_361) ;  /* 0x000000000f087348 */ /* 0x000fea0003c00000 */
[----:B------:R0:W1:Y:S02]  /*16680*/  SHFL.IDX P6, R14, R13, R12, R11 ;  /* 0x0000000c0d0e7389 */ /* 0x00006400000c000b */
[----:B01----:R-:W-:Y:S01]  /*16690*/  ENDCOLLECTIVE ;  /* 0x000000000000791b */ /* 0x003fe20003800000 */
.L_x_361:
[----:B------:R-:W-:Y:S02]  /*166a0*/  IMAD.MOV.U32 R13, RZ, RZ, R4 ;  /* 0x000000ffff0d7224 */ /* 0x000fe400078e0004 */
[----:B------:R-:W-:Y:S01]  /*166b0*/  IMAD.MOV.U32 R12, RZ, RZ, 0x1 ;  /* 0x00000001ff0c7424 */ /* 0x000fe200078e00ff */
[----:B------:R-:W-:-:S05]  /*166c0*/  @!P0 IADD3 R14, P4, R32, R14, RZ ;  /* 0x0000000e200e8210 */ /* 0x000fca0007f9e0ff */
[----:B------:R-:W-:Y:S02]  /*166d0*/  @!P0 IMAD.X R3, RZ, RZ, R2, P4 ;  /* 0x000000ffff038224 */ /* 0x000fe400020e0602 */
[----:B------:R-:W-:-:S07]  /*166e0*/  @!P0 IMAD.MOV.U32 R2, RZ, RZ, R14 ;  /* 0x000000ffff028224 */ /* 0x000fce00078e000e */
[----:B------:R-:W-:Y:S05]  /*166f0*/  WARPSYNC.COLLECTIVE R15, `(.L_x_362) ;  /* 0x000000000f087348 */ /* 0x000fea0003c00000 */
[----:B------:R0:W1:Y:S02]  /*16700*/  SHFL.IDX P6, R14, R13, R12, R11 ;  /* 0x0000000c0d0e7389 */ /* 0x00006400000c000b */
[----:B01----:R-:W-:Y:S01]  /*16710*/  ENDCOLLECTIVE ;  /* 0x000000000000791b */ /* 0x003fe20003800000 */
.L_x_362:
[----:B------:R-:W-:Y:S01]  /*16720*/  @!PT LDS RZ, [RZ] ;  /* 0x00000000fffff984 */ /* 0x000fe20000000800 */
[----:B------:R-:W-:Y:S01]  /*16730*/  @!PT LDS RZ, [RZ] ;  /* 0x00000000fffff984 */ /* 0x000fe20000000800 */
[----:B------:R-:W-:Y:S01]  /*16740*/  @!PT LDS RZ, [RZ] ;  /* 0x00000000fffff984 */ /* 0x000fe20000000800 */
[----:B------:R-:W-:Y:S04]  /*16750*/  @!P0 LDGSTS.E.BYPASS.LTC128B.128 [R8+0x1e200], desc[UR52][R2.64], !P3 ;  /* 0x1e20000002088fae */ /* 0x000fe8000d901d74 */
[----:B------:R-:W-:Y:S04]  /*16760*/  @!P0 LDGSTS.E.BYPASS.LTC128B.128 [R8+0x20200], desc[UR52][R2.64+0x40], !P2 ;  /* 0x2020004002088fae */ /* 0x000fe8000d101d74 */
[----:B------:R0:W-:Y:S01]  /*16770*/  @!P0 LDGSTS.E.BYPASS.LTC128B.128 [R8+0x22200], desc[UR52][R2.64+0x80], !P1 ;  /* 0x2220008002088fae */ /* 0x0001e2000c901d74 */
[----:B------:R-:W-:Y:S01]  /*16780*/  ISETP.GE.AND P0, PT, R7, R28, PT ;  /* 0x0000001c0700720c */ /* 0x000fe20003f06270 */
[----:B------:R-:W-:-:S02]  /*16790*/  IMAD.MOV.U32 R13, RZ, RZ, R0 ;  /* 0x000000ffff0d7224 */ /* 0x000fc400078e0000 */
[----:B0-----:R-:W-:-:S10]  /*167a0*/  IMAD.MOV.U32 R2, RZ, RZ, R14 ;  /* 0x000000ffff027224 */ /* 0x001fd400078e000e */
[----:B------:R-:W-:Y:S05]  /*167b0*/  WARPSYNC.COLLECTIVE R15, `(.L_x_363) ;  /* 0x000000000f087348 */ /* 0x000fea0003c00000 */
[----:B------:R0:W1:Y:S02]  /*167c0*/  SHFL.IDX P6, R14, R13, R12, R11 ;  /* 0x0000000c0d0e7389 */ /* 0x00006400000c000b */
[----:B01----:R-:W-:Y:S01]  /*167d0*/  ENDCOLLECTIVE ;  /* 0x000000000000791b */ /* 0x003fe20003800000 */
.L_x_363:
        /* <DEDUP_REMOVED lines=8> */
.L_x_364:
[----:B------:R-:W-:Y:S02]  /*16860*/  @!P0 IMAD.MOV.U32 R3, RZ, RZ, R7 ;  /* 0x000000ffff038224 */ /* 0x000fe400078e0007 */
[----:B------:R-:W-:-:S03]  /*16870*/  VIADD R7, R5, 0x40 ;  /* 0x0000004005077836 */ /* 0x000fc60000000000 */
[----:B------:R-:W-:Y:S01]  /*16880*/  @!PT LDS RZ, [RZ] ;  /* 0x00000000fffff984 */ /* 0x000fe20000000800 */
[----:B------:R-:W-:Y:S01]  /*16890*/  @!PT LDS RZ, [RZ] ;  /* 0x00000000fffff984 */ /* 0x000fe20000000800 */
[----:B------:R-:W-:Y:S01]  /*168a0*/  @!PT LDS RZ, [RZ] ;  /* 0x00000000fffff984 */ /* 0x000fe20000000800 */
[----:B------:R-:W-:Y:S04]  /*168b0*/  @!P0 LDGSTS.E.BYPASS.LTC128B.128 [R8+0x1ea00], desc[UR52][R2.64], !P3 ;  /* 0x1ea0000002088fae */ /* 0x000fe8000d901d74 */
[----:B------:R-:W-:Y:S01]  /*168c0*/  @!P0 LDGSTS.E.BYPASS.LTC128B.128 [R8+0x20a00], desc[UR52][R2.64+0x40], !P2 ;  /* 0x20a0004002088fae */ /* 0x000fe2000d101d74 */
[----:B------:R-:W-:-:S03]  /*168d0*/  IMAD.MOV.U32 R13, RZ, RZ, R0 ;  /* 0x000000ffff0d7224 */ /* 0x000fc600078e0000 */
[----:B------:R0:W-:Y:S01]  /*168e0*/  @!P0 LDGSTS.E.BYPASS.LTC128B.128 [R8+0x22a00], desc[UR52][R2.64+0x80], !P1 ;  /* 0x22a0008002088fae */ /* 0x0001e2000c901d74 */
[----:B------:R-:W-:Y:S01]  /*168f0*/  ISETP.GE.AND P0, PT, R7, R28, PT ;  /* 0x0000001c0700720c */ /* 0x000fe20003f06270 */
[----:B0-----:R-:W-:-:S12]  /*16900*/  IMAD.MOV.U32 R2, RZ, RZ, R14 ;  /* 0x000000ffff027224 */ /* 0x001fd800078e000e */
[----:B------:R-:W-:Y:S05]  /*16910*/  WARPSYNC.COLLECTIVE R15, `(.L_x_365) ;  /* 0x000000000f087348 */ /* 0x000fea0003c00000 */
[----:B------:R0:W1:Y:S02]  /*16920*/  SHFL.IDX P6, R14, R13, R12, R11 ;  /* 0x0000000c0d0e7389 */ /* 0x00006400000c000b */
[----:B01----:R-:W-:Y:S01]  /*16930*/  ENDCOLLECTIVE ;  /* 0x000000000000791b */ /* 0x003fe20003800000 */
.L_x_365:
        /* <DEDUP_REMOVED lines=8> */
.L_x_366:
[----:B------:R-:W-:-:S05]  /*169c0*/  @!P0 IMAD.MOV.U32 R3, RZ, RZ, R7 ;  /* 0x000000ffff038224 */ /* 0x000fca00078e0007 */
[----:B------:R-:W-:Y:S01]  /*169d0*/  @!PT LDS RZ, [RZ] ;  /* 0x00000000fffff984 */ /* 0x000fe20000000800 */
[----:B------:R-:W-:Y:S01]  /*169e0*/  @!PT LDS RZ, [RZ] ;  /* 0x00000000fffff984 */ /* 0x000fe20000000800 */
[----:B------:R-:W-:Y:S01]  /*169f0*/  @!PT LDS RZ, [RZ] ;  /* 0x00000000fffff984 */ /* 0x000fe20000000800 */
[----:B------:R0:W-:Y:S04]  /*16a00*/  @!P0 LDGSTS.E.BYPASS.LTC128B.128 [R8+0x1f200], desc[UR52][R2.64], !P3 ;  /* 0x1f20000002088fae */ /* 0x0001e8000d901d74 */
[----:B------:R0:W-:Y:S01]  /*16a10*/  @!P0 LDGSTS.E.BYPASS.LTC128B.128 [R8+0x21200], desc[UR52][R2.64+0x40], !P2 ;  /* 0x2120004002088fae */ /* 0x0001e2000d101d74 */
[----:B------:R-:W-:-:S03]  /*16a20*/  IMAD.MOV.U32 R13, RZ, RZ, R0 ;  /* 0x000000ffff0d7224 */ /* 0x000fc600078e0000 */
[----:B------:R0:W-:Y:S01]  /*16a30*/  @!P0 LDGSTS.E.BYPASS.LTC128B.128 [R8+0x23200], desc[UR52][R2.64+0x80], !P1 ;  /* 0x2320008002088fae */ /* 0x0001e2000c901d74 */
[----:B------:R-:W-:-:S07]  /*16a40*/  IMAD.MOV.U32 R4, RZ, RZ, R14 ;  /* 0x000000ffff047224 */ /* 0x000fce00078e000e */
[----:B0-----:R-:W-:Y:S05]  /*16a50*/  WARPSYNC.COLLECTIVE R15, `(.L_x_367) ;  /* 0x000000000f087348 */ /* 0x001fea0003c00000 */
[----:B------:R1:W2:Y:S02]  /*16a60*/  SHFL.IDX P6, R14, R13, R12, R11 ;  /* 0x0000000c0d0e7389 */ /* 0x0002a400000c000b */
[----:B012---:R-:W-:Y:S01]  /*16a70*/  ENDCOLLECTIVE ;  /* 0x000000000000791b */ /* 0x007fe20003800000 */
.L_x_367:
[----:B------:R-:W-:Y:S05]  /*16a80*/  BRA `(.L_x_368) ;  /* 0xffffffb000b07947 */ /* 0x000fea000383ffff */
.L_x_275:
[----:B0-----:R0:W1:Y:S02]  /*16a90*/  SYNCS.PHASECHK.TRANS64.TRYWAIT P0, [R16+URZ+0x33420], R3 ;  /* 0x03342003100075a7 */ /* 0x001064000800017f */
[----:B-1----:R-:W-:Y:S05]  /*16aa0*/  @!P0 NANOSLEEP.SYNCS 0x989680 ;  /* 0x009896800000895d */ /* 0x002fea0003900000 */
[----:B------:R-:W1:Y:S02]  /*16ab0*/  @!P0 SYNCS.PHASECHK.TRANS64 P0, [R16+URZ+0x33420], R3 ;  /* 0x03342003100085a7 */ /* 0x000e64000800007f */
[----:B-1----:R-:W-:Y:S05]  /*16ac0*/  @!P0 BRA `(.L_x_275) ;  /* 0xfffffffc00f08947 */ /* 0x002fea000383ffff */
[----:B------:R-:W-:Y:S05]  /*16ad0*/  BRA `(.L_x_369) ;  /* 0xffffffb400207947 */ /* 0x000fea000383ffff */
.L_x_279:
[----:B0-----:R0:W1:Y:S02]  /*16ae0*/  SYNCS.PHASECHK.TRANS64.TRYWAIT P0, [R4+URZ+0x33480], R26 ;  /* 0x0334801a040075a7 */ /* 0x001064000800017f */
[----:B-1----:R-:W-:Y:S05]  /*16af0*/  @!P0 NANOSLEEP.SYNCS 0x989680 ;  /* 0x009896800000895d */ /* 0x002fea0003900000 */
[----:B------:R-:W1:Y:S02]  /*16b00*/  @!P0 SYNCS.PHASECHK.TRANS64 P0, [R4+URZ+0x33480], R26 ;  /* 0x0334801a040085a7 */ /* 0x000e64000800007f */
[----:B-1----:R-:W-:Y:S05]  /*16b10*/  @!P0 BRA `(.L_x_279) ;  /* 0xfffffffc00f08947 */ /* 0x002fea000383ffff */
[----:B------:R-:W-:Y:S05]  /*16b20*/  BRA `(.L_x_370) ;  /* 0xffffffb800487947 */ /* 0x000fea000383ffff */
.L_x_280:
        /* <DEDUP_REMOVED lines=8> */
.L_x_372:
[----:B------:R-:W-:Y:S05]  /*16bb0*/  BSYNC B0 ;  /* 0x0000000000007941 */ /* 0x000fea0003800000 */
.L_x_371:
[----:B------:R-:W-:Y:S02]  /*16bc0*/  IMAD.MOV.U32 R13, RZ, RZ, R10 ;  /* 0x000000ffff0d7224 */ /* 0x000fe400078e000a */
[----:B------:R-:W-:Y:S02]  /*16bd0*/  IMAD.MOV.U32 R12, RZ, RZ, RZ ;  /* 0x000000ffff0c7224 */ /* 0x000fe400078e00ff */
[----:B------:R-:W-:Y:S02]  /*16be0*/  IMAD.MOV.U32 R11, RZ, RZ, 0x1c1f ;  /* 0x00001c1fff0b7424 */ /* 0x000fe400078e00ff */
[----:B------:R-:W-:Y:S02]  /*16bf0*/  IMAD.MOV.U32 R15, RZ, RZ, -0x1 ;  /* 0xffffffffff0f7424 */ /* 0x000fe400078e00ff */
[----:B------:R-:W-:-:S07]  /*16c00*/  IMAD.MOV.U32 R0, RZ, RZ, R14 ;  /* 0x000000ffff007224 */ /* 0x000fce00078e000e */
[----:B------:R-:W-:Y:S05]  /*16c10*/  WARPSYNC.COLLECTIVE R15, `(.L_x_373) ;  /* 0x000000000f087348 */ /* 0x000fea0003c00000 */
[----:B------:R0:W1:Y:S02]  /*16c20*/  SHFL.IDX P6, R14, R13, R12, R11 ;  /* 0x0000000c0d0e7389 */ /* 0x00006400000c000b */
[----:B01----:R-:W-:Y:S01]  /*16c30*/  ENDCOLLECTIVE ;  /* 0x000000000000791b */ /* 0x003fe20003800000 */
.L_x_373:
[----:B------:R-:W-:Y:S02]  /*16c40*/  IMAD.MOV.U32 R13, RZ, RZ, R22 ;  /* 0x000000ffff0d7224 */ /* 0x000fe400078e0016 */
[----:B------:R-:W-:Y:S02]  /*16c50*/  IMAD.MOV.U32 R12, RZ, RZ, 0x1 ;  /* 0x00000001ff0c7424 */ /* 0x000fe400078e00ff */
[----:B------:R-:W-:-:S07]  /*16c60*/  IMAD.MOV.U32 R2, RZ, RZ, R14 ;  /* 0x000000ffff027224 */ /* 0x000fce00078e000e */
[----:B------:R-:W-:Y:S05]  /*16c70*/  WARPSYNC.COLLECTIVE R15, `(.L_x_374) ;  /* 0x000000000f087348 */ /* 0x000fea0003c00000 */
[----:B------:R0:W1:Y:S02]  /*16c80*/  SHFL.IDX P6, R14, R13, R12, R11 ;  /* 0x0000000c0d0e7389 */ /* 0x00006400000c000b */
[----:B01----:R-:W-:Y:S01]  /*16c90*/  ENDCOLLECTIVE ;  /* 0x000000000000791b */ /* 0x003fe20003800000 */
.L_x_374:
[----:B------:R-:W-:-:S05]  /*16ca0*/  IADD3 R2, P0, R32, R2, RZ ;  /* 0x0000000220027210 */ /* 0x000fca0007f1e0ff */
[----:B------:R-:W-:Y:S02]  /*16cb0*/  IMAD.X R3, RZ, RZ, R0, P0 ;  /* 0x000000ffff037224 */ /* 0x000fe400000e0600 */
[----:B------:R-:W-:Y:S02]  /*16cc0*/  IMAD.IADD R0, R16, 0x1, R34 ;  /* 0x0000000110007824 */ /* 0x000fe400078e0222 */
[----:B------:R-:W-:-:S03]  /*16cd0*/  IMAD.MOV.U32 R13, RZ, RZ, R10 ;  /* 0x000000ffff0d7224 */ /* 0x000fc600078e000a */
[----:B------:R-:W-:Y:S01]  /*16ce0*/  @!PT LDS RZ, [RZ] ;  /* 0x00000000fffff984 */ /* 0x000fe20000000800 */
[----:B------:R-:W-:Y:S01]  /*16cf0*/  @!PT LDS RZ, [RZ] ;  /* 0x00000000fffff984 */ /* 0x000fe20000000800 */
[----:B------:R-:W-:Y:S01]  /*16d00*/  @!PT LDS RZ, [RZ] ;  /* 0x00000000fffff984 */ /* 0x000fe20000000800 */
[----:B------:R-:W-:Y:S04]  /*16d10*/  LDGSTS.E.BYPASS.LTC128B.128 [R0+0xf200], desc[UR52][R2.64], !P4 ;  /* 0x0f20000002007fae */ /* 0x000fe8000e101d74 */
[----:B------:R-:W-:Y:S04]  /*16d20*/  LDGSTS.E.BYPASS.LTC128B.128 [R0+0x11a00], desc[UR52][R2.64+0x40], !P3 ;  /* 0x11a0004002007fae */ /* 0x000fe8000d901d74 */
[----:B------:R0:W-:Y:S02]  /*16d30*/  LDGSTS.E.BYPASS.LTC128B.128 [R0+0x14200], desc[UR52][R2.64+0x80], !P1 ;  /* 0x1420008002007fae */ /* 0x0001e4000c901d74 */
[----:B0-----:R-:W-:-:S07]  /*16d40*/  IMAD.MOV.U32 R3, RZ, RZ, R14 ;  /* 0x000000ffff037224 */ /* 0x001fce00078e000e */
[----:B------:R-:W-:Y:S05]  /*16d50*/  WARPSYNC.COLLECTIVE R15, `(.L_x_375) ;  /* 0x000000000f087348 */ /* 0x000fea0003c00000 */
[----:B------:R0:W1:Y:S02]  /*16d60*/  SHFL.IDX P6, R14, R13, R12, R11 ;  /* 0x0000000c0d0e7389 */ /* 0x00006400000c000b */
[----:B01----:R-:W-:Y:S01]  /*16d70*/  ENDCOLLECTIVE ;  /* 0x000000000000791b */ /* 0x003fe20003800000 */
.L_x_375:
[----:B------:R-:W-:Y:S02]  /*16d80*/  IMAD.MOV.U32 R13, RZ, RZ, R22 ;  /* 0x000000ffff0d7224 */ /* 0x000fe400078e0016 */
[----:B------:R-:W-:Y:S02]  /*16d90*/  IMAD.MOV.U32 R12, RZ, RZ, 0x2 ;  /* 0x00000002ff0c7424 */ /* 0x000fe400078e00ff */
[----:B------:R-:W-:-:S07]  /*16da0*/  IMAD.MOV.U32 R2, RZ, RZ, R14 ;  /* 0x000000ffff027224 */ /* 0x000fce00078e000e */
[----:B------:R-:W-:Y:S05]  /*16db0*/  WARPSYNC.COLLECTIVE R15, `(.L_x_376) ;  /* 0x000000000f087348 */ /* 0x000fea0003c00000 */
[----:B------:R0:W1:Y:S02]  /*16dc0*/  SHFL.IDX P6, R14, R13, R12, R11 ;  /* 0x0000000c0d0e7389 */ /* 0x00006400000c000b */
[----:B01----:R-:W-:Y:S01]  /*16dd0*/  ENDCOLLECTIVE ;  /* 0x000000000000791b */ /* 0x003fe20003800000 */
.L_x_376:
        /* <DEDUP_REMOVED lines=13> */
.L_x_377:
[----:B------:R-:W-:Y:S02]  /*16eb0*/  IMAD.MOV.U32 R13, RZ, RZ, R22 ;  /* 0x000000ffff0d7224 */ /* 0x000fe400078e0016 */
[----:B------:R-:W-:Y:S02]  /*16ec0*/  IMAD.MOV.U32 R12, RZ, RZ, 0x3 ;  /* 0x00000003ff0c7424 */ /* 0x000fe400078e00ff */
[----:B------:R-:W-:-:S07]  /*16ed0*/  IMAD.MOV.U32 R2, RZ, RZ, R14 ;  /* 0x000000ffff027224 */ /* 0x000fce00078e000e */
[----:B------:R-:W-:Y:S05]  /*16ee0*/  WARPSYNC.COLLECTIVE R15, `(.L_x_378) ;  /* 0x000000000f087348 */ /* 0x000fea0003c00000 */
[----:B------:R0:W1:Y:S02]  /*16ef0*/  SHFL.IDX P6, R14, R13, R12, R11 ;  /* 0x0000000c0d0e7389 */ /* 0x00006400000c000b */
[----:B01----:R-:W-:Y:S01]  /*16f00*/  ENDCOLLECTIVE ;  /* 0x000000000000791b */ /* 0x003fe20003800000 */
.L_x_378:
        /* <DEDUP_REMOVED lines=13> */
.L_x_379:
[----:B------:R-:W-:Y:S02]  /*16fe0*/  IMAD.MOV.U32 R13, RZ, RZ, R23 ;  /* 0x000000ffff0d7224 */ /* 0x000fe400078e0017 */
[----:B------:R-:W-:Y:S02]  /*16ff0*/  IMAD.MOV.U32 R12, RZ, RZ, RZ ;  /* 0x000000ffff0c7224 */ /* 0x000fe400078e00ff */
[----:B------:R-:W-:-:S07]  /*17000*/  IMAD.MOV.U32 R2, RZ, RZ, R14 ;  /* 0x000000ffff027224 */ /* 0x000fce00078e000e */
[----:B------:R-:W-:Y:S05]  /*17010*/  WARPSYNC.COLLECTIVE R15, `(.L_x_380) ;  /* 0x000000000f087348 */ /* 0x000fea0003c00000 */
[----:B------:R0:W1:Y:S02]  /*17020*/  SHFL.IDX P6, R14, R13, R12, R11 ;  /* 0x0000000c0d0e7389 */ /* 0x00006400000c000b */
[----:B01----:R-:W-:Y:S01]  /*17030*/  ENDCOLLECTIVE ;  /* 0x000000000000791b */ /* 0x003fe20003800000 */
.L_x_380:
        /* <DEDUP_REMOVED lines=13> */
.L_x_381:
[----:B------:R-:W-:Y:S01]  /*17110*/  IMAD.MOV.U32 R2, RZ, RZ, R14 ;  /* 0x000000ffff027224 */ /* 0x000fe200078e000e */
[----:B------:R-:W-:Y:S06]  /*17120*/  BRA `(.L_x_382) ;  /* 0xffffffb400e87947 */ /* 0x000fec000383ffff */
.L_x_285:
[----:B---3--:R3:W4:Y:S02]  /*17130*/  SYNCS.PHASECHK.TRANS64.TRYWAIT P0, [R4+URZ+0x33440], R26 ;  /* 0x0334401a040075a7 */ /* 0x008724000800017f */
[----:B----4-:R-:W-:Y:S05]  /*17140*/  @!P0 NANOSLEEP.SYNCS 0x989680 ;  /* 0x009896800000895d */ /* 0x010fea0003900000 */
[----:B------:R-:W4:Y:S02]  /*17150*/  @!P0 SYNCS.PHASECHK.TRANS64 P0, [R4+URZ+0x33440], R26 ;  /* 0x0334401a040085a7 */ /* 0x000f24000800007f */
[----:B----4-:R-:W-:Y:S05]  /*17160*/  @!P0 BRA `(.L_x_285) ;  /* 0xfffffffc00f08947 */ /* 0x010fea000383ffff */
[----:B------:R-:W-:Y:S05]  /*17170*/  BRA `(.L_x_383) ;  /* 0xffffffb800407947 */ /* 0x000fea000383ffff */
.L_x_286:
        /* <DEDUP_REMOVED lines=8> */
.L_x_385:
[----:B------:R-:W-:Y:S05]  /*17200*/  BSYNC B0 ;  /* 0x0000000000007941 */ /* 0x000fea0003800000 */
.L_x_384:
        /* <DEDUP_REMOVED lines=8> */
.L_x_386:
[----:B------:R-:W-:Y:S02]  /*17290*/  IMAD.MOV.U32 R13, RZ, RZ, R6 ;  /* 0x000000ffff0d7224 */ /* 0x000fe400078e0006 */
[----:B------:R-:W-:Y:S02]  /*172a0*/  IMAD.MOV.U32 R12, RZ, RZ, 0x1 ;  /* 0x00000001ff0c7424 */ /* 0x000fe400078e00ff */
[----:B------:R-:W-:-:S07]  /*172b0*/  IMAD.MOV.U32 R2, RZ, RZ, R14 ;  /* 0x000000ffff027224 */ /* 0x000fce00078e000e */
[----:B------:R-:W-:Y:S05]  /*172c0*/  WARPSYNC.COLLECTIVE R15, `(.L_x_387) ;  /* 0x000000000f087348 */ /* 0x000fea0003c00000 */
[----:B------:R0:W1:Y:S02]  /*172d0*/  SHFL.IDX P6, R14, R13, R12, R11 ;  /* 0x0000000c0d0e7389 */ /* 0x00006400000c000b */
[----:B01----:R-:W-:Y:S01]  /*172e0*/  ENDCOLLECTIVE ;  /* 0x000000000000791b */ /* 0x003fe20003800000 */
.L_x_387:
        /* <DEDUP_REMOVED lines=13> */
.L_x_388:
[----:B------:R-:W-:Y:S02]  /*173c0*/  IMAD.MOV.U32 R13, RZ, RZ, R6 ;  /* 0x000000ffff0d7224 */ /* 0x000fe400078e0006 */
[----:B------:R-:W-:Y:S02]  /*173d0*/  IMAD.MOV.U32 R12, RZ, RZ, 0x2 ;  /* 0x00000002ff0c7424 */ /* 0x000fe400078e00ff */
[----:B------:R-:W-:-:S07]  /*173e0*/  IMAD.MOV.U32 R2, RZ, RZ, R14 ;  /* 0x000000ffff027224 */ /* 0x000fce00078e000e */
[----:B------:R-:W-:Y:S05]  /*173f0*/  WARPSYNC.COLLECTIVE R15, `(.L_x_389) ;  /* 0x000000000f087348 */ /* 0x000fea0003c00000 */
[----:B------:R0:W1:Y:S02]  /*17400*/  SHFL.IDX P6, R14, R13, R12, R11 ;  /* 0x0000000c0d0e7389 */ /* 0x00006400000c000b */
[----:B01----:R-:W-:Y:S01]  /*17410*/  ENDCOLLECTIVE ;  /* 0x000000000000791b */ /* 0x003fe20003800000 */
.L_x_389:
        /* <DEDUP_REMOVED lines=13> */
.L_x_390:
[----:B------:R-:W-:Y:S02]  /*174f0*/  IMAD.MOV.U32 R13, RZ, RZ, R6 ;  /* 0x000000ffff0d7224 */ /* 0x000fe400078e0006 */
[----:B------:R-:W-:Y:S02]  /*17500*/  IMAD.MOV.U32 R12, RZ, RZ, 0x3 ;  /* 0x00000003ff0c7424 */ /* 0x000fe400078e00ff */
[----:B------:R-:W-:-:S07]  /*17510*/  IMAD.MOV.U32 R2, RZ, RZ, R14 ;  /* 0x000000ffff027224 */ /* 0x000fce00078e000e */
[----:B------:R-:W-:Y:S05]  /*17520*/  WARPSYNC.COLLECTIVE R15, `(.L_x_391) ;  /* 0x000000000f087348 */ /* 0x000fea0003c00000 */
[----:B------:R0:W1:Y:S02]  /*17530*/  SHFL.IDX P6, R14, R13, R12, R11 ;  /* 0x0000000c0d0e7389 */ /* 0x00006400000c000b */
[----:B01----:R-:W-:Y:S01]  /*17540*/  ENDCOLLECTIVE ;  /* 0x000000000000791b */ /* 0x003fe20003800000 */
.L_x_391:
        /* <DEDUP_REMOVED lines=13> */
.L_x_392:
[----:B------:R-:W-:Y:S02]  /*17620*/  IMAD.MOV.U32 R13, RZ, RZ, R8 ;  /* 0x000000ffff0d7224 */ /* 0x000fe400078e0008 */
[----:B------:R-:W-:Y:S02]  /*17630*/  IMAD.MOV.U32 R12, RZ, RZ, RZ ;  /* 0x000000ffff0c7224 */ /* 0x000fe400078e00ff */
[----:B------:R-:W-:-:S07]  /*17640*/  IMAD.MOV.U32 R2, RZ, RZ, R14 ;  /* 0x000000ffff027224 */ /* 0x000fce00078e000e */
[----:B------:R-:W-:Y:S05]  /*17650*/  WARPSYNC.COLLECTIVE R15, `(.L_x_393) ;  /* 0x000000000f087348 */ /* 0x000fea0003c00000 */
[----:B------:R0:W1:Y:S02]  /*17660*/  SHFL.IDX P6, R14, R13, R12, R11 ;  /* 0x0000000c0d0e7389 */ /* 0x00006400000c000b */
[----:B01----:R-:W-:Y:S01]  /*17670*/  ENDCOLLECTIVE ;  /* 0x000000000000791b */ /* 0x003fe20003800000 */
.L_x_393:
        /* <DEDUP_REMOVED lines=13> */
.L_x_394:
[----:B------:R-:W-:Y:S05]  /*17750*/  BRA `(.L_x_395) ;  /* 0xffffffb400d87947 */ /* 0x000fea000383ffff */
.L_x_291:
[----:B----4-:R4:W0:Y:S02]  /*17760*/  SYNCS.PHASECHK.TRANS64.TRYWAIT P1, [R0+URZ+0x33470], R3 ;  /* 0x03347003000075a7 */ /* 0x010824000802017f */
[----:B0-----:R-:W-:Y:S05]  /*17770*/  @!P1 NANOSLEEP.SYNCS 0x989680 ;  /* 0x009896800000995d */ /* 0x001fea0003900000 */
[----:B------:R-:W0:Y:S02]  /*17780*/  @!P1 SYNCS.PHASECHK.TRANS64 P1, [R0+URZ+0x33470], R3 ;  /* 0x03347003000095a7 */ /* 0x000e24000802007f */
[----:B0-----:R-:W-:Y:S05]  /*17790*/  @!P1 BRA `(.L_x_291) ;  /* 0xfffffffc00f09947 */ /* 0x001fea000383ffff */
[----:B------:R-:W-:Y:S05]  /*177a0*/  BRA `(.L_x_396) ;  /* 0xffffffb800447947 */ /* 0x000fea000383ffff */
.L_x_293:
[----:B----4-:R4:W0:Y:S02]  /*177b0*/  SYNCS.PHASECHK.TRANS64.TRYWAIT P1, [R0+URZ+0x33460], R3 ;  /* 0x03346003000075a7 */ /* 0x010824000802017f */
[----:B0-----:R-:W-:Y:S05]  /*177c0*/  @!P1 NANOSLEEP.SYNCS 0x989680 ;  /* 0x009896800000995d */ /* 0x001fea0003900000 */
[----:B------:R-:W0:Y:S02]  /*177d0*/  @!P1 SYNCS.PHASECHK.TRANS64 P1, [R0+URZ+0x33460], R3 ;  /* 0x03346003000095a7 */ /* 0x000e24000802007f */
[----:B0-----:R-:W-:Y:S05]  /*177e0*/  @!P1 BRA `(.L_x_293) ;  /* 0xfffffffc00f09947 */ /* 0x001fea000383ffff */
[----:B------:R-:W-:Y:S05]  /*177f0*/  BRA `(.L_x_397) ;  /* 0xffffffb800547947 */ /* 0x000fea000383ffff */
.L_x_301:
[----:B0-----:R0:W3:Y:S02]  /*17800*/  SYNCS.PHASECHK.TRANS64.TRYWAIT P1, [R3+URZ+0x33470], R0 ;  /* 0x03347000030075a7 */ /* 0x0010e4000802017f */
[----:B---3--:R-:W-:Y:S05]  /*17810*/  @!P1 NANOSLEEP.SYNCS 0x989680 ;  /* 0x009896800000995d */ /* 0x008fea0003900000 */
[----:B------:R-:W3:Y:S02]  /*17820*/  @!P1 SYNCS.PHASECHK.TRANS64 P1, [R3+URZ+0x33470], R0 ;  /* 0x03347000030095a7 */ /* 0x000ee4000802007f */
[----:B---3--:R-:W-:Y:S05]  /*17830*/  @!P1 BRA `(.L_x_301) ;  /* 0xfffffffc00f09947 */ /* 0x008fea000383ffff */
[----:B------:R-:W-:Y:S05]  /*17840*/  BRA `(.L_x_398) ;  /* 0xffffffc000887947 */ /* 0x000fea000383ffff */
.L_x_303:
[----:B0-----:R0:W3:Y:S02]  /*17850*/  SYNCS.PHASECHK.TRANS64.TRYWAIT P1, [R3+URZ+0x33460], R0 ;  /* 0x03346000030075a7 */ /* 0x0010e4000802017f */
[----:B---3--:R-:W-:Y:S05]  /*17860*/  @!P1 NANOSLEEP.SYNCS 0x989680 ;  /* 0x009896800000995d */ /* 0x008fea0003900000 */
[----:B------:R-:W3:Y:S02]  /*17870*/  @!P1 SYNCS.PHASECHK.TRANS64 P1, [R3+URZ+0x33460], R0 ;  /* 0x03346000030095a7 */ /* 0x000ee4000802007f */
[----:B---3--:R-:W-:Y:S05]  /*17880*/  @!P1 BRA `(.L_x_303) ;  /* 0xfffffffc00f09947 */ /* 0x008fea000383ffff */
[----:B------:R-:W-:Y:S05]  /*17890*/  BRA `(.L_x_399) ;  /* 0xffffffc000947947 */ /* 0x000fea000383ffff */
.L_x_315:
[----:B0-----:R0:W1:Y:S02]  /*178a0*/  SYNCS.PHASECHK.TRANS64.TRYWAIT P0, [R4+URZ+0x33420], R0 ;  /* 0x03342000040075a7 */ /* 0x001064000800017f */
[----:B-1----:R-:W-:Y:S05]  /*178b0*/  @!P0 NANOSLEEP.SYNCS 0x989680 ;  /* 0x009896800000895d */ /* 0x002fea0003900000 */
[----:B------:R-:W1:Y:S02]  /*178c0*/  @!P0 SYNCS.PHASECHK.TRANS64 P0, [R4+URZ+0x33420], R0 ;  /* 0x03342000040085a7 */ /* 0x000e64000800007f */
[----:B-1----:R-:W-:Y:S05]  /*178d0*/  @!P0 BRA `(.L_x_315) ;  /* 0xfffffffc00f08947 */ /* 0x002fea000383ffff */
[----:B------:R-:W-:Y:S05]  /*178e0*/  BRA `(.L_x_400) ;  /* 0xffffffd400b07947 */ /* 0x000fea000383ffff */
.L_x_316:
[----:B------:R-:W1:Y:S01]  /*178f0*/  S2R R2, SR_TID.X ;  /* 0x0000000000027919 */ /* 0x000e620000002100 */
[----:B------:R-:W-:Y:S01]  /*17900*/  BSSY B0, `(.L_x_401) ;  /* 0x000000a000007945 */ /* 0x000fe20003800000 */
[----:B------:R-:W-:Y:S02]  /*17910*/  IMAD.MOV.U32 R12, RZ, RZ, RZ ;  /* 0x000000ffff0c7224 */ /* 0x000fe400078e00ff */
[----:B------:R-:W-:Y:S02]  /*17920*/  IMAD.MOV.U32 R11, RZ, RZ, 0x1f ;  /* 0x0000001fff0b7424 */ /* 0x000fe400078e00ff */
[----:B------:R-:W-:Y:S01]  /*17930*/  IMAD.MOV.U32 R15, RZ, RZ, -0x1 ;  /* 0xffffffffff0f7424 */ /* 0x000fe200078e00ff */
[----:B-1----:R-:W-:-:S04]  /*17940*/  SHF.R.U32.HI R2, RZ, 0x5, R2 ;  /* 0x00000005ff027819 */ /* 0x002fc80000011602 */
[----:B------:R-:W-:-:S05]  /*17950*/  LOP3.LUT R2, R2, 0x3, RZ, 0xc0, !PT ;  /* 0x0000000302027812 */ /* 0x000fca00078ec0ff */
[----:B------:R-:W-:-:S07]  /*17960*/  IMAD.MOV.U32 R13, RZ, RZ, R2 ;  /* 0x000000ffff0d7224 */ /* 0x000fce00078e0002 */
[----:B0-----:R-:W-:Y:S05]  /*17970*/  WARPSYNC.COLLECTIVE R15, `(.L_x_402) ;  /* 0x000000000f087348 */ /* 0x001fea0003c00000 */
[----:B------:R1:W2:Y:S02]  /*17980*/  SHFL.IDX P6, R14, R13, R12, R11 ;  /* 0x0000000c0d0e7389 */ /* 0x0002a400000c000b */
[----:B012---:R-:W-:Y:S01]  /*17990*/  ENDCOLLECTIVE ;  /* 0x000000000000791b */ /* 0x007fe20003800000 */
.L_x_402:
[----:B------:R-:W-:Y:S05]  /*179a0*/  BSYNC B0 ;  /* 0x0000000000007941 */ /* 0x000fea0003800000 */
.L_x_401:
[----:B------:R-:W-:Y:S05]  /*179b0*/  BRA `(.L_x_403) ;  /* 0xffffffd400987947 */ /* 0x000fea000383ffff */
.L_x_319:
[----:B------:R-:W-:Y:S01]  /*179c0*/  BSSY B1, `(.L_x_404) ;  /* 0x0000006000017945 */ /* 0x000fe20003800000 */
[----:B------:R-:W-:-:S07]  /*179d0*/  IMAD.MOV.U32 R15, RZ, RZ, -0x1 ;  /* 0xffffffffff0f7424 */ /* 0x000fce00078e00ff */
[----:B0-----:R-:W-:Y:S05]  /*179e0*/  WARPSYNC.COLLECTIVE R15, `(.L_x_405) ;  /* 0x000000000f0c7348 */ /* 0x001fea0003c00000 */
[----:B------:R-:W-:Y:S02]  /*179f0*/  ELECT P6, UR62, PT ;  /* 0x00000000003e782f */ /* 0x000fe400038c0000 */
[----:B------:R-:W-:Y:S01]  /*17a00*/  MOV R14, UR62 ;  /* 0x0000003e000e7c02 */ /* 0x000fe20008000f00 */
[----:B0-----:R-:W-:Y:S10]  /*17a10*/  ENDCOLLECTIVE ;  /* 0x000000000000791b */ /* 0x001ff40003800000 */
.L_x_405:
[----:B------:R-:W-:Y:S05]  /*17a20*/  BSYNC B1 ;  /* 0x0000000000017941 */ /* 0x000fea0003800000 */
.L_x_404:
[----:B------:R-:W-:Y:S05]  /*17a30*/  BRA `(.L_x_406) ;  /* 0xffffffd400907947 */ /* 0x000fea000383ffff */
.L_x_321:
[----:B0-----:R0:W1:Y:S02]  /*17a40*/  SYNCS.PHASECHK.TRANS64.TRYWAIT P1, [R5+URZ+0x33440], R0 ;  /* 0x03344000050075a7 */ /* 0x001064000802017f */
[----:B-1----:R-:W-:Y:S05]  /*17a50*/  @!P1 NANOSLEEP.SYNCS 0x989680 ;  /* 0x009896800000995d */ /* 0x002fea0003900000 */
[----:B------:R-:W1:Y:S02]  /*17a60*/  @!P1 SYNCS.PHASECHK.TRANS64 P1, [R5+URZ+0x33440], R0 ;  /* 0x03344000050095a7 */ /* 0x000e64000802007f */
[----:B-1----:R-:W-:Y:S05]  /*17a70*/  @!P1 BRA `(.L_x_321) ;  /* 0xfffffffc00f09947 */ /* 0x002fea000383ffff */
[----:B------:R-:W-:Y:S05]  /*17a80*/  BRA `(.L_x_407) ;  /* 0xffffffd400b07947 */ /* 0x000fea000383ffff */
.L_x_323:
[----:B-1----:R1:W2:Y:S02]  /*17a90*/  SYNCS.PHASECHK.TRANS64.TRYWAIT P1, [R27+URZ+0x33440], R2 ;  /* 0x033440021b0075a7 */ /* 0x0022a4000802017f */
[----:B--2---:R-:W-:Y:S05]  /*17aa0*/  @!P1 NANOSLEEP.SYNCS 0x989680 ;  /* 0x009896800000995d */ /* 0x004fea0003900000 */
[----:B------:R-:W2:Y:S02]  /*17ab0*/  @!P1 SYNCS.PHASECHK.TRANS64 P1, [R27+URZ+0x33440], R2 ;  /* 0x033440021b0095a7 */ /* 0x000ea4000802007f */
[----:B--2---:R-:W-:Y:S05]  /*17ac0*/  @!P1 BRA `(.L_x_323) ;  /* 0xfffffffc00f09947 */ /* 0x004fea000383ffff */
[----:B------:R-:W-:Y:S05]  /*17ad0*/  BRA `(.L_x_408) ;  /* 0xffffffd400bc7947 */ /* 0x000fea000383ffff */
.L_x_325:
[----:B--2---:R2:W3:Y:S02]  /*17ae0*/  SYNCS.PHASECHK.TRANS64.TRYWAIT P1, [R5+URZ+0x33460], R0 ;  /* 0x03346000050075a7 */ /* 0x0044e4000802017f */
[----:B---3--:R-:W-:Y:S05]  /*17af0*/  @!P1 NANOSLEEP.SYNCS 0x989680 ;  /* 0x009896800000995d */ /* 0x008fea0003900000 */
[----:B------:R-:W3:Y:S02]  /*17b00*/  @!P1 SYNCS.PHASECHK.TRANS64 P1, [R5+URZ+0x33460], R0 ;  /* 0x03346000050095a7 */ /* 0x000ee4000802007f */
[----:B---3--:R-:W-:Y:S05]  /*17b10*/  @!P1 BRA `(.L_x_325) ;  /* 0xfffffffc00f09947 */ /* 0x008fea000383ffff */
[----:B------:R-:W-:Y:S05]  /*17b20*/  BRA `(.L_x_409) ;  /* 0xffffffd400b87947 */ /* 0x000fea000383ffff */
.L_x_327:
[----:B---3--:R3:W4:Y:S02]  /*17b30*/  SYNCS.PHASECHK.TRANS64.TRYWAIT P1, [R27+URZ+0x33460], R2 ;  /* 0x033460021b0075a7 */ /* 0x008724000802017f */
[----:B----4-:R-:W-:Y:S05]  /*17b40*/  @!P1 NANOSLEEP.SYNCS 0x989680 ;  /* 0x009896800000995d */ /* 0x010fea0003900000 */
[----:B------:R-:W4:Y:S02]  /*17b50*/  @!P1 SYNCS.PHASECHK.TRANS64 P1, [R27+URZ+0x33460], R2 ;  /* 0x033460021b0095a7 */ /* 0x000f24000802007f */
[----:B----4-:R-:W-:Y:S05]  /*17b60*/  @!P1 BRA `(.L_x_327) ;  /* 0xfffffffc00f09947 */ /* 0x010fea000383ffff */
[----:B------:R-:W-:Y:S05]  /*17b70*/  BRA `(.L_x_410) ;  /* 0xffffffd400b47947 */ /* 0x000fea000383ffff */
.L_x_329:
[----:B----4-:R4:W0:Y:S02]  /*17b80*/  SYNCS.PHASECHK.TRANS64.TRYWAIT P1, [R5+URZ+0x33480], R0 ;  /* 0x03348000050075a7 */ /* 0x010824000802017f */
[----:B0-----:R-:W-:Y:S05]  /*17b90*/  @!P1 NANOSLEEP.SYNCS 0x989680 ;  /* 0x009896800000995d */ /* 0x001fea0003900000 */
[----:B------:R-:W0:Y:S02]  /*17ba0*/  @!P1 SYNCS.PHASECHK.TRANS64 P1, [R5+URZ+0x33480], R0 ;  /* 0x03348000050095a7 */ /* 0x000e24000802007f */
[----:B0-----:R-:W-:Y:S05]  /*17bb0*/  @!P1 BRA `(.L_x_329) ;  /* 0xfffffffc00f09947 */ /* 0x001fea000383ffff */
[----:B------:R-:W-:Y:S05]  /*17bc0*/  BRA `(.L_x_411) ;  /* 0xffffffd400b07947 */ /* 0x000fea000383ffff */
.L_x_412:
        /* <DEDUP_REMOVED lines=11> */
.L_x_3419:


//--------------------- .text._ZN7cutlass13device_kernelIN5flash11enable_sm90INS1_16FlashAttnFwdSm90INS1_25CollectiveMainloopFwdSm90ILi2EN4cute5tupleIJNS5_1CILi1EEES8_S8_EEENS6_IJNS7_ILi128EEENS7_ILi160EEENS7_ILi192EEEEEELi192ENS_12float_e4m3_tEfNS_4arch4Sm90ELb0ELb0ELb0ELb1ELb1ELb1ELb0ELb1ELb1ELb1ELb1ELb0EEENS1_21CollectiveEpilogueFwdINS6_IJSA_SC_SB_EEES9_NS_10bfloat16_tESG_Li256ELb1ELb1ELb1ELb1EEENS1_36VarlenDynamicPersistentTileSchedulerILi128ELi160ELi256ELi128ELb1ELb1ELb1ELb0ELb1ELb1EEEEEEEEEvNT_6ParamsE --------------------------
	.section	.text._ZN7cutlass13device_kernelIN5flash11enable_sm90INS1_16FlashAttnFwdSm90INS1_25CollectiveMainloopFwdSm90ILi2EN4cute5tupleIJNS5_1CILi1EEES8_S8_EEENS6_IJNS7_ILi128EEENS7_ILi160EEENS7_ILi192EEEEEELi192ENS_12float_e4m3_tEfNS_4arch4Sm90ELb0ELb0ELb0ELb1ELb1ELb1ELb0ELb1ELb1ELb1ELb1ELb0EEENS1_21CollectiveEpilogueFwdINS6_IJSA_SC_SB_EEES9_NS_10bfloat16_tESG_Li256ELb1ELb1ELb1ELb1EEENS1_36VarlenDynamicPersistentTileSchedulerILi128ELi160ELi256ELi128ELb1ELb1ELb1ELb0ELb1ELb1EEEEEEEEEvNT_6ParamsE,"ax",@progbits
	.align	128
.text._ZN7cutlass13device_kernelIN5flash11enable_sm90INS1_16FlashAttnFwdSm90INS1_25CollectiveMainloopFwdSm90ILi2EN4cute5tupleIJNS5_1CILi1EEES8_S8_EEENS6_IJNS7_ILi128EEENS7_ILi160EEENS7_ILi192EEEEEELi192ENS_12float_e4m3_tEfNS_4arch4Sm90ELb0ELb0ELb0ELb1ELb1ELb1ELb0ELb1ELb1ELb1ELb1ELb0EEENS1_21CollectiveEpilogueFwdINS6_IJSA_SC_SB_EEES9_NS_10bfloat16_tESG_Li256ELb1ELb1ELb1ELb1EEENS1_36VarlenDynamicPersistentTileSchedulerILi128ELi160ELi256ELi128ELb1ELb1ELb1ELb0ELb1ELb1EEEEEEEEEvNT_6ParamsE:
        .type           _ZN7cutlass13device_kernelIN5flash11enable_sm90INS1_16FlashAttnFwdSm90INS1_25CollectiveMainloopFwdSm90ILi2EN4cute5tupleIJNS5_1CILi1EEES8_S8_EEENS6_IJNS7_ILi128EEENS7_ILi160EEENS7_ILi192EEEEEELi192ENS_12float_e4m3_tEfNS_4arch4Sm90ELb0ELb0ELb0ELb1ELb1ELb1ELb0ELb1ELb1ELb1ELb1ELb0EEENS1_21CollectiveEpilogueFwdINS6_IJSA_SC_SB_EEES9_NS_10bfloat16_tESG_Li256ELb1ELb1ELb1ELb1EEENS1_36VarlenDynamicPersistentTileSchedulerILi128ELi160ELi256ELi128ELb1ELb1ELb1ELb0ELb1ELb1EEEEEEEEEvNT_6ParamsE,@function
        .size           _ZN7cutlass13device_kernelIN5flash11enable_sm90INS1_16FlashAttnFwdSm90INS1_25CollectiveMainloopFwdSm90ILi2EN4cute5tupleIJNS5_1CILi1EEES8_S8_EEENS6_IJNS7_ILi128EEENS7_ILi160EEENS7_ILi192EEEEEELi192ENS_12float_e4m3_tEfNS_4arch4Sm90ELb0ELb0ELb0ELb1ELb1ELb1ELb0ELb1ELb1ELb1ELb1ELb0EEENS1_21CollectiveEpilogueFwdINS6_IJSA_SC_SB_EEES9_NS_10bfloat16_tESG_Li256ELb1ELb1ELb1ELb1EEENS1_36VarlenDynamicPersistentTileSchedulerILi128ELi160ELi256ELi128ELb1ELb1ELb1ELb0ELb1ELb1EEEEEEEEEvNT_6ParamsE,(.L_x_3420 - _ZN7cutlass13device_kernelIN5flash11enable_sm90INS1_16FlashAttnFwdSm90INS1_25CollectiveMainloopFwdSm90ILi2EN4cute5tupleIJNS5_1CILi1EEES8_S8_EEENS6_IJNS7_ILi128EEENS7_ILi160EEENS7_ILi192EEEEEELi192ENS_12float_e4m3_tEfNS_4arch4Sm90ELb0ELb0ELb0ELb1ELb1ELb1ELb0ELb1ELb1ELb1ELb1ELb0EEENS1_21CollectiveEpilogueFwdINS6_IJSA_SC_SB_EEES9_NS_10bfloat16_tESG_Li256ELb1ELb1ELb1ELb1EEENS1_36VarlenDynamicPersistentTileSchedulerILi128ELi160ELi256ELi128ELb1ELb1ELb1ELb0ELb1ELb1EEEEEEEEEvNT_6ParamsE)
        .other          _ZN7cutlass13device_kernelIN5flash11enable_sm90INS1_16FlashAttnFwdSm90INS1_25CollectiveMainloopFwdSm90ILi2EN4cute5tupleIJNS5_1CILi1EEES8_S8_EEENS6_IJNS7_ILi128EEENS7_ILi160EEENS7_ILi192EEEEEELi192ENS_12float_e4m3_tEfNS_4arch4Sm90ELb0ELb0ELb0ELb1ELb1ELb1ELb0ELb1ELb1ELb1ELb1ELb0EEENS1_21CollectiveEpilogueFwdINS6_IJSA_SC_SB_EEES9_NS_10bfloat16_tESG_Li256ELb1ELb1ELb1ELb1EEENS1_36VarlenDynamicPersistentTileSchedulerILi128ELi160ELi256ELi128ELb1ELb1ELb1ELb0ELb1ELb1EEEEEEEEEvNT_6ParamsE,@"STO_CUDA_ENTRY STV_DEFAULT"
_ZN7cutlass13device_kernelIN5flash11enable_sm90INS1_16FlashAttnFwdSm90INS1_25CollectiveMainloopFwdSm90ILi2EN4cute5tupleIJNS5_1CILi1EEES8_S8_EEENS6_IJNS7_ILi128EEENS7_ILi160EEENS7_ILi192EEEEEELi192ENS_12float_e4m3_tEfNS_4arch4Sm90ELb0ELb0ELb0ELb1ELb1ELb1ELb0ELb1ELb1ELb1ELb1ELb0EEENS1_21CollectiveEpilogueFwdINS6_IJSA_SC_SB_EEES9_NS_10bfloat16_tESG_Li256ELb1ELb1ELb1ELb1EEENS1_36VarlenDynamicPersistentTileSchedulerILi128ELi160ELi256ELi128ELb1ELb1ELb1ELb0ELb1ELb1EEEEEEEEEvNT_6ParamsE:
[----:B------:R-:W0:Y:S02]  /*0000*/  LDC R1, c[0x0][0x28] ;  /* 0x00000a00ff017b82 */ /* 0x000e240000000800 */
[----:B0-----:R-:W-:Y:S01]  /*0010*/  VIADD R1, R1, 0xfffffec0 ;  /* 0xfffffec001017836 */ /* 0x001fe20000000000 */
[----:B------:R-:W0:Y:S01]  /*0020*/  S2R R3, SR_TID.X ;  /* 0x0000000000037919 */ /* 0x000e220000002100 */
[----:B------:R-:W-:Y:S01]  /*0030*/  ELECT P0, URZ, PT ;  /* 0x00000000003f782f */ /* 0x000fe20003800000 */
[----:B------:R-:W-:Y:S01]  /*0040*/  BSSY B0, `(.L_x_413) ;  /* 0x000000e000007945 */ /* 0x000fe20003800000 */
[--C-:B0-----:R-:W-:Y:S02]  /*0050*/  SHF.R.U32.HI R0, RZ, 0x5, R3.reuse ;  /* 0x00000005ff007819 */ /* 0x101fe40000011603 */
[----:B------:R-:W-:-:S03]  /*0060*/  SHF.R.U32.HI R3, RZ, 0x7, R3 ;  /* 0x00000007ff037819 */ /* 0x000fc60000011603 */
[----:B------:R-:W0:Y:S02]  /*0070*/  SHFL.IDX PT, R2, R0, RZ, 0x1f ;  /* 0x00001fff00027589 */ /* 0x000e2400000e0000 */
[----:B0-----:R-:W-:-:S13]  /*0080*/  ISETP.EQ.AND P0, PT, R2, RZ, P0 ;  /* 0x000000ff0200720c */ /* 0x001fda0000702270 */
[----:B------:R-:W-:Y:S05]  /*0090*/  @!P0 BRA `(.L_x_414) ;  /* 0x0000000000208947 */ /* 0x000fea0003800000 */
[----:B------:R-:W-:Y:S02]  /*00a0*/  ULDC.64 UR4, c[0x0][0x198] ;  /* 0x0000660000047ab9 */ /* 0x000fe40000000a00 */
[----:B------:R-:W-:Y:S02]  /*00b0*/  UIADD3 UR6, UP0, UR4, 0x570, URZ ;  /* 0x0000057004067890 */ /* 0x000fe4000ff1e03f */
[----:B------:R-:W-:Y:S02]  /*00c0*/  UIADD3 UR4, UP1, UR4, 0x670, URZ ;  /* 0x0000067004047890 */ /* 0x000fe4000ff3e03f */
[----:B------:R-:W-:Y:S02]  /*00d0*/  UIADD3.X UR7, URZ, UR5, URZ, UP0, !UPT ;  /* 0x000000053f077290 */ /* 0x000fe400087fe43f */
[----:B------:R-:W-:-:S07]  /*00e0*/  UIADD3.X UR5, URZ, UR5, URZ, UP1, !UPT ;  /* 0x000000053f057290 */ /* 0x000fce0008ffe43f */
[----:B------:R0:W-:Y:S02]  /*00f0*/  UTMACCTL.PF [UR6] ;  /* 0x00000000060079b9 */ /* 0x0001e40008040000 */
[----:B------:R0:W-:Y:S02]  /*0100*/  UTMACCTL.PF [UR4] ;  /* 0x00000000040079b9 */ /* 0x0001e40008040000 */
[----:B0-----:R-:W-:Y:S01]  /*0110*/  NOP ;  /* 0x0000000000007918 */ /* 0x001fe20000000000 */
.L_x_414:
[----:B------:R-:W-:Y:S05]  /*0120*/  BSYNC B0 ;  /* 0x0000000000007941 */ /* 0x000fea0003800000 */
.L_x_413:
[----:B------:R-:W-:Y:S01]  /*0130*/  VOTEU.ANY UP0, P0 ;  /* 0x00000000003f7886 */ /* 0x000fe20000000100 */
[----:B------:R-:W0:Y:S01]  /*0140*/  SHFL.IDX PT, R3, R3, RZ, 0x1f ;  /* 0x00001fff03037589 */ /* 0x000e2200000e0000 */
[----:B------:R-:W-:Y:S01]  /*0150*/  UMOV UR4, 0x80 ;  /* 0x0000008000047882 */ /* 0x000fe20000000000 */
[----:B------:R-:W-:Y:S01]  /*0160*/  UMOV UR7, 0x100 ;  /* 0x0000010000077882 */ /* 0x000fe20000000000 */
[----:B------:R-:W-:Y:S01]  /*0170*/  VOTEU.ANY UP1, P0 ;  /* 0x00000000003f7886 */ /* 0x000fe20000020100 */
[----:B------:R-:W1:Y:S01]  /*0180*/  @UP0 S2UR UR8, SR_CgaCtaId ;  /* 0x00000000000809c3 */ /* 0x000e620000008800 */
[----:B------:R-:W2:Y:S01]  /*0190*/  SHFL.IDX PT, R2, R0, RZ, 0x1f ;  /* 0x00001fff00027589 */ /* 0x000ea200000e0000 */
[----:B------:R-:W-:Y:S01]  /*01a0*/  @UP0 UMOV UR6, 0x400 ;  /* 0x0000040000060882 */ /* 0x000fe20000000000 */
[----:B------:R-:W-:-:S04]  /*01b0*/  @UP0 UIADD3 UR4, -UR4, 0x100000, URZ ;  /* 0x0010000004040890 */ /* 0x000fc8000fffe13f */
[----:B------:R-:W-:Y:S02]  /*01c0*/  @UP0 USHF.L.U32 UR5, UR4, 0xb, URZ ;  /* 0x0000000b04050899 */ /* 0x000fe4000800063f */
[----:B------:R-:W-:Y:S01]  /*01d0*/  @UP0 USHF.L.U32 UR4, UR4, 0x1, URZ ;  /* 0x0000000104040899 */ /* 0x000fe2000800063f */
[----:B------:R-:W-:Y:S01]  /*01e0*/  VOTEU.ANY UP2, P0 ;  /* 0x00000000003f7886 */ /* 0x000fe20000040100 */
[----:B0-----:R-:W-:Y:S01]  /*01f0*/  R2UR UR9, R3 ;  /* 0x00000000030972ca */ /* 0x001fe200000e0000 */
[----:B-1----:R-:W-:Y:S01]  /*0200*/  @UP0 ULEA UR8, UR8, UR6, 0x18 ;  /* 0x0000000608080291 */ /* 0x002fe2000f8ec03f */
[----:B--2---:R-:W-:Y:S01]  /*0210*/  ISETP.NE.AND P1, PT, R2, RZ, PT ;  /* 0x000000ff0200720c */ /* 0x004fe20003f25270 */
[----:B------:R-:W-:-:S04]  /*0220*/  @UP0 UIADD3 UR6, -UR7, 0x100000, URZ ;  /* 0x0010000007060890 */ /* 0x000fc8000fffe13f */
[----:B------:R-:W-:Y:S02]  /*0230*/  @UP0 USHF.L.U32 UR7, UR6, 0xb, URZ ;  /* 0x0000000b06070899 */ /* 0x000fe4000800063f */
[----:B------:R-:W-:-:S04]  /*0240*/  @UP0 USHF.L.U32 UR6, UR6, 0x1, URZ ;  /* 0x0000000106060899 */ /* 0x000fc8000800063f */
[----:B------:R-:W-:Y:S01]  /*0250*/  UISETP.NE.AND UP0, UPT, UR9, URZ, UPT ;  /* 0x0000003f0900728c */ /* 0x000fe2000bf05270 */
[----:B------:R-:W0:Y:S02]  /*0260*/  FENCE.VIEW.ASYNC.S ;  /* 0x00000000000073c6 */ /* 0x000e240000000000 */
[----:B0-----:R0:W1:Y:S05]  /*0270*/  @UP1 SYNCS.EXCH.64 URZ, [UR8+0x33400], UR4 ;  /* 0x03340004083f15b2 */ /* 0x00106a0008000100 */
[----:B------:R0:W2:Y:S01]  /*0280*/  @UP2 SYNCS.EXCH.64 URZ, [UR8+0x33420], UR6 ;  /* 0x03342006083f25b2 */ /* 0x0000a20008000100 */
[----:B------:R-:W-:Y:S05]  /*0290*/  @P1 BRA `(.L_x_415) ;  /* 0x0000000000481947 */ /* 0x000fea0003800000 */
[----:B0-----:R-:W0:Y:S01]  /*02a0*/  S2UR UR5, SR_CgaCtaId ;  /* 0x00000000000579c3 */ /* 0x001e220000008800 */
        /* <DEDUP_REMOVED lines=12> */
[----:B0-----:R3:W4:Y:S08]  /*0370*/  SYNCS.EXCH.64 URZ, [UR8+0x33430], UR4 ;  /* 0x03343004083f75b2 */ /* 0x0017300008000100 */
[----:B------:R3:W0:Y:S01]  /*0380*/  SYNCS.EXCH.64 URZ, [UR8+0x33440], UR6 ;  /* 0x03344006083f75b2 */ /* 0x0006220008000100 */
[----:B------:R3:W0:Y:S01]  /*0390*/  SYNCS.EXCH.64 URZ, [UR8+0x33438], UR4 ;  /* 0x03343804083f75b2 */ /* 0x0006220008000100 */
[----:B------:R3:W0:Y:S02]  /*03a0*/  SYNCS.EXCH.64 URZ, [UR8+0x33448], UR6 ;  /* 0x03344806083f75b2 */ /* 0x0006240008000100 */
[----:B---3--:R-:W-:Y:S01]  /*03b0*/  NOP ;  /* 0x0000000000007918 */ /* 0x008fe20000000000 */
.L_x_415:
[----:B------:R-:W3:Y:S01]  /*03c0*/  SHFL.IDX PT, R2, R0, RZ, 0x1f ;  /* 0x00001fff00027589 */ /* 0x000ee200000e0000 */
[----:B------:R-:W-:Y:S01]  /*03d0*/  NOP ;  /* 0x0000000000007918 */ /* 0x000fe20000000000 */
[----:B---3--:R-:W-:-:S13]  /*03e0*/  ISETP.NE.AND P0, PT, R2, RZ, PT ;  /* 0x000000ff0200720c */ /* 0x008fda0003f05270 */
        /* <DEDUP_REMOVED lines=14> */
[----:B0-----:R3:W0:Y:S08]  /*04d0*/  SYNCS.EXCH.64 URZ, [UR8+0x33450], UR4 ;  /* 0x03345004083f75b2 */ /* 0x0016300008000100 */
[----:B------:R3:W0:Y:S01]  /*04e0*/  SYNCS.EXCH.64 URZ, [UR8+0x33460], UR6 ;  /* 0x03346006083f75b2 */ /* 0x0006220008000100 */
[----:B------:R3:W0:Y:S01]  /*04f0*/  SYNCS.EXCH.64 URZ, [UR8+0x33458], UR4 ;  /* 0x03345804083f75b2 */ /* 0x0006220008000100 */
[----:B------:R3:W0:Y:S02]  /*0500*/  SYNCS.EXCH.64 URZ, [UR8+0x33468], UR6 ;  /* 0x03346806083f75b2 */ /* 0x0006240008000100 */
[----:B---3--:R-:W-:Y:S01]  /*0510*/  NOP ;  /* 0x0000000000007918 */ /* 0x008fe20000000000 */
.L_x_416:
[----:B------:R-:W3:Y:S01]  /*0520*/  SHFL.IDX PT, R2, R0, RZ, 0x1f ;  /* 0x00001fff00027589 */ /* 0x000ee200000e0000 */
[----:B------:R-:W-:Y:S01]  /*0530*/  NOP ;  /* 0x0000000000007918 */ /* 0x000fe20000000000 */
[----:B---3--:R-:W-:-:S13]  /*0540*/  ISETP.NE.AND P0, PT, R2, RZ, PT ;  /* 0x000000ff0200720c */ /* 0x008fda0003f05270 */
[----:B------:R-:W-:Y:S05]  /*0550*/  @P0 BRA `(.L_x_417) ;  /* 0x0000000000380947 */ /* 0x000fea0003800000 */
[----:B0-----:R-:W0:Y:S01]  /*0560*/  S2UR UR5, SR_CgaCtaId ;  /* 0x00000000000579c3 */ /* 0x001e220000008800 */
[----:B------:R-:W-:Y:S01]  /*0570*/  UMOV UR4, 0x400 ;  /* 0x0000040000047882 */ /* 0x000fe20000000000 */
[----:B------:R-:W-:Y:S01]  /*0580*/  UMOV UR7, 0x80 ;  /* 0x0000008000077882 */ /* 0x000fe20000000000 */
[----:B------:R-:W-:Y:S01]  /*0590*/  ELECT P0, URZ, PT ;  /* 0x00000000003f782f */ /* 0x000fe20003800000 */
[----:B0-----:R-:W-:Y:S02]  /*05a0*/  ULEA UR6, UR5, UR4, 0x18 ;  /* 0x0000000405067291 */ /* 0x001fe4000f8ec03f */
[----:B------:R-:W-:-:S04]  /*05b0*/  UIADD3 UR4, -UR7, 0x100000, URZ ;  /* 0x0010000007047890 */ /* 0x000fc8000fffe13f */
[----:B------:R-:W-:Y:S02]  /*05c0*/  USHF.L.U32 UR5, UR4, 0xb, URZ ;  /* 0x0000000b04057899 */ /* 0x000fe4000800063f */
[----:B------:R-:W-:Y:S01]  /*05d0*/  USHF.L.U32 UR4, UR4, 0x1, URZ ;  /* 0x0000000104047899 */ /* 0x000fe2000800063f */
[----:B------:R-:W0:Y:S11]  /*05e0*/  FENCE.VIEW.ASYNC.S ;  /* 0x00000000000073c6 */ /* 0x000e360000000000 */
[----:B0-----:R3:W0:Y:S01]  /*05f0*/  SYNCS.EXCH.64 URZ, [UR6+0x33470], UR4 ;  /* 0x03347004063f75b2 */ /* 0x0016220008000100 */
[----:B------:R3:W0:Y:S01]  /*0600*/  SYNCS.EXCH.64 URZ, [UR6+0x33480], UR4 ;  /* 0x03348004063f75b2 */ /* 0x0006220008000100 */
[----:B------:R3:W0:Y:S01]  /*0610*/  SYNCS.EXCH.64 URZ, [UR6+0x33478], UR4 ;  /* 0x03347804063f75b2 */ /* 0x0006220008000100 */
[----:B------:R3:W0:Y:S02]  /*0620*/  SYNCS.EXCH.64 URZ, [UR6+0x33488], UR4 ;  /* 0x03348804063f75b2 */ /* 0x0006240008000100 */
[----:B---3--:R-:W-:Y:S01]  /*0630*/  NOP ;  /* 0x0000000000007918 */ /* 0x008fe20000000000 */
.L_x_417:
        /* <DEDUP_REMOVED lines=22> */
.L_x_418:
[----:B------:R-:W3:Y:S01]  /*07a0*/  SHFL.IDX PT, R3, R0, RZ, 0x1f ;  /* 0x00001fff00037589 */ /* 0x000ee200000e0000 */
[----:B------:R-:W-:Y:S01]  /*07b0*/  NOP ;  /* 0x0000000000007918 */ /* 0x000fe20000000000 */
[----:B------:R-:W0:Y:S01]  /*07c0*/  S2R R2, SR_CgaCtaId ;  /* 0x0000000000027919 */ /* 0x000e220000008800 */
[----:B---3--:R-:W-:-:S13]  /*07d0*/  ISETP.NE.AND P0, PT, R3, RZ, PT ;  /* 0x000000ff0300720c */ /* 0x008fda0003f05270 */
[----:B0-----:R-:W-:Y:S05]  /*07e0*/  @P0 BRA `(.L_x_419) ;  /* 0x0000000000480947 */ /* 0x001fea0003800000 */
[----:B------:R-:W0:Y:S01]  /*07f0*/  S2UR UR5, SR_CgaCtaId ;  /* 0x00000000000579c3 */ /* 0x000e220000008800 */
        /* <DEDUP_REMOVED lines=12> */
[----:B0-----:R0:W3:Y:S08]  /*08c0*/  SYNCS.EXCH.64 URZ, [UR8+0x334b0], UR4 ;  /* 0x0334b004083f75b2 */ /* 0x0010f00008000100 */
[----:B------:R0:W0:Y:S01]  /*08d0*/  SYNCS.EXCH.64 URZ, [UR8+0x334c0], UR6 ;  /* 0x0334c006083f75b2 */ /* 0x0000220008000100 */
[----:B------:R0:W0:Y:S01]  /*08e0*/  SYNCS.EXCH.64 URZ, [UR8+0x334b8], UR4 ;  /* 0x0334b804083f75b2 */ /* 0x0000220008000100 */
[----:B------:R0:W0:Y:S01]  /*08f0*/  SYNCS.EXCH.64 URZ, [UR8+0x334c8], UR6 ;  /* 0x0334c806083f75b2 */ /* 0x0000220008000100 */
[----:B------:R-:W-:Y:S01]  /*0900*/  NOP ;  /* 0x0000000000007918 */ /* 0x000fe20000000000 */
.L_x_419:
[----:B------:R-:W-:Y:S01]  /*0910*/  PLOP3.LUT P0, PT, PT, PT, UP0, 0x80, 0x0 ;  /* 0x000000000000781c */ /* 0x000fe20003f0f008 */
[----:B------:R-:W-:Y:S01]  /*0920*/  UMOV UR36, 0x1 ;  /* 0x0000000100247882 */ /* 0x000fe20000000000 */
[----:B------:R-:W-:Y:S01]  /*0930*/  NOP ;  /* 0x0000000000007918 */ /* 0x000fe20000000000 */
[----:B------:R-:W-:Y:S01]  /*0940*/  USEL UR36, UR36, 0x2, !UP0 ;  /* 0x0000000224247887 */ /* 0x000fe2000c000000 */
[----:B------:R-:W-:Y:S01]  /*0950*/  BSSY B8, `(.L_x_420) ;  /* 0x0002e17000087945 */ /* 0x000fe20003800000 */
[----:B------:R-:W-:Y:S01]  /*0960*/  ULDC.64 UR50, c[0x0][0x208] ;  /* 0x0000820000327ab9 */ /* 0x000fe20000000a00 */
[----:B01234-:R-:W-:Y:S07]  /*0970*/  BAR.SYNC.DEFER_BLOCKING 0x0 ;  /* 0x0000000000007b1d */ /* 0x01ffee0000010000 */
[----:B------:R-:W-:Y:S05]  /*0980*/  @!P0 BRA `(.L_x_421) ;  /* 0x0000025800688947 */ /* 0x000fea0003800000 */
.L_x_422:
[----:B------:R-:W-:-:S08]  /*0990*/  NOP ;  /* 0x0000000000007918 */ /* 0x000fd00000000000 */
[----:B------:R-:W0:Y:S02]  /*09a0*/  USETMAXREG.TRY_ALLOC.CTAPOOL UP0, 0xe8 ;  /* 0x000000e8000079c8 */ /* 0x000e240008000600 */
[----:B0-----:R-:W-:-:S13]  /*09b0*/  PLOP3.LUT P0, PT, PT, PT, UP0, 0x80, 0x0 ;  /* 0x000000000000781c */ /* 0x001fda0003f0f008 */
[----:B------:R-:W-:Y:S05]  /*09c0*/  @!P0 BRA `(.L_x_422) ;  /* 0xfffffffc00f08947 */ /* 0x000fea000383ffff */
[----:B------:R-:W2:Y:S01]  /*09d0*/  LDL.LU R0, [R1+0x8] ;  /* 0x0000080001007983 */ /* 0x000ea20000300800 */
[----:B------:R-:W0:Y:S01]  /*09e0*/  S2R R2, SR_TID.X ;  /* 0x0000000000027919 */ /* 0x000e220000002100 */
[----:B------:R-:W1:Y:S01]  /*09f0*/  S2UR UR38, SR_CgaCtaId ;  /* 0x00000000002679c3 */ /* 0x000e620000008800 */
[----:B------:R-:W-:Y:S01]  /*0a00*/  UMOV UR4, 0x400 ;  /* 0x0000040000047882 */ /* 0x000fe20000000000 */
[----:B0-----:R-:W-:-:S06]  /*0a10*/  SHF.R.U32.HI R2, RZ, 0x7, R2 ;  /* 0x00000007ff027819 */ /* 0x001fcc0000011602 */
[----:B------:R-:W-:Y:S06]  /*0a20*/  BAR.ARV 0x8, 0x180 ;  /* 0x0206000000007b1d */ /* 0x000fec0000002000 */
[----:B------:R-:W-:-:S13]  /*0a30*/  ISETP.NE.AND P0, PT, R2, 0x1, PT ;  /* 0x000000010200780c */ /* 0x000fda0003f05270 */
[----:B------:R-:W-:Y:S08]  /*0a40*/  @!P0 BAR.ARV 0x9, 0x100 ;  /* 0x0244000000008b1d */ /* 0x000ff00000002000 */
[----:B------:R-:W-:Y:S01]  /*0a50*/  BAR.SYNC.DEFER_BLOCKING 0x5, 0x180 ;  /* 0x0146000000007b1d */ /* 0x000fe20000010000 */
[----:B-1----:R-:W-:-:S06]  /*0a60*/  ULEA UR4, UR38, UR4, 0x18 ;  /* 0x0000000426047291 */ /* 0x002fcc000f8ec03f */
[----:B------:R-:W-:Y:S01]  /*0a70*/  IMAD.U32 R18, RZ, RZ, UR4 ;  /* 0x00000004ff127e24 */ /* 0x000fe2000f8e00ff */
[----:B------:R-:W-:-:S04]  /*0a80*/  ULDC UR4, c[0x0][0xc3c] ;  /* 0x00030f0000047ab9 */ /* 0x000fc80000000800 */
[----:B------:R-:W0:Y:S01]  /*0a90*/  LDS.128 R128, [R18+0x334d0] ;  /* 0x0334d00012807984 */ /* 0x000e220000000c00 */
[----:B------:R-:W-:Y:S06]  /*0aa0*/  BAR.ARV 0x4, 0x180 ;  /* 0x0106000000007b1d */ /* 0x000fec0000002000 */
[----:B--2---:R-:W-:-:S04]  /*0ab0*/  LOP3.LUT R0, R0, 0xffffffef, RZ, 0xc0, !PT ;  /* 0xffffffef00007812 */ /* 0x004fc800078ec0ff */
[----:B------:R-:W-:-:S05]  /*0ac0*/  @P0 LOP3.LUT R0, R0, 0x10, RZ, 0xfc, !PT ;  /* 0x0000001000000812 */ /* 0x000fca00078efcff */
[----:B------:R1:W-:Y:S01]  /*0ad0*/  STL [R1+0x8], R0 ;  /* 0x0000080001007387 */ /* 0x0003e20000100800 */
[----:B0-----:R-:W-:-:S13]  /*0ae0*/  ISETP.GE.AND P0, PT, R131, UR4, PT ;  /* 0x0000000483007c0c */ /* 0x001fda000bf06270 */
[----:B-1----:R-:W-:Y:S05]  /*0af0*/  @P0 BRA `(.L_x_423) ;  /* 0x000002dc00f00947 */ /* 0x002fea0003800000 */
[----:B------:R-:W0:Y:S01]  /*0b00*/  S2R R0, SR_TID.X ;  /* 0x0000000000007919 */ /* 0x000e220000002100 */
[----:B------:R-:W-:Y:S01]  /*0b10*/  R2UR UR48, R18 ;  /* 0x00000000123072ca */ /* 0x000fe200000e0000 */
[----:B------:R-:W-:Y:S01]  /*0b20*/  IMAD.MOV.U32 R19, RZ, RZ, RZ ;  /* 0x000000ffff137224 */ /* 0x000fe200078e00ff */
[----:B------:R-:W-:Y:S01]  /*0b30*/  ULOP3.LUT UR49, UR36, 0x1, URZ, 0xfc, !UPT ;  /* 0x0000000124317892 */ /* 0x000fe2000f8efc3f */
[----:B------:R-:W-:-:S10]  /*0b40*/  UMOV UR37, URZ ;  /* 0x0000003f00257c82 */ /* 0x000fd40008000000 */
[----:B------:R-:W-:Y:S01]  /*0b50*/  UIADD3 UR48, UR48, 0x1e200, URZ ;  /* 0x0001e20030307890 */ /* 0x000fe2000fffe03f */
[----:B0-----:R-:W-:-:S05]  /*0b60*/  VIADD R0, R0, 0xffffff80 ;  /* 0xffffff8000007836 */ /* 0x001fca0000000000 */
[----:B------:R-:W-:Y:S02]  /*0b70*/  SHF.R.S32.HI R3, RZ, 0x1f, R0 ;  /* 0x0000001fff037819 */ /* 0x000fe40000011400 */
[-C--:B------:R-:W-:Y:S02]  /*0b80*/  LEA.HI R4, R0, R0.reuse, RZ, 0x1 ;  /* 0x0000000000047211 */ /* 0x080fe400078f08ff */
[CC--:B------:R-:W-:Y:S02]  /*0b90*/  LEA.HI R7, R3.reuse, R0.reuse, RZ, 0x5 ;  /* 0x0000000003077211 */ /* 0x0c0fe400078f28ff */
[CC--:B------:R-:W-:Y:S02]  /*0ba0*/  LEA.HI R5, R3.reuse, R0.reuse, RZ, 0x2 ;  /* 0x0000000003057211 */ /* 0x0c0fe400078f10ff */
[-C--:B------:R-:W-:Y:S01]  /*0bb0*/  LEA.HI R6, R3, R0.reuse, RZ, 0x4 ;  /* 0x0000000003067211 */ /* 0x080fe200078f20ff */
[----:B------:R-:W-:Y:S01]  /*0bc0*/  IMAD.SHL.U32 R8, R7, 0x20, RZ ;  /* 0x0000002007087824 */ /* 0x000fe200078e00ff */
[----:B------:R-:W-:-:S02]  /*0bd0*/  LEA.HI R2, R3, R0, RZ, 0x7 ;  /* 0x0000000003027211 */ /* 0x000fc400078f38ff */
[----:B------:R-:W-:Y:S02]  /*0be0*/  LOP3.LUT R3, R4, 0xfffffffe, RZ, 0xc0, !PT ;  /* 0xfffffffe04037812 */ /* 0x000fe400078ec0ff */
[----:B------:R-:W-:Y:S02]  /*0bf0*/  LOP3.LUT R7, R6, 0x3fffff0, RZ, 0xc0, !PT ;  /* 0x03fffff006077812 */ /* 0x000fe400078ec0ff */
[----:B------:R-:W-:Y:S01]  /*0c00*/  LOP3.LUT R11, R5, 0xfffffffc, RZ, 0xc0, !PT ;  /* 0xfffffffc050b7812 */ /* 0x000fe200078ec0ff */
[----:B------:R-:W-:Y:S01]  /*0c10*/  IMAD.IADD R16, R0, 0x1, -R3 ;  /* 0x0000000100107824 */ /* 0x000fe200078e0a03 */
[----:B------:R-:W-:Y:S01]  /*0c20*/  LOP3.LUT R9, R2, 0xffffff80, RZ, 0xc0, !PT ;  /* 0xffffff8002097812 */ /* 0x000fe200078ec0ff */
[C---:B------:R-:W-:Y:S01]  /*0c30*/  IMAD.IADD R7, R0.reuse, 0x1, -R7 ;  /* 0x0000000100077824 */ /* 0x040fe200078e0a07 */
[----:B------:R-:W-:Y:S01]  /*0c40*/  SHF.R.S32.HI R10, RZ, 0x1, R4 ;  /* 0x00000001ff0a7819 */ /* 0x000fe20000011404 */
[C---:B------:R-:W-:Y:S01]  /*0c50*/  IMAD.IADD R11, R0.reuse, 0x1, -R11 ;  /* 0x00000001000b7824 */ /* 0x040fe200078e0a0b */
[----:B------:R-:W-:Y:S01]  /*0c60*/  IADD3 R20, R0, -R9, RZ ;  /* 0x8000000900147210 */ /* 0x000fe20007ffe0ff */
[----:B------:R-:W-:Y:S01]  /*0c70*/  IMAD.SHL.U32 R224, R16, 0x8, RZ ;  /* 0x0000000810e07824 */ /* 0x000fe200078e00ff */
[----:B------:R-:W-:Y:S01]  /*0c80*/  LOP3.LUT R8, R8, 0xfffffc00, RZ, 0xc0, !PT ;  /* 0xfffffc0008087812 */ /* 0x000fe200078ec0ff */
[----:B------:R-:W-:Y:S01]  /*0c90*/  VIADD R13, R10, 0x80 ;  /* 0x000000800a0d7836 */ /* 0x000fe20000000000 */
[--C-:B------:R-:W-:Y:S01]  /*0ca0*/  SHF.R.S32.HI R0, RZ, 0x2, R5.reuse ;  /* 0x00000002ff007819 */ /* 0x100fe20000011405 */
[----:B------:R-:W-:Y:S01]  /*0cb0*/  STL [R1+0xc8], R20 ;  /* 0x0000c81401007387 */ /* 0x000fe20000100800 */
[----:B------:R-:W-:Y:S01]  /*0cc0*/  SHF.R.S32.HI R5, RZ, 0x1f, R5 ;  /* 0x0000001fff057819 */ /* 0x000fe20000011405 */
[----:B------:R-:W-:Y:S01]  /*0cd0*/  IMAD R9, R7, 0x40, R8 ;  /* 0x0000004007097824 */ /* 0x000fe200078e0208 */
[----:B------:R-:W-:Y:S01]  /*0ce0*/  LEA.HI R4, R4, R10, RZ, 0x1 ;  /* 0x0000000a04047211 */ /* 0x000fe200078f08ff */
[----:B------:R-:W-:Y:S01]  /*0cf0*/  IMAD.SHL.U32 R16, R16, 0x10, RZ ;  /* 0x0000001010107824 */ /* 0x000fe200078e00ff */
[----:B------:R-:W-:-:S02]  /*0d00*/  SHF.R.S32.HI R3, RZ, 0x7, R2 ;  /* 0x00000007ff037819 */ /* 0x000fc40000011402 */
[----:B------:R-:W-:Y:S01]  /*0d10*/  LEA.HI R5, R5, R0, RZ, 0x2 ;  /* 0x0000000005057211 */ /* 0x000fe200078f10ff */
[C---:B------:R-:W-:Y:S01]  /*0d20*/  VIADD R22, R16.reuse, 0x80 ;  /* 0x0000008010167836 */ /* 0x040fe20000000000 */
[----:B------:R-:W-:Y:S01]  /*0d30*/  SHF.R.S32.HI R7, RZ, 0x4, R6 ;  /* 0x00000004ff077819 */ /* 0x000fe20000011406 */
[----:B------:R-:W-:Y:S01]  /*0d40*/  VIADD R220, R16, 0xa0 ;  /* 0x000000a010dc7836 */ /* 0x000fe20000000000 */
[----:B------:R-:W-:Y:S02]  /*0d50*/  LOP3.LUT R4, R4, 0x3fffffe, RZ, 0xc0, !PT ;  /* 0x03fffffe04047812 */ /* 0x000fe400078ec0ff */
[----:B------:R-:W-:Y:S02]  /*0d60*/  LEA.HI R2, R2, R3, RZ, 0x1 ;  /* 0x0000000302027211 */ /* 0x000fe400078f08ff */
[----:B------:R-:W-:Y:S01]  /*0d70*/  LOP3.LUT R5, R5, 0xfffffffc, RZ, 0xc0, !PT ;  /* 0xfffffffc05057812 */ /* 0x000fe200078ec0ff */
[----:B------:R-:W-:Y:S01]  /*0d80*/  IMAD.IADD R4, R10, 0x1, -R4 ;  /* 0x000000010a047824 */ /* 0x000fe200078e0a04 */
[----:B------:R-:W-:-:S02]  /*0d90*/  LEA.HI R6, R6, R7, RZ, 0x1 ;  /* 0x0000000706067211 */ /* 0x000fc400078f08ff */
[----:B------:R-:W-:Y:S01]  /*0da0*/  LOP3.LUT R2, R2, 0x3fffffe, RZ, 0xc0, !PT ;  /* 0x03fffffe02027812 */ /* 0x000fe200078ec0ff */
[----:B------:R-:W-:Y:S01]  /*0db0*/  IMAD R12, R7, 0x8, R4 ;  /* 0x00000008070c7824 */ /* 0x000fe200078e0204 */
[----:B------:R-:W-:Y:S02]  /*0dc0*/  IADD3 R5, R0, -R5, RZ ;  /* 0x8000000500057210 */ /* 0x000fe40007ffe0ff */
[----:B------:R-:W-:Y:S01]  /*0dd0*/  LOP3.LUT R6, R6, 0x1ffffffe, RZ, 0xc0, !PT ;  /* 0x1ffffffe06067812 */ /* 0x000fe200078ec0ff */
[----:B------:R-:W-:Y:S01]  /*0de0*/  IMAD.IADD R2, R3, 0x1, -R2 ;  /* 0x0000000103027824 */ /* 0x000fe200078e0a02 */
[----:B------:R-:W-:Y:S01]  /*0df0*/  SHF.R.S32.HI R0, RZ, 0x1f, R20 ;  /* 0x0000001fff007819 */ /* 0x000fe20000011414 */
[----:B------:R-:W-:Y:S01]  /*0e00*/  IMAD.SHL.U32 R36, R12, 0x40, RZ ;  /* 0x000000400c247824 */ /* 0x000fe200078e00ff */
[----:B------:R-:W-:Y:S01]  /*0e10*/  SHF.R.S32.HI R4, RZ, 0x1f, R13 ;  /* 0x0000001fff047819 */ /* 0x000fe2000001140d */
[----:B------:R-:W-:Y:S01]  /*0e20*/  IMAD.IADD R6, R7, 0x1, -R6 ;  /* 0x0000000107067824 */ /* 0x000fe200078e0a06 */
[----:B------:R-:W-:-:S02]  /*0e30*/  LEA.HI R3, R0, R20, RZ, 0x2 ;  /* 0x0000001400037211 */ /* 0x000fc400078f10ff */
[-C--:B------:R-:W-:Y:S01]  /*0e40*/  LEA.HI R10, R4, R13.reuse, RZ, 0x3 ;  /* 0x0000000d040a7211 */ /* 0x080fe200078f18ff */
[----:B------:R-:W-:Y:S01]  /*0e50*/  IMAD R6, R6, 0x8, R9 ;  /* 0x0000000806067824 */ /* 0x000fe200078e0209 */
[----:B------:R-:W-:Y:S02]  /*0e60*/  LEA.HI R8, R13, R13, RZ, 0x1 ;  /* 0x0000000d0d087211 */ /* 0x000fe400078f08ff */
[--C-:B------:R-:W-:Y:S01]  /*0e70*/  SHF.R.S32.HI R4, RZ, 0x2, R3.reuse ;  /* 0x00000002ff047819 */ /* 0x100fe20000011403 */
[----:B------:R-:W-:Y:S01]  /*0e80*/  IMAD.SHL.U32 R10, R10, 0x40, RZ ;  /* 0x000000400a0a7824 */ /* 0x000fe200078e00ff */
[----:B------:R-:W-:Y:S01]  /*0e90*/  SHF.R.S32.HI R7, RZ, 0x1f, R3 ;  /* 0x0000001fff077819 */ /* 0x000fe20000011403 */
[----:B------:R0:W-:Y:S01]  /*0ea0*/  STL [R1+0x13c], R6 ;  /* 0x00013c0601007387 */ /* 0x0001e20000100800 */
[----:B------:R-:W-:Y:S02]  /*0eb0*/  LOP3.LUT R9, R8, 0x3fffffe, RZ, 0xc0, !PT ;  /* 0x03fffffe08097812 */ /* 0x000fe400078ec0ff */
[----:B------:R-:W-:-:S02]  /*0ec0*/  LEA.HI R7, R7, R4, RZ, 0x3 ;  /* 0x0000000407077211 */ /* 0x000fc400078f18ff */
[----:B------:R-:W-:Y:S01]  /*0ed0*/  LEA.HI R0, R0, R20, RZ, 0x5 ;  /* 0x0000001400007211 */ /* 0x000fe200078f28ff */
[----:B------:R-:W-:Y:S01]  /*0ee0*/  IMAD.IADD R9, R13, 0x1, -R9 ;  /* 0x000000010d097824 */ /* 0x000fe200078e0a09 */
[----:B------:R-:W-:Y:S01]  /*0ef0*/  LOP3.LUT R7, R7, 0xfffffff8, RZ, 0xc0, !PT ;  /* 0xfffffff807077812 */ /* 0x000fe200078ec0ff */
[----:B------:R-:W-:Y:S01]  /*0f00*/  VIADD R13, R224, 0x20 ;  /* 0x00000020e00d7836 */ /* 0x000fe20000000000 */
[----:B------:R-:W-:Y:S02]  /*0f10*/  LOP3.LUT R10, R10, 0xfffffe00, RZ, 0xc0, !PT ;  /* 0xfffffe000a0a7812 */ /* 0x000fe400078ec0ff */
[----:B0-----:R-:W-:Y:S01]  /*0f20*/  LEA.HI R6, R11, R11, RZ, 0x1 ;  /* 0x0000000b0b067211 */ /* 0x001fe200078f08ff */
[----:B------:R-:W-:Y:S01]  /*0f30*/  IMAD.IADD R7, R4, 0x1, -R7 ;  /* 0x0000000104077824 */ /* 0x000fe200078e0a07 */
[----:B------:R-:W-:Y:S01]  /*0f40*/  SHF.L.U32 R5, R5, 0x7, RZ ;  /* 0x0000000705057819 */ /* 0x000fe200000006ff */
[----:B------:R-:W-:Y:S01]  /*0f50*/  IMAD.IADD R221, R224, 0x1, R13 ;  /* 0x00000001e0dd7824 */ /* 0x000fe200078e020d */
[----:B------:R-:W-:-:S02]  /*0f60*/  LOP3.LUT R6, R6, 0x1ffffffe, RZ, 0xc0, !PT ;  /* 0x1ffffffe06067812 */ /* 0x000fc400078ec0ff */
[----:B------:R-:W-:Y:S02]  /*0f70*/  SHF.R.S32.HI R0, RZ, 0x5, R0 ;  /* 0x00000005ff007819 */ /* 0x000fe40000011400 */
[----:B------:R-:W-:Y:S01]  /*0f80*/  LEA R9, R9, R10, 0x6 ;  /* 0x0000000a09097211 */ /* 0x000fe200078e30ff */
[----:B------:R-:W-:Y:S01]  /*0f90*/  IMAD.IADD R6, R11, 0x1, -R6 ;  /* 0x000000010b067824 */ /* 0x000fe200078e0a06 */
[----:B------:R-:W-:Y:S01]  /*0fa0*/  LOP3.LUT R15, R5, 0x180, RZ, 0xc0, !PT ;  /* 0x00000180050f7812 */ /* 0x000fe200078ec0ff */
[----:B------:R-:W-:Y:S01]  /*0fb0*/  VIADD R11, R224, 0x40 ;  /* 0x00000040e00b7836 */ /* 0x000fe20000000000 */
[----:B------:R-:W-:Y:S01]  /*0fc0*/  LOP3.LUT R3, R3, 0x7ffffffc, RZ, 0xc0, !PT ;  /* 0x7ffffffc03037812 */ /* 0x000fe200078ec0ff */
[----:B------:R-:W-:Y:S01]  /*0fd0*/  IMAD R7, R0, 0x10, R7 ;  /* 0x0000001000077824 */ /* 0x000fe200078e0207 */
[----:B------:R0:W-:Y:S01]  /*0fe0*/  STL [R1+0x3c], R9 ;  /* 0x00003c0901007387 */ /* 0x0001e20000100800 */
[----:B------:R-:W-:Y:S01]  /*0ff0*/  SHF.R.U32.HI R14, RZ, 0x3, R15 ;  /* 0x00000003ff0e7819 */ /* 0x000fe2000001160f */
[----:B------:R-:W-:Y:S01]  /*1000*/  VIADD R0, R224, 0x30 ;  /* 0x00000030e0007836 */ /* 0x000fe20000000000 */
[----:B------:R-:W-:Y:S01]  /*1010*/  SHF.R.S32.HI R8, RZ, 0x1, R8 ;  /* 0x00000001ff087819 */ /* 0x000fe20000011408 */
[----:B------:R1:W-:Y:S01]  /*1020*/  STL [R1+0x18], R13 ;  /* 0x0000180d01007387 */ /* 0x0003e20000100800 */
[----:B------:R-:W-:Y:S01]  /*1030*/  IADD3 R3, R20, -R3, RZ ;  /* 0x8000000314037210 */ /* 0x000fe20007ffe0ff */
[----:B------:R-:W-:Y:S01]  /*1040*/  IMAD.IADD R222, R224, 0x1, R11 ;  /* 0x00000001e0de7824 */ /* 0x000fe200078e020b */
[----:B------:R-:W-:Y:S01]  /*1050*/  IADD3 R23, R16, 0x60, RZ ;  /* 0x0000006010177810 */ /* 0x000fe20007ffe0ff */
[----:B------:R2:W-:Y:S01]  /*1060*/  STL [R1+0x14], R11 ;  /* 0x0000140b01007387 */ /* 0x0005e20000100800 */
[----:B------:R-:W-:Y:S01]  /*1070*/  IMAD.SHL.U32 R8, R8, 0x80, RZ ;  /* 0x0000008008087824 */ /* 0x000fe200078e00ff */
[----:B------:R-:W-:Y:S01]  /*1080*/  SHF.R.S32.HI R4, RZ, 0x1f, R221 ;  /* 0x0000001fff047819 */ /* 0x000fe200000114dd */
[----:B------:R-:W-:Y:S01]  /*1090*/  IMAD.SHL.U32 R37, R3, 0x2, RZ ;  /* 0x0000000203257824 */ /* 0x000fe200078e00ff */
[----:B------:R-:W-:Y:S01]  /*10a0*/  STL [R1+0x30], R36 ;  /* 0x0000302401007387 */ /* 0x000fe20000100800 */
[----:B0-----:R-:W-:Y:S01]  /*10b0*/  SHF.R.S32.HI R9, RZ, 0x1f, R222 ;  /* 0x0000001fff097819 */ /* 0x001fe200000114de */
[----:B-1----:R-:W-:Y:S01]  /*10c0*/  IMAD R13, R2, 0x40, R7 ;  /* 0x00000040020d7824 */ /* 0x002fe200078e0207 */
[-C--:B------:R-:W-:Y:S01]  /*10d0*/  LEA.HI R5, R4, R221.reuse, RZ, 0x6 ;  /* 0x000000dd04057211 */ /* 0x080fe200078f30ff */
[----:B------:R-:W-:Y:S01]  /*10e0*/  STL [R1+0x28], R15 ;  /* 0x0000280f01007387 */ /* 0x000fe20000100800 */
[----:B------:R-:W-:Y:S01]  /*10f0*/  VIADD R2, R224, 0x10 ;  /* 0x00000010e0027836 */ /* 0x000fe20000000000 */
[-C--:B------:R-:W-:Y:S01]  /*1100*/  LEA.HI R10, R9, R222.reuse, RZ, 0x6 ;  /* 0x000000de090a7211 */ /* 0x080fe200078f30ff */
[C---:B------:R-:W-:Y:S01]  /*1110*/  VIADD R35, R37.reuse, 0x8 ;  /* 0x0000000825237836 */ /* 0x040fe20000000000 */
[----:B------:R-:W-:Y:S01]  /*1120*/  STL [R1+0x2c], R14 ;  /* 0x00002c0e01007387 */ /* 0x000fe20000100800 */
[----:B------:R-:W-:Y:S01]  /*1130*/  VIADD R34, R37, 0x10 ;  /* 0x0000001025227836 */ /* 0x000fe20000000000 */
[----:B------:R-:W-:Y:S01]  /*1140*/  LEA.HI R227, R9, R222, RZ, 0x4 ;  /* 0x000000de09e37211 */ /* 0x000fe200078f20ff */
[C---:B------:R-:W-:Y:S01]  /*1150*/  VIADD R33, R37.reuse, 0x18 ;  /* 0x0000001825217836 */ /* 0x040fe20000000000 */
[----:B------:R-:W-:Y:S01]  /*1160*/  STL [R1+0x134], R13 ;  /* 0x0001340d01007387 */ /* 0x000fe20000100800 */
[C---:B------:R-:W-:Y:S01]  /*1170*/  VIADD R32, R37.reuse, 0x20 ;  /* 0x0000002025207836 */ /* 0x040fe20000000000 */
[----:B------:R-:W-:Y:S01]  /*1180*/  LEA.HI R4, R4, R221, RZ, 0x4 ;  /* 0x000000dd04047211 */ /* 0x000fe200078f20ff */
[C---:B------:R-:W-:Y:S01]  /*1190*/  VIADD R31, R37.reuse, 0x28 ;  /* 0x00000028251f7836 */ /* 0x040fe20000000000 */
[----:B------:R-:W-:Y:S01]  /*11a0*/  STL [R1+0xc], RZ ;  /* 0x00000cff01007387 */ /* 0x000fe20000100800 */
[----:B------:R-:W-:Y:S01]  /*11b0*/  IADD3 R30, R37, 0x30, RZ ;  /* 0x00000030251e7810 */ /* 0x000fe20007ffe0ff */
[----:B------:R-:W-:Y:S01]  /*11c0*/  IMAD.SHL.U32 R12, R10, 0x80, RZ ;  /* 0x000000800a0c7824 */ /* 0x000fe200078e00ff */
[----:B--2---:R-:W-:Y:S01]  /*11d0*/  LOP3.LUT R11, R15, 0x30, R227, 0xf8, !PT ;  /* 0x000000300f0b7812 */ /* 0x004fe200078ef8e3 */
[----:B------:R-:W-:Y:S01]  /*11e0*/  STL [R1+0x34], RZ ;  /* 0x000034ff01007387 */ /* 0x000fe20000100800 */
[C---:B------:R-:W-:Y:S01]  /*11f0*/  VIADD R29, R37.reuse, 0x38 ;  /* 0x00000038251d7836 */ /* 0x040fe20000000000 */
[----:B------:R-:W-:Y:S01]  /*1200*/  IADD3 R21, R37, 0x68, RZ ;  /* 0x0000006825157810 */ /* 0x000fe20007ffe0ff */
[----:B------:R-:W-:Y:S01]  /*1210*/  IMAD.SHL.U32 R9, R5, 0x80, RZ ;  /* 0x0000008005097824 */ /* 0x000fe200078e00ff */
[----:B------:R-:W-:Y:S01]  /*1220*/  STL [R1+0x24], RZ ;  /* 0x000024ff01007387 */ /* 0x000fe20000100800 */
[----:B------:R-:W-:Y:S01]  /*1230*/  VIADD R28, R37, 0x40 ;  /* 0x00000040251c7836 */ /* 0x000fe20000000000 */
[----:B------:R-:W-:Y:S01]  /*1240*/  LOP3.LUT R5, R15, 0x30, R4, 0xf8, !PT ;  /* 0x000000300f057812 */ /* 0x000fe200078ef804 */
[C---:B------:R-:W-:Y:S01]  /*1250*/  VIADD R27, R37.reuse, 0x48 ;  /* 0x00000048251b7836 */ /* 0x040fe20000000000 */
[----:B------:R0:W-:Y:S01]  /*1260*/  STL [R1+0x10], R2 ;  /* 0x0000100201007387 */ /* 0x0001e20000100800 */
[C---:B------:R-:W-:Y:S01]  /*1270*/  VIADD R26, R37.reuse, 0x50 ;  /* 0x00000050251a7836 */ /* 0x040fe20000000000 */
[----:B------:R-:W-:Y:S01]  /*1280*/  LOP3.LUT R12, R12, 0xffffe000, RZ, 0xc0, !PT ;  /* 0xffffe0000c0c7812 */ /* 0x000fe200078ec0ff */
[----:B------:R-:W-:Y:S01]  /*1290*/  VIADD R25, R37, 0x58 ;  /* 0x0000005825197836 */ /* 0x000fe20000000000 */
[----:B------:R1:W-:Y:S01]  /*12a0*/  STL [R1+0x1c], R0 ;  /* 0x00001c0001007387 */ /* 0x0003e20000100800 */
[-C--:B------:R-:W-:Y:S01]  /*12b0*/  LOP3.LUT R11, R11, R14.reuse, RZ, 0x3c, !PT ;  /* 0x0000000e0b0b7212 */ /* 0x080fe200078e3cff */
[----:B------:R-:W-:Y:S01]  /*12c0*/  VIADD R24, R37, 0x60 ;  /* 0x0000006025187836 */ /* 0x000fe20000000000 */
[----:B------:R-:W-:Y:S01]  /*12d0*/  LOP3.LUT R9, R9, 0xffffe000, RZ, 0xc0, !PT ;  /* 0xffffe00009097812 */ /* 0x000fe200078ec0ff */
[----:B------:R-:W-:Y:S01]  /*12e0*/  VIADD R20, R37, 0x70 ;  /* 0x0000007025147836 */ /* 0x000fe20000000000 */
[----:B------:R-:W-:Y:S01]  /*12f0*/  LOP3.LUT R10, R5, R14, RZ, 0x3c, !PT ;  /* 0x0000000e050a7212 */ /* 0x000fe200078e3cff */
[----:B0-----:R-:W-:Y:S01]  /*1300*/  VIADD R2, R224, 0x50 ;  /* 0x00000050e0027836 */ /* 0x001fe20000000000 */
[-C--:B------:R-:W-:Y:S01]  /*1310*/  IADD3 R11, R11, R36.reuse, R12 ;  /* 0x000000240b0b7210 */ /* 0x080fe20007ffe00c */
[C---:B------:R-:W-:Y:S01]  /*1320*/  VIADD R12, R37.reuse, 0x88 ;  /* 0x00000088250c7836 */ /* 0x040fe20000000000 */
[----:B------:R-:W-:Y:S01]  /*1330*/  IADD3 R9, R10, R36, R9 ;  /* 0x000000240a097210 */ /* 0x000fe20007ffe009 */
[C---:B------:R-:W-:Y:S01]  /*1340*/  VIADD R10, R37.reuse, 0x90 ;  /* 0x00000090250a7836 */ /* 0x040fe20000000000 */
[----:B-1----:R-:W-:Y:S01]  /*1350*/  SHF.R.S32.HI R0, RZ, 0x1f, R23 ;  /* 0x0000001fff007819 */ /* 0x002fe20000011417 */
[----:B------:R0:W-:Y:S01]  /*1360*/  STL [R1+0x20], R2 ;  /* 0x0000200201007387 */ /* 0x0001e20000100800 */
[----:B------:R-:W-:Y:S01]  /*1370*/  SHF.R.S32.HI R226, RZ, 0x4, R4 ;  /* 0x00000004ffe27819 */ /* 0x000fe20000011404 */
[C---:B------:R-:W-:Y:S01]  /*1380*/  VIADD R5, R37.reuse, 0xa8 ;  /* 0x000000a825057836 */ /* 0x040fe20000000000 */
[C---:B------:R-:W-:Y:S01]  /*1390*/  IADD3 R7, R37.reuse, 0xa0, RZ ;  /* 0x000000a025077810 */ /* 0x040fe20007ffe0ff */
[----:B------:R1:W-:Y:S01]  /*13a0*/  STL [R1], R0 ;  /* 0x0000000001007387 */ /* 0x0003e20000100800 */
[----:B------:R-:W-:Y:S01]  /*13b0*/  VIADD R4, R37, 0xb0 ;  /* 0x000000b025047836 */ /* 0x000fe20000000000 */
[----:B------:R-:W-:-:S02]  /*13c0*/  SHF.R.S32.HI R17, RZ, 0x1f, R16 ;  /* 0x0000001fff117819 */ /* 0x000fc40000011410 */
[----:B------:R-:W-:Y:S02]  /*13d0*/  SHF.R.S32.HI R229, RZ, 0x1f, R22 ;  /* 0x0000001fffe57819 */ /* 0x000fe40000011416 */
[----:B0-----:R-:W-:Y:S01]  /*13e0*/  LOP3.LUT R2, R8, 0x180, RZ, 0xc0, !PT ;  /* 0x0000018008027812 */ /* 0x001fe200078ec0ff */
[----:B------:R-:W-:Y:S01]  /*13f0*/  VIADD R8, R37, 0x98 ;  /* 0x0000009825087836 */ /* 0x000fe20000000000 */
[----:B------:R-:W-:Y:S02]  /*1400*/  SHF.R.S32.HI R228, RZ, 0x1f, R220 ;  /* 0x0000001fffe47819 */ /* 0x000fe400000114dc */
[C-C-:B-1----:R-:W-:Y:S01]  /*1410*/  LOP3.LUT R0, R15.reuse, 0x10, R16.reuse, 0xf8, !PT ;  /* 0x000000100f007812 */ /* 0x142fe200078ef810 */
[----:B------:R0:W-:Y:S01]  /*1420*/  STL [R1+0x38], R2 ;  /* 0x0000380201007387 */ /* 0x0001e20000100800 */
[----:B------:R-:W-:Y:S02]  /*1430*/  SHF.R.S32.HI R227, RZ, 0x4, R227 ;  /* 0x00000004ffe37819 */ /* 0x000fe400000114e3 */
[----:B------:R-:W-:Y:S01]  /*1440*/  LOP3.LUT R0, R0, R14, RZ, 0x3c, !PT ;  /* 0x0000000e00007212 */ /* 0x000fe200078e3cff */
[----:B------:R1:W-:Y:S04]  /*1450*/  STL [R1+0x68], R37 ;  /* 0x0000682501007387 */ /* 0x0003e80000100800 */
[----:B------:R-:W-:Y:S01]  /*1460*/  STL [R1+0xc4], R35 ;  /* 0x0000c42301007387 */ /* 0x000fe20000100800 */
[----:B0-----:R-:W-:Y:S01]  /*1470*/  LOP3.LUT R2, R15, 0x30, R16, 0xf8, !PT ;  /* 0x000000300f027812 */ /* 0x001fe200078ef810 */
[----:B------:R-:W-:-:S02]  /*1480*/  VIADD R15, R37, 0x78 ;  /* 0x00000078250f7836 */ /* 0x000fc40000000000 */
[----:B------:R-:W-:Y:S01]  /*1490*/  STL [R1+0xc0], R34 ;  /* 0x0000c02201007387 */ /* 0x000fe20000100800 */
[----:B------:R-:W-:Y:S01]  /*14a0*/  LOP3.LUT R3, R2, R14, RZ, 0x3c, !PT ;  /* 0x0000000e02037212 */ /* 0x000fe200078e3cff */
[C---:B------:R-:W-:Y:S02]  /*14b0*/  VIADD R14, R37.reuse, 0x80 ;  /* 0x00000080250e7836 */ /* 0x040fe40000000000 */
[----:B------:R-:W-:Y:S01]  /*14c0*/  STL [R1+0xbc], R33 ;  /* 0x0000bc2101007387 */ /* 0x000fe20000100800 */
[----:B------:R-:W-:Y:S02]  /*14d0*/  VIADD R2, R37, 0xb8 ;  /* 0x000000b825027836 */ /* 0x000fe40000000000 */
[----:B-1----:R-:W-:Y:S01]  /*14e0*/  IMAD.IADD R37, R36, 0x1, R0 ;  /* 0x0000000124257824 */ /* 0x002fe200078e0200 */
[----:B------:R0:W-:Y:S01]  /*14f0*/  STL [R1+0xb8], R32 ;  /* 0x0000b82001007387 */ /* 0x0001e20000100800 */
[----:B------:R-:W-:Y:S02]  /*1500*/  IADD3 R0, R18, R36, R3 ;  /* 0x0000002412007210 */ /* 0x000fe40007ffe003 */
[----:B------:R-:W-:Y:S01]  /*1510*/  SHF.R.S32.HI R3, RZ, 0x1f, R35 ;  /* 0x0000001fff037819 */ /* 0x000fe20000011423 */
[----:B------:R-:W-:Y:S04]  /*1520*/  STL [R1+0xb4], R31 ;  /* 0x0000b41f01007387 */ /* 0x000fe80000100800 */
[----:B------:R-:W-:Y:S01]  /*1530*/  STL [R1+0xb0], R30 ;  /* 0x0000b01e01007387 */ /* 0x000fe20000100800 */
[----:B0-----:R-:W-:-:S03]  /*1540*/  SHF.R.S32.HI R32, RZ, 0x1f, R32 ;  /* 0x0000001fff207819 */ /* 0x001fc60000011420 */
[----:B------:R0:W-:Y:S04]  /*1550*/  STL [R1+0xac], R29 ;  /* 0x0000ac1d01007387 */ /* 0x0001e80000100800 */
        /* <DEDUP_REMOVED lines=19> */
[----:B------:R-:W-:Y:S04]  /*1690*/  STL [R1+0x48], R37 ;  /* 0x0000482501007387 */ /* 0x000fe80000100800 */
[----:B------:R0:W-:Y:S04]  /*16a0*/  STL [R1+0x70], R4 ;  /* 0x0000700401007387 */ /* 0x0001e80000100800 */
[----:B------:R1:W-:Y:S04]  /*16b0*/  STL [R1+0x130], R0 ;  /* 0x0001300001007387 */ /* 0x0003e80000100800 */
[----:B------:R-:W-:Y:S01]  /*16c0*/  STL [R1+0x6c], R2 ;  /* 0x00006c0201007387 */ /* 0x000fe20000100800 */
[----:B0-----:R-:W-:-:S03]  /*16d0*/  SHF.R.S32.HI R4, RZ, 0x1f, R4 ;  /* 0x0000001fff047819 */ /* 0x001fc60000011404 */
[----:B------:R0:W-:Y:S01]  /*16e0*/  STL [R1+0x124], R3 ;  /* 0x0001240301007387 */ /* 0x0001e20000100800 */
[----:B-1----:R-:W-:-:S05]  /*16f0*/  SHF.R.S32.HI R0, RZ, 0x1f, R34 ;  /* 0x0000001fff007819 */ /* 0x002fca0000011422 */
[----:B------:R1:W-:Y:S01]  /*1700*/  STL [R1+0x120], R0 ;  /* 0x0001200001007387 */ /* 0x0003e20000100800 */
[----:B0-----:R-:W-:-:S05]  /*1710*/  SHF.R.S32.HI R3, RZ, 0x1f, R33 ;  /* 0x0000001fff037819 */ /* 0x001fca0000011421 */
[----:B------:R0:W-:Y:S01]  /*1720*/  STL [R1+0x11c], R3 ;  /* 0x00011c0301007387 */ /* 0x0001e20000100800 */
[----:B-1----:R-:W-:-:S03]  /*1730*/  SHF.R.S32.HI R0, RZ, 0x1f, R31 ;  /* 0x0000001fff007819 */ /* 0x002fc6000001141f */
[----:B------:R-:W-:Y:S04]  /*1740*/  STL [R1+0x118], R32 ;  /* 0x0001182001007387 */ /* 0x000fe80000100800 */
        /* <DEDUP_REMOVED lines=29> */
[----:B------:R-:W-:Y:S01]  /*1920*/  STL [R1+0xd0], R4 ;  /* 0x0000d00401007387 */ /* 0x000fe20000100800 */
[----:B------:R-:W-:-:S03]  /*1930*/  IMAD.IADD R2, R18, 0x1, R11 ;  /* 0x0000000112027824 */ /* 0x000fc600078e020b */
[----:B------:R1:W-:Y:S01]  /*1940*/  STL [R1+0xcc], R0 ;  /* 0x0000cc0001007387 */ /* 0x0003e20000100800 */
[----:B0-----:R-:W-:-:S05]  /*1950*/  IMAD.IADD R3, R18, 0x1, R9 ;  /* 0x0000000112037824 */ /* 0x001fca00078e0209 */
[----:B------:R0:W-:Y:S01]  /*1960*/  STL [R1+0x12c], R3 ;  /* 0x00012c0301007387 */ /* 0x0001e20000100800 */
[----:B-1----:R-:W-:-:S03]  /*1970*/  LEA R0, R6, R13, 0x3 ;  /* 0x0000000d06007211 */ /* 0x002fc600078e18ff */
[----:B------:R0:W-:Y:S04]  /*1980*/  STL [R1+0x128], R2 ;  /* 0x0001280201007387 */ /* 0x0001e80000100800 */
[----:B------:R0:W-:Y:S02]  /*1990*/  STL [R1+0x138], R0 ;  /* 0x0001380001007387 */ /* 0x0001e40000100800 */
.L_x_635:
[----:B01-3--:R-:W0:Y:S02]  /*19a0*/  LDC.64 R2, c[0x0][0xc88] ;  /* 0x00032200ff027b82 */ /* 0x00be240000000a00 */
[----:B0-----:R-:W-:-:S05]  /*19b0*/  IMAD.WIDE R2, R131, 0x4, R2 ;  /* 0x0000000483027825 */ /* 0x001fca00078e0202 */
[----:B--2---:R-:W2:Y:S01]  /*19c0*/  LDG.E R27, desc[UR50][R2.64] ;  /* 0x00000032021b7981 */ /* 0x004ea2000c1e1900 */
[----:B------:R-:W-:Y:S05]  /*19d0*/  YIELD ;  /* 0x0000000000007946 */ /* 0x000fea0003800000 */
[----:B------:R-:W-:Y:S01]  /*19e0*/  ULDC.64 UR4, c[0x0][0xa28] ;  /* 0x00028a0000047ab9 */ /* 0x000fe20000000a00 */
[----:B------:R-:W-:Y:S01]  /*19f0*/  ULDC.64 UR8, c[0x0][0xa18] ;  /* 0x0002860000087ab9 */ /* 0x000fe20000000a00 */
[----:B------:R-:W-:Y:S01]  /*1a00*/  ISETP.NE.U32.AND P1, PT, RZ, UR4, PT ;  /* 0x00000004ff007c0c */ /* 0x000fe2000bf25070 */
[----:B------:R-:W-:Y:S01]  /*1a10*/  ULDC.64 UR6, c[0x0][0xa08] ;  /* 0x0002820000067ab9 */ /* 0x000fe20000000a00 */
[----:B------:R-:W-:Y:S01]  /*1a20*/  IMAD.MOV.U32 R10, RZ, RZ, RZ ;  /* 0x000000ffff0a7224 */ /* 0x000fe200078e00ff */
[----:B------:R-:W-:Y:S01]  /*1a30*/  ISETP.NE.U32.AND P0, PT, RZ, UR6, PT ;  /* 0x00000006ff007c0c */ /* 0x000fe2000bf05070 */
[----:B------:R-:W-:Y:S01]  /*1a40*/  IMAD.MOV.U32 R118, RZ, RZ, RZ ;  /* 0x000000ffff767224 */ /* 0x000fe200078e00ff */
[----:B------:R-:W-:-:S02]  /*1a50*/  ISETP.NE.AND.EX P1, PT, RZ, UR5, PT, P1 ;  /* 0x00000005ff007c0c */ /* 0x000fc4000bf25310 */
[----:B------:R-:W-:Y:S02]  /*1a60*/  ISETP.NE.AND.EX P0, PT, RZ, UR7, PT, P0 ;  /* 0x00000007ff007c0c */ /* 0x000fe4000bf05300 */
[----:B--2---:R-:W-:Y:S01]  /*1a70*/  SHF.R.S32.HI R0, RZ, 0x1f, R27 ;  /* 0x0000001fff007819 */ /* 0x004fe2000001141b */
[----:B------:R-:W-:-:S08]  /*1a80*/  IMAD.SHL.U32 R29, R27, 0x4, RZ ;  /* 0x000000041b1d7824 */ /* 0x000fd000078e00ff */
[C---:B------:R-:W-:Y:S01]  /*1a90*/  @P1 LEA R4, P2, R27.reuse, UR4, 0x2 ;  /* 0x000000041b041c11 */ /* 0x040fe2000f8410ff */
[----:B------:R0:W-:Y:S01]  /*1aa0*/  STL [R1+0x4c], R27 ;  /* 0x00004c1b01007387 */ /* 0x0001e20000100800 */
[C-C-:B------:R-:W-:Y:S02]  /*1ab0*/  SHF.L.U64.HI R28, R27.reuse, 0x2, R0.reuse ;  /* 0x000000021b1c7819 */ /* 0x140fe40000010200 */
[----:B------:R-:W-:Y:S01]  /*1ac0*/  @P1 LEA.HI.X R5, R27, UR5, R0, 0x2, P2 ;  /* 0x000000051b051c11 */ /* 0x000fe200090f1400 */
[----:B------:R-:W-:Y:S01]  /*1ad0*/  ULDC UR4, c[0x0][0x288] ;  /* 0x0000a20000047ab9 */ /* 0x000fe20000000800 */
[----:B------:R-:W-:Y:S01]  /*1ae0*/  ISETP.NE.U32.AND P2, PT, RZ, UR8, PT ;  /* 0x00000008ff007c0c */ /* 0x000fe2000bf45070 */
[----:B------:R0:W-:Y:S01]  /*1af0*/  STL [R1+0x5c], R0 ;  /* 0x00005c0001007387 */ /* 0x0001e20000100800 */
[C---:B------:R-:W-:Y:S02]  /*1b00*/  IADD3 R8, P3, R29.reuse, UR6, RZ ;  /* 0x000000061d087c10 */ /* 0x040fe4000ff7e0ff */
[----:B------:R-:W-:Y:S01]  /*1b10*/  ISETP.NE.AND.EX P2, PT, RZ, UR9, PT, P2 ;  /* 0x00000009ff007c0c */ /* 0x000fe2000bf45320 */
[----:B------:R0:W5:Y:S01]  /*1b20*/  @P1 LDG.E R10, desc[UR50][R4.64] ;  /* 0x00000032040a1981 */ /* 0x000162000c1e1900 */
[----:B------:R-:W-:Y:S01]  /*1b30*/  IMAD.U32 R132, RZ, RZ, UR4 ;  /* 0x00000004ff847e24 */ /* 0x000fe2000f8e00ff */
[C---:B------:R-:W-:Y:S01]  /*1b40*/  IADD3.X R9, R28.reuse, UR7, RZ, P3, !PT ;  /* 0x000000071c097c10 */ /* 0x040fe20009ffe4ff */
[----:B------:R-:W-:Y:S01]  /*1b50*/  ULDC.64 UR4, c[0x0][0x418] ;  /* 0x0001060000047ab9 */ /* 0x000fe20000000a00 */
[----:B------:R0:W-:Y:S04]  /*1b60*/  STL [R1+0x54], R29 ;  /* 0x0000541d01007387 */ /* 0x0001e80000100800 */
[----:B------:R0:W5:Y:S04]  /*1b70*/  @P0 LDG.E R118, desc[UR50][R8.64] ;  /* 0x0000003208760981 */ /* 0x000168000c1e1900 */
[----:B------:R-:W-:Y:S01]  /*1b80*/  @P2 IADD3 R6, P1, R29, UR8, RZ ;  /* 0x000000081d062c10 */ /* 0x000fe2000ff3e0ff */
[----:B------:R-:W-:Y:S01]  /*1b90*/  UISETP.NE.U32.AND UP0, UPT, UR4, URZ, UPT ;  /* 0x0000003f0400728c */ /* 0x000fe2000bf05070 */
[----:B------:R0:W-:Y:S02]  /*1ba0*/  STL [R1+0x58], R28 ;  /* 0x0000581c01007387 */ /* 0x0001e40000100800 */
[----:B------:R-:W-:Y:S01]  /*1bb0*/  @P2 IADD3.X R7, R28, UR9, RZ, P1, !PT ;  /* 0x000000091c072c10 */ /* 0x000fe20008ffe4ff */
[----:B------:R-:W-:-:S04]  /*1bc0*/  ULDC UR4, c[0x0][0x424] ;  /* 0x0001090000047ab9 */ /* 0x000fc80000000800 */
[----:B------:R0:W5:Y:S01]  /*1bd0*/  @P2 LDG.E R132, desc[UR50][R6.64] ;  /* 0x0000003206842981 */ /* 0x000162000c1e1900 */
[----:B------:R-:W-:-:S03]  /*1be0*/  UISETP.NE.AND.EX UP0, UPT, UR5, URZ, UPT, UP0 ;  /* 0x0000003f0500728c */ /* 0x000fc6000bf05300 */
[----:B------:R-:W-:Y:S01]  /*1bf0*/  ULDC UR5, c[0x0][0x2f0] ;  /* 0x0000bc0000057ab9 */ /* 0x000fe20000000800 */
[----:B------:R-:W-:-:S04]  /*1c00*/  USEL UR4, UR4, 0x1, UP0 ;  /* 0x0000000104047887 */ /* 0x000fc80008000000 */
[----:B------:R-:W-:-:S03]  /*1c10*/  UIMAD UR4, UR4, UR5, URZ ;  /* 0x00000005040472a4 */ /* 0x000fc6000f8e023f */
[----:B------:R-:W-:Y:S02]  /*1c20*/  ULDC UR5, c[0x0][0x348] ;  /* 0x0000d20000057ab9 */ /* 0x000fe40000000800 */
[----:B------:R-:W-:Y:S02]  /*1c30*/  IMAD.U32 R2, RZ, RZ, UR5 ;  /* 0x00000005ff027e24 */ /* 0x000fe4000f8e00ff */
[----:B------:R-:W-:Y:S01]  /*1c40*/  IMAD.U32 R25, RZ, RZ, UR4 ;  /* 0x00000004ff197e24 */ /* 0x000fe2000f8e00ff */
[----:B0---4-:R-:W-:Y:S06]  /*1c50*/  @P2 BRA `(.L_x_424) ;  /* 0x0000000000242947 */ /* 0x011fec0003800000 */
[----:B------:R-:W-:Y:S02]  /*1c60*/  ULDC.64 UR4, c[0x0][0xa00] ;  /* 0x0002800000047ab9 */ /* 0x000fe40000000a00 */
[----:B------:R-:W-:-:S04]  /*1c70*/  ISETP.NE.U32.AND P1, PT, RZ, UR4, PT ;  /* 0x00000004ff007c0c */ /* 0x000fc8000bf25070 */
[----:B------:R-:W-:-:S13]  /*1c80*/  ISETP.NE.AND.EX P1, PT, RZ, UR5, PT, P1 ;  /* 0x00000005ff007c0c */ /* 0x000fda000bf25310 */
[----:B------:R-:W-:Y:S05]  /*1c90*/  @!P1 BRA `(.L_x_424) ;  /* 0x0000000000149947 */ /* 0x000fea0003800000 */
[----:B------:R-:W0:Y:S02]  /*1ca0*/  LDC.64 R4, c[0x0][0xa00] ;  /* 0x00028000ff047b82 */ /* 0x000e240000000a00 */
[----:B0-----:R-:W-:-:S05]  /*1cb0*/  IMAD.WIDE R4, R27, 0x4, R4 ;  /* 0x000000041b047825 */ /* 0x001fca00078e0204 */
[----:B-----5:R-:W2:Y:S04]  /*1cc0*/  LDG.E R132, desc[UR50][R4.64] ;  /* 0x0000003204847981 */ /* 0x020ea8000c1e1900 */
[----:B------:R-:W2:Y:S02]  /*1cd0*/  LDG.E R3, desc[UR50][R4.64+0x4] ;  /* 0x0000043204037981 */ /* 0x000ea4000c1e1900 */
[----:B--2---:R-:W-:-:S07]  /*1ce0*/  IADD3 R132, -R132, R3, RZ ;  /* 0x0000000384847210 */ /* 0x004fce0007ffe1ff */
.L_x_424:
[----:B------:R-:W-:Y:S01]  /*1cf0*/  ULDC.64 UR4, c[0x0][0xa20] ;  /* 0x0002880000047ab9 */ /* 0x000fe20000000a00 */
[----:B------:R0:W-:Y:S01]  /*1d00*/  STL [R1+0x60], R129 ;  /* 0x0000608101007387 */ /* 0x0001e20000100800 */
[----:B------:R-:W-:Y:S02]  /*1d10*/  ISETP.NE.U32.AND P1, PT, RZ, UR4, PT ;  /* 0x00000004ff007c0c */ /* 0x000fe4000bf25070 */
[C---:B------:R-:W-:Y:S02]  /*1d20*/  LOP3.LUT R3, R130.reuse, 0xff000000, RZ, 0xc0, !PT ;  /* 0xff00000082037812 */ /* 0x040fe400078ec0ff */
[----:B------:R-:W-:Y:S02]  /*1d30*/  ISETP.NE.AND.EX P1, PT, RZ, UR5, PT, P1 ;  /* 0x00000005ff007c0c */ /* 0x000fe4000bf25310 */
[----:B------:R-:W-:Y:S02]  /*1d40*/  LOP3.LUT R0, R130, 0xff0000, RZ, 0xc0, !PT ;  /* 0x00ff000082007812 */ /* 0x000fe400078ec0ff */
[----:B------:R-:W-:-:S02]  /*1d50*/  SHF.R.U32.HI R3, RZ, 0x8, R3 ;  /* 0x00000008ff037819 */ /* 0x000fc40000011603 */
[----:B------:R-:W-:Y:S02]  /*1d60*/  LOP3.LUT R223, R130, 0xffff, RZ, 0xc0, !PT ;  /* 0x0000ffff82df7812 */ /* 0x000fe400078ec0ff */
[----:B------:R-:W-:-:S05]  /*1d70*/  LEA.HI R11, R0, R3, RZ, 0x10 ;  /* 0x00000003000b7211 */ /* 0x000fca00078f80ff */
[----:B0-----:R-:W-:Y:S05]  /*1d80*/  @!P1 BRA `(.L_x_425) ;  /* 0x0000000000109947 */ /* 0x001fea0003800000 */
[----:B------:R-:W-:-:S04]  /*1d90*/  IADD3 R4, P0, R29, UR4, RZ ;  /* 0x000000041d047c10 */ /* 0x000fc8000ff1e0ff */
[----:B------:R-:W-:-:S05]  /*1da0*/  IADD3.X R5, R28, UR5, RZ, P0, !PT ;  /* 0x000000051c057c10 */ /* 0x000fca00087fe4ff */
[----:B------:R0:W5:Y:S01]  /*1db0*/  LDG.E R25, desc[UR50][R4.64] ;  /* 0x0000003204197981 */ /* 0x000162000c1e1900 */
[----:B------:R-:W-:Y:S05]  /*1dc0*/  BRA `(.L_x_426) ;  /* 0x0000000000107947 */ /* 0x000fea0003800000 */
.L_x_425:
[----:B------:R-:W-:Y:S05]  /*1dd0*/  @!P0 BRA `(.L_x_426) ;  /* 0x00000000000c8947 */ /* 0x000fea0003800000 */
[----:B------:R-:W2:Y:S04]  /*1de0*/  LDG.E R0, desc[UR50][R8.64] ;  /* 0x0000003208007981 */ /* 0x000ea8000c1e1900 */
[----:B------:R-:W2:Y:S02]  /*1df0*/  LDG.E R25, desc[UR50][R8.64+0x4] ;  /* 0x0000043208197981 */ /* 0x000ea4000c1e1900 */
[----:B--2---:R-:W-:-:S07]  /*1e00*/  IMAD.IADD R25, R25, 0x1, -R0 ;  /* 0x0000000119197824 */ /* 0x004fce00078e0a00 */
.L_x_426:
[----:B------:R-:W-:Y:S01]  /*1e10*/  ULDC.64 UR4, c[0x0][0xa10] ;  /* 0x0002840000047ab9 */ /* 0x000fe20000000a00 */
[----:B------:R-:W2:Y:S01]  /*1e20*/  LDL.LU R26, [R1+0x8] ;  /* 0x00000800011a7983 */ /* 0x000ea20000300800 */
[----:B------:R-:W-:-:S04]  /*1e30*/  ISETP.NE.U32.AND P0, PT, RZ, UR4, PT ;  /* 0x00000004ff007c0c */ /* 0x000fc8000bf05070 */
[----:B------:R-:W-:Y:S01]  /*1e40*/  ISETP.NE.AND.EX P0, PT, RZ, UR5, PT, P0 ;  /* 0x00000005ff007c0c */ /* 0x000fe2000bf05300 */
[----:B------:R-:W-:-:S12]  /*1e50*/  ULDC.64 UR4, c[0x0][0xa30] ;  /* 0x00028c0000047ab9 */ /* 0x000fd80000000a00 */
[----:B0-----:R-:W0:Y:S02]  /*1e60*/  @P0 LDC.64 R4, c[0x0][0xa10] ;  /* 0x00028400ff040b82 */ /* 0x001e240000000a00 */
[----:B0-----:R-:W-:-:S05]  /*1e70*/  @P0 IMAD.WIDE R4, R27, 0x4, R4 ;  /* 0x000000041b040825 */ /* 0x001fca00078e0204 */
[----:B------:R-:W3:Y:S04]  /*1e80*/  @P0 LDG.E R0, desc[UR50][R4.64] ;  /* 0x0000003204000981 */ /* 0x000ee8000c1e1900 */
[----:B------:R-:W3:Y:S01]  /*1e90*/  @P0 LDG.E R3, desc[UR50][R4.64+0x4] ;  /* 0x0000043204030981 */ /* 0x000ee2000c1e1900 */
[----:B------:R-:W-:Y:S01]  /*1ea0*/  ISETP.NE.U32.AND P1, PT, RZ, UR4, PT ;  /* 0x00000004ff007c0c */ /* 0x000fe2000bf25070 */
[----:B-----5:R-:W-:-:S03]  /*1eb0*/  IMAD.MOV.U32 R130, RZ, RZ, R25 ;  /* 0x000000ffff827224 */ /* 0x020fc600078e0019 */
[----:B------:R-:W-:-:S13]  /*1ec0*/  ISETP.NE.AND.EX P1, PT, RZ, UR5, PT, P1 ;  /* 0x00000005ff007c0c */ /* 0x000fda000bf25310 */
[----:B------:R-:W-:-:S04]  /*1ed0*/  @P1 IADD3 R6, P2, R29, UR4, RZ ;  /* 0x000000041d061c10 */ /* 0x000fc8000ff5e0ff */
[----:B------:R-:W-:-:S05]  /*1ee0*/  @P1 IADD3.X R7, R28, UR5, RZ, P2, !PT ;  /* 0x000000051c071c10 */ /* 0x000fca00097fe4ff */
[----:B------:R0:W5:Y:S01]  /*1ef0*/  @P1 LDG.E R130, desc[UR50][R6.64] ;  /* 0x0000003206821981 */ /* 0x000162000c1e1900 */
[----:B------:R-:W-:Y:S01]  /*1f00*/  IMAD.IADD R9, R25, 0x1, -R10 ;  /* 0x0000000119097824 */ /* 0x000fe200078e0a0a */
[----:B------:R-:W-:Y:S01]  /*1f10*/  LOP3.LUT R12, R11, 0xff, RZ, 0xc0, !PT ;  /* 0x000000ff0b0c7812 */ /* 0x000fe200078ec0ff */
[----:B------:R-:W-:Y:S01]  /*1f20*/  BSSY B0, `(.L_x_427) ;  /* 0x000002d000007945 */ /* 0x000fe20003800000 */
[----:B------:R-:W-:-:S03]  /*1f30*/  SHF.R.U32.HI R8, RZ, 0x10, R11 ;  /* 0x00000010ff087819 */ /* 0x000fc6000001160b */
[----:B------:R0:W-:Y:S01]  /*1f40*/  STL [R1+0x64], R12 ;  /* 0x0000640c01007387 */ /* 0x0001e20000100800 */
[----:B--2---:R-:W-:Y:S01]  /*1f50*/  LOP3.LUT R26, R26, 0xfffffff7, RZ, 0xc0, !PT ;  /* 0xfffffff71a1a7812 */ /* 0x004fe200078ec0ff */
[----:B---3--:R-:W-:-:S04]  /*1f60*/  @P0 IMAD.IADD R2, R3, 0x1, -R0 ;  /* 0x0000000103020824 */ /* 0x008fc800078e0a00 */
[----:B------:R-:W-:-:S04]  /*1f70*/  IMAD.IADD R144, R9, 0x1, R2 ;  /* 0x0000000109907824 */ /* 0x000fc800078e0202 */
[C---:B------:R-:W-:Y:S01]  /*1f80*/  VIADD R0, R144.reuse, 0x9f ;  /* 0x0000009f90007836 */ /* 0x040fe20000000000 */
[----:B------:R-:W-:-:S03]  /*1f90*/  ISETP.GE.AND P3, PT, R144, 0x1, PT ;  /* 0x000000019000780c */ /* 0x000fc60003f66270 */
[----:B------:R-:W-:-:S05]  /*1fa0*/  IMAD.HI R0, R0, 0x66666667, RZ ;  /* 0x6666666700007827 */ /* 0x000fca00078e02ff */
[----:B------:R-:W-:-:S04]  /*1fb0*/  SHF.R.U32.HI R131, RZ, 0x1f, R0 ;  /* 0x0000001fff837819 */ /* 0x000fc80000011600 */
[----:B------:R-:W-:Y:S02]  /*1fc0*/  LEA.HI.SX32 R131, R0, R131, 0x1a ;  /* 0x0000008300837211 */ /* 0x000fe400078fd2ff */
[----:B------:R-:W-:Y:S02]  /*1fd0*/  @P3 LOP3.LUT R26, R26, 0x8, RZ, 0xfc, !PT ;  /* 0x000000081a1a3812 */ /* 0x000fe400078efcff */
[----:B------:R-:W-:-:S03]  /*1fe0*/  MOV R0, RZ ;  /* 0x000000ff00007202 */ /* 0x000fc60000000f00 */
[----:B------:R0:W-:Y:S04]  /*1ff0*/  STL [R1+0x8], R26 ;  /* 0x0000081a01007387 */ /* 0x0001e80000100800 */
[----:B------:R0:W-:Y:S01]  /*2000*/  STL [R1+0x50], R8 ;  /* 0x0000500801007387 */ /* 0x0001e20000100800 */
[----:B------:R-:W-:Y:S05]  /*2010*/  @!P3 BRA `(.L_x_428) ;  /* 0x000000000074b947 */ /* 0x000fea0003800000 */
[----:B------:R-:W-:Y:S01]  /*2020*/  ISETP.NE.AND P0, PT, R8, RZ, PT ;  /* 0x000000ff0800720c */ /* 0x000fe20003f05270 */
[----:B------:R-:W-:-:S03]  /*2030*/  ULDC UR4, c[0x0][0x9f0] ;  /* 0x00027c0000047ab9 */ /* 0x000fc60000000800 */
[----:B------:R-:W-:-:S04]  /*2040*/  SEL R10, R8, UR4, P0 ;  /* 0x00000004080a7c07 */ /* 0x000fc80008000000 */
[-C--:B0-----:R-:W-:Y:S02]  /*2050*/  IABS R6, R10.reuse ;  /* 0x0000000a00067213 */ /* 0x081fe40000000000 */
[----:B------:R-:W-:Y:S02]  /*2060*/  IADD3 R0, R131, -0x1, R10 ;  /* 0xffffffff83007810 */ /* 0x000fe40007ffe00a */
[----:B------:R-:W0:Y:S01]  /*2070*/  I2F.RP R3, R6 ;  /* 0x0000000600037306 */ /* 0x000e220000209400 */
[----:B------:R-:W-:Y:S02]  /*2080*/  IABS R11, R10 ;  /* 0x0000000a000b7213 */ /* 0x000fe40000000000 */
[----:B------:R-:W-:Y:S02]  /*2090*/  IABS R8, R0 ;  /* 0x0000000000087213 */ /* 0x000fe40000000000 */
[----:B------:R-:W-:-:S04]  /*20a0*/  LOP3.LUT R0, R0, R10, RZ, 0x3c, !PT ;  /* 0x0000000a00007212 */ /* 0x000fc800078e3cff */
[----:B------:R-:W-:Y:S01]  /*20b0*/  ISETP.GE.AND P2, PT, R0, RZ, PT ;  /* 0x000000ff0000720c */ /* 0x000fe20003f46270 */
[----:B0-----:R-:W0:Y:S02]  /*20c0*/  MUFU.RCP R3, R3 ;  /* 0x0000000300037308 */ /* 0x001e240000001000 */
[----:B0-----:R-:W-:Y:S02]  /*20d0*/  VIADD R4, R3, 0xffffffe ;  /* 0x0ffffffe03047836 */ /* 0x001fe40000000000 */
[----:B------:R-:W-:-:S04]  /*20e0*/  IMAD.MOV R3, RZ, RZ, -R11 ;  /* 0x000000ffff037224 */ /* 0x000fc800078e0a0b */
[----:B------:R0:W1:Y:S02]  /*20f0*/  F2I.FTZ.U32.TRUNC.NTZ R5, R4 ;  /* 0x0000000400057305 */ /* 0x000064000021f000 */
[----:B0-----:R-:W-:Y:S02]  /*2100*/  IMAD.MOV.U32 R4, RZ, RZ, RZ ;  /* 0x000000ffff047224 */ /* 0x001fe400078e00ff */
[----:B-1----:R-:W-:-:S04]  /*2110*/  IMAD.MOV R7, RZ, RZ, -R5 ;  /* 0x000000ffff077224 */ /* 0x002fc800078e0a05 */
[----:B------:R-:W-:-:S04]  /*2120*/  IMAD R7, R7, R6, RZ ;  /* 0x0000000607077224 */ /* 0x000fc800078e02ff */
[----:B------:R-:W-:-:S06]  /*2130*/  IMAD.HI.U32 R5, R5, R7, R4 ;  /* 0x0000000705057227 */ /* 0x000fcc00078e0004 */
[----:B------:R-:W-:-:S04]  /*2140*/  IMAD.HI.U32 R5, R5, R8, RZ ;  /* 0x0000000805057227 */ /* 0x000fc800078e00ff */
[----:B------:R-:W-:-:S05]  /*2150*/  IMAD R3, R5, R3, R8 ;  /* 0x0000000305037224 */ /* 0x000fca00078e0208 */
[----:B------:R-:W-:-:S13]  /*2160*/  ISETP.GT.U32.AND P1, PT, R6, R3, PT ;  /* 0x000000030600720c */ /* 0x000fda0003f24070 */
[----:B------:R-:W-:Y:S02]  /*2170*/  @!P1 IMAD.IADD R3, R3, 0x1, -R6 ;  /* 0x0000000103039824 */ /* 0x000fe400078e0a06 */
[----:B------:R-:W-:Y:S01]  /*2180*/  @!P1 VIADD R5, R5, 0x1 ;  /* 0x0000000105059836 */ /* 0x000fe20000000000 */
[----:B------:R-:W-:Y:S02]  /*2190*/  ISETP.NE.AND P1, PT, R10, RZ, PT ;  /* 0x000000ff0a00720c */ /* 0x000fe40003f25270 */
[----:B------:R-:W-:-:S13]  /*21a0*/  ISETP.GE.U32.AND P0, PT, R3, R6, PT ;  /* 0x000000060300720c */ /* 0x000fda0003f06070 */
[----:B------:R-:W-:-:S05]  /*21b0*/  @P0 IADD3 R5, R5, 0x1, RZ ;  /* 0x0000000105050810 */ /* 0x000fca0007ffe0ff */
[----:B------:R-:W-:-:S04]  /*21c0*/  IMAD.MOV.U32 R0, RZ, RZ, R5 ;  /* 0x000000ffff007224 */ /* 0x000fc800078e0005 */
[----:B------:R-:W-:Y:S01]  /*21d0*/  @!P2 IMAD.MOV R0, RZ, RZ, -R0 ;  /* 0x000000ffff00a224 */ /* 0x000fe200078e0a00 */
[----:B------:R-:W-:-:S07]  /*21e0*/  @!P1 LOP3.LUT R0, RZ, R10, RZ, 0x33, !PT ;  /* 0x0000000aff009212 */ /* 0x000fce00078e33ff */
.L_x_428:
[----:B------:R-:W-:Y:S05]  /*21f0*/  BSYNC B0 ;  /* 0x0000000000007941 */ /* 0x000fea0003800000 */
.L_x_427:
[----:B------:R-:W-:-:S05]  /*2200*/  IMAD R3, R12, R0, RZ ;  /* 0x000000000c037224 */ /* 0x000fca00078e02ff */
[C---:B------:R-:W-:Y:S01]  /*2210*/  VIADDMNMX R0, R3.reuse, R0, R131, PT ;  /* 0x0000000003007246 */ /* 0x040fe20003800183 */
[----:B------:R-:W-:-:S04]  /*2220*/  IMAD R3, R3, 0xa0, -R9 ;  /* 0x000000a003037824 */ /* 0x000fc800078e0a09 */
[----:B------:R-:W-:Y:S01]  /*2230*/  IMAD R5, R0, 0xa0, -R9 ;  /* 0x000000a000057824 */ /* 0x000fe200078e0a09 */
[----:B------:R-:W-:-:S04]  /*2240*/  VIMNMX R3, RZ, R3, !PT ;  /* 0x00000003ff037248 */ /* 0x000fc80007fe0100 */
[----:B------:R-:W-:Y:S01]  /*2250*/  VIMNMX R0, R5, R2, PT ;  /* 0x0000000205007248 */ /* 0x000fe20003fe0100 */
[----:B------:R-:W-:-:S03]  /*2260*/  IMAD.WIDE.U32 R4, R3, -0x33333333, RZ ;  /* 0xcccccccd03047825 */ /* 0x000fc600078e00ff */
[----:B------:R-:W-:Y:S02]  /*2270*/  ISETP.GT.AND P0, PT, R0, R3, PT ;  /* 0x000000030000720c */ /* 0x000fe40003f04270 */
[----:B------:R-:W-:-:S05]  /*2280*/  SHF.R.U32.HI R115, RZ, 0x7, R5 ;  /* 0x00000007ff737819 */ /* 0x000fca0000011605 */
[----:B------:R-:W-:-:S06]  /*2290*/  IMAD.MOV.U32 R24, RZ, RZ, R115 ;  /* 0x000000ffff187224 */ /* 0x000fcc00078e0073 */
[----:B------:R-:W-:-:S04]  /*22a0*/  @P0 VIADD R0, R0, 0x9f ;  /* 0x0000009f00000836 */ /* 0x000fc80000000000 */
[----:B------:R-:W-:-:S05]  /*22b0*/  @P0 IMAD.HI R0, R0, 0x66666667, RZ ;  /* 0x6666666700000827 */ /* 0x000fca00078e02ff */
[----:B------:R-:W-:-:S04]  /*22c0*/  @P0 SHF.R.U32.HI R3, RZ, 0x1f, R0 ;  /* 0x0000001fff030819 */ /* 0x000fc80000011600 */
[----:B------:R-:W-:Y:S02]  /*22d0*/  @P0 LEA.HI.SX32 R24, R0, R3, 0x1a ;  /* 0x0000000300180211 */ /* 0x000fe400078fd2ff */
[----:B------:R-:W-:Y:S02]  /*22e0*/  PLOP3.LUT P0, PT, PT, PT, PT, 0x80, 0x0 ;  /* 0x000000000000781c */ /* 0x000fe40003f0f070 */
[----:B------:R-:W-:-:S13]  /*22f0*/  ISETP.GT.AND P1, PT, R24, R115, PT ;  /* 0x000000731800720c */ /* 0x000fda0003f24270 */
[----:B------:R-:W-:Y:S05]  /*2300*/  @!P1 BRA `(.L_x_429) ;  /* 0x000000e800f89947 */ /* 0x000fea0003800000 */
[----:B------:R-:W-:Y:S01]  /*2310*/  VIADD R0, R18, 0x24200 ;  /* 0x0002420012007836 */ /* 0x000fe20000000000 */
[----:B------:R-:W-:Y:S04]  /*2320*/  BSSY B6, `(.L_x_430) ;  /* 0x0000013000067945 */ /* 0x000fe80003800000 */
[----:B------:R-:W-:-:S13]  /*2330*/  LOP3.LUT P0, RZ, R0, 0x1bf, RZ, 0xc0, !PT ;  /* 0x000001bf00ff7812 */ /* 0x000fda000780c0ff */
[----:B------:R-:W-:Y:S05]  /*2340*/  @!P0 BRA `(.L_x_431) ;  /* 0x0000000000408947 */ /* 0x000fea0003800000 */
[----:B------:R-:W-:Y:S01]  /*2350*/  MOV R14, 0x0 ;  /* 0x00000000000e7802 */ /* 0x000fe20000000f00 */
[----:B------:R-:W-:Y:S01]  /*2360*/  ULDC.64 UR4, c[0x4][0xc0] ;  /* 0x0100300000047ab9 */ /* 0x000fe20000000a00 */
[----:B------:R-:W-:Y:S01]  /*2370*/  ULDC.64 UR6, c[0x4][0x20] ;  /* 0x0100080000067ab9 */ /* 0x000fe20000000a00 */
[----:B------:R-:W-:Y:S01]  /*2380*/  IMAD.U32 R4, RZ, RZ, UR4 ;  /* 0x00000004ff047e24 */ /* 0x000fe2000f8e00ff */
[----:B------:R-:W-:Y:S01]  /*2390*/  MOV R5, UR5 ;  /* 0x0000000500057c02 */ /* 0x000fe20008000f00 */
[----:B------:R-:W-:Y:S01]  /*23a0*/  ULDC.64 UR4, c[0x4][0xc8] ;  /* 0x0100320000047ab9 */ /* 0x000fe20000000a00 */
[----:B------:R-:W1:Y:S01]  /*23b0*/  LDC.64 R14, c[0x4][R14] ;  /* 0x010000000e0e7b82 */ /* 0x000e620000000a00 */
[----:B0-----:R-:W-:Y:S01]  /*23c0*/  IMAD.U32 R6, RZ, RZ, UR4 ;  /* 0x00000004ff067e24 */ /* 0x001fe2000f8e00ff */
[----:B------:R-:W-:Y:S01]  /*23d0*/  MOV R13, RZ ;  /* 0x000000ff000d7202 */ /* 0x000fe20000000f00 */
[----:B------:R-:W-:Y:S02]  /*23e0*/  IMAD.U32 R7, RZ, RZ, UR5 ;  /* 0x00000005ff077e24 */ /* 0x000fe4000f8e00ff */
[----:B------:R-:W-:-:S02]  /*23f0*/  IMAD.U32 R10, RZ, RZ, UR6 ;  /* 0x00000006ff0a7e24 */ /* 0x000fc4000f8e00ff */
[----:B------:R-:W-:Y:S02]  /*2400*/  IMAD.U32 R11, RZ, RZ, UR7 ;  /* 0x00000007ff0b7e24 */ /* 0x000fe4000f8e00ff */
[----:B------:R-:W-:Y:S02]  /*2410*/  IMAD.MOV.U32 R8, RZ, RZ, 0x70 ;  /* 0x00000070ff087424 */ /* 0x000fe400078e00ff */
[----:B------:R-:W-:-:S07]  /*2420*/  IMAD.MOV.U32 R12, RZ, RZ, 0x1 ;  /* 0x00000001ff0c7424 */ /* 0x000fce00078e00ff */
[----:B------:R-:W-:-:S07]  /*2430*/  LEPC R20, `(.L_x_431) ;  /* 0x000000001014794e */ /* 0x000fce0000000000 */
[----:B-1---5:R-:W-:Y:S05]  /*2440*/  CALL.ABS.NOINC R14 ;  /* 0x000000000e007343 */ /* 0x022fea0003c00000 */
.L_x_431:
[----:B------:R-:W-:Y:S05]  /*2450*/  BSYNC B6 ;  /* 0x0000000000067941 */ /* 0x000fea0003800000 */
.L_x_430:
        /* <DEDUP_REMOVED lines=9> */
[----:B------:R-:W-:Y:S01]  /*24f0*/  IMAD.U32 R5, RZ, RZ, UR5 ;  /* 0x00000005ff057e24 */ /* 0x000fe2000f8e00ff */
[----:B------:R-:W1:Y:S01]  /*2500*/  LDC.64 R14, c[0x4][R14] ;  /* 0x010000000e0e7b82 */ /* 0x000e620000000a00 */
[----:B------:R-:W-:Y:S01]  /*2510*/  ULDC.64 UR4, c[0x4][0xc8] ;  /* 0x0100320000047ab9 */ /* 0x000fe20000000a00 */
[----:B------:R-:W-:Y:S02]  /*2520*/  IMAD.U32 R10, RZ, RZ, UR6 ;  /* 0x00000006ff0a7e24 */ /* 0x000fe4000f8e00ff */
[----:B0-----:R-:W-:-:S02]  /*2530*/  IMAD.U32 R6, RZ, RZ, UR4 ;  /* 0x00000004ff067e24 */ /* 0x001fc4000f8e00ff */
[----:B------:R-:W-:Y:S02]  /*2540*/  IMAD.U32 R7, RZ, RZ, UR5 ;  /* 0x00000005ff077e24 */ /* 0x000fe4000f8e00ff */
[----:B------:R-:W-:Y:S02]  /*2550*/  IMAD.MOV.U32 R8, RZ, RZ, 0x70 ;  /* 0x00000070ff087424 */ /* 0x000fe400078e00ff */
[----:B------:R-:W-:Y:S02]  /*2560*/  IMAD.MOV.U32 R12, RZ, RZ, 0x1 ;  /* 0x00000001ff0c7424 */ /* 0x000fe400078e00ff */
[----:B------:R-:W-:-:S07]  /*2570*/  IMAD.MOV.U32 R13, RZ, RZ, RZ ;  /* 0x000000ffff0d7224 */ /* 0x000fce00078e00ff */
[----:B------:R-:W-:-:S07]  /*2580*/  LEPC R20, `(.L_x_433) ;  /* 0x000000001014794e */ /* 0x000fce0000000000 */
[----:B-1---5:R-:W-:Y:S05]  /*2590*/  CALL.ABS.NOINC R14 ;  /* 0x000000000e007343 */ /* 0x022fea0003c00000 */
.L_x_433:
[----:B------:R-:W-:Y:S05]  /*25a0*/  BSYNC B6 ;  /* 0x0000000000067941 */ /* 0x000fea0003800000 */
.L_x_432:
[----:B------:R-:W2:Y:S01]  /*25b0*/  LDL R33, [R1+0x28] ;  /* 0x0000280001217983 */ /* 0x000ea20000100800 */
[----:B------:R-:W-:Y:S01]  /*25c0*/  ULDC.64 UR4, c[0x0][0x9f8] ;  /* 0x00027e0000047ab9 */ /* 0x000fe20000000a00 */
[----:B------:R-:W-:Y:S01]  /*25d0*/  IMAD.MOV.U32 R0, RZ, RZ, R27 ;  /* 0x000000ffff007224 */ /* 0x000fe200078e001b */
[----:B------:R-:W-:Y:S01]  /*25e0*/  ISETP.NE.U32.AND P0, PT, RZ, UR4, PT ;  /* 0x00000004ff007c0c */ /* 0x000fe2000bf05070 */
[----:B------:R-:W3:Y:S01]  /*25f0*/  LDL R31, [R1+0x30] ;  /* 0x00003000011f7983 */ /* 0x000ee20000100800 */
[----:B------:R-:W1:Y:S01]  /*2600*/  LDC R27, c[0x0][0x3f4] ;  /* 0x0000fd00ff1b7b82 */ /* 0x000e620000000800 */
[----:B------:R-:W-:Y:S01]  /*2610*/  IMAD.MOV.U32 R21, RZ, RZ, R26 ;  /* 0x000000ffff157224 */ /* 0x000fe200078e001a */
[----:B------:R-:W-:Y:S01]  /*2620*/  ISETP.NE.AND.EX P0, PT, RZ, UR5, PT, P0 ;  /* 0x00000005ff007c0c */ /* 0x000fe2000bf05300 */
[----:B------:R-:W4:Y:S04]  /*2630*/  LDL R32, [R1+0x38] ;  /* 0x0000380001207983 */ /* 0x000f280000100800 */
[----:B------:R-:W4:Y:S01]  /*2640*/  LDL R14, [R1+0x2c] ;  /* 0x00002c00010e7983 */ /* 0x000f220000100800 */
[----:B------:R-:W1:Y:S03]  /*2650*/  LDC.64 R102, c[0x0][0x3f8] ;  /* 0x0000fe00ff667b82 */ /* 0x000e660000000a00 */
[----:B------:R-:W4:Y:S04]  /*2660*/  LDL R15, [R1+0x3c] ;  /* 0x00003c00010f7983 */ /* 0x000f280000100800 */
[----:B------:R-:W-:Y:S01]  /*2670*/  @P0 IADD3 R4, P1, R29, UR4, RZ ;  /* 0x000000041d040c10 */ /* 0x000fe2000ff3e0ff */
[----:B------:R-:W0:Y:S03]  /*2680*/  S2R R20, SR_TID.X ;  /* 0x0000000000147919 */ /* 0x000e260000002100 */
[----:B------:R-:W-:-:S05]  /*2690*/  @P0 IADD3.X R5, R28, UR5, RZ, P1, !PT ;  /* 0x000000051c050c10 */ /* 0x000fca0008ffe4ff */
[----:B------:R1:W4:Y:S01]  /*26a0*/  @P0 LDG.E R0, desc[UR50][R4.64] ;  /* 0x0000003204000981 */ /* 0x000322000c1e1900 */
[----:B------:R-:W-:Y:S02]  /*26b0*/  IADD3 R118, R118, R25, RZ ;  /* 0x0000001976767210 */ /* 0x000fe40007ffe0ff */
[----:B0-----:R-:W-:Y:S01]  /*26c0*/  SHF.R.U32.HI R30, RZ, 0x7, R20 ;  /* 0x00000007ff1e7819 */ /* 0x001fe20000011614 */
[C---:B------:R-:W-:Y:S02]  /*26d0*/  VIADD R3, R20.reuse, 0xffffff80 ;  /* 0xffffff8014037836 */ /* 0x040fe40000000000 */
[----:B------:R-:W-:Y:S01]  /*26e0*/  VIADD R29, R20, 0xffffff80 ;  /* 0xffffff80141d7836 */ /* 0x000fe20000000000 */
[----:B------:R-:W-:Y:S01]  /*26f0*/  ISETP.NE.AND P6, PT, R30, 0x1, PT ;  /* 0x000000011e00780c */ /* 0x000fe20003fc5270 */
[----:B------:R-:W-:Y:S01]  /*2700*/  VIADD R20, R20, 0xffffff80 ;  /* 0xffffff8014147836 */ /* 0x000fe20000000000 */
[----:B------:R-:W-:Y:S02]  /*2710*/  LEA.HI R6, R3, R3, RZ, 0x1 ;  /* 0x0000000303067211 */ /* 0x000fe400078f08ff */
[----:B------:R-:W-:-:S02]  /*2720*/  SHF.R.S32.HI R8, RZ, 0x1f, R3 ;  /* 0x0000001fff087819 */ /* 0x000fc40000011403 */
[----:B------:R-:W-:Y:S02]  /*2730*/  LOP3.LUT R6, R6, 0xfffffffe, RZ, 0xc0, !PT ;  /* 0xfffffffe06067812 */ /* 0x000fe400078ec0ff */
[----:B------:R-:W-:-:S03]  /*2740*/  LEA.HI R8, R8, R3, RZ, 0x2 ;  /* 0x0000000308087211 */ /* 0x000fc600078f10ff */
[----:B------:R-:W-:Y:S01]  /*2750*/  IMAD.IADD R109, R3, 0x1, -R6 ;  /* 0x00000001036d7824 */ /* 0x000fe200078e0a06 */
[--C-:B------:R-:W-:Y:S01]  /*2760*/  SHF.R.S32.HI R116, RZ, 0x2, R8.reuse ;  /* 0x00000002ff747819 */ /* 0x100fe20000011408 */
[----:B------:R-:W-:Y:S05]  /*2770*/  @!P6 WARPSYNC.ALL ;  /* 0x000000000000e948 */ /* 0x000fea0003800000 */
[----:B------:R-:W-:Y:S01]  /*2780*/  ULDC UR4, c[0x0][0x2f4] ;  /* 0x0000bd0000047ab9 */ /* 0x000fe20000000800 */
[----:B------:R-:W-:Y:S02]  /*2790*/  SHF.R.S32.HI R7, RZ, 0x1f, R8 ;  /* 0x0000001fff077819 */ /* 0x000fe40000011408 */
[----:B------:R-:W-:Y:S01]  /*27a0*/  ISETP.GE.AND P1, PT, R221, UR4, PT ;  /* 0x00000004dd007c0c */ /* 0x000fe2000bf26270 */
[----:B------:R-:W0:Y:S01]  /*27b0*/  LDC.64 R8, c[0x0][0x408] ;  /* 0x00010200ff087b82 */ /* 0x000e220000000a00 */
[----:B------:R-:W-:-:S02]  /*27c0*/  ISETP.GE.AND P0, PT, R16, UR4, PT ;  /* 0x0000000410007c0c */ /* 0x000fc4000bf06270 */
[----:B------:R-:W-:Y:S02]  /*27d0*/  SEL R3, RZ, 0xffffffff, P1 ;  /* 0xffffffffff037807 */ /* 0x000fe40000800000 */
[----:B------:R-:W-:Y:S02]  /*27e0*/  LEA.HI R7, R7, R116, RZ, 0x2 ;  /* 0x0000007407077211 */ /* 0x000fe400078f10ff */
[----:B-1----:R-:W-:Y:S01]  /*27f0*/  SEL R4, RZ, 0x1, P0 ;  /* 0x00000001ff047807 */ /* 0x002fe20000000000 */
[----:B------:R-:W-:Y:S01]  /*2800*/  IMAD.SHL.U32 R3, R3, 0x2, RZ ;  /* 0x0000000203037824 */ /* 0x000fe200078e00ff */
[----:B------:R-:W-:Y:S02]  /*2810*/  LOP3.LUT R7, R7, 0xfffffffc, RZ, 0xc0, !PT ;  /* 0xfffffffc07077812 */ /* 0x000fe400078ec0ff */
[----:B------:R-:W-:Y:S02]  /*2820*/  ISETP.GE.AND P0, PT, R222, UR4, PT ;  /* 0x00000004de007c0c */ /* 0x000fe4000bf06270 */
[----:B------:R-:W-:-:S02]  /*2830*/  ISETP.GE.AND P1, PT, R23, UR4, PT ;  /* 0x0000000417007c0c */ /* 0x000fc4000bf26270 */
[----:B------:R-:W-:Y:S01]  /*2840*/  LOP3.LUT R4, R3, 0x2, R4, 0xe2, !PT ;  /* 0x0000000203047812 */ /* 0x000fe200078ee204 */
[----:B------:R-:W-:Y:S01]  /*2850*/  IMAD.IADD R116, R116, 0x1, -R7 ;  /* 0x0000000174747824 */ /* 0x000fe200078e0a07 */
[----:B------:R-:W-:Y:S02]  /*2860*/  SEL R3, RZ, 0x4, P0 ;  /* 0x00000004ff037807 */ /* 0x000fe40000000000 */
[----:B------:R-:W-:Y:S02]  /*2870*/  SEL R5, RZ, 0x8, P1 ;  /* 0x00000008ff057807 */ /* 0x000fe40000800000 */
[----:B------:R-:W-:Y:S02]  /*2880*/  ISETP.GE.AND P0, PT, R22, UR4, PT ;  /* 0x0000000416007c0c */ /* 0x000fe4000bf06270 */
[----:B------:R-:W-:Y:S02]  /*2890*/  LEA.HI R20, R20, R29, RZ, 0x1 ;  /* 0x0000001d14147211 */ /* 0x000fe400078f08ff */
[----:B------:R-:W-:-:S02]  /*28a0*/  LOP3.LUT R3, R5, R4, R3, 0xfe, !PT ;  /* 0x0000000405037212 */ /* 0x000fc400078efe03 */
[----:B------:R-:W-:Y:S02]  /*28b0*/  SEL R4, RZ, 0x10, P0 ;  /* 0x00000010ff047807 */ /* 0x000fe40000000000 */
[----:B------:R-:W-:Y:S02]  /*28c0*/  LOP3.LUT P0, RZ, R116, 0x2, RZ, 0xc0, !PT ;  /* 0x0000000274ff7812 */ /* 0x000fe4000780c0ff */
[----:B------:R-:W-:-:S04]  /*28d0*/  SHF.R.S32.HI R20, RZ, 0x1, R20 ;  /* 0x00000001ff147819 */ /* 0x000fc80000011414 */
[----:B------:R-:W-:Y:S02]  /*28e0*/  SHF.R.S32.HI R7, RZ, 0x1f, R20 ;  /* 0x0000001fff077819 */ /* 0x000fe40000011414 */
[----:B------:R-:W-:Y:S02]  /*28f0*/  LOP3.LUT R28, R3, R4, RZ, 0xfc, !PT ;  /* 0x00000004031c7212 */ /* 0x000fe400078efcff */
[----:B------:R-:W-:Y:S01]  /*2900*/  LOP3.LUT R21, R21, 0xfffffffb, RZ, 0xc0, !PT ;  /* 0xfffffffb15157812 */ /* 0x000fe200078ec0ff */
[----:B0-----:R-:W-:Y:S01]  /*2910*/  IMAD R4, R7, R8, RZ ;  /* 0x0000000807047224 */ /* 0x001fe200078e02ff */
[----:B------:R-:W-:Y:S02]  /*2920*/  SHF.R.S32.HI R225, RZ, 0x1f, R224 ;  /* 0x0000001fffe17819 */ /* 0x000fe400000114e0 */
[----:B------:R-:W-:Y:S01]  /*2930*/  ISETP.GE.AND P1, PT, R221, R27, PT ;  /* 0x0000001bdd00720c */ /* 0x000fe20003f26270 */
[----:B------:R-:W-:Y:S01]  /*2940*/  IMAD R5, R20, R9, R4 ;  /* 0x0000000914057224 */ /* 0x000fe200078e0204 */
[----:B------:R-:W-:-:S02]  /*2950*/  @P0 LOP3.LUT R21, R21, 0x4, RZ, 0xfc, !PT ;  /* 0x0000000415150812 */ /* 0x000fc400078efcff */
[-C--:B------:R-:W-:Y:S01]  /*2960*/  ISETP.GE.AND P2, PT, R222, R27.reuse, PT ;  /* 0x0000001bde00720c */ /* 0x080fe20003f46270 */
[-C--:B------:R-:W-:Y:S01]  /*2970*/  IMAD.WIDE.U32 R98, R20, R8.reuse, R224 ;  /* 0x0000000814627225 */ /* 0x080fe200078e00e0 */
[----:B------:R-:W-:Y:S02]  /*2980*/  ISETP.GE.AND P0, PT, R16, R27, PT ;  /* 0x0000001b1000720c */ /* 0x000fe40003f06270 */
[C---:B------:R-:W-:Y:S01]  /*2990*/  SEL R4, R27.reuse, RZ, P1 ;  /* 0x000000ff1b047207 */ /* 0x040fe20000800000 */
[----:B------:R-:W-:Y:S01]  /*29a0*/  IMAD.WIDE.U32 R96, R20, R8, R16 ;  /* 0x0000000814607225 */ /* 0x000fe200078e0010 */
[----:B------:R-:W-:-:S03]  /*29b0*/  SEL R3, R27, RZ, P0 ;  /* 0x000000ff1b037207 */ /* 0x000fc60000000000 */
[----:B------:R-:W-:Y:S02]  /*29c0*/  IMAD.IADD R99, R99, 0x1, R5 ;  /* 0x0000000163637824 */ /* 0x000fe400078e0205 */
[----:B------:R-:W-:Y:S02]  /*29d0*/  IMAD.IADD R97, R5, 0x1, R97 ;  /* 0x0000000105617824 */ /* 0x000fe400078e0261 */
[----:B------:R-:W-:Y:S02]  /*29e0*/  IMAD R6, R7, R102, RZ ;  /* 0x0000006607067224 */ /* 0x000fe400078e02ff */
[----:B------:R-:W-:Y:S01]  /*29f0*/  IMAD.IADD R5, R221, 0x1, R4 ;  /* 0x00000001dd057824 */ /* 0x000fe200078e0204 */
[----:B------:R-:W-:Y:S01]  /*2a00*/  LOP3.LUT R21, R21, 0xfffffffe, RZ, 0xc0, !PT ;  /* 0xfffffffe15157812 */ /* 0x000fe200078ec0ff */
[----:B------:R-:W-:Y:S02]  /*2a10*/  IMAD.IADD R3, R16, 0x1, R3 ;  /* 0x0000000110037824 */ /* 0x000fe400078e0203 */
[----:B------:R-:W-:Y:S01]  /*2a20*/  IMAD R11, R20, R103, R6 ;  /* 0x00000067140b7224 */ /* 0x000fe200078e0206 */
[----:B------:R-:W-:-:S02]  /*2a30*/  SHF.R.S32.HI R6, RZ, 0x1f, R5 ;  /* 0x0000001fff067819 */ /* 0x000fc40000011405 */
[----:B------:R-:W-:Y:S02]  /*2a40*/  @P2 LOP3.LUT R21, R21, 0x1, RZ, 0xfc, !PT ;  /* 0x0000000115152812 */ /* 0x000fe400078efcff */
[----:B------:R-:W-:Y:S02]  /*2a50*/  SEL R7, R27, RZ, P2 ;  /* 0x000000ff1b077207 */ /* 0x000fe40001000000 */
[----:B------:R-:W-:Y:S02]  /*2a60*/  SHF.R.S32.HI R4, RZ, 0x1f, R3 ;  /* 0x0000001fff047819 */ /* 0x000fe40000011403 */
[CC--:B------:R-:W-:Y:S01]  /*2a70*/  LEA.HI R25, R6.reuse, R5.reuse, RZ, 0x4 ;  /* 0x0000000506197211 */ /* 0x0c0fe200078f20ff */
[----:B------:R0:W-:Y:S01]  /*2a80*/  STL [R1+0x8], R21 ;  /* 0x0000081501007387 */ /* 0x0001e20000100800 */
[----:B------:R-:W-:Y:S01]  /*2a90*/  LEA.HI R6, R6, R5, RZ, 0x6 ;  /* 0x0000000506067211 */ /* 0x000fe200078f30ff */
[----:B------:R-:W-:-:S03]  /*2aa0*/  IMAD.IADD R12, R222, 0x1, R7 ;  /* 0x00000001de0c7824 */ /* 0x000fc600078e0207 */
[----:B------:R-:W-:Y:S02]  /*2ab0*/  SHF.R.S32.HI R7, RZ, 0x6, R6 ;  /* 0x00000006ff077819 */ /* 0x000fe40000011406 */
[CC--:B0-----:R-:W-:Y:S02]  /*2ac0*/  LEA.HI R21, R4.reuse, R3.reuse, RZ, 0x4 ;  /* 0x0000000304157211 */ /* 0x0c1fe400078f20ff */
[----:B------:R-:W-:Y:S01]  /*2ad0*/  LEA.HI R4, R4, R3, RZ, 0x6 ;  /* 0x0000000304047211 */ /* 0x000fe200078f30ff */
[----:B------:R-:W-:-:S03]  /*2ae0*/  IMAD.WIDE.U32 R104, R20, R102, R16 ;  /* 0x0000006614687225 */ /* 0x000fc600078e0010 */
[----:B------:R-:W-:Y:S01]  /*2af0*/  SHF.R.S32.HI R5, RZ, 0x6, R4 ;  /* 0x00000006ff057819 */ /* 0x000fe20000011404 */
[----:B------:R-:W-:Y:S01]  /*2b00*/  IMAD.WIDE.U32 R106, R20, R102, R224 ;  /* 0x00000066146a7225 */ /* 0x000fe200078e00e0 */
[----:B------:R-:W-:-:S03]  /*2b10*/  IADD3 R105, R11, R105, RZ ;  /* 0x000000690b697210 */ /* 0x000fc60007ffe0ff */
[----:B------:R-:W-:Y:S01]  /*2b20*/  IMAD.IADD R107, R107, 0x1, R11 ;  /* 0x000000016b6b7824 */ /* 0x000fe200078e020b */
[----:B------:R-:W-:-:S04]  /*2b30*/  SHF.R.S32.HI R13, RZ, 0x1f, R12 ;  /* 0x0000001fff0d7819 */ /* 0x000fc8000001140c */
[CC--:B------:R-:W-:Y:S02]  /*2b40*/  LEA.HI R26, R13.reuse, R12.reuse, RZ, 0x4 ;  /* 0x0000000c0d1a7211 */ /* 0x0c0fe400078f20ff */
[----:B------:R-:W-:Y:S01]  /*2b50*/  LEA.HI R12, R13, R12, RZ, 0x6 ;  /* 0x0000000c0d0c7211 */ /* 0x000fe200078f30ff */
[----:B------:R-:W-:-:S03]  /*2b60*/  IMAD.WIDE.U32 R100, R8, 0xa0, RZ ;  /* 0x000000a008647825 */ /* 0x000fc600078e00ff */
[----:B------:R-:W-:Y:S02]  /*2b70*/  SHF.R.S32.HI R12, RZ, 0x6, R12 ;  /* 0x00000006ff0c7819 */ /* 0x000fe4000001140c */
[----:B------:R-:W-:Y:S01]  /*2b80*/  ISETP.GE.AND P2, PT, R220, UR4, PT ;  /* 0x00000004dc007c0c */ /* 0x000fe2000bf46270 */
[----:B------:R-:W-:Y:S01]  /*2b90*/  IMAD R121, R103, 0xa0, RZ ;  /* 0x000000a067797824 */ /* 0x000fe200078e02ff */
[----:B------:R-:W-:Y:S01]  /*2ba0*/  SHF.R.S32.HI R112, RZ, 0x4, R21 ;  /* 0x00000004ff707819 */ /* 0x000fe20000011415 */
[CC--:B-----5:R-:W-:Y:S01]  /*2bb0*/  IMAD.WIDE.U32 R106, R130.reuse, R102.reuse, R106 ;  /* 0x00000066826a7225 */ /* 0x0e0fe200078e006a */
[----:B------:R-:W-:Y:S02]  /*2bc0*/  SHF.R.S32.HI R111, RZ, 0x4, R25 ;  /* 0x00000004ff6f7819 */ /* 0x000fe40000011419 */
[----:B------:R-:W-:Y:S01]  /*2bd0*/  SHF.R.S32.HI R110, RZ, 0x4, R26 ;  /* 0x00000004ff6e7819 */ /* 0x000fe2000001141a */
[----:B------:R-:W-:-:S04]  /*2be0*/  IMAD.WIDE.U32 R104, R130, R102, R104 ;  /* 0x0000006682687225 */ /* 0x000fc800078e0068 */
[----:B------:R-:W-:Y:S01]  /*2bf0*/  IMAD.WIDE.U32 R98, R130, R8, R98 ;  /* 0x0000000882627225 */ /* 0x000fe200078e0062 */
[----:B------:R-:W-:-:S03]  /*2c00*/  IADD3 R138, R30, 0x8, RZ ;  /* 0x000000081e8a7810 */ /* 0x000fc60007ffe0ff */
[----:B------:R-:W-:-:S04]  /*2c10*/  IMAD.WIDE.U32 R96, R130, R8, R96 ;  /* 0x0000000882607225 */ /* 0x000fc800078e0060 */
[----:B------:R-:W-:Y:S02]  /*2c20*/  IMAD.SHL.U32 R114, R27, 0x2, RZ ;  /* 0x000000021b727824 */ /* 0x000fe400078e00ff */
[----:B------:R-:W-:Y:S01]  /*2c30*/  IMAD R109, R109, 0x80, R20 ;  /* 0x000000806d6d7824 */ /* 0x000fe200078e0214 */
[C---:B--2---:R-:W-:Y:S02]  /*2c40*/  LOP3.LUT R6, R33.reuse, 0x30, R25, 0xf8, !PT ;  /* 0x0000003021067812 */ /* 0x044fe400078ef819 */
[----:B------:R-:W-:Y:S01]  /*2c50*/  LOP3.LUT R4, R33, 0x30, R21, 0xf8, !PT ;  /* 0x0000003021047812 */ /* 0x000fe200078ef815 */
[--C-:B---3--:R-:W-:Y:S02]  /*2c60*/  IMAD R127, R7, 0x2800, R31.reuse ;  /* 0x00002800077f7824 */ /* 0x108fe400078e021f */
[----:B------:R-:W-:Y:S01]  /*2c70*/  IMAD R128, R5, 0x2800, R31 ;  /* 0x0000280005807824 */ /* 0x000fe200078e021f */
[----:B----4-:R-:W-:Y:S02]  /*2c80*/  SHF.R.U32.HI R3, RZ, 0x3, R32 ;  /* 0x00000003ff037819 */ /* 0x010fe40000011620 */
[----:B------:R-:W-:-:S02]  /*2c90*/  LOP3.LUT R10, R32, 0x30, R21, 0xf8, !PT ;  /* 0x00000030200a7812 */ /* 0x000fc400078ef815 */
[-C--:B------:R-:W-:Y:S02]  /*2ca0*/  LOP3.LUT R6, R6, R14.reuse, RZ, 0x3c, !PT ;  /* 0x0000000e06067212 */ /* 0x080fe400078e3cff */
[-C--:B------:R-:W-:Y:S01]  /*2cb0*/  LOP3.LUT R11, R10, R3.reuse, RZ, 0x3c, !PT ;  /* 0x000000030a0b7212 */ /* 0x080fe200078e3cff */
[----:B------:R-:W-:Y:S01]  /*2cc0*/  IMAD R126, R5, 0x2800, R15 ;  /* 0x00002800057e7824 */ /* 0x000fe200078e020f */
[----:B------:R-:W-:Y:S02]  /*2cd0*/  LOP3.LUT R5, R4, R14, RZ, 0x3c, !PT ;  /* 0x0000000e04057212 */ /* 0x000fe400078e3cff */
[----:B------:R-:W-:Y:S02]  /*2ce0*/  IADD3 R127, R127, R6, RZ ;  /* 0x000000067f7f7210 */ /* 0x000fe40007ffe0ff */
[----:B------:R-:W-:Y:S01]  /*2cf0*/  LOP3.LUT R6, R32, 0x30, R25, 0xf8, !PT ;  /* 0x0000003020067812 */ /* 0x000fe200078ef819 */
[----:B------:R-:W-:Y:S02]  /*2d00*/  IMAD.IADD R128, R128, 0x1, R5 ;  /* 0x0000000180807824 */ /* 0x000fe400078e0205 */
[----:B------:R-:W-:Y:S01]  /*2d10*/  IMAD.IADD R126, R126, 0x1, R11 ;  /* 0x000000017e7e7824 */ /* 0x000fe200078e020b */
[----:B------:R-:W-:Y:S01]  /*2d20*/  LOP3.LUT R5, R6, R3, RZ, 0x3c, !PT ;  /* 0x0000000306057212 */ /* 0x000fe200078e3cff */
[----:B------:R-:W-:Y:S01]  /*2d30*/  IMAD R124, R7, 0x2800, R15 ;  /* 0x00002800077c7824 */ /* 0x000fe200078e020f */
[----:B------:R-:W-:-:S02]  /*2d40*/  SHF.R.S32.HI R11, RZ, 0x1f, R130 ;  /* 0x0000001fff0b7819 */ /* 0x000fc40000011482 */
[--C-:B------:R-:W-:Y:S01]  /*2d50*/  LOP3.LUT R4, R33, 0x30, R26.reuse, 0xf8, !PT ;  /* 0x0000003021047812 */ /* 0x100fe200078ef81a */
[----:B------:R-:W-:Y:S02]  /*2d60*/  IMAD.IADD R124, R124, 0x1, R5 ;  /* 0x000000017c7c7824 */ /* 0x000fe400078e0205 */
[C---:B------:R-:W-:Y:S02]  /*2d70*/  IMAD R5, R11.reuse, R102, RZ ;  /* 0x000000660b057224 */ /* 0x040fe400078e02ff */
[----:B------:R-:W-:Y:S02]  /*2d80*/  IMAD R6, R11, R8, RZ ;  /* 0x000000080b067224 */ /* 0x000fe400078e02ff */
[----:B------:R-:W-:Y:S01]  /*2d90*/  IMAD R11, R9, 0xa0, RZ ;  /* 0x000000a0090b7824 */ /* 0x000fe200078e02ff */
[----:B------:R-:W-:Y:S01]  /*2da0*/  LOP3.LUT R4, R4, R14, RZ, 0x3c, !PT ;  /* 0x0000000e04047212 */ /* 0x000fe200078e3cff */
[----:B------:R-:W-:Y:S01]  /*2db0*/  IMAD R125, R12, 0x2800, R31 ;  /* 0x000028000c7d7824 */ /* 0x000fe200078e021f */
[----:B------:R-:W-:Y:S01]  /*2dc0*/  LOP3.LUT R10, R32, 0x30, R26, 0xf8, !PT ;  /* 0x00000030200a7812 */ /* 0x000fe200078ef81a */
[----:B------:R-:W-:Y:S01]  /*2dd0*/  IMAD.IADD R122, R101, 0x1, R11 ;  /* 0x00000001657a7824 */ /* 0x000fe200078e020b */
[----:B------:R-:W-:Y:S01]  /*2de0*/  SEL R11, RZ, 0x20, P2 ;  /* 0x00000020ff0b7807 */ /* 0x000fe20001000000 */
[----:B------:R-:W-:Y:S01]  /*2df0*/  IMAD R123, R12, 0x2800, R15 ;  /* 0x000028000c7b7824 */ /* 0x000fe200078e020f */
[----:B------:R-:W-:Y:S01]  /*2e00*/  LOP3.LUT R10, R10, R3, RZ, 0x3c, !PT ;  /* 0x000000030a0a7212 */ /* 0x000fe200078e3cff */
[----:B------:R-:W-:Y:S01]  /*2e10*/  IMAD.IADD R125, R125, 0x1, R4 ;  /* 0x000000017d7d7824 */ /* 0x000fe200078e0204 */
[----:B------:R-:W-:Y:S01]  /*2e20*/  SHF.L.U64.HI R4, R102, 0x7, R103 ;  /* 0x0000000766047819 */ /* 0x000fe20000010267 */
[----:B------:R-:W-:Y:S01]  /*2e30*/  IMAD R13, R130, R103, R5 ;  /* 0x00000067820d7224 */ /* 0x000fe200078e0205 */
[----:B------:R-:W-:Y:S01]  /*2e40*/  LOP3.LUT R21, R21, 0xfffffff0, RZ, 0xc0, !PT ;  /* 0xfffffff015157812 */ /* 0x000fe200078ec0ff */
[----:B------:R-:W-:Y:S01]  /*2e50*/  IMAD.SHL.U32 R5, R102, 0x80, RZ ;  /* 0x0000008066057824 */ /* 0x000fe200078e00ff */
[----:B------:R-:W-:Y:S01]  /*2e60*/  LOP3.LUT R25, R25, 0xfffffff0, RZ, 0xc0, !PT ;  /* 0xfffffff019197812 */ /* 0x000fe200078ec0ff */
[----:B------:R-:W-:Y:S01]  /*2e70*/  IMAD R15, R130, R9, R6 ;  /* 0x00000009820f7224 */ /* 0x000fe200078e0206 */
[----:B------:R-:W-:Y:S01]  /*2e80*/  LOP3.LUT R26, R26, 0xfffffff0, RZ, 0xc0, !PT ;  /* 0xfffffff01a1a7812 */ /* 0x000fe200078ec0ff */
[----:B------:R-:W-:Y:S01]  /*2e90*/  IMAD.WIDE.U32 R102, R102, 0xa0, RZ ;  /* 0x000000a066667825 */ /* 0x000fe200078e00ff */
[----:B------:R-:W-:-:S02]  /*2ea0*/  LOP3.LUT R11, R28, R11, RZ, 0xfc, !PT ;  /* 0x0000000b1c0b7212 */ /* 0x000fc400078efcff */
[C---:B------:R-:W-:Y:S01]  /*2eb0*/  SHF.L.U64.HI R6, R8.reuse, 0x7, R9 ;  /* 0x0000000708067819 */ /* 0x040fe20000010209 */
[----:B------:R-:W-:Y:S01]  /*2ec0*/  IMAD.IADD R123, R123, 0x1, R10 ;  /* 0x000000017b7b7824 */ /* 0x000fe200078e020a */
[----:B------:R-:W-:Y:S01]  /*2ed0*/  IADD3 R10, R99, R15, RZ ;  /* 0x0000000f630a7210 */ /* 0x000fe20007ffe0ff */
[----:B------:R-:W-:Y:S01]  /*2ee0*/  IMAD.SHL.U32 R7, R8, 0x80, RZ ;  /* 0x0000008008077824 */ /* 0x000fe200078e00ff */
[----:B------:R-:W-:Y:S01]  /*2ef0*/  SHF.R.S32.HI R117, RZ, 0x1f, R0 ;  /* 0x0000001fff757819 */ /* 0x000fe20000011400 */
[----:B------:R-:W-:Y:S01]  /*2f00*/  IMAD.IADD R121, R103, 0x1, R121 ;  /* 0x0000000167797824 */ /* 0x000fe200078e0279 */
[----:B------:R-:W-:Y:S01]  /*2f10*/  SHF.R.S32.HI R108, RZ, 0x1f, R21 ;  /* 0x0000001fff6c7819 */ /* 0x000fe20000011415 */
[----:B------:R-:W-:Y:S01]  /*2f20*/  IMAD.IADD R8, R107, 0x1, R13 ;  /* 0x000000016b087824 */ /* 0x000fe200078e020d */
[----:B------:R-:W-:Y:S01]  /*2f30*/  SHF.R.S32.HI R95, RZ, 0x1f, R25 ;  /* 0x0000001fff5f7819 */ /* 0x000fe20000011419 */
[----:B------:R-:W-:Y:S01]  /*2f40*/  IMAD.IADD R9, R13, 0x1, R105 ;  /* 0x000000010d097824 */ /* 0x000fe200078e0269 */
[----:B------:R-:W-:Y:S01]  /*2f50*/  SHF.R.S32.HI R27, RZ, 0x1f, R26 ;  /* 0x0000001fff1b7819 */ /* 0x000fe2000001141a */
[----:B------:R-:W-:Y:S01]  /*2f60*/  IMAD.IADD R20, R15, 0x1, R97 ;  /* 0x000000010f147824 */ /* 0x000fe200078e0261 */
[----:B------:R-:W-:-:S02]  /*2f70*/  LOP3.LUT R28, R28, 0x1, RZ, 0xc0, !PT ;  /* 0x000000011c1c7812 */ /* 0x000fc400078ec0ff */
[C---:B------:R-:W-:Y:S02]  /*2f80*/  LOP3.LUT R29, R11.reuse, 0x2, RZ, 0xc0, !PT ;  /* 0x000000020b1d7812 */ /* 0x040fe400078ec0ff */
[C---:B------:R-:W-:Y:S02]  /*2f90*/  LOP3.LUT R30, R11.reuse, 0x4, RZ, 0xc0, !PT ;  /* 0x000000040b1e7812 */ /* 0x040fe400078ec0ff */
[C---:B------:R-:W-:Y:S02]  /*2fa0*/  LOP3.LUT R31, R11.reuse, 0x8, RZ, 0xc0, !PT ;  /* 0x000000080b1f7812 */ /* 0x040fe400078ec0ff */
[C---:B------:R-:W-:Y:S02]  /*2fb0*/  LOP3.LUT R32, R11.reuse, 0x10, RZ, 0xc0, !PT ;  /* 0x000000100b207812 */ /* 0x040fe400078ec0ff */
[----:B------:R-:W-:Y:S01]  /*2fc0*/  LOP3.LUT R33, R11, 0x20, RZ, 0xc0, !PT ;  /* 0x000000200b217812 */ /* 0x000fe200078ec0ff */
[----:B------:R-:W-:Y:S06]  /*2fd0*/  @!P6 BAR.SYNC.DEFER_BLOCKING 0x9, 0x100 ;  /* 0x024400000000eb1d */ /* 0x000fec0000010000 */
.L_x_539:
[----:B------:R-:W2:Y:S01]  /*2fe0*/  LDL R40, [R1+0x48] ;  /* 0x0000480001287983 */ /* 0x000ea20000100800 */
[----:B0-----:R-:W0:Y:S03]  /*2ff0*/  LDC R36, c[0x0][0x430] ;  /* 0x00010c00ff247b82 */ /* 0x001e260000000800 */
[----:B------:R-:W3:Y:S01]  /*3000*/  LDL.LU R38, [R1+0x8] ;  /* 0x0000080001267983 */ /* 0x000ee20000300800 */
[----:B------:R-:W-:-:S04]  /*3010*/  VIADD R24, R24, 0xffffffff ;  /* 0xffffffff18187836 */ /* 0x000fc80000000000 */
[----:B------:R-:W-:Y:S01]  /*3020*/  IMAD R15, R24, 0xa0, R109 ;  /* 0x000000a0180f7824 */ /* 0x000fe200078e026d */
[----:B------:R-:W1:Y:S03]  /*3030*/  LDC R113, c[0x0][0x3f4] ;  /* 0x0000fd00ff717b82 */ /* 0x000e660000000800 */
[----:B------:R-:W-:-:S04]  /*3040*/  IMAD.IADD R39, R118, 0x1, R15 ;  /* 0x0000000176277824 */ /* 0x000fc800078e020f */
[----:B------:R-:W-:Y:S01]  /*3050*/  IMAD.MOV.U32 R11, RZ, RZ, R39 ;  /* 0x000000ffff0b7224 */ /* 0x000fe200078e0027 */
[----:B0-----:R-:W-:-:S13]  /*3060*/  ISETP.NE.AND P2, PT, R36, 0x1, PT ;  /* 0x000000012400780c */ /* 0x001fda0003f45270 */
[----:B------:R-:W0:Y:S08]  /*3070*/  @P2 LDC R12, c[0x0][0x434] ;  /* 0x00010d00ff0c2b82 */ /* 0x000e300000000800 */
[----:B----4-:R-:W4:Y:S01]  /*3080*/  @P2 LDC R13, c[0x0][0x438] ;  /* 0x00010e00ff0d2b82 */ /* 0x010f220000000800 */
[----:B0-----:R-:W-:-:S05]  /*3090*/  @P2 IMAD.HI.U32 R12, R39, R12, RZ ;  /* 0x0000000c270c2227 */ /* 0x001fca00078e00ff */
[----:B----4-:R-:W-:Y:S02]  /*30a0*/  @P2 SHF.R.U32.HI R11, RZ, R13, R12 ;  /* 0x0000000dff0b2219 */ /* 0x010fe4000001160c */
[----:B------:R-:W-:-:S04]  /*30b0*/  ISETP.GE.AND P2, PT, R15, R2, PT ;  /* 0x000000020f00720c */ /* 0x000fc80003f46270 */
[----:B------:R-:W-:-:S13]  /*30c0*/  ISETP.GT.OR P2, PT, R109, 0x9f, P2 ;  /* 0x0000009f6d00780c */ /* 0x000fda0001744670 */
[----:B------:R-:W0:Y:S01]  /*30d0*/  @!P2 LDC.64 R14, c[0x0][0x428] ;  /* 0x00010a00ff0eab82 */ /* 0x000e220000000a00 */
[----:B------:R-:W-:-:S07]  /*30e0*/  @!P2 SHF.R.S32.HI R35, RZ, 0x1f, R11 ;  /* 0x0000001fff23a819 */ /* 0x000fce000001140b */
[----:B------:R-:W4:Y:S01]  /*30f0*/  @!P2 LDC.64 R12, c[0x0][0x418] ;  /* 0x00010600ff0cab82 */ /* 0x000f220000000a00 */
[----:B0-----:R-:W-:-:S04]  /*3100*/  @!P2 IMAD R34, R117, R14, RZ ;  /* 0x0000000e7522a224 */ /* 0x001fc800078e02ff */
[----:B------:R-:W-:Y:S02]  /*3110*/  @!P2 IMAD R37, R0, R15, R34 ;  /* 0x0000000f0025a224 */ /* 0x000fe400078e0222 */
[----:B------:R-:W-:-:S04]  /*3120*/  @!P2 IMAD.MOV.U32 R34, RZ, RZ, R11 ;  /* 0x000000ffff22a224 */ /* 0x000fc800078e000b */
[----:B------:R-:W-:Y:S01]  /*3130*/  @!P2 IMAD.WIDE.U32 R14, R0, R14, R34 ;  /* 0x0000000e000ea225 */ /* 0x000fe200078e0022 */
[----:B------:R-:W-:-:S03]  /*3140*/  MOV R34, RZ ;  /* 0x000000ff00227202 */ /* 0x000fc60000000f00 */
[----:B------:R-:W-:Y:S01]  /*3150*/  @!P2 IMAD.IADD R15, R15, 0x1, R37 ;  /* 0x000000010f0fa824 */ /* 0x000fe200078e0225 */
[----:B----4-:R-:W-:-:S04]  /*3160*/  @!P2 LEA R12, P3, R14, R12, 0x2 ;  /* 0x0000000c0e0ca211 */ /* 0x010fc800078610ff */
[----:B------:R-:W-:-:S05]  /*3170*/  @!P2 LEA.HI.X R13, R14, R13, R15, 0x2, P3 ;  /* 0x0000000d0e0da211 */ /* 0x000fca00018f140f */
[----:B-----5:R0:W5:Y:S01]  /*3180*/  @!P2 LDG.E R34, desc[UR50][R12.64] ;  /* 0x000000320c22a981 */ /* 0x020162000c1e1900 */
[----:B------:R-:W-:Y:S01]  /*3190*/  ISETP.GT.AND P2, PT, R24, R115, PT ;  /* 0x000000731800720c */ /* 0x000fe20003f44270 */
[----:B------:R-:W-:Y:S01]  /*31a0*/  IMAD.MOV R35, RZ, RZ, -R11 ;  /* 0x000000ffff237224 */ /* 0x000fe200078e0a0b */
[----:B------:R-:W-:Y:S01]  /*31b0*/  LOP3.LUT P4, RZ, R116, 0x2, RZ, 0xc0, !PT ;  /* 0x0000000274ff7812 */ /* 0x000fe2000788c0ff */
[----:B------:R-:W-:Y:S05]  /*31c0*/  YIELD ;  /* 0x0000000000007946 */ /* 0x000fea0003800000 */
[----:B------:R-:W-:Y:S01]  /*31d0*/  BSSY B0, `(.L_x_434) ;  /* 0x0000d3f000007945 */ /* 0x000fe20003800000 */
[----:B------:R-:W-:-:S02]  /*31e0*/  IMAD R35, R36, R35, R39 ;  /* 0x0000002324237224 */ /* 0x000fc400078e0227 */
[----:B--2---:R-:W-:Y:S01]  /*31f0*/  IMAD R11, R19, 0x7800, R40 ;  /* 0x00007800130b7824 */ /* 0x004fe200078e0228 */
[----:B---3--:R-:W-:-:S03]  /*3200*/  LOP3.LUT R38, R38, 0xfffffffd, RZ, 0xc0, !PT ;  /* 0xfffffffd26267812 */ /* 0x008fc600078ec0ff */
[C---:B------:R-:W-:Y:S02]  /*3210*/  VIADD R89, R11.reuse, 0x20 ;  /* 0x000000200b597836 */ /* 0x040fe40000000000 */
[----:B------:R-:W-:Y:S01]  /*3220*/  @P4 VIADD R89, R11, 0xffffffe0 ;  /* 0xffffffe00b594836 */ /* 0x000fe20000000000 */
[----:B------:R-:W-:Y:S01]  /*3230*/  @P2 LOP3.LUT R38, R38, 0x2, RZ, 0xfc, !PT ;  /* 0x0000000226262812 */ /* 0x000fe200078efcff */
[C---:B------:R-:W-:Y:S01]  /*3240*/  IMAD.IADD R88, R18.reuse, 0x1, R11 ;  /* 0x0000000112587824 */ /* 0x040fe200078e020b */
[----:B-1----:R-:W-:Y:S01]  /*3250*/  ISETP.GE.AND P2, PT, R113, 0x1, PT ;  /* 0x000000017100780c */ /* 0x002fe20003f46270 */
[----:B------:R-:W-:Y:S02]  /*3260*/  IMAD.IADD R89, R18, 0x1, R89 ;  /* 0x0000000112597824 */ /* 0x000fe400078e0259 */
[----:B------:R0:W-:Y:S10]  /*3270*/  STL [R1+0x8], R38 ;  /* 0x0000082601007387 */ /* 0x0001f40000100800 */
[----:B0-----:R-:W-:Y:S05]  /*3280*/  @!P2 BRA `(.L_x_435) ;  /* 0x000000c800f0a947 */ /* 0x001fea0003800000 */
[----:B------:R-:W-:Y:S01]  /*3290*/  SHF.R.S32.HI R90, RZ, 0x1f, R35 ;  /* 0x0000001fff5a7819 */ /* 0x000fe20000011423 */
[----:B------:R-:W-:Y:S01]  /*32a0*/  ULDC.64 UR4, c[0x0][0x300] ;  /* 0x0000c00000047ab9 */ /* 0x000fe20000000a00 */
[----:B-----5:R-:W-:Y:S01]  /*32b0*/  SHF.R.S32.HI R91, RZ, 0x1f, R34 ;  /* 0x0000001fff5b7819 */ /* 0x020fe20000011422 */
[----:B------:R-:W-:Y:S01]  /*32c0*/  IMAD.WIDE.U32 R12, R35, UR4, RZ ;  /* 0x00000004230c7c25 */ /* 0x000fe2000f8e00ff */
[----:B------:R-:W-:-:S03]  /*32d0*/  ULDC.64 UR6, c[0x0][0x2e8] ;  /* 0x0000ba0000067ab9 */ /* 0x000fc60000000a00 */
[----:B------:R-:W-:Y:S02]  /*32e0*/  IMAD R14, R90, UR4, RZ ;  /* 0x000000045a0e7c24 */ /* 0x000fe4000f8e02ff */
[----:B------:R-:W-:Y:S02]  /*32f0*/  IMAD R92, R24, -0xa0, R2 ;  /* 0xffffff60185c7824 */ /* 0x000fe400078e0202 */
[----:B------:R-:W-:Y:S01]  /*3300*/  IMAD R11, R35, UR5, R14 ;  /* 0x00000005230b7c24 */ /* 0x000fe2000f8e020e */
[----:B------:R-:W-:Y:S02]  /*3310*/  ULDC.64 UR4, c[0x0][0x310] ;  /* 0x0000c40000047ab9 */ /* 0x000fe40000000a00 */
[----:B------:R-:W-:Y:S01]  /*3320*/  IMAD R15, R91, UR4, RZ ;  /* 0x000000045b0f7c24 */ /* 0x000fe2000f8e02ff */
[----:B------:R-:W-:Y:S01]  /*3330*/  VIMNMX R92, R92, 0xa0, PT ;  /* 0x000000a05c5c7848 */ /* 0x000fe20003fe0100 */
[----:B------:R-:W-:Y:S01]  /*3340*/  IMAD.IADD R13, R13, 0x1, R11 ;  /* 0x000000010d0d7824 */ /* 0x000fe200078e020b */
[----:B------:R-:W-:Y:S01]  /*3350*/  SHF.R.S32.HI R11, RZ, 0x1f, R24 ;  /* 0x0000001fff0b7819 */ /* 0x000fe20000011418 */
[----:B------:R-:W-:-:S02]  /*3360*/  IMAD R15, R34, UR5, R15 ;  /* 0x00000005220f7c24 */ /* 0x000fc4000f8e020f */
[----:B------:R-:W-:Y:S01]  /*3370*/  IMAD.WIDE.U32 R12, R34, UR4, R12 ;  /* 0x00000004220c7c25 */ /* 0x000fe2000f8e000c */
[----:B------:R-:W-:-:S04]  /*3380*/  ULDC.64 UR4, c[0x0][0x308] ;  /* 0x0000c20000047ab9 */ /* 0x000fc80000000a00 */
[----:B------:R-:W-:Y:S01]  /*3390*/  IADD3 R13, R13, R15, RZ ;  /* 0x0000000f0d0d7210 */ /* 0x000fe20007ffe0ff */
[----:B------:R-:W-:-:S04]  /*33a0*/  IMAD.WIDE.U32 R14, R102, R24, RZ ;  /* 0x00000018660e7225 */ /* 0x000fc800078e00ff */
[----:B------:R-:W-:Y:S01]  /*33b0*/  IMAD.WIDE.U32 R12, R223, UR4, R12 ;  /* 0x00000004df0c7c25 */ /* 0x000fe2000f8e000c */
[----:B------:R-:W-:-:S03]  /*33c0*/  ULDC.U8 UR4, c[0x0][0x410] ;  /* 0x0001040000047ab9 */ /* 0x000fc60000000000 */
[----:B------:R-:W-:Y:S01]  /*33d0*/  IMAD R119, R223, UR5, R13 ;  /* 0x00000005df777c24 */ /* 0x000fe2000f8e020d */
[----:B------:R-:W-:Y:S01]  /*33e0*/  IADD3 R120, P2, R12, UR6, RZ ;  /* 0x000000060c787c10 */ /* 0x000fe2000ff5e0ff */
[-C--:B------:R-:W-:Y:S02]  /*33f0*/  IMAD R12, R121, R24.reuse, RZ ;  /* 0x00000018790c7224 */ /* 0x080fe400078e02ff */
[----:B------:R-:W-:Y:S01]  /*3400*/  IMAD R13, R122, R24, RZ ;  /* 0x000000187a0d7224 */ /* 0x000fe200078e02ff */
[----:B------:R-:W-:Y:S01]  /*3410*/  IADD3.X R119, R119, UR7, RZ, P2, !PT ;  /* 0x0000000777777c10 */ /* 0x000fe200097fe4ff */
[C---:B------:R-:W-:Y:S01]  /*3420*/  IMAD R37, R11.reuse, R102, R12 ;  /* 0x000000660b257224 */ /* 0x040fe200078e020c */
[----:B------:R-:W-:Y:S01]  /*3430*/  ISETP.NE.AND P2, PT, RZ, UR4, PT ;  /* 0x00000004ff007c0c */ /* 0x000fe2000bf45270 */
[----:B------:R-:W-:Y:S02]  /*3440*/  IMAD R39, R11, R100, R13 ;  /* 0x000000640b277224 */ /* 0x000fe400078e020d */
[----:B------:R-:W-:-:S04]  /*3450*/  IMAD.WIDE.U32 R12, R100, R24, RZ ;  /* 0x00000018640c7225 */ /* 0x000fc800078e00ff */
[----:B------:R-:W-:Y:S02]  /*3460*/  IMAD.IADD R11, R15, 0x1, R37 ;  /* 0x000000010f0b7824 */ /* 0x000fe400078e0225 */
[----:B------:R-:W-:-:S04]  /*3470*/  IMAD.IADD R86, R13, 0x1, R39 ;  /* 0x000000010d567824 */ /* 0x000fc800078e0227 */
[----:B------:R-:W-:Y:S05]  /*3480*/  @!P2 BRA `(.L_x_436) ;  /* 0x0000006000d0a947 */ /* 0x000fea0003800000 */
[----:B------:R0:W5:Y:S04]  /*3490*/  LDL R94, [R1+0x10] ;  /* 0x00001000015e7983 */ /* 0x0001680000100800 */
[----:B------:R0:W5:Y:S04]  /*34a0*/  LDL R93, [R1+0x18] ;  /* 0x00001800015d7983 */ /* 0x0001680000100800 */
[----:B------:R0:W5:Y:S01]  /*34b0*/  LDL R87, [R1+0x1c] ;  /* 0x00001c0001577983 */ /* 0x0001620000100800 */
[----:B------:R-:W-:Y:S01]  /*34c0*/  BSSY B1, `(.L_x_437) ;  /* 0x0000046000017945 */ /* 0x000fe20003800000 */
[----:B------:R-:W-:-:S02]  /*34d0*/  CS2R R36, SRZ ;  /* 0x0000000000247805 */ /* 0x000fc4000001ff00 */
[----:B------:R-:W-:Y:S01]  /*34e0*/  CS2R R60, SRZ ;  /* 0x00000000003c7805 */ /* 0x000fe2000001ff00 */
[----:B------:R-:W1:Y:S01]  /*34f0*/  S2R R50, SR_TID.X ;  /* 0x0000000000327919 */ /* 0x000e620000002100 */
        /* <DEDUP_REMOVED lines=20> */
[----:B------:R-:W-:Y:S01]  /*3640*/  CS2R R58, SRZ ;  /* 0x00000000003a7805 */ /* 0x000fe2000001ff00 */
[C---:B-1----:R-:W-:Y:S02]  /*3650*/  VIADD R85, R50.reuse, 0xffffff80 ;  /* 0xffffff8032557836 */ /* 0x042fe40000000000 */
[----:B------:R-:W-:Y:S01]  /*3660*/  VIADD R84, R50, 0xffffff80 ;  /* 0xffffff8032547836 */ /* 0x000fe20000000000 */
[----:B------:R-:W-:-:S04]  /*3670*/  CS2R R50, SRZ ;  /* 0x0000000000327805 */ /* 0x000fc8000001ff00 */
[----:B------:R-:W-:-:S04]  /*3680*/  LEA.HI R84, R84, R85, RZ, 0x1 ;  /* 0x0000005554547211 */ /* 0x000fc800078f08ff */
[----:B------:R-:W-:-:S04]  /*3690*/  SHF.R.S32.HI R84, RZ, 0x1, R84 ;  /* 0x00000001ff547819 */ /* 0x000fc80000011454 */
[----:B------:R-:W-:-:S13]  /*36a0*/  ISETP.GE.AND P3, PT, R84, R92, PT ;  /* 0x0000005c5400720c */ /* 0x000fda0003f66270 */
[----:B0-----:R-:W-:Y:S05]  /*36b0*/  @P3 BRA `(.L_x_438) ;  /* 0x0000000000983947 */ /* 0x001fea0003800000 */
[----:B------:R-:W2:Y:S01]  /*36c0*/  LDL R134, [R1+0x14] ;  /* 0x0000140001867983 */ /* 0x000ea20000100800 */
[----:B------:R-:W-:-:S03]  /*36d0*/  ULDC.64 UR4, c[0x0][0x3e8] ;  /* 0x0000fa0000047ab9 */ /* 0x000fc60000000a00 */
[----:B------:R-:W3:Y:S01]  /*36e0*/  LDL R133, [R1+0x20] ;  /* 0x0000200001857983 */ /* 0x000ee20000100800 */
[----:B------:R-:W-:Y:S02]  /*36f0*/  IADD3 R62, P2, P4, R106, UR4, R14 ;  /* 0x000000046a3e7c10 */ /* 0x000fe4000fc5e00e */
[----:B------:R-:W-:Y:S02]  /*3700*/  CS2R R80, SRZ ;  /* 0x0000000000507805 */ /* 0x000fe4000001ff00 */
[----:B------:R-:W-:Y:S02]  /*3710*/  CS2R R82, SRZ ;  /* 0x0000000000527805 */ /* 0x000fe4000001ff00 */
[----:B------:R-:W-:Y:S01]  /*3720*/  IADD3.X R63, R8, UR5, R11, P2, P4 ;  /* 0x00000005083f7c10 */ /* 0x000fe200097e840b */
[----:B------:R-:W-:Y:S02]  /*3730*/  ULDC.64 UR4, c[0x0][0x400] ;  /* 0x0001000000047ab9 */ /* 0x000fe40000000a00 */
[----:B------:R-:W-:-:S04]  /*3740*/  IADD3 R84, P2, P4, R98, UR4, R12 ;  /* 0x0000000462547c10 */ /* 0x000fc8000fc5e00c */
[----:B------:R-:W-:Y:S02]  /*3750*/  IADD3.X R85, R10, UR5, R86, P2, P4 ;  /* 0x000000050a557c10 */ /* 0x000fe400097e8456 */
[----:B------:R-:W-:Y:S02]  /*3760*/  ISETP.GE.AND P2, PT, R224, R113, PT ;  /* 0x00000071e000720c */ /* 0x000fe40003f46270 */
[----:B------:R-:W-:Y:S02]  /*3770*/  CS2R R76, SRZ ;  /* 0x00000000004c7805 */ /* 0x000fe4000001ff00 */
[----:B------:R-:W-:-:S09]  /*3780*/  CS2R R78, SRZ ;  /* 0x00000000004e7805 */ /* 0x000fd2000001ff00 */
[----:B------:R-:W5:Y:S04]  /*3790*/  @!P2 LDG.E.64 R80, desc[UR50][R62.64] ;  /* 0x000000323e50a981 */ /* 0x000f68000c1e1b00 */
[----:B------:R-:W5:Y:S02]  /*37a0*/  @!P2 LDG.E.64 R82, desc[UR50][R84.64] ;  /* 0x000000325452a981 */ /* 0x000f64000c1e1b00 */
[----:B-----5:R-:W-:Y:S02]  /*37b0*/  ISETP.GE.AND P2, PT, R94, R113, PT ;  /* 0x000000715e00720c */ /* 0x020fe40003f46270 */
[----:B------:R-:W-:Y:S02]  /*37c0*/  CS2R R72, SRZ ;  /* 0x0000000000487805 */ /* 0x000fe4000001ff00 */
[----:B------:R-:W-:-:S09]  /*37d0*/  CS2R R74, SRZ ;  /* 0x00000000004a7805 */ /* 0x000fd2000001ff00 */
[----:B------:R-:W5:Y:S04]  /*37e0*/  @!P2 LDG.E.64 R76, desc[UR50][R62.64+0x10] ;  /* 0x000010323e4ca981 */ /* 0x000f68000c1e1b00 */
[----:B------:R-:W5:Y:S01]  /*37f0*/  @!P2 LDG.E.64 R78, desc[UR50][R84.64+0x10] ;  /* 0x00001032544ea981 */ /* 0x000f62000c1e1b00 */
[----:B------:R-:W-:Y:S02]  /*3800*/  ISETP.GE.AND P2, PT, R93, R113, PT ;  /* 0x000000715d00720c */ /* 0x000fe40003f46270 */
        /* <DEDUP_REMOVED lines=9> */
[----:B------:R-:W-:Y:S02]  /*38a0*/  CS2R R60, SRZ ;  /* 0x00000000003c7805 */ /* 0x000fe4000001ff00 */
[----:B--2---:R-:W-:-:S13]  /*38b0*/  ISETP.GE.AND P2, PT, R134, R113, PT ;  /* 0x000000718600720c */ /* 0x004fda0003f46270 */
[----:B------:R-:W5:Y:S04]  /*38c0*/  @!P2 LDG.E.64 R64, desc[UR50][R62.64+0x40] ;  /* 0x000040323e40a981 */ /* 0x000f68000c1e1b00 */
[----:B------:R-:W5:Y:S01]  /*38d0*/  @!P2 LDG.E.64 R66, desc[UR50][R84.64+0x40] ;  /* 0x000040325442a981 */ /* 0x000f62000c1e1b00 */
[----:B---3--:R-:W-:-:S13]  /*38e0*/  ISETP.GE.AND P2, PT, R133, R113, PT ;  /* 0x000000718500720c */ /* 0x008fda0003f46270 */
[----:B------:R0:W5:Y:S02]  /*38f0*/  @!P2 LDG.E.64 R60, desc[UR50][R62.64+0x50] ;  /* 0x000050323e3ca981 */ /* 0x000164000c1e1b00 */
[----:B0-----:R-:W-:-:S06]  /*3900*/  CS2R R62, SRZ ;  /* 0x00000000003e7805 */ /* 0x001fcc000001ff00 */
[----:B------:R0:W5:Y:S02]  /*3910*/  @!P2 LDG.E.64 R62, desc[UR50][R84.64+0x50] ;  /* 0x00005032543ea981 */ /* 0x000164000c1e1b00 */
.L_x_438:
[----:B------:R-:W-:Y:S05]  /*3920*/  BSYNC B1 ;  /* 0x0000000000017941 */ /* 0x000fea0003800000 */
.L_x_437:
[----:B0-----:R-:W0:Y:S01]  /*3930*/  S2R R84, SR_TID.X ;  /* 0x0000000000547919 */ /* 0x001e220000002100 */
[----:B------:R-:W-:Y:S01]  /*3940*/  BSSY B1, `(.L_x_439) ;  /* 0x0000032000017945 */ /* 0x000fe20003800000 */
[C---:B0-----:R-:W-:Y:S02]  /*3950*/  VIADD R85, R84.reuse, 0xffffff80 ;  /* 0xffffff8054557836 */ /* 0x041fe40000000000 */
[----:B------:R-:W-:-:S05]  /*3960*/  VIADD R84, R84, 0xffffff80 ;  /* 0xffffff8054547836 */ /* 0x000fca0000000000 */
[----:B------:R-:W-:-:S04]  /*3970*/  LEA.HI R84, R84, R85, RZ, 0x1 ;  /* 0x0000005554547211 */ /* 0x000fc800078f08ff */
[----:B------:R-:W-:-:S04]  /*3980*/  SHF.R.S32.HI R84, RZ, 0x1, R84 ;  /* 0x00000001ff547819 */ /* 0x000fc80000011454 */
[----:B------:R-:W-:-:S04]  /*3990*/  IADD3 R84, R84, 0x80, RZ ;  /* 0x0000008054547810 */ /* 0x000fc80007ffe0ff */
[----:B------:R-:W-:-:S13]  /*39a0*/  ISETP.GE.AND P4, PT, R84, R92, PT ;  /* 0x0000005c5400720c */ /* 0x000fda0003f86270 */
[----:B------:R-:W-:Y:S05]  /*39b0*/  @P4 BRA `(.L_x_440) ;  /* 0x0000000000a84947 */ /* 0x000fea0003800000 */
[----:B------:R-:W2:Y:S04]  /*39c0*/  LDL R85, [R1+0x14] ;  /* 0x0000140001557983 */ /* 0x000ea80000100800 */
[----:B------:R-:W3:Y:S01]  /*39d0*/  LDL R84, [R1+0x20] ;  /* 0x0000200001547983 */ /* 0x000ee20000100800 */
[----:B------:R-:W-:Y:S01]  /*39e0*/  IADD3 R14, P2, P5, R106, R14, R5 ;  /* 0x0000000e6a0e7210 */ /* 0x000fe20007d5e005 */
[----:B------:R-:W-:-:S03]  /*39f0*/  ULDC.64 UR4, c[0x0][0x3e8] ;  /* 0x0000fa0000047ab9 */ /* 0x000fc60000000a00 */
[----:B------:R-:W-:Y:S02]  /*3a00*/  IADD3.X R11, R8, R11, R4, P2, P5 ;  /* 0x0000000b080b7210 */ /* 0x000fe400017ea404 */
[----:B------:R-:W-:-:S04]  /*3a10*/  IADD3 R12, P2, P5, R98, R12, R7 ;  /* 0x0000000c620c7210 */ /* 0x000fc80007d5e007 */
[----:B------:R-:W-:Y:S02]  /*3a20*/  IADD3.X R86, R10, R86, R6, P2, P5 ;  /* 0x000000560a567210 */ /* 0x000fe400017ea406 */
[----:B------:R-:W-:-:S04]  /*3a30*/  IADD3 R14, P2, R14, UR4, RZ ;  /* 0x000000040e0e7c10 */ /* 0x000fc8000ff5e0ff */
[----:B------:R-:W-:Y:S01]  /*3a40*/  IADD3.X R15, R11, UR5, RZ, P2, !PT ;  /* 0x000000050b0f7c10 */ /* 0x000fe200097fe4ff */
[----:B------:R-:W-:Y:S02]  /*3a50*/  ULDC.64 UR4, c[0x0][0x400] ;  /* 0x0001000000047ab9 */ /* 0x000fe40000000a00 */
[----:B------:R-:W-:-:S04]  /*3a60*/  IADD3 R12, P2, R12, UR4, RZ ;  /* 0x000000040c0c7c10 */ /* 0x000fc8000ff5e0ff */
[----:B------:R-:W-:Y:S02]  /*3a70*/  IADD3.X R13, R86, UR5, RZ, P2, !PT ;  /* 0x00000005560d7c10 */ /* 0x000fe400097fe4ff */
[----:B------:R-:W-:Y:S02]  /*3a80*/  ISETP.GE.AND P2, PT, R224, R113, PT ;  /* 0x00000071e000720c */ /* 0x000fe40003f46270 */
[----:B------:R-:W-:Y:S02]  /*3a90*/  CS2R R56, SRZ ;  /* 0x0000000000387805 */ /* 0x000fe4000001ff00 */
[----:B------:R-:W-:Y:S02]  /*3aa0*/  CS2R R58, SRZ ;  /* 0x00000000003a7805 */ /* 0x000fe4000001ff00 */
[----:B------:R-:W-:Y:S02]  /*3ab0*/  CS2R R52, SRZ ;  /* 0x0000000000347805 */ /* 0x000fe4000001ff00 */
[----:B------:R-:W-:-:S05]  /*3ac0*/  CS2R R54, SRZ ;  /* 0x0000000000367805 */ /* 0x000fca000001ff00 */
[----:B------:R0:W5:Y:S04]  /*3ad0*/  @!P2 LDG.E.64 R56, desc[UR50][R14.64] ;  /* 0x000000320e38a981 */ /* 0x000168000c1e1b00 */
[----:B------:R0:W5:Y:S02]  /*3ae0*/  @!P2 LDG.E.64 R58, desc[UR50][R12.64] ;  /* 0x000000320c3aa981 */ /* 0x000164000c1e1b00 */
[----:B-----5:R-:W-:Y:S02]  /*3af0*/  ISETP.GE.AND P2, PT, R94, R113, PT ;  /* 0x000000715e00720c */ /* 0x020fe40003f46270 */
[----:B------:R-:W-:Y:S02]  /*3b00*/  CS2R R48, SRZ ;  /* 0x0000000000307805 */ /* 0x000fe4000001ff00 */
[----:B------:R-:W-:-:S09]  /*3b10*/  CS2R R50, SRZ ;  /* 0x0000000000327805 */ /* 0x000fd2000001ff00 */
[----:B------:R0:W5:Y:S04]  /*3b20*/  @!P2 LDG.E.64 R52, desc[UR50][R14.64+0x10] ;  /* 0x000010320e34a981 */ /* 0x000168000c1e1b00 */
[----:B------:R0:W5:Y:S01]  /*3b30*/  @!P2 LDG.E.64 R54, desc[UR50][R12.64+0x10] ;  /* 0x000010320c36a981 */ /* 0x000162000c1e1b00 */
[----:B------:R-:W-:Y:S02]  /*3b40*/  ISETP.GE.AND P2, PT, R93, R113, PT ;  /* 0x000000715d00720c */ /* 0x000fe40003f46270 */
        /* <DEDUP_REMOVED lines=9> */
[----:B------:R-:W-:Y:S02]  /*3be0*/  CS2R R36, SRZ ;  /* 0x0000000000247805 */ /* 0x000fe4000001ff00 */
[----:B------:R-:W-:Y:S02]  /*3bf0*/  CS2R R38, SRZ ;  /* 0x0000000000267805 */ /* 0x000fe4000001ff00 */
[----:B--2---:R-:W-:-:S13]  /*3c00*/  ISETP.GE.AND P2, PT, R85, R113, PT ;  /* 0x000000715500720c */ /* 0x004fda0003f46270 */
[----:B------:R0:W5:Y:S04]  /*3c10*/  @!P2 LDG.E.64 R40, desc[UR50][R14.64+0x40] ;  /* 0x000040320e28a981 */ /* 0x000168000c1e1b00 */
[----:B------:R0:W5:Y:S01]  /*3c20*/  @!P2 LDG.E.64 R42, desc[UR50][R12.64+0x40] ;  /* 0x000040320c2aa981 */ /* 0x000162000c1e1b00 */
[----:B---3--:R-:W-:-:S13]  /*3c30*/  ISETP.GE.AND P2, PT, R84, R113, PT ;  /* 0x000000715400720c */ /* 0x008fda0003f46270 */
[----:B------:R0:W5:Y:S04]  /*3c40*/  @!P2 LDG.E.64 R36, desc[UR50][R14.64+0x50] ;  /* 0x000050320e24a981 */ /* 0x000168000c1e1b00 */
[----:B------:R0:W5:Y:S02]  /*3c50*/  @!P2 LDG.E.64 R38, desc[UR50][R12.64+0x50] ;  /* 0x000050320c26a981 */ /* 0x000164000c1e1b00 */
.L_x_440:
[----:B------:R-:W-:Y:S05]  /*3c60*/  BSYNC B1 ;  /* 0x0000000000017941 */ /* 0x000fea0003800000 */
.L_x_439:
[----:B------:R-:W-:Y:S01]  /*3c70*/  UISETP.NE.AND UP0, UPT, UR49, 0x3, UPT ;  /* 0x000000033100788c */ /* 0x000fe2000bf05270 */
[----:B-----5:R-:W-:Y:S01]  /*3c80*/  IMAD.MOV.U32 R142, RZ, RZ, R60 ;  /* 0x000000ffff8e7224 */ /* 0x020fe200078e003c */
[----:B------:R-:W-:Y:S01]  /*3c90*/  MOV R143, R62 ;  /* 0x0000003e008f7202 */ /* 0x000fe20000000f00 */
[----:B------:R-:W-:Y:S01]  /*3ca0*/  IMAD.MOV.U32 R146, RZ, RZ, R64 ;  /* 0x000000ffff927224 */ /* 0x000fe200078e0040 */
[----:B------:R-:W-:Y:S01]  /*3cb0*/  MOV R86, R40 ;  /* 0x0000002800567202 */ /* 0x000fe20000000f00 */
[----:B------:R-:W-:Y:S01]  /*3cc0*/  IMAD.MOV.U32 R148, RZ, RZ, R68 ;  /* 0x000000ffff947224 */ /* 0x000fe200078e0044 */
[----:B------:R-:W-:Y:S01]  /*3cd0*/  PLOP3.LUT P2, PT, PT, PT, UP0, 0x80, 0x0 ;  /* 0x000000000000781c */ /* 0x000fe20003f4f008 */
[----:B------:R-:W-:Y:S01]  /*3ce0*/  IMAD.MOV.U32 R150, RZ, RZ, R72 ;  /* 0x000000ffff967224 */ /* 0x000fe200078e0048 */
[----:B------:R-:W-:Y:S01]  /*3cf0*/  MOV R134, R46 ;  /* 0x0000002e00867202 */ /* 0x000fe20000000f00 */
[----:B------:R-:W-:Y:S02]  /*3d00*/  IMAD.MOV.U32 R153, RZ, RZ, R76 ;  /* 0x000000ffff997224 */ /* 0x000fe400078e004c */
[----:B------:R-:W-:-:S02]  /*3d10*/  IMAD.MOV.U32 R154, RZ, RZ, R80 ;  /* 0x000000ffff9a7224 */ /* 0x000fc400078e0050 */
[----:B------:R-:W-:Y:S02]  /*3d20*/  IMAD.MOV.U32 R147, RZ, RZ, R66 ;  /* 0x000000ffff937224 */ /* 0x000fe400078e0042 */
[----:B------:R-:W-:Y:S02]  /*3d30*/  IMAD.MOV.U32 R149, RZ, RZ, R70 ;  /* 0x000000ffff957224 */ /* 0x000fe400078e0046 */
[----:B------:R-:W-:Y:S02]  /*3d40*/  IMAD.MOV.U32 R151, RZ, RZ, R74 ;  /* 0x000000ffff977224 */ /* 0x000fe400078e004a */
[----:B------:R-:W-:Y:S02]  /*3d50*/  IMAD.MOV.U32 R152, RZ, RZ, R78 ;  /* 0x000000ffff987224 */ /* 0x000fe400078e004e */
        /* <DEDUP_REMOVED lines=10> */
[----:B------:R-:W-:Y:S01]  /*3e00*/  IMAD.MOV.U32 R141, RZ, RZ, R58 ;  /* 0x000000ffff8d7224 */ /* 0x000fe200078e003a */
[----:B------:R-:W-:Y:S06]  /*3e10*/  @!P2 BRA `(.L_x_441) ;  /* 0x000000000004a947 */ /* 0x000fec0003800000 */
[----:B------:R-:W-:Y:S01]  /*3e20*/  BPT.TRAP 0x1 ;  /* 0x000000040000795c */ /* 0x000fe20000300000 */
.L_x_441:
[----:B------:R-:W2:Y:S01]  /*3e30*/  LDL R11, [R1+0xc] ;  /* 0x00000c00010b7983 */ /* 0x000ea20000100800 */
[----:B------:R-:W-:Y:S01]  /*3e40*/  IMAD R93, R19, 0x8, R18 ;  /* 0x00000008135d7824 */ /* 0x000fe200078e0212 */
[----:B------:R-:W-:Y:S01]  /*3e50*/  BSSY B1, `(.L_x_442) ;  /* 0x0000004000017945 */ /* 0x000fe20003800000 */
[----:B--2---:R-:W-:-:S04]  /*3e60*/  SHF.L.U32 R94, R11, 0x1f, RZ ;  /* 0x0000001f0b5e7819 */ /* 0x004fc800000006ff */
[----:B------:R-:W1:Y:S02]  /*3e70*/  SYNCS.PHASECHK.TRANS64.TRYWAIT P5, [R93+URZ+0x33490], R94 ;  /* 0x0334905e5d0075a7 */ /* 0x000e6400080a017f */
[----:B-1----:R-:W-:Y:S05]  /*3e80*/  @!P5 BRA `(.L_x_443) ;  /* 0x000002ac0014d947 */ /* 0x002fea0003800000 */
.L_x_780:
[----:B------:R-:W-:Y:S05]  /*3e90*/  BSYNC B1 ;  /* 0x0000000000017941 */ /* 0x000fea0003800000 */
.L_x_442:
[----:B------:R-:W-:-:S03]  /*3ea0*/  UMOV UR4, 0xffffffff ;  /* 0xffffffff00047882 */ /* 0x000fc60000000000 */
[----:B------:R-:W-:Y:S05]  /*3eb0*/  BRA.DIV UR4, `(.L_x_444) ;  /* 0x000002ae041c7947 */ /* 0x000fea000b800000 */
[----:B------:R2:W3:Y:S04]  /*3ec0*/  SHFL.IDX PT, R145, R119, RZ, 0x1e1f ;  /* 0x001e1fff77917589 */ /* 0x0004e800000e0000 */
[----:B------:R2:W4:Y:S02]  /*3ed0*/  SHFL.IDX PT, R11, R120, RZ, 0x1e1f ;  /* 0x001e1fff780b7589 */ /* 0x00052400000e0000 */
.L_x_784:
[----:B------:R-:W-:Y:S04]  /*3ee0*/  BSSY B1, `(.L_x_445) ;  /* 0x00002ca000017945 */ /* 0x000fe80003800000 */
[----:B------:R-:W-:Y:S05]  /*3ef0*/  @P3 BRA `(.L_x_446) ;  /* 0x0000002c00203947 */ /* 0x000fea0003800000 */
[----:B------:R-:W-:Y:S01]  /*3f00*/  ISETP.NE.AND P3, PT, R28, RZ, PT ;  /* 0x000000ff1c00720c */ /* 0x000fe20003f65270 */
[----:B------:R-:W-:-:S12]  /*3f10*/  BSSY B2, `(.L_x_447) ;  /* 0x0000075000027945 */ /* 0x000fd80003800000 */
[----:B------:R-:W-:Y:S05]  /*3f20*/  @!P3 BRA `(.L_x_448) ;  /* 0x0000000400ccb947 */ /* 0x000fea0003800000 */
[----:B0-----:R0:W0:Y:S01]  /*3f30*/  LDS.128 R12, [R88+0x24200] ;  /* 0x02420000580c7984 */ /* 0x0010220000000c00 */
[----:B------:R-:W-:Y:S01]  /*3f40*/  ISETP.GE.AND P3, PT, R224, R113, PT ;  /* 0x00000071e000720c */ /* 0x000fe20003f66270 */
[----:B------:R-:W-:-:S12]  /*3f50*/  BSSY B3, `(.L_x_449) ;  /* 0x000006d000037945 */ /* 0x000fd80003800000 */
[----:B------:R-:W-:Y:S05]  /*3f60*/  @P3 BRA `(.L_x_450) ;  /* 0x0000000400ac3947 */ /* 0x000fea0003800000 */
[--C-:B------:R-:W-:Y:S02]  /*3f70*/  SHF.R.U32.HI R80, RZ, 0x8, R81.reuse ;  /* 0x00000008ff507819 */ /* 0x100fe40000011651 */
[----:B------:R-:W-:Y:S02]  /*3f80*/  SHF.R.U32.HI R82, RZ, 0x10, R81 ;  /* 0x00000010ff527819 */ /* 0x000fe40000011651 */
[----:B------:R-:W-:Y:S01]  /*3f90*/  LOP3.LUT R81, R81, 0xff0000ff, RZ, 0xc0, !PT ;  /* 0xff0000ff51517812 */ /* 0x000fe200078ec0ff */
[----:B------:R-:W-:Y:S01]  /*3fa0*/  IMAD.SHL.U32 R156, R80, 0x100, RZ ;  /* 0x00000100509c7824 */ /* 0x000fe200078e00ff */
[----:B------:R-:W-:Y:S02]  /*3fb0*/  SHF.R.U32.HI R157, RZ, 0x8, R83 ;  /* 0x00000008ff9d7819 */ /* 0x000fe40000011653 */
[----:B------:R-:W-:Y:S02]  /*3fc0*/  SHF.L.U32 R82, R82, 0x10, RZ ;  /* 0x0000001052527819 */ /* 0x000fe400000006ff */
[----:B------:R-:W-:Y:S01]  /*3fd0*/  LOP3.LUT R81, R81, 0xff00, R156, 0xf8, !PT ;  /* 0x0000ff0051517812 */ /* 0x000fe200078ef89c */
[----:B------:R-:W-:Y:S01]  /*3fe0*/  IMAD.SHL.U32 R157, R157, 0x100, RZ ;  /* 0x000001009d9d7824 */ /* 0x000fe200078e00ff */
[----:B------:R-:W-:-:S02]  /*3ff0*/  LOP3.LUT R158, R83, 0xff0000ff, RZ, 0xc0, !PT ;  /* 0xff0000ff539e7812 */ /* 0x000fc400078ec0ff */
[----:B------:R-:W-:Y:S02]  /*4000*/  LOP3.LUT R81, R81, 0xff0000, R82, 0xf8, !PT ;  /* 0x00ff000051517812 */ /* 0x000fe400078ef852 */
[----:B------:R-:W-:Y:S02]  /*4010*/  F2FP.F16.E4M3.UNPACK_B R82, R155.H1 ;  /* 0x0000009bff52723e */ /* 0x000fe400030006ff */
[----:B0-----:R-:W-:Y:S02]  /*4020*/  F2FP.F16.E4M3.UNPACK_B R156, R13 ;  /* 0x0000000dff9c723e */ /* 0x001fe400020006ff */
[----:B------:R-:W-:Y:S01]  /*4030*/  SHF.R.U32.HI R80, RZ, 0x10, R83 ;  /* 0x00000010ff507819 */ /* 0x000fe20000011653 */
[----:B------:R-:W-:Y:S01]  /*4040*/  HADD2.F32 R160, -RZ, R82.H0_H0 ;  /* 0x20000052ffa07230 */ /* 0x000fe20000004100 */
[----:B------:R-:W-:Y:S01]  /*4050*/  LOP3.LUT R158, R158, 0xff00, R157, 0xf8, !PT ;  /* 0x0000ff009e9e7812 */ /* 0x000fe200078ef89d */
[--C-:B------:R-:W-:Y:S01]  /*4060*/  HADD2.F32 R83, -RZ, R156.reuse.H1_H1 ;  /* 0x3000009cff537230 */ /* 0x100fe20000004100 */
[----:B------:R-:W-:Y:S01]  /*4070*/  F2FP.F16.E4M3.UNPACK_B R157, R154.H1 ;  /* 0x0000009aff9d723e */ /* 0x000fe200030006ff */
[----:B------:R-:W-:Y:S01]  /*4080*/  HADD2.F32 R156, -RZ, R156.H0_H0 ;  /* 0x2000009cff9c7230 */ /* 0x000fe20000004100 */
[----:B------:R-:W-:-:S02]  /*4090*/  F2FP.F16.E4M3.UNPACK_B R155, R155 ;  /* 0x0000009bff9b723e */ /* 0x000fc400020006ff */
[CC--:B------:R-:W-:Y:S01]  /*40a0*/  FMUL.FTZ R161, R83.reuse, R160.reuse ;  /* 0x000000a053a17220 */ /* 0x0c0fe20000410000 */
[--C-:B------:R-:W-:Y:S02]  /*40b0*/  HADD2.F32 R159, -RZ, R157.reuse.H0_H0 ;  /* 0x2000009dff9f7230 */ /* 0x100fe40000004100 */
[C---:B------:R-:W-:Y:S01]  /*40c0*/  FMUL.FTZ R160, R156.reuse, R160 ;  /* 0x000000a09ca07220 */ /* 0x040fe20000410000 */
[----:B------:R-:W-:Y:S01]  /*40d0*/  HADD2.F32 R157, -RZ, R157.H1_H1 ;  /* 0x3000009dff9d7230 */ /* 0x000fe20000004100 */
[----:B------:R-:W-:Y:S02]  /*40e0*/  F2FP.F16.E4M3.UNPACK_B R154, R154 ;  /* 0x0000009aff9a723e */ /* 0x000fe400020006ff */
[----:B------:R-:W-:Y:S01]  /*40f0*/  FFMA.FTZ R83, R83, R159, R160 ;  /* 0x0000009f53537223 */ /* 0x000fe200000100a0 */
[----:B------:R-:W-:Y:S01]  /*4100*/  F2FP.F16.E4M3.UNPACK_B R160, R13.H1 ;  /* 0x0000000dffa0723e */ /* 0x000fe200030006ff */
[----:B------:R-:W-:Y:S01]  /*4110*/  FFMA.FTZ R156, R156, R159, -R161 ;  /* 0x0000009f9c9c7223 */ /* 0x000fe200000108a1 */
[----:B------:R-:W-:-:S03]  /*4120*/  HADD2.F32 R159, -RZ, R82.H1_H1 ;  /* 0x30000052ff9f7230 */ /* 0x000fc60000004100 */
[--C-:B------:R-:W-:Y:S02]  /*4130*/  HADD2.F32 R13, -RZ, R160.reuse.H1_H1 ;  /* 0x300000a0ff0d7230 */ /* 0x100fe40000004100 */
[----:B------:R-:W-:-:S03]  /*4140*/  HADD2.F32 R82, -RZ, R160.H0_H0 ;  /* 0x200000a0ff527230 */ /* 0x000fc60000004100 */
[CC--:B------:R-:W-:Y:S02]  /*4150*/  FMUL.FTZ R160, R13.reuse, R159.reuse ;  /* 0x0000009f0da07220 */ /* 0x0c0fe40000410000 */
[C---:B------:R-:W-:Y:S02]  /*4160*/  FMUL.FTZ R159, R82.reuse, R159 ;  /* 0x0000009f529f7220 */ /* 0x040fe40000410000 */
[-C--:B------:R-:W-:Y:S02]  /*4170*/  FFMA.FTZ R82, R82, R157.reuse, -R160 ;  /* 0x0000009d52527223 */ /* 0x080fe400000108a0 */
[----:B------:R-:W-:Y:S01]  /*4180*/  FFMA.FTZ R157, R13, R157, R159 ;  /* 0x0000009d0d9d7223 */ /* 0x000fe2000001009f */
[----:B------:R-:W-:Y:S02]  /*4190*/  IMAD.U32 R13, R80, 0x10000, RZ ;  /* 0x00010000500d7824 */ /* 0x000fe400078e00ff */
[----:B------:R-:W-:Y:S01]  /*41a0*/  IMAD.MOV.U32 R80, RZ, RZ, R15 ;  /* 0x000000ffff507224 */ /* 0x000fe200078e000f */
[----:B------:R-:W-:-:S02]  /*41b0*/  F2FP.F16.E4M3.UNPACK_B R15, R81.H1 ;  /* 0x00000051ff0f723e */ /* 0x000fc400030006ff */
[----:B------:R-:W-:Y:S02]  /*41c0*/  LOP3.LUT R13, R158, 0xff0000, R13, 0xf8, !PT ;  /* 0x00ff00009e0d7812 */ /* 0x000fe400078ef80d */
[-C--:B------:R-:W-:Y:S01]  /*41d0*/  F2FP.F16.E4M3.UNPACK_B R161, R80.reuse ;  /* 0x00000050ffa1723e */ /* 0x080fe200020006ff */
[--C-:B------:R-:W-:Y:S01]  /*41e0*/  HADD2.F32 R160, -RZ, R15.reuse.H0_H0 ;  /* 0x2000000fffa07230 */ /* 0x100fe20000004100 */
[-C--:B------:R-:W-:Y:S01]  /*41f0*/  F2FP.F16.E4M3.UNPACK_B R158, R13.reuse.H1 ;  /* 0x0000000dff9e723e */ /* 0x080fe200030006ff */
[----:B------:R-:W-:Y:S01]  /*4200*/  HADD2.F32 R15, -RZ, R15.H1_H1 ;  /* 0x3000000fff0f7230 */ /* 0x000fe20000004100 */
[----:B------:R-:W-:Y:S01]  /*4210*/  F2FP.F16.E4M3.UNPACK_B R80, R80.H1 ;  /* 0x00000050ff50723e */ /* 0x000fe200030006ff */
[--C-:B------:R-:W-:Y:S01]  /*4220*/  HADD2.F32 R159, -RZ, R161.reuse.H1_H1 ;  /* 0x300000a1ff9f7230 */ /* 0x100fe20000004100 */
[----:B------:R-:W-:Y:S01]  /*4230*/  F2FP.SATFINITE.E4M3.F32.PACK_AB_MERGE_C R82, R157, R82, RZ ;  /* 0x000000529d52723e */ /* 0x000fe200048070ff */
[--C-:B------:R-:W-:Y:S01]  /*4240*/  HADD2.F32 R162, -RZ, R158.reuse.H0_H0 ;  /* 0x2000009effa27230 */ /* 0x100fe20000004100 */
[----:B------:R-:W-:Y:S01]  /*4250*/  F2FP.F16.E4M3.UNPACK_B R13, R13 ;  /* 0x0000000dff0d723e */ /* 0x000fe200020006ff */
[----:B------:R-:W-:Y:S01]  /*4260*/  HADD2.F32 R161, -RZ, R161.H0_H0 ;  /* 0x200000a1ffa17230 */ /* 0x000fe20000004100 */
[----:B------:R-:W-:Y:S01]  /*4270*/  F2FP.SATFINITE.E4M3.F32.PACK_AB_MERGE_C R83, R83, R156, R82 ;  /* 0x0000009c5353723e */ /* 0x000fe20004807052 */
[----:B------:R-:W-:-:S02]  /*4280*/  HADD2.F32 R158, -RZ, R158.H1_H1 ;  /* 0x3000009eff9e7230 */ /* 0x000fc40000004100 */
[----:B------:R-:W-:Y:S01]  /*4290*/  FMUL.FTZ R163, R159, R162 ;  /* 0x000000a29fa37220 */ /* 0x000fe20000410000 */
[----:B------:R-:W-:Y:S02]  /*42a0*/  F2FP.F16.E4M3.UNPACK_B R82, R14 ;  /* 0x0000000eff52723e */ /* 0x000fe400020006ff */
[----:B------:R-:W-:Y:S01]  /*42b0*/  F2FP.F16.E4M3.UNPACK_B R81, R81 ;  /* 0x00000051ff51723e */ /* 0x000fe200020006ff */
[C---:B------:R-:W-:Y:S01]  /*42c0*/  FFMA.FTZ R163, R161.reuse, R160, -R163 ;  /* 0x000000a0a1a37223 */ /* 0x040fe200000108a3 */
[----:B------:R-:W-:Y:S01]  /*42d0*/  FMUL.FTZ R161, R161, R162 ;  /* 0x000000a2a1a17220 */ /* 0x000fe20000410000 */
[----:B------:R-:W-:Y:S02]  /*42e0*/  F2FP.F16.E4M3.UNPACK_B R14, R14.H1 ;  /* 0x0000000eff0e723e */ /* 0x000fe400030006ff */
[----:B------:R-:W-:Y:S02]  /*42f0*/  HADD2.F32 R156, -RZ, R81.H0_H0 ;  /* 0x20000051ff9c7230 */ /* 0x000fe40000004100 */
[----:B------:R-:W-:Y:S01]  /*4300*/  FFMA.FTZ R161, R159, R160, R161 ;  /* 0x000000a09fa17223 */ /* 0x000fe200000100a1 */
[----:B------:R-:W-:-:S02]  /*4310*/  HADD2.F32 R159, -RZ, R80.H1_H1 ;  /* 0x30000050ff9f7230 */ /* 0x000fc40000004100 */
[----:B------:R-:W-:Y:S02]  /*4320*/  HADD2.F32 R80, -RZ, R80.H0_H0 ;  /* 0x20000050ff507230 */ /* 0x000fe40000004100 */
[----:B------:R-:W-:Y:S02]  /*4330*/  HADD2.F32 R81, -RZ, R81.H1_H1 ;  /* 0x30000051ff517230 */ /* 0x000fe40000004100 */
[----:B------:R-:W-:-:S04]  /*4340*/  FMUL.FTZ R160, R159, R158 ;  /* 0x0000009e9fa07220 */ /* 0x000fc80000410000 */
[CC--:B------:R-:W-:Y:S01]  /*4350*/  FFMA.FTZ R160, R80.reuse, R15.reuse, -R160 ;  /* 0x0000000f50a07223 */ /* 0x0c0fe200000108a0 */
[----:B------:R-:W-:Y:S01]  /*4360*/  FMUL.FTZ R80, R80, R158 ;  /* 0x0000009e50507220 */ /* 0x000fe20000410000 */
[--C-:B------:R-:W-:Y:S02]  /*4370*/  HADD2.F32 R158, -RZ, R13.reuse.H0_H0 ;  /* 0x2000000dff9e7230 */ /* 0x100fe40000004100 */
[----:B------:R-:W-:Y:S02]  /*4380*/  HADD2.F32 R13, -RZ, R13.H1_H1 ;  /* 0x3000000dff0d7230 */ /* 0x000fe40000004100 */
[----:B------:R-:W-:Y:S01]  /*4390*/  FFMA.FTZ R80, R159, R15, R80 ;  /* 0x0000000f9f507223 */ /* 0x000fe20000010050 */
[--C-:B------:R-:W-:Y:S02]  /*43a0*/  HADD2.F32 R15, -RZ, R82.reuse.H1_H1 ;  /* 0x30000052ff0f7230 */ /* 0x100fe40000004100 */
[----:B------:R-:W-:Y:S02]  /*43b0*/  HADD2.F32 R82, -RZ, R82.H0_H0 ;  /* 0x20000052ff527230 */ /* 0x000fe40000004100 */
[----:B------:R-:W-:-:S02]  /*43c0*/  HADD2.F32 R159, -RZ, R155.H1_H1 ;  /* 0x3000009bff9f7230 */ /* 0x000fc40000004100 */
[CC--:B------:R-:W-:Y:S01]  /*43d0*/  FMUL.FTZ R157, R15.reuse, R158.reuse ;  /* 0x0000009e0f9d7220 */ /* 0x0c0fe20000410000 */
[----:B------:R-:W-:Y:S02]  /*43e0*/  HADD2.F32 R155, -RZ, R155.H0_H0 ;  /* 0x2000009bff9b7230 */ /* 0x000fe40000004100 */
[----:B------:R-:W-:Y:S01]  /*43f0*/  FMUL.FTZ R158, R82, R158 ;  /* 0x0000009e529e7220 */ /* 0x000fe20000410000 */
[----:B------:R-:W-:Y:S01]  /*4400*/  F2FP.SATFINITE.E4M3.F32.PACK_AB_MERGE_C R80, R80, R160, RZ ;  /* 0x000000a05050723e */ /* 0x000fe200048070ff */
[-C--:B------:R-:W-:Y:S02]  /*4410*/  FFMA.FTZ R157, R82, R156.reuse, -R157 ;  /* 0x0000009c529d7223 */ /* 0x080fe4000001089d */
[----:B------:R-:W-:Y:S01]  /*4420*/  FFMA.FTZ R158, R15, R156, R158 ;  /* 0x0000009c0f9e7223 */ /* 0x000fe2000001009e */
[--C-:B------:R-:W-:Y:S01]  /*4430*/  HADD2.F32 R15, -RZ, R14.reuse.H1_H1 ;  /* 0x3000000eff0f7230 */ /* 0x100fe20000004100 */
[----:B------:R-:W-:Y:S01]  /*4440*/  F2FP.SATFINITE.E4M3.F32.PACK_AB_MERGE_C R80, R161, R163, R80 ;  /* 0x000000a3a150723e */ /* 0x000fe20004807050 */
[----:B------:R-:W-:-:S03]  /*4450*/  HADD2.F32 R14, -RZ, R14.H0_H0 ;  /* 0x2000000eff0e7230 */ /* 0x000fc60000004100 */
[CC--:B------:R-:W-:Y:S02]  /*4460*/  FMUL.FTZ R82, R15.reuse, R13.reuse ;  /* 0x0000000d0f527220 */ /* 0x0c0fe40000410000 */
[C---:B------:R-:W-:Y:S02]  /*4470*/  FMUL.FTZ R156, R14.reuse, R13 ;  /* 0x0000000d0e9c7220 */ /* 0x040fe40000410000 */
[-C--:B------:R-:W-:Y:S01]  /*4480*/  FFMA.FTZ R13, R14, R81.reuse, -R82 ;  /* 0x000000510e0d7223 */ /* 0x080fe20000010852 */
[----:B------:R-:W-:Y:S01]  /*4490*/  F2FP.F16.E4M3.UNPACK_B R82, R12.H1 ;  /* 0x0000000cff52723e */ /* 0x000fe200030006ff */
[----:B------:R-:W-:Y:S01]  /*44a0*/  FFMA.FTZ R14, R15, R81, R156 ;  /* 0x000000510f0e7223 */ /* 0x000fe2000001009c */
[--C-:B------:R-:W-:Y:S02]  /*44b0*/  HADD2.F32 R81, -RZ, R154.reuse.H1_H1 ;  /* 0x3000009aff517230 */ /* 0x100fe40000004100 */
[----:B------:R-:W-:Y:S02]  /*44c0*/  HADD2.F32 R154, -RZ, R154.H0_H0 ;  /* 0x2000009aff9a7230 */ /* 0x000fe40000004100 */
[--C-:B------:R-:W-:Y:S01]  /*44d0*/  HADD2.F32 R15, -RZ, R82.reuse.H1_H1 ;  /* 0x30000052ff0f7230 */ /* 0x100fe20000004100 */
[----:B------:R-:W-:Y:S01]  /*44e0*/  F2FP.SATFINITE.E4M3.F32.PACK_AB_MERGE_C R13, R14, R13, RZ ;  /* 0x0000000d0e0d723e */ /* 0x000fe200048070ff */
[----:B------:R-:W-:-:S03]  /*44f0*/  HADD2.F32 R82, -RZ, R82.H0_H0 ;  /* 0x20000052ff527230 */ /* 0x000fc60000004100 */
[C---:B------:R-:W-:Y:S01]  /*4500*/  FMUL.FTZ R156, R15.reuse, R159 ;  /* 0x0000009f0f9c7220 */ /* 0x040fe20000410000 */
[----:B------:R-:W-:Y:S01]  /*4510*/  F2FP.SATFINITE.E4M3.F32.PACK_AB_MERGE_C R157, R158, R157, R13 ;  /* 0x0000009d9e9d723e */ /* 0x000fe2000480700d */
[C---:B------:R-:W-:Y:S01]  /*4520*/  FMUL.FTZ R159, R82.reuse, R159 ;  /* 0x0000009f529f7220 */ /* 0x040fe20000410000 */
[----:B------:R-:W-:Y:S02]  /*4530*/  IMAD.MOV.U32 R13, RZ, RZ, R83 ;  /* 0x000000ffff0d7224 */ /* 0x000fe400078e0053 */
[-C--:B------:R-:W-:Y:S01]  /*4540*/  FFMA.FTZ R156, R82, R81.reuse, -R156 ;  /* 0x00000051529c7223 */ /* 0x080fe2000001089c */
[----:B------:R-:W-:Y:S01]  /*4550*/  FFMA.FTZ R159, R15, R81, R159 ;  /* 0x000000510f9f7223 */ /* 0x000fe2000001009f */
[----:B------:R-:W-:Y:S01]  /*4560*/  F2FP.F16.E4M3.UNPACK_B R15, R12 ;  /* 0x0000000cff0f723e */ /* 0x000fe200020006ff */
[----:B------:R-:W-:-:S03]  /*4570*/  IMAD.MOV.U32 R14, RZ, RZ, R157 ;  /* 0x000000ffff0e7224 */ /* 0x000fc600078e009d */
[----:B------:R-:W-:Y:S01]  /*4580*/  F2FP.SATFINITE.E4M3.F32.PACK_AB_MERGE_C R156, R159, R156, RZ ;  /* 0x0000009c9f9c723e */ /* 0x000fe200048070ff */
[--C-:B------:R-:W-:Y:S02]  /*4590*/  HADD2.F32 R12, -RZ, R15.reuse.H1_H1 ;  /* 0x3000000fff0c7230 */ /* 0x100fe40000004100 */
[----:B------:R-:W-:-:S03]  /*45a0*/  HADD2.F32 R15, -RZ, R15.H0_H0 ;  /* 0x2000000fff0f7230 */ /* 0x000fc60000004100 */
[CC--:B------:R-:W-:Y:S02]  /*45b0*/  FMUL.FTZ R81, R12.reuse, R155.reuse ;  /* 0x0000009b0c517220 */ /* 0x0c0fe40000410000 */
[C---:B------:R-:W-:Y:S02]  /*45c0*/  FMUL.FTZ R155, R15.reuse, R155 ;  /* 0x0000009b0f9b7220 */ /* 0x040fe40000410000 */
[-C--:B------:R-:W-:Y:S01]  /*45d0*/  FFMA.FTZ R81, R15, R154.reuse, -R81 ;  /* 0x0000009a0f517223 */ /* 0x080fe20000010851 */
[----:B------:R-:W-:Y:S02]  /*45e0*/  IMAD.MOV.U32 R15, RZ, RZ, R80 ;  /* 0x000000ffff0f7224 */ /* 0x000fe400078e0050 */
[----:B------:R-:W-:-:S05]  /*45f0*/  FFMA.FTZ R155, R12, R154, R155 ;  /* 0x0000009a0c9b7223 */ /* 0x000fca000001009b */
[----:B------:R-:W-:-:S05]  /*4600*/  F2FP.SATFINITE.E4M3.F32.PACK_AB_MERGE_C R81, R155, R81, R156 ;  /* 0x000000519b51723e */ /* 0x000fca000480709c */
[----:B------:R-:W-:-:S07]  /*4610*/  IMAD.MOV.U32 R12, RZ, RZ, R81 ;  /* 0x000000ffff0c7224 */ /* 0x000fce00078e0051 */
.L_x_450:
[----:B------:R-:W-:Y:S05]  /*4620*/  BSYNC B3 ;  /* 0x0000000000037941 */ /* 0x000fea0003800000 */
.L_x_449:
[----:B----4-:R-:W-:-:S04]  /*4630*/  IADD3 R80, P3, R16, R11, RZ ;  /* 0x0000000b10507210 */ /* 0x010fc80007f7e0ff */
[----:B---3--:R-:W-:-:S05]  /*4640*/  IADD3.X R81, R145, R17, RZ, P3, !PT ;  /* 0x0000001191517210 */ /* 0x008fca0001ffe4ff */
[----:B0-----:R0:W-:Y:S04]  /*4650*/  ST.E.128 desc[UR50][R80.64], R12 ;  /* 0x0000000c50007985 */ /* 0x0011e8000c101d32 */
.L_x_448:
[----:B------:R-:W-:Y:S05]  /*4660*/  BSYNC B2 ;  /* 0x0000000000027941 */ /* 0x000fea0003800000 */
.L_x_447:
[----:B------:R-:W-:Y:S01]  /*4670*/  ISETP.NE.AND P3, PT, R29, RZ, PT ;  /* 0x000000ff1d00720c */ /* 0x000fe20003f65270 */
[----:B------:R-:W-:-:S12]  /*4680*/  BSSY B2, `(.L_x_451) ;  /* 0x0000077000027945 */ /* 0x000fd80003800000 */
[----:B------:R-:W-:Y:S05]  /*4690*/  @!P3 BRA `(.L_x_452) ;  /* 0x0000000400d4b947 */ /* 0x000fea0003800000 */
[----:B0-----:R-:W5:Y:S01]  /*46a0*/  LDL R80, [R1+0x10] ;  /* 0x0000100001507983 */ /* 0x001f620000100800 */
[----:B------:R-:W-:Y:S03]  /*46b0*/  BSSY B3, `(.L_x_453) ;  /* 0x000006f000037945 */ /* 0x000fe60003800000 */
[----:B------:R0:W0:Y:S01]  /*46c0*/  LDS.128 R12, [R89+0x24200] ;  /* 0x02420000590c7984 */ /* 0x0000220000000c00 */
[----:B-----5:R-:W-:-:S13]  /*46d0*/  ISETP.GE.AND P3, PT, R80, R113, PT ;  /* 0x000000715000720c */ /* 0x020fda0003f66270 */
[----:B0-----:R-:W-:Y:S05]  /*46e0*/  @P3 BRA `(.L_x_454) ;  /* 0x0000000400ac3947 */ /* 0x001fea0003800000 */
[--C-:B------:R-:W-:Y:S02]  /*46f0*/  SHF.R.U32.HI R80, RZ, 0x8, R77.reuse ;  /* 0x00000008ff507819 */ /* 0x100fe4000001164d */
[----:B------:R-:W-:Y:S02]  /*4700*/  LOP3.LUT R78, R77, 0xff0000ff, RZ, 0xc0, !PT ;  /* 0xff0000ff4d4e7812 */ /* 0x000fe400078ec0ff */
[----:B------:R-:W-:Y:S01]  /*4710*/  SHF.R.U32.HI R77, RZ, 0x10, R77 ;  /* 0x00000010ff4d7819 */ /* 0x000fe2000001164d */
[----:B------:R-:W-:Y:S01]  /*4720*/  IMAD.SHL.U32 R80, R80, 0x100, RZ ;  /* 0x0000010050507824 */ /* 0x000fe200078e00ff */
[----:B------:R-:W-:Y:S02]  /*4730*/  SHF.R.U32.HI R81, RZ, 0x8, R79 ;  /* 0x00000008ff517819 */ /* 0x000fe4000001164f */
[----:B------:R-:W-:Y:S01]  /*4740*/  LOP3.LUT R82, R79, 0xff0000ff, RZ, 0xc0, !PT ;  /* 0xff0000ff4f527812 */ /* 0x000fe200078ec0ff */
[----:B------:R-:W-:Y:S01]  /*4750*/  IMAD.U32 R77, R77, 0x10000, RZ ;  /* 0x000100004d4d7824 */ /* 0x000fe200078e00ff */
[----:B------:R-:W-:Y:S01]  /*4760*/  LOP3.LUT R78, R78, 0xff00, R80, 0xf8, !PT ;  /* 0x0000ff004e4e7812 */ /* 0x000fe200078ef850 */
[----:B------:R-:W-:Y:S01]  /*4770*/  IMAD.SHL.U32 R81, R81, 0x100, RZ ;  /* 0x0000010051517824 */ /* 0x000fe200078e00ff */
[----:B------:R-:W-:-:S02]  /*4780*/  F2FP.F16.E4M3.UNPACK_B R80, R13 ;  /* 0x0000000dff50723e */ /* 0x000fc400020006ff */
[----:B------:R-:W-:Y:S02]  /*4790*/  LOP3.LUT R77, R78, 0xff0000, R77, 0xf8, !PT ;  /* 0x00ff00004e4d7812 */ /* 0x000fe400078ef84d */
[-C--:B------:R-:W-:Y:S02]  /*47a0*/  F2FP.F16.E4M3.UNPACK_B R78, R152.reuse.H1 ;  /* 0x00000098ff4e723e */ /* 0x080fe400030006ff */
[----:B------:R-:W-:Y:S01]  /*47b0*/  SHF.R.U32.HI R76, RZ, 0x10, R79 ;  /* 0x00000010ff4c7819 */ /* 0x000fe2000001164f */
[----:B------:R-:W-:Y:S01]  /*47c0*/  HADD2.F32 R79, -RZ, R80.H1_H1 ;  /* 0x30000050ff4f7230 */ /* 0x000fe20000004100 */
[----:B------:R-:W-:Y:S01]  /*47d0*/  LOP3.LUT R82, R82, 0xff00, R81, 0xf8, !PT ;  /* 0x0000ff0052527812 */ /* 0x000fe200078ef851 */
[----:B------:R-:W-:Y:S01]  /*47e0*/  HADD2.F32 R154, -RZ, R78.H0_H0 ;  /* 0x2000004eff9a7230 */ /* 0x000fe20000004100 */
        /* <DEDUP_REMOVED lines=76> */
[----:B------:R-:W-:Y:S01]  /*4cb0*/  MOV R13, R79 ;  /* 0x0000004f000d7202 */ /* 0x000fe20000000f00 */
[-C--:B------:R-:W-:Y:S02]  /*4cc0*/  FFMA.FTZ R80, R78, R77.reuse, -R80 ;  /* 0x0000004d4e507223 */ /* 0x080fe40000010850 */
        /* <DEDUP_REMOVED lines=13> */
.L_x_454:
[----:B------:R-:W-:Y:S05]  /*4da0*/  BSYNC B3 ;  /* 0x0000000000037941 */ /* 0x000fea0003800000 */
.L_x_453:
[----:B------:R-:W-:-:S05]  /*4db0*/  IMAD.SHL.U32 R77, R226, 0x10, RZ ;  /* 0x00000010e24d7824 */ /* 0x000fca00078e00ff */
[----:B----4-:R-:W-:-:S04]  /*4dc0*/  IADD3 R76, P3, R11, R77, RZ ;  /* 0x0000004d0b4c7210 */ /* 0x010fc80007f7e0ff */
[----:B---3--:R-:W-:-:S05]  /*4dd0*/  LEA.HI.X.SX32 R77, R77, R145, 0x1, P3 ;  /* 0x000000914d4d7211 */ /* 0x008fca00018f0eff */
[----:B------:R0:W-:Y:S04]  /*4de0*/  ST.E.128 desc[UR50][R76.64], R12 ;  /* 0x0000000c4c007985 */ /* 0x0001e8000c101d32 */
.L_x_452:
[----:B------:R-:W-:Y:S05]  /*4df0*/  BSYNC B2 ;  /* 0x0000000000027941 */ /* 0x000fea0003800000 */
.L_x_451:
        /* <DEDUP_REMOVED lines=9> */
[----:B------:R-:W-:Y:S02]  /*4e90*/  SHF.R.U32.HI R74, RZ, 0x10, R73 ;  /* 0x00000010ff4a7819 */ /* 0x000fe40000011649 */
[----:B------:R-:W-:Y:S01]  /*4ea0*/  LOP3.LUT R73, R73, 0xff0000ff, RZ, 0xc0, !PT ;  /* 0xff0000ff49497812 */ /* 0x000fe200078ec0ff */
[----:B------:R-:W-:Y:S01]  /*4eb0*/  IMAD.SHL.U32 R76, R72, 0x100, RZ ;  /* 0x00000100484c7824 */ /* 0x000fe200078e00ff */
[----:B------:R-:W-:Y:S01]  /*4ec0*/  SHF.R.U32.HI R77, RZ, 0x8, R75 ;  /* 0x00000008ff4d7819 */ /* 0x000fe2000001164b */
[----:B------:R-:W-:Y:S01]  /*4ed0*/  IMAD.U32 R74, R74, 0x10000, RZ ;  /* 0x000100004a4a7824 */ /* 0x000fe200078e00ff */
[----:B------:R-:W-:Y:S02]  /*4ee0*/  LOP3.LUT R78, R75, 0xff0000ff, RZ, 0xc0, !PT ;  /* 0xff0000ff4b4e7812 */ /* 0x000fe400078ec0ff */
        /* <DEDUP_REMOVED lines=27> */
[----:B------:R-:W-:Y:S01]  /*50a0*/  SHF.L.U32 R13, R72, 0x10, RZ ;  /* 0x00000010480d7819 */ /* 0x000fe200000006ff */
[----:B------:R-:W-:Y:S01]  /*50b0*/  IMAD.MOV.U32 R72, RZ, RZ, R15 ;  /* 0x000000ffff487224 */ /* 0x000fe200078e000f */
[----:B------:R-:W-:Y:S02]  /*50c0*/  F2FP.F16.E4M3.UNPACK_B R15, R73.H1 ;  /* 0x00000049ff0f723e */ /* 0x000fe400030006ff */
[----:B------:R-:W-:-:S02]  /*50d0*/  LOP3.LUT R13, R78, 0xff0000, R13, 0xf8, !PT ;  /* 0x00ff00004e0d7812 */ /* 0x000fc400078ef80d */
        /* <DEDUP_REMOVED lines=69> */
.L_x_458:
[----:B------:R-:W-:Y:S05]  /*5530*/  BSYNC B3 ;  /* 0x0000000000037941 */ /* 0x000fea0003800000 */
.L_x_457:
[----:B------:R-:W-:-:S05]  /*5540*/  IMAD.SHL.U32 R73, R227, 0x10, RZ ;  /* 0x00000010e3497824 */ /* 0x000fca00078e00ff */
[----:B----4-:R-:W-:-:S04]  /*5550*/  IADD3 R72, P3, R11, R73, RZ ;  /* 0x000000490b487210 */ /* 0x010fc80007f7e0ff */
[----:B---3--:R-:W-:-:S05]  /*5560*/  LEA.HI.X.SX32 R73, R73, R145, 0x1, P3 ;  /* 0x0000009149497211 */ /* 0x008fca00018f0eff */
[----:B------:R0:W-:Y:S04]  /*5570*/  ST.E.128 desc[UR50][R72.64], R12 ;  /* 0x0000000c48007985 */ /* 0x0001e8000c101d32 */
.L_x_456:
[----:B------:R-:W-:Y:S05]  /*5580*/  BSYNC B2 ;  /* 0x0000000000027941 */ /* 0x000fea0003800000 */
.L_x_455:
        /* <DEDUP_REMOVED lines=10> */
[----:B------:R-:W-:Y:S02]  /*5630*/  SHF.R.U32.HI R69, RZ, 0x10, R69 ;  /* 0x00000010ff457819 */ /* 0x000fe40000011645 */
[----:B------:R-:W-:Y:S02]  /*5640*/  SHF.L.U32 R72, R72, 0x8, RZ ;  /* 0x0000000848487819 */ /* 0x000fe400000006ff */
[----:B------:R-:W-:Y:S01]  /*5650*/  SHF.R.U32.HI R73, RZ, 0x8, R71 ;  /* 0x00000008ff497819 */ /* 0x000fe20000011647 */
[----:B------:R-:W-:Y:S01]  /*5660*/  IMAD.U32 R69, R69, 0x10000, RZ ;  /* 0x0001000045457824 */ /* 0x000fe200078e00ff */
[----:B------:R-:W-:-:S02]  /*5670*/  LOP3.LUT R70, R70, 0xff00, R72, 0xf8, !PT ;  /* 0x0000ff0046467812 */ /* 0x000fc400078ef848 */
[----:B------:R-:W-:Y:S01]  /*5680*/  LOP3.LUT R74, R71, 0xff0000ff, RZ, 0xc0, !PT ;  /* 0xff0000ff474a7812 */ /* 0x000fe200078ec0ff */
[----:B------:R-:W-:Y:S01]  /*5690*/  IMAD.SHL.U32 R73, R73, 0x100, RZ ;  /* 0x0000010049497824 */ /* 0x000fe200078e00ff */
[----:B------:R-:W-:Y:S02]  /*56a0*/  LOP3.LUT R69, R70, 0xff0000, R69, 0xf8, !PT ;  /* 0x00ff000046457812 */ /* 0x000fe400078ef845 */
[----:B------:R-:W-:Y:S02]  /*56b0*/  F2FP.F16.E4M3.UNPACK_B R70, R149.H1 ;  /* 0x00000095ff46723e */ /* 0x000fe400030006ff */
[----:B------:R-:W-:Y:S02]  /*56c0*/  F2FP.F16.E4M3.UNPACK_B R72, R13 ;  /* 0x0000000dff48723e */ /* 0x000fe400020006ff */
        /* <DEDUP_REMOVED lines=64> */
[--C-:B------:R-:W-:Y:S02]  /*5ad0*/  HADD2.F32 R15, -RZ, R14.reuse.H1_H1 ;  /* 0x3000000eff0f7230 */ /* 0x100fe40000004100 */
        /* <DEDUP_REMOVED lines=17> */
[----:B------:R-:W-:-:S04]  /*5bf0*/  F2FP.F16.E4M3.UNPACK_B R15, R12 ;  /* 0x0000000cff0f723e */ /* 0x000fc800020006ff */
[----:B------:R-:W-:Y:S01]  /*5c00*/  F2FP.SATFINITE.E4M3.F32.PACK_AB_MERGE_C R72, R75, R72, RZ ;  /* 0x000000484b48723e */ /* 0x000fe200048070ff */
[--C-:B------:R-:W-:Y:S02]  /*5c10*/  HADD2.F32 R12, -RZ, R15.reuse.H1_H1 ;  /* 0x3000000fff0c7230 */ /* 0x100fe40000004100 */
[----:B------:R-:W-:-:S03]  /*5c20*/  HADD2.F32 R15, -RZ, R15.H0_H0 ;  /* 0x2000000fff0f7230 */ /* 0x000fc60000004100 */
[CC--:B------:R-:W-:Y:S02]  /*5c30*/  FMUL.FTZ R69, R12.reuse, R149.reuse ;  /* 0x000000950c457220 */ /* 0x0c0fe40000410000 */
[C---:B------:R-:W-:Y:S02]  /*5c40*/  FMUL.FTZ R149, R15.reuse, R149 ;  /* 0x000000950f957220 */ /* 0x040fe40000410000 */
[-C--:B------:R-:W-:Y:S01]  /*5c50*/  FFMA.FTZ R69, R15, R148.reuse, -R69 ;  /* 0x000000940f457223 */ /* 0x080fe20000010845 */
[----:B------:R-:W-:Y:S01]  /*5c60*/  F2FP.SATFINITE.E4M3.F32.PACK_AB_MERGE_C R15, R77, R79, R68 ;  /* 0x0000004f4d0f723e */ /* 0x000fe20004807044 */
[----:B------:R-:W-:-:S05]  /*5c70*/  FFMA.FTZ R149, R12, R148, R149 ;  /* 0x000000940c957223 */ /* 0x000fca0000010095 */
[----:B------:R-:W-:-:S07]  /*5c80*/  F2FP.SATFINITE.E4M3.F32.PACK_AB_MERGE_C R12, R149, R69, R72 ;  /* 0x00000045950c723e */ /* 0x000fce0004807048 */
.L_x_462:
[----:B------:R-:W-:Y:S05]  /*5c90*/  BSYNC B3 ;  /* 0x0000000000037941 */ /* 0x000fea0003800000 */
.L_x_461:
[----:B------:R-:W3:Y:S01]  /*5ca0*/  LDL R70, [R1] ;  /* 0x0000000001467983 */ /* 0x000ee20000100800 */
[----:B----4-:R-:W-:-:S05]  /*5cb0*/  IADD3 R68, P3, R23, R11, RZ ;  /* 0x0000000b17447210 */ /* 0x010fca0007f7e0ff */
[----:B---3--:R-:W-:-:S05]  /*5cc0*/  IMAD.X R69, R145, 0x1, R70, P3 ;  /* 0x0000000191457824 */ /* 0x008fca00018e0646 */
[----:B------:R0:W-:Y:S03]  /*5cd0*/  ST.E.128 desc[UR50][R68.64], R12 ;  /* 0x0000000c44007985 */ /* 0x0001e6000c101d32 */
.L_x_460:
[----:B------:R-:W-:Y:S05]  /*5ce0*/  BSYNC B2 ;  /* 0x0000000000027941 */ /* 0x000fea0003800000 */
.L_x_459:
        /* <DEDUP_REMOVED lines=8> */
[----:B------:R-:W-:Y:S02]  /*5d70*/  SHF.R.U32.HI R70, RZ, 0x8, R67 ;  /* 0x00000008ff467819 */ /* 0x000fe40000011643 */
[--C-:B------:R-:W-:Y:S02]  /*5d80*/  SHF.R.U32.HI R66, RZ, 0x10, R65.reuse ;  /* 0x00000010ff427819 */ /* 0x100fe40000011641 */
[----:B------:R-:W-:Y:S02]  /*5d90*/  SHF.R.U32.HI R68, RZ, 0x8, R65 ;  /* 0x00000008ff447819 */ /* 0x000fe40000011641 */
[----:B------:R-:W-:Y:S02]  /*5da0*/  LOP3.LUT R69, R65, 0xff0000ff, RZ, 0xc0, !PT ;  /* 0xff0000ff41457812 */ /* 0x000fe400078ec0ff */
[----:B------:R-:W-:Y:S02]  /*5db0*/  SHF.R.U32.HI R65, RZ, 0x10, R67 ;  /* 0x00000010ff417819 */ /* 0x000fe40000011643 */
[----:B------:R-:W-:Y:S01]  /*5dc0*/  LOP3.LUT R64, R67, 0xff0000ff, RZ, 0xc0, !PT ;  /* 0xff0000ff43407812 */ /* 0x000fe200078ec0ff */
[----:B------:R-:W-:Y:S01]  /*5dd0*/  IMAD.SHL.U32 R67, R70, 0x100, RZ ;  /* 0x0000010046437824 */ /* 0x000fe200078e00ff */
[----:B------:R-:W-:-:S02]  /*5de0*/  SHF.L.U32 R68, R68, 0x8, RZ ;  /* 0x0000000844447819 */ /* 0x000fc400000006ff */
[----:B------:R-:W-:Y:S02]  /*5df0*/  F2FP.F16.E4M3.UNPACK_B R70, R13 ;  /* 0x0000000dff46723e */ /* 0x000fe400020006ff */
[----:B------:R-:W-:Y:S02]  /*5e00*/  LOP3.LUT R67, R64, 0xff00, R67, 0xf8, !PT ;  /* 0x0000ff0040437812 */ /* 0x000fe400078ef843 */
[-C--:B------:R-:W-:Y:S02]  /*5e10*/  F2FP.F16.E4M3.UNPACK_B R64, R147.reuse.H1 ;  /* 0x00000093ff40723e */ /* 0x080fe400030006ff */
[----:B------:R-:W-:Y:S01]  /*5e20*/  LOP3.LUT R68, R69, 0xff00, R68, 0xf8, !PT ;  /* 0x0000ff0045447812 */ /* 0x000fe200078ef844 */
[----:B------:R-:W-:Y:S01]  /*5e30*/  HADD2.F32 R69, -RZ, R70.H1_H1 ;  /* 0x30000046ff457230 */ /* 0x000fe20000004100 */
[-C--:B------:R-:W-:Y:S01]  /*5e40*/  F2FP.F16.E4M3.UNPACK_B R71, R146.reuse.H1 ;  /* 0x00000092ff47723e */ /* 0x080fe200030006ff */
[----:B------:R-:W-:Y:S01]  /*5e50*/  HADD2.F32 R73, -RZ, R64.H0_H0 ;  /* 0x20000040ff497230 */ /* 0x000fe20000004100 */
[----:B------:R-:W-:Y:S01]  /*5e60*/  F2FP.F16.E4M3.UNPACK_B R147, R147 ;  /* 0x00000093ff93723e */ /* 0x000fe200020006ff */
[----:B------:R-:W-:Y:S01]  /*5e70*/  HADD2.F32 R70, -RZ, R70.H0_H0 ;  /* 0x20000046ff467230 */ /* 0x000fe20000004100 */
[----:B------:R-:W-:Y:S01]  /*5e80*/  F2FP.F16.E4M3.UNPACK_B R146, R146 ;  /* 0x00000092ff92723e */ /* 0x000fe200020006ff */
[----:B------:R-:W-:-:S02]  /*5e90*/  HADD2.F32 R72, -RZ, R71.H0_H0 ;  /* 0x20000047ff487230 */ /* 0x000fc40000004100 */
[-C--:B------:R-:W-:Y:S01]  /*5ea0*/  FMUL.FTZ R74, R69, R73.reuse ;  /* 0x00000049454a7220 */ /* 0x080fe20000410000 */
[----:B------:R-:W-:Y:S02]  /*5eb0*/  HADD2.F32 R71, -RZ, R71.H1_H1 ;  /* 0x30000047ff477230 */ /* 0x000fe40000004100 */
[C---:B------:R-:W-:Y:S01]  /*5ec0*/  FMUL.FTZ R73, R70.reuse, R73 ;  /* 0x0000004946497220 */ /* 0x040fe20000410000 */
[----:B------:R-:W-:-:S03]  /*5ed0*/  FFMA.FTZ R70, R70, R72, -R74 ;  /* 0x0000004846467223 */ /* 0x000fc6000001084a */
[----:B------:R-:W-:Y:S01]  /*5ee0*/  FFMA.FTZ R69, R69, R72, R73 ;  /* 0x0000004845457223 */ /* 0x000fe20000010049 */
[----:B------:R-:W-:Y:S01]  /*5ef0*/  F2FP.F16.E4M3.UNPACK_B R73, R13.H1 ;  /* 0x0000000dff49723e */ /* 0x000fe200030006ff */
[----:B------:R-:W-:-:S04]  /*5f00*/  HADD2.F32 R72, -RZ, R64.H1_H1 ;  /* 0x30000040ff487230 */ /* 0x000fc80000004100 */
[--C-:B------:R-:W-:Y:S02]  /*5f10*/  HADD2.F32 R13, -RZ, R73.reuse.H1_H1 ;  /* 0x30000049ff0d7230 */ /* 0x100fe40000004100 */
[----:B------:R-:W-:-:S03]  /*5f20*/  HADD2.F32 R64, -RZ, R73.H0_H0 ;  /* 0x20000049ff407230 */ /* 0x000fc60000004100 */
[CC--:B------:R-:W-:Y:S02]  /*5f30*/  FMUL.FTZ R73, R13.reuse, R72.reuse ;  /* 0x000000480d497220 */ /* 0x0c0fe40000410000 */
[C---:B------:R-:W-:Y:S02]  /*5f40*/  FMUL.FTZ R72, R64.reuse, R72 ;  /* 0x0000004840487220 */ /* 0x040fe40000410000 */
[----:B------:R-:W-:Y:S01]  /*5f50*/  FFMA.FTZ R64, R64, R71, -R73 ;  /* 0x0000004740407223 */ /* 0x000fe20000010849 */
[----:B------:R-:W-:Y:S01]  /*5f60*/  F2FP.F16.E4M3.UNPACK_B R73, R15 ;  /* 0x0000000fff49723e */ /* 0x000fe200020006ff */
[----:B------:R-:W-:Y:S01]  /*5f70*/  FFMA.FTZ R13, R13, R71, R72 ;  /* 0x000000470d0d7223 */ /* 0x000fe20000010048 */
[----:B------:R-:W-:Y:S01]  /*5f80*/  IMAD.U32 R71, R66, 0x10000, RZ ;  /* 0x0001000042477824 */ /* 0x000fe200078e00ff */
[----:B------:R-:W-:Y:S01]  /*5f90*/  F2FP.F16.E4M3.UNPACK_B R15, R15.H1 ;  /* 0x0000000fff0f723e */ /* 0x000fe200030006ff */
[----:B------:R-:W-:Y:S02]  /*5fa0*/  IMAD.U32 R66, R65, 0x10000, RZ ;  /* 0x0001000041427824 */ /* 0x000fe400078e00ff */
[----:B------:R-:W-:-:S02]  /*5fb0*/  F2FP.SATFINITE.E4M3.F32.PACK_AB_MERGE_C R13, R13, R64, RZ ;  /* 0x000000400d0d723e */ /* 0x000fc400048070ff */
[----:B------:R-:W-:Y:S01]  /*5fc0*/  LOP3.LUT R65, R68, 0xff0000, R71, 0xf8, !PT ;  /* 0x00ff000044417812 */ /* 0x000fe200078ef847 */
[--C-:B------:R-:W-:Y:S01]  /*5fd0*/  HADD2.F32 R71, -RZ, R73.reuse.H1_H1 ;  /* 0x30000049ff477230 */ /* 0x100fe20000004100 */
[----:B------:R-:W-:Y:S01]  /*5fe0*/  LOP3.LUT R66, R67, 0xff0000, R66, 0xf8, !PT ;  /* 0x00ff000043427812 */ /* 0x000fe200078ef842 */
[----:B------:R-:W-:Y:S01]  /*5ff0*/  HADD2.F32 R73, -RZ, R73.H0_H0 ;  /* 0x20000049ff497230 */ /* 0x000fe20000004100 */
[----:B------:R-:W-:Y:S02]  /*6000*/  F2FP.F16.E4M3.UNPACK_B R68, R65.H1 ;  /* 0x00000041ff44723e */ /* 0x000fe400030006ff */
[-C--:B------:R-:W-:Y:S02]  /*6010*/  F2FP.F16.E4M3.UNPACK_B R67, R66.reuse.H1 ;  /* 0x00000042ff43723e */ /* 0x080fe400030006ff */
[----:B------:R-:W-:Y:S01]  /*6020*/  F2FP.F16.E4M3.UNPACK_B R66, R66 ;  /* 0x00000042ff42723e */ /* 0x000fe200020006ff */
[----:B------:R-:W-:Y:S01]  /*6030*/  HADD2.F32 R72, -RZ, R68.H0_H0 ;  /* 0x20000044ff487230 */ /* 0x000fe20000004100 */
[----:B------:R-:W-:Y:S01]  /*6040*/  F2FP.SATFINITE.E4M3.F32.PACK_AB_MERGE_C R13, R69, R70, R13 ;  /* 0x00000046450d723e */ /* 0x000fe2000480700d */
[----:B------:R-:W-:-:S02]  /*6050*/  HADD2.F32 R74, -RZ, R67.H0_H0 ;  /* 0x20000043ff4a7230 */ /* 0x000fc40000004100 */
[----:B------:R-:W-:Y:S02]  /*6060*/  HADD2.F32 R67, -RZ, R67.H1_H1 ;  /* 0x30000043ff437230 */ /* 0x000fe40000004100 */
[----:B------:R-:W-:Y:S02]  /*6070*/  HADD2.F32 R68, -RZ, R68.H1_H1 ;  /* 0x30000044ff447230 */ /* 0x000fe40000004100 */
[----:B------:R-:W-:-:S04]  /*6080*/  FMUL.FTZ R75, R71, R74 ;  /* 0x0000004a474b7220 */ /* 0x000fc80000410000 */
[C---:B------:R-:W-:Y:S01]  /*6090*/  FFMA.FTZ R75, R73.reuse, R72, -R75 ;  /* 0x00000048494b7223 */ /* 0x040fe2000001084b */
[----:B------:R-:W-:-:S04]  /*60a0*/  FMUL.FTZ R73, R73, R74 ;  /* 0x0000004a49497220 */ /* 0x000fc80000410000 */
[----:B------:R-:W-:Y:S01]  /*60b0*/  FFMA.FTZ R73, R71, R72, R73 ;  /* 0x0000004847497223 */ /* 0x000fe20000010049 */
[--C-:B------:R-:W-:Y:S02]  /*60c0*/  HADD2.F32 R71, -RZ, R15.reuse.H1_H1 ;  /* 0x3000000fff477230 */ /* 0x100fe40000004100 */
[----:B------:R-:W-:-:S03]  /*60d0*/  HADD2.F32 R15, -RZ, R15.H0_H0 ;  /* 0x2000000fff0f7230 */ /* 0x000fc60000004100 */
[----:B------:R-:W-:-:S04]  /*60e0*/  FMUL.FTZ R72, R71, R67 ;  /* 0x0000004347487220 */ /* 0x000fc80000410000 */
[C---:B------:R-:W-:Y:S01]  /*60f0*/  FFMA.FTZ R72, R15.reuse, R68, -R72 ;  /* 0x000000440f487223 */ /* 0x040fe20000010848 */
[----:B------:R-:W-:Y:S01]  /*6100*/  FMUL.FTZ R15, R15, R67 ;  /* 0x000000430f0f7220 */ /* 0x000fe20000410000 */
[----:B------:R-:W-:-:S03]  /*6110*/  F2FP.F16.E4M3.UNPACK_B R67, R65 ;  /* 0x00000041ff43723e */ /* 0x000fc600020006ff */
[----:B------:R-:W-:Y:S01]  /*6120*/  FFMA.FTZ R15, R71, R68, R15 ;  /* 0x00000044470f7223 */ /* 0x000fe2000001000f */
[-C--:B------:R-:W-:Y:S01]  /*6130*/  F2FP.F16.E4M3.UNPACK_B R68, R14.reuse ;  /* 0x0000000eff44723e */ /* 0x080fe200020006ff */
[----:B------:R-:W-:Y:S01]  /*6140*/  HADD2.F32 R71, -RZ, R66.H0_H0 ;  /* 0x20000042ff477230 */ /* 0x000fe20000004100 */
[----:B------:R-:W-:Y:S01]  /*6150*/  F2FP.F16.E4M3.UNPACK_B R14, R14.H1 ;  /* 0x0000000eff0e723e */ /* 0x000fe200030006ff */
[--C-:B------:R-:W-:Y:S01]  /*6160*/  HADD2.F32 R69, -RZ, R67.reuse.H0_H0 ;  /* 0x20000043ff457230 */ /* 0x100fe20000004100 */
[----:B------:R-:W-:Y:S01]  /*6170*/  F2FP.SATFINITE.E4M3.F32.PACK_AB_MERGE_C R72, R15, R72, RZ ;  /* 0x000000480f48723e */ /* 0x000fe200048070ff */
[--C-:B------:R-:W-:Y:S02]  /*6180*/  HADD2.F32 R64, -RZ, R68.reuse.H1_H1 ;  /* 0x30000044ff407230 */ /* 0x100fe40000004100 */
[----:B------:R-:W-:Y:S01]  /*6190*/  HADD2.F32 R68, -RZ, R68.H0_H0 ;  /* 0x20000044ff447230 */ /* 0x000fe20000004100 */
[----:B------:R-:W-:Y:S01]  /*61a0*/  F2FP.SATFINITE.E4M3.F32.PACK_AB_MERGE_C R15, R73, R75, R72 ;  /* 0x0000004b490f723e */ /* 0x000fe20004807048 */
[----:B------:R-:W-:-:S02]  /*61b0*/  HADD2.F32 R67, -RZ, R67.H1_H1 ;  /* 0x30000043ff437230 */ /* 0x000fc40000004100 */
[-C--:B------:R-:W-:Y:S01]  /*61c0*/  FMUL.FTZ R65, R64, R71.reuse ;  /* 0x0000004740417220 */ /* 0x080fe20000410000 */
[----:B------:R-:W-:-:S03]  /*61d0*/  FMUL.FTZ R71, R68, R71 ;  /* 0x0000004744477220 */ /* 0x000fc60000410000 */
[-C--:B------:R-:W-:Y:S01]  /*61e0*/  FFMA.FTZ R65, R68, R69.reuse, -R65 ;  /* 0x0000004544417223 */ /* 0x080fe20000010841 */
[----:B------:R-:W-:Y:S01]  /*61f0*/  F2FP.F16.E4M3.UNPACK_B R68, R12.H1 ;  /* 0x0000000cff44723e */ /* 0x000fe200030006ff */
[----:B------:R-:W-:Y:S01]  /*6200*/  FFMA.FTZ R64, R64, R69, R71 ;  /* 0x0000004540407223 */ /* 0x000fe20000010047 */
[----:B------:R-:W-:Y:S02]  /*6210*/  HADD2.F32 R69, -RZ, R66.H1_H1 ;  /* 0x30000042ff457230 */ /* 0x000fe40000004100 */
[--C-:B------:R-:W-:Y:S02]  /*6220*/  HADD2.F32 R66, -RZ, R14.reuse.H1_H1 ;  /* 0x3000000eff427230 */ /* 0x100fe40000004100 */
[----:B------:R-:W-:-:S03]  /*6230*/  HADD2.F32 R14, -RZ, R14.H0_H0 ;  /* 0x2000000eff0e7230 */ /* 0x000fc60000004100 */
[-C--:B------:R-:W-:Y:S02]  /*6240*/  FMUL.FTZ R71, R66, R69.reuse ;  /* 0x0000004542477220 */ /* 0x080fe40000410000 */
[C---:B------:R-:W-:Y:S02]  /*6250*/  FMUL.FTZ R69, R14.reuse, R69 ;  /* 0x000000450e457220 */ /* 0x040fe40000410000 */
[-C--:B------:R-:W-:Y:S01]  /*6260*/  FFMA.FTZ R14, R14, R67.reuse, -R71 ;  /* 0x000000430e0e7223 */ /* 0x080fe20000010847 */
[----:B------:R-:W-:Y:S02]  /*6270*/  HADD2.F32 R71, -RZ, R147.H1_H1 ;  /* 0x30000093ff477230 */ /* 0x000fe40000004100 */
[----:B------:R-:W-:Y:S01]  /*6280*/  FFMA.FTZ R67, R66, R67, R69 ;  /* 0x0000004342437223 */ /* 0x000fe20000010045 */
[--C-:B------:R-:W-:Y:S02]  /*6290*/  HADD2.F32 R66, -RZ, R68.reuse.H1_H1 ;  /* 0x30000044ff427230 */ /* 0x100fe40000004100 */
[----:B------:R-:W-:-:S02]  /*62a0*/  HADD2.F32 R68, -RZ, R68.H0_H0 ;  /* 0x20000044ff447230 */ /* 0x000fc40000004100 */
[--C-:B------:R-:W-:Y:S02]  /*62b0*/  HADD2.F32 R69, -RZ, R146.reuse.H1_H1 ;  /* 0x30000092ff457230 */ /* 0x100fe40000004100 */
[-C--:B------:R-:W-:Y:S01]  /*62c0*/  FMUL.FTZ R77, R66, R71.reuse ;  /* 0x00000047424d7220 */ /* 0x080fe20000410000 */
[----:B------:R-:W-:Y:S02]  /*62d0*/  HADD2.F32 R147, -RZ, R147.H0_H0 ;  /* 0x20000093ff937230 */ /* 0x000fe40000004100 */
[C---:B------:R-:W-:Y:S01]  /*62e0*/  FMUL.FTZ R71, R68.reuse, R71 ;  /* 0x0000004744477220 */ /* 0x040fe20000410000 */
[----:B------:R-:W-:Y:S01]  /*62f0*/  F2FP.SATFINITE.E4M3.F32.PACK_AB_MERGE_C R14, R67, R14, RZ ;  /* 0x0000000e430e723e */ /* 0x000fe200048070ff */
[-C--:B------:R-:W-:Y:S02]  /*6300*/  FFMA.FTZ R68, R68, R69.reuse, -R77 ;  /* 0x0000004544447223 */ /* 0x080fe4000001084d */
[----:B------:R-:W-:Y:S01]  /*6310*/  FFMA.FTZ R71, R66, R69, R71 ;  /* 0x0000004542477223 */ /* 0x000fe20000010047 */
[----:B------:R-:W-:Y:S01]  /*6320*/  F2FP.F16.E4M3.UNPACK_B R66, R12 ;  /* 0x0000000cff42723e */ /* 0x000fe200020006ff */
[----:B------:R-:W-:Y:S01]  /*6330*/  HADD2.F32 R69, -RZ, R146.H0_H0 ;  /* 0x20000092ff457230 */ /* 0x000fe20000004100 */
[----:B------:R-:W-:-:S02]  /*6340*/  F2FP.SATFINITE.E4M3.F32.PACK_AB_MERGE_C R14, R64, R65, R14 ;  /* 0x00000041400e723e */ /* 0x000fc4000480700e */
[----:B------:R-:W-:Y:S01]  /*6350*/  F2FP.SATFINITE.E4M3.F32.PACK_AB_MERGE_C R68, R71, R68, RZ ;  /* 0x000000444744723e */ /* 0x000fe200048070ff */
[--C-:B------:R-:W-:Y:S02]  /*6360*/  HADD2.F32 R12, -RZ, R66.reuse.H1_H1 ;  /* 0x30000042ff0c7230 */ /* 0x100fe40000004100 */
[----:B------:R-:W-:-:S03]  /*6370*/  HADD2.F32 R66, -RZ, R66.H0_H0 ;  /* 0x20000042ff427230 */ /* 0x000fc60000004100 */
[-C--:B------:R-:W-:Y:S02]  /*6380*/  FMUL.FTZ R77, R12, R147.reuse ;  /* 0x000000930c4d7220 */ /* 0x080fe40000410000 */
[C---:B------:R-:W-:Y:S02]  /*6390*/  FMUL.FTZ R147, R66.reuse, R147 ;  /* 0x0000009342937220 */ /* 0x040fe40000410000 */
[-C--:B------:R-:W-:Y:S02]  /*63a0*/  FFMA.FTZ R66, R66, R69.reuse, -R77 ;  /* 0x0000004542427223 */ /* 0x080fe4000001084d */
[----:B------:R-:W-:-:S05]  /*63b0*/  FFMA.FTZ R147, R12, R69, R147 ;  /* 0x000000450c937223 */ /* 0x000fca0000010093 */
[----:B------:R-:W-:-:S07]  /*63c0*/  F2FP.SATFINITE.E4M3.F32.PACK_AB_MERGE_C R12, R147, R66, R68 ;  /* 0x00000042930c723e */ /* 0x000fce0004807044 */
.L_x_466:
[----:B------:R-:W-:Y:S05]  /*63d0*/  BSYNC B3 ;  /* 0x0000000000037941 */ /* 0x000fea0003800000 */
.L_x_465:
[----:B----4-:R-:W-:-:S05]  /*63e0*/  IADD3 R64, P3, R22, R11, RZ ;  /* 0x0000000b16407210 */ /* 0x010fca0007f7e0ff */
[----:B---3--:R-:W-:-:S05]  /*63f0*/  IMAD.X R65, R145, 0x1, R229, P3 ;  /* 0x0000000191417824 */ /* 0x008fca00018e06e5 */
[----:B------:R0:W-:Y:S03]  /*6400*/  ST.E.128 desc[UR50][R64.64], R12 ;  /* 0x0000000c40007985 */ /* 0x0001e6000c101d32 */
.L_x_464:
[----:B------:R-:W-:Y:S05]  /*6410*/  BSYNC B2 ;  /* 0x0000000000027941 */ /* 0x000fea0003800000 */
.L_x_463:
[----:B------:R-:W-:-:S13]  /*6420*/  ISETP.NE.AND P3, PT, R33, RZ, PT ;  /* 0x000000ff2100720c */ /* 0x000fda0003f65270 */
[----:B------:R-:W-:Y:S05]  /*6430*/  @!P3 BRA `(.L_x_446) ;  /* 0x0000000400d0b947 */ /* 0x000fea0003800000 */
[----:B------:R-:W5:Y:S01]  /*6440*/  LDL R66, [R1+0x20] ;  /* 0x0000200001427983 */ /* 0x000f620000100800 */
[----:B0---4-:R-:W-:Y:S01]  /*6450*/  IADD3 R64, P3, R220, R11, RZ ;  /* 0x0000000bdc407210 */ /* 0x011fe20007f7e0ff */
[----:B------:R-:W-:Y:S02]  /*6460*/  BSSY B2, `(.L_x_467) ;  /* 0x0000070000027945 */ /* 0x000fe40003800000 */
[----:B------:R0:W4:Y:S02]  /*6470*/  LDS.128 R12, [R89+0x29200] ;  /* 0x02920000590c7984 */ /* 0x0001240000000c00 */
[----:B---3--:R-:W-:Y:S01]  /*6480*/  IMAD.X R65, R145, 0x1, R228, P3 ;  /* 0x0000000191417824 */ /* 0x008fe200018e06e4 */
[----:B-----5:R-:W-:-:S13]  /*6490*/  ISETP.GE.AND P3, PT, R66, R113, PT ;  /* 0x000000714200720c */ /* 0x020fda0003f66270 */
[----:B0---4-:R-:W-:Y:S05]  /*64a0*/  @P3 BRA `(.L_x_468) ;  /* 0x0000000400ac3947 */ /* 0x011fea0003800000 */
[----:B------:R-:W-:Y:S01]  /*64b0*/  IMAD.MOV.U32 R60, RZ, RZ, R13 ;  /* 0x000000ffff3c7224 */ /* 0x000fe200078e000d */
[----:B------:R-:W-:Y:S02]  /*64c0*/  F2FP.F16.E4M3.UNPACK_B R13, R143.H1 ;  /* 0x0000008fff0d723e */ /* 0x000fe400030006ff */
[----:B------:R-:W-:Y:S02]  /*64d0*/  F2FP.F16.E4M3.UNPACK_B R11, R142.H1 ;  /* 0x0000008eff0b723e */ /* 0x000fe400030006ff */
[----:B------:R-:W-:Y:S01]  /*64e0*/  F2FP.F16.E4M3.UNPACK_B R62, R60 ;  /* 0x0000003cff3e723e */ /* 0x000fe200020006ff */
[----:B------:R-:W-:Y:S02]  /*64f0*/  HADD2.F32 R68, -RZ, R13.H0_H0 ;  /* 0x2000000dff447230 */ /* 0x000fe40000004100 */
[----:B------:R-:W-:Y:S02]  /*6500*/  HADD2.F32 R66, -RZ, R11.H0_H0 ;  /* 0x2000000bff427230 */ /* 0x000fe40000004100 */
[----:B------:R-:W-:-:S02]  /*6510*/  HADD2.F32 R67, -RZ, R62.H1_H1 ;  /* 0x3000003eff437230 */ /* 0x000fc40000004100 */
[----:B------:R-:W-:Y:S02]  /*6520*/  HADD2.F32 R62, -RZ, R62.H0_H0 ;  /* 0x2000003eff3e7230 */ /* 0x000fe40000004100 */
[----:B------:R-:W-:Y:S02]  /*6530*/  HADD2.F32 R13, -RZ, R13.H1_H1 ;  /* 0x3000000dff0d7230 */ /* 0x000fe40000004100 */
[-C--:B------:R-:W-:Y:S01]  /*6540*/  FMUL.FTZ R69, R67, R68.reuse ;  /* 0x0000004443457220 */ /* 0x080fe20000410000 */
[----:B------:R-:W-:Y:S02]  /*6550*/  HADD2.F32 R11, -RZ, R11.H1_H1 ;  /* 0x3000000bff0b7230 */ /* 0x000fe40000004100 */
[C---:B------:R-:W-:Y:S01]  /*6560*/  FMUL.FTZ R68, R62.reuse, R68 ;  /* 0x000000443e447220 */ /* 0x040fe20000410000 */
[----:B------:R-:W-:-:S03]  /*6570*/  FFMA.FTZ R62, R62, R66, -R69 ;  /* 0x000000423e3e7223 */ /* 0x000fc60000010845 */
[----:B------:R-:W-:Y:S01]  /*6580*/  FFMA.FTZ R67, R67, R66, R68 ;  /* 0x0000004243437223 */ /* 0x000fe20000010044 */
[----:B------:R-:W-:Y:S02]  /*6590*/  F2FP.F16.E4M3.UNPACK_B R66, R60.H1 ;  /* 0x0000003cff42723e */ /* 0x000fe400030006ff */
[----:B------:R-:W-:-:S03]  /*65a0*/  MOV R60, R12 ;  /* 0x0000000c003c7202 */ /* 0x000fc60000000f00 */
[--C-:B------:R-:W-:Y:S02]  /*65b0*/  HADD2.F32 R68, -RZ, R66.reuse.H1_H1 ;  /* 0x30000042ff447230 */ /* 0x100fe40000004100 */
[----:B------:R-:W-:-:S03]  /*65c0*/  HADD2.F32 R66, -RZ, R66.H0_H0 ;  /* 0x20000042ff427230 */ /* 0x000fc60000004100 */
[-C--:B------:R-:W-:Y:S02]  /*65d0*/  FMUL.FTZ R69, R68, R13.reuse ;  /* 0x0000000d44457220 */ /* 0x080fe40000410000 */
[C---:B------:R-:W-:Y:S02]  /*65e0*/  FMUL.FTZ R71, R66.reuse, R13 ;  /* 0x0000000d42477220 */ /* 0x040fe40000410000 */
[----:B------:R-:W-:Y:S01]  /*65f0*/  FFMA.FTZ R13, R66, R11, -R69 ;  /* 0x0000000b420d7223 */ /* 0x000fe20000010845 */
[----:B------:R-:W-:Y:S01]  /*6600*/  F2FP.F16.E4M3.UNPACK_B R69, R143 ;  /* 0x0000008fff45723e */ /* 0x000fe200020006ff */
[----:B------:R-:W-:Y:S01]  /*6610*/  FFMA.FTZ R68, R68, R11, R71 ;  /* 0x0000000b44447223 */ /* 0x000fe20000010047 */
[----:B------:R-:W-:Y:S02]  /*6620*/  F2FP.F16.E4M3.UNPACK_B R11, R60.H1 ;  /* 0x0000003cff0b723e */ /* 0x000fe400030006ff */
[----:B------:R-:W-:Y:S01]  /*6630*/  F2FP.F16.E4M3.UNPACK_B R66, R142 ;  /* 0x0000008eff42723e */ /* 0x000fe200020006ff */
[----:B------:R-:W-:Y:S01]  /*6640*/  HADD2.F32 R71, -RZ, R69.H1_H1 ;  /* 0x30000045ff477230 */ /* 0x000fe20000004100 */
[----:B------:R-:W-:Y:S01]  /*6650*/  F2FP.F16.E4M3.UNPACK_B R60, R60 ;  /* 0x0000003cff3c723e */ /* 0x000fe200020006ff */
[----:B------:R-:W-:-:S02]  /*6660*/  HADD2.F32 R12, -RZ, R11.H1_H1 ;  /* 0x3000000bff0c7230 */ /* 0x000fc40000004100 */
[----:B------:R-:W-:Y:S02]  /*6670*/  HADD2.F32 R11, -RZ, R11.H0_H0 ;  /* 0x2000000bff0b7230 */ /* 0x000fe40000004100 */
[--C-:B------:R-:W-:Y:S02]  /*6680*/  HADD2.F32 R70, -RZ, R66.reuse.H1_H1 ;  /* 0x30000042ff467230 */ /* 0x100fe40000004100 */
[CC--:B------:R-:W-:Y:S01]  /*6690*/  FMUL.FTZ R72, R12.reuse, R71.reuse ;  /* 0x000000470c487220 */ /* 0x0c0fe20000410000 */
[----:B------:R-:W-:Y:S02]  /*66a0*/  HADD2.F32 R69, -RZ, R69.H0_H0 ;  /* 0x20000045ff457230 */ /* 0x000fe40000004100 */
[C---:B------:R-:W-:Y:S01]  /*66b0*/  FMUL.FTZ R71, R11.reuse, R71 ;  /* 0x000000470b477220 */ /* 0x040fe20000410000 */
[----:B------:R-:W-:Y:S02]  /*66c0*/  HADD2.F32 R66, -RZ, R66.H0_H0 ;  /* 0x20000042ff427230 */ /* 0x000fe40000004100 */
[-C--:B------:R-:W-:Y:S01]  /*66d0*/  FFMA.FTZ R11, R11, R70.reuse, -R72 ;  /* 0x000000460b0b7223 */ /* 0x080fe20000010848 */
[----:B------:R-:W-:Y:S01]  /*66e0*/  FFMA.FTZ R12, R12, R70, R71 ;  /* 0x000000460c0c7223 */ /* 0x000fe20000010047 */
[----:B------:R-:W-:Y:S01]  /*66f0*/  F2FP.SATFINITE.E4M3.F32.PACK_AB_MERGE_C R70, R68, R13, RZ ;  /* 0x0000000d4446723e */ /* 0x000fe200048070ff */
[----:B------:R-:W-:-:S02]  /*6700*/  HADD2.F32 R13, -RZ, R60.H1_H1 ;  /* 0x3000003cff0d7230 */ /* 0x000fc40000004100 */
[----:B------:R-:W-:Y:S01]  /*6710*/  HADD2.F32 R60, -RZ, R60.H0_H0 ;  /* 0x2000003cff3c7230 */ /* 0x000fe20000004100 */
[----:B------:R-:W-:Y:S02]  /*6720*/  F2FP.SATFINITE.E4M3.F32.PACK_AB_MERGE_C R62, R67, R62, R70 ;  /* 0x0000003e433e723e */ /* 0x000fe40004807046 */
[-C--:B------:R-:W-:Y:S01]  /*6730*/  FMUL.FTZ R71, R13, R69.reuse ;  /* 0x000000450d477220 */ /* 0x080fe20000410000 */
[----:B------:R-:W-:Y:S01]  /*6740*/  LOP3.LUT R67, R63, 0xff0000ff, RZ, 0xc0, !PT ;  /* 0xff0000ff3f437812 */ /* 0x000fe200078ec0ff */
[C---:B------:R-:W-:Y:S01]  /*6750*/  FMUL.FTZ R68, R60.reuse, R69 ;  /* 0x000000453c447220 */ /* 0x040fe20000410000 */
[----:B------:R-:W-:Y:S01]  /*6760*/  SHF.R.U32.HI R69, RZ, 0x10, R63 ;  /* 0x00000010ff457819 */ /* 0x000fe2000001163f */
[-C--:B------:R-:W-:Y:S01]  /*6770*/  FFMA.FTZ R60, R60, R66.reuse, -R71 ;  /* 0x000000423c3c7223 */ /* 0x080fe20000010847 */
[----:B------:R-:W-:Y:S01]  /*6780*/  SHF.R.U32.HI R71, RZ, 0x8, R61 ;  /* 0x00000008ff477819 */ /* 0x000fe2000001163d */
[----:B------:R-:W-:Y:S01]  /*6790*/  FFMA.FTZ R13, R13, R66, R68 ;  /* 0x000000420d0d7223 */ /* 0x000fe20000010044 */
[----:B------:R-:W-:-:S02]  /*67a0*/  SHF.R.U32.HI R68, RZ, 0x8, R63 ;  /* 0x00000008ff447819 */ /* 0x000fc4000001163f */
[----:B------:R-:W-:Y:S02]  /*67b0*/  LOP3.LUT R66, R61, 0xff0000ff, RZ, 0xc0, !PT ;  /* 0xff0000ff3d427812 */ /* 0x000fe400078ec0ff */
[----:B------:R-:W-:Y:S01]  /*67c0*/  SHF.R.U32.HI R70, RZ, 0x10, R61 ;  /* 0x00000010ff467819 */ /* 0x000fe2000001163d */
[----:B------:R-:W-:Y:S01]  /*67d0*/  IMAD.SHL.U32 R68, R68, 0x100, RZ ;  /* 0x0000010044447824 */ /* 0x000fe200078e00ff */
[----:B------:R-:W-:Y:S01]  /*67e0*/  F2FP.SATFINITE.E4M3.F32.PACK_AB_MERGE_C R11, R12, R11, RZ ;  /* 0x0000000b0c0b723e */ /* 0x000fe200048070ff */
[----:B------:R-:W-:-:S03]  /*67f0*/  IMAD.SHL.U32 R61, R71, 0x100, RZ ;  /* 0x00000100473d7824 */ /* 0x000fc600078e00ff */
[----:B------:R-:W-:Y:S01]  /*6800*/  LOP3.LUT R63, R67, 0xff00, R68, 0xf8, !PT ;  /* 0x0000ff00433f7812 */ /* 0x000fe200078ef844 */
[----:B------:R-:W-:Y:S01]  /*6810*/  IMAD.U32 R68, R69, 0x10000, RZ ;  /* 0x0001000045447824 */ /* 0x000fe200078e00ff */
[----:B------:R-:W-:Y:S01]  /*6820*/  LOP3.LUT R61, R66, 0xff00, R61, 0xf8, !PT ;  /* 0x0000ff00423d7812 */ /* 0x000fe200078ef83d */
[----:B------:R-:W-:Y:S01]  /*6830*/  IMAD.U32 R66, R70, 0x10000, RZ ;  /* 0x0001000046427824 */ /* 0x000fe200078e00ff */
[----:B------:R-:W-:Y:S01]  /*6840*/  F2FP.SATFINITE.E4M3.F32.PACK_AB_MERGE_C R12, R13, R60, R11 ;  /* 0x0000003c0d0c723e */ /* 0x000fe2000480700b */
[----:B------:R-:W-:Y:S01]  /*6850*/  IMAD.MOV.U32 R67, RZ, RZ, R15 ;  /* 0x000000ffff437224 */ /* 0x000fe200078e000f */
[----:B------:R-:W-:Y:S02]  /*6860*/  LOP3.LUT R63, R63, 0xff0000, R68, 0xf8, !PT ;  /* 0x00ff00003f3f7812 */ /* 0x000fe400078ef844 */
[----:B------:R-:W-:Y:S02]  /*6870*/  LOP3.LUT R61, R61, 0xff0000, R66, 0xf8, !PT ;  /* 0x00ff00003d3d7812 */ /* 0x000fe400078ef842 */
[----:B------:R-:W-:-:S02]  /*6880*/  F2FP.F16.E4M3.UNPACK_B R15, R67 ;  /* 0x00000043ff0f723e */ /* 0x000fc400020006ff */
[----:B------:R-:W-:Y:S02]  /*6890*/  F2FP.F16.E4M3.UNPACK_B R71, R63.H1 ;  /* 0x0000003fff47723e */ /* 0x000fe400030006ff */
[----:B------:R-:W-:Y:S01]  /*68a0*/  F2FP.F16.E4M3.UNPACK_B R68, R61.H1 ;  /* 0x0000003dff44723e */ /* 0x000fe200030006ff */
[----:B------:R-:W-:Y:S01]  /*68b0*/  HADD2.F32 R69, -RZ, R15.H1_H1 ;  /* 0x3000000fff457230 */ /* 0x000fe20000004100 */
[----:B------:R-:W-:Y:S01]  /*68c0*/  MOV R13, R62 ;  /* 0x0000003e000d7202 */ /* 0x000fe20000000f00 */
[----:B------:R-:W-:Y:S02]  /*68d0*/  HADD2.F32 R66, -RZ, R71.H0_H0 ;  /* 0x20000047ff427230 */ /* 0x000fe40000004100 */
[----:B------:R-:W-:Y:S02]  /*68e0*/  HADD2.F32 R15, -RZ, R15.H0_H0 ;  /* 0x2000000fff0f7230 */ /* 0x000fe40000004100 */
[----:B------:R-:W-:Y:S02]  /*68f0*/  HADD2.F32 R70, -RZ, R68.H0_H0 ;  /* 0x20000044ff467230 */ /* 0x000fe40000004100 */
[----:B------:R-:W-:Y:S01]  /*6900*/  FMUL.FTZ R72, R69, R66 ;  /* 0x0000004245487220 */ /* 0x000fe20000410000 */
[----:B------:R-:W-:-:S02]  /*6910*/  HADD2.F32 R71, -RZ, R71.H1_H1 ;  /* 0x30000047ff477230 */ /* 0x000fc40000004100 */
[C---:B------:R-:W-:Y:S01]  /*6920*/  FMUL.FTZ R74, R15.reuse, R66 ;  /* 0x000000420f4a7220 */ /* 0x040fe20000410000 */
[----:B------:R-:W-:Y:S02]  /*6930*/  HADD2.F32 R68, -RZ, R68.H1_H1 ;  /* 0x30000044ff447230 */ /* 0x000fe40000004100 */
[-C--:B------:R-:W-:Y:S01]  /*6940*/  FFMA.FTZ R66, R15, R70.reuse, -R72 ;  /* 0x000000460f427223 */ /* 0x080fe20000010848 */
[----:B------:R-:W-:Y:S01]  /*6950*/  F2FP.F16.E4M3.UNPACK_B R72, R63 ;  /* 0x0000003fff48723e */ /* 0x000fe200020006ff */
[----:B------:R-:W-:Y:S01]  /*6960*/  FFMA.FTZ R15, R69, R70, R74 ;  /* 0x00000046450f7223 */ /* 0x000fe2000001004a */
[----:B------:R-:W-:Y:S01]  /*6970*/  F2FP.F16.E4M3.UNPACK_B R69, R67.H1 ;  /* 0x00000043ff45723e */ /* 0x000fe200030006ff */
[----:B------:R-:W-:Y:S01]  /*6980*/  IMAD.MOV.U32 R67, RZ, RZ, R14 ;  /* 0x000000ffff437224 */ /* 0x000fe200078e000e */
[----:B------:R-:W-:Y:S01]  /*6990*/  F2FP.F16.E4M3.UNPACK_B R63, R61 ;  /* 0x0000003dff3f723e */ /* 0x000fe200020006ff */
[----:B------:R-:W-:Y:S02]  /*69a0*/  HADD2.F32 R61, -RZ, R72.H1_H1 ;  /* 0x30000048ff3d7230 */ /* 0x000fe40000004100 */
[----:B------:R-:W-:-:S02]  /*69b0*/  HADD2.F32 R70, -RZ, R69.H1_H1 ;  /* 0x30000045ff467230 */ /* 0x000fc40000004100 */
[----:B------:R-:W-:Y:S02]  /*69c0*/  HADD2.F32 R69, -RZ, R69.H0_H0 ;  /* 0x20000045ff457230 */ /* 0x000fe40000004100 */
[----:B------:R-:W-:Y:S02]  /*69d0*/  HADD2.F32 R72, -RZ, R72.H0_H0 ;  /* 0x20000048ff487230 */ /* 0x000fe40000004100 */
[-C--:B------:R-:W-:Y:S01]  /*69e0*/  FMUL.FTZ R14, R70, R71.reuse ;  /* 0x00000047460e7220 */ /* 0x080fe20000410000 */
[----:B------:R-:W-:-:S03]  /*69f0*/  FMUL.FTZ R71, R69, R71 ;  /* 0x0000004745477220 */ /* 0x000fc60000410000 */
[-C--:B------:R-:W-:Y:S01]  /*6a00*/  FFMA.FTZ R14, R69, R68.reuse, -R14 ;  /* 0x00000044450e7223 */ /* 0x080fe2000001080e */
[----:B------:R-:W-:Y:S01]  /*6a10*/  FFMA.FTZ R69, R70, R68, R71 ;  /* 0x0000004446457223 */ /* 0x000fe20000010047 */
[-C--:B------:R-:W-:Y:S01]  /*6a20*/  F2FP.F16.E4M3.UNPACK_B R68, R67.reuse.H1 ;  /* 0x00000043ff44723e */ /* 0x080fe200030006ff */
[--C-:B------:R-:W-:Y:S01]  /*6a30*/  HADD2.F32 R71, -RZ, R63.reuse.H1_H1 ;  /* 0x3000003fff477230 */ /* 0x100fe20000004100 */
[----:B------:R-:W-:Y:S01]  /*6a40*/  F2FP.F16.E4M3.UNPACK_B R67, R67 ;  /* 0x00000043ff43723e */ /* 0x000fe200020006ff */
[----:B------:R-:W-:Y:S01]  /*6a50*/  HADD2.F32 R63, -RZ, R63.H0_H0 ;  /* 0x2000003fff3f7230 */ /* 0x000fe20000004100 */
[----:B------:R-:W-:Y:S01]  /*6a60*/  F2FP.SATFINITE.E4M3.F32.PACK_AB_MERGE_C R69, R69, R14, RZ ;  /* 0x0000000e4545723e */ /* 0x000fe200048070ff */
[--C-:B------:R-:W-:Y:S02]  /*6a70*/  HADD2.F32 R70, -RZ, R68.reuse.H1_H1 ;  /* 0x30000044ff467230 */ /* 0x100fe40000004100 */
[----:B------:R-:W-:Y:S01]  /*6a80*/  HADD2.F32 R68, -RZ, R68.H0_H0 ;  /* 0x20000044ff447230 */ /* 0x000fe20000004100 */
[----:B------:R-:W-:-:S02]  /*6a90*/  F2FP.SATFINITE.E4M3.F32.PACK_AB_MERGE_C R15, R15, R66, R69 ;  /* 0x000000420f0f723e */ /* 0x000fc40004807045 */
[-C--:B------:R-:W-:Y:S02]  /*6aa0*/  FMUL.FTZ R73, R70, R61.reuse ;  /* 0x0000003d46497220 */ /* 0x080fe40000410000 */
[C---:B------:R-:W-:Y:S02]  /*6ab0*/  FMUL.FTZ R75, R68.reuse, R61 ;  /* 0x0000003d444b7220 */ /* 0x040fe40000410000 */
[-C--:B------:R-:W-:Y:S02]  /*6ac0*/  FFMA.FTZ R61, R68, R71.reuse, -R73 ;  /* 0x00000047443d7223 */ /* 0x080fe40000010849 */
[----:B------:R-:W-:Y:S01]  /*6ad0*/  FFMA.FTZ R68, R70, R71, R75 ;  /* 0x0000004746447223 */ /* 0x000fe2000001004b */
[--C-:B------:R-:W-:Y:S02]  /*6ae0*/  HADD2.F32 R70, -RZ, R67.reuse.H1_H1 ;  /* 0x30000043ff467230 */ /* 0x100fe40000004100 */
[----:B------:R-:W-:Y:S02]  /*6af0*/  HADD2.F32 R67, -RZ, R67.H0_H0 ;  /* 0x20000043ff437230 */ /* 0x000fe40000004100 */
[----:B------:R-:W-:Y:S01]  /*6b00*/  F2FP.SATFINITE.E4M3.F32.PACK_AB_MERGE_C R61, R68, R61, RZ ;  /* 0x0000003d443d723e */ /* 0x000fe200048070ff */
[----:B------:R-:W-:-:S02]  /*6b10*/  FMUL.FTZ R74, R70, R72 ;  /* 0x00000048464a7220 */ /* 0x000fc40000410000 */
[C---:B------:R-:W-:Y:S02]  /*6b20*/  FMUL.FTZ R71, R67.reuse, R72 ;  /* 0x0000004843477220 */ /* 0x040fe40000410000 */
[-C--:B------:R-:W-:Y:S02]  /*6b30*/  FFMA.FTZ R74, R67, R63.reuse, -R74 ;  /* 0x0000003f434a7223 */ /* 0x080fe4000001084a */
[----:B------:R-:W-:-:S05]  /*6b40*/  FFMA.FTZ R71, R70, R63, R71 ;  /* 0x0000003f46477223 */ /* 0x000fca0000010047 */
[----:B------:R-:W-:-:S07]  /*6b50*/  F2FP.SATFINITE.E4M3.F32.PACK_AB_MERGE_C R14, R71, R74, R61 ;  /* 0x0000004a470e723e */ /* 0x000fce000480703d */
.L_x_468:
[----:B------:R-:W-:Y:S05]  /*6b60*/  BSYNC B2 ;  /* 0x0000000000027941 */ /* 0x000fea0003800000 */
.L_x_467:
[----:B------:R0:W-:Y:S02]  /*6b70*/  ST.E.128 desc[UR50][R64.64], R12 ;  /* 0x0000000c40007985 */ /* 0x0001e4000c101d32 */
.L_x_446:
[----:B------:R-:W-:Y:S05]  /*6b80*/  BSYNC B1 ;  /* 0x0000000000017941 */ /* 0x000fea0003800000 */
.L_x_445:
[----:B------:R-:W-:-:S03]  /*6b90*/  UMOV UR4, 0xffffffff ;  /* 0xffffffff00047882 */ /* 0x000fc60000000000 */
[----:B------:R-:W-:Y:S05]  /*6ba0*/  BRA.DIV UR4, `(.L_x_469) ;  /* 0x00000282042c7947 */ /* 0x000fea000b800000 */
[----:B--2---:R-:W2:Y:S04]  /*6bb0*/  SHFL.IDX PT, R119, R119, 0x1, 0x1e1f ;  /* 0x003e1f0077777f89 */ /* 0x004ea800000e0000 */
[----:B------:R-:W0:Y:S02]  /*6bc0*/  SHFL.IDX PT, R120, R120, 0x1, 0x1e1f ;  /* 0x003e1f0078787f89 */ /* 0x000e2400000e0000 */
.L_x_788:
[----:B------:R-:W-:Y:S05]  /*6bd0*/  @P4 BRA `(.L_x_470) ;  /* 0x0000009800784947 */ /* 0x000fea0003800000 */
[----:B------:R-:W-:Y:S01]  /*6be0*/  ISETP.NE.AND P3, PT, R28, RZ, PT ;  /* 0x000000ff1c00720c */ /* 0x000fe20003f65270 */
[----:B------:R-:W-:-:S12]  /*6bf0*/  BSSY B1, `(.L_x_471) ;  /* 0x0000073000017945 */ /* 0x000fd80003800000 */
[----:B------:R-:W-:Y:S05]  /*6c00*/  @!P3 BRA `(.L_x_472) ;  /* 0x0000000400c4b947 */ /* 0x000fea0003800000 */
[----:B0-----:R0:W0:Y:S01]  /*6c10*/  LDS.128 R12, [R88+0x26200] ;  /* 0x02620000580c7984 */ /* 0x0010220000000c00 */
[----:B------:R-:W-:Y:S01]  /*6c20*/  IADD3 R60, P3, R16, R120, RZ ;  /* 0x00000078103c7210 */ /* 0x000fe20007f7e0ff */
[----:B------:R-:W-:Y:S04]  /*6c30*/  BSSY B2, `(.L_x_473) ;  /* 0x000006d000027945 */ /* 0x000fe80003800000 */
[----:B--2---:R-:W-:Y:S01]  /*6c40*/  IMAD.X R61, R119, 0x1, R17, P3 ;  /* 0x00000001773d7824 */ /* 0x004fe200018e0611 */
[----:B------:R-:W-:-:S13]  /*6c50*/  ISETP.GE.AND P3, PT, R224, R113, PT ;  /* 0x00000071e000720c */ /* 0x000fda0003f66270 */
[----:B------:R-:W-:Y:S05]  /*6c60*/  @P3 BRA `(.L_x_474) ;  /* 0x0000000400a43947 */ /* 0x000fea0003800000 */
[----:B0---4-:R-:W-:Y:S02]  /*6c70*/  F2FP.F16.E4M3.UNPACK_B R11, R13 ;  /* 0x0000000dff0b723e */ /* 0x011fe400020006ff */
[----:B------:R-:W-:Y:S02]  /*6c80*/  F2FP.F16.E4M3.UNPACK_B R64, R141.H1 ;  /* 0x0000008dff40723e */ /* 0x000fe400030006ff */
[----:B------:R-:W-:Y:S01]  /*6c90*/  F2FP.F16.E4M3.UNPACK_B R63, R140.H1 ;  /* 0x0000008cff3f723e */ /* 0x000fe200030006ff */
[--C-:B------:R-:W-:Y:S01]  /*6ca0*/  HADD2.F32 R56, -RZ, R11.reuse.H1_H1 ;  /* 0x3000000bff387230 */ /* 0x100fe20000004100 */
[----:B------:R-:W-:Y:S01]  /*6cb0*/  F2FP.F16.E4M3.UNPACK_B R13, R13.H1 ;  /* 0x0000000dff0d723e */ /* 0x000fe200030006ff */
[----:B------:R-:W-:Y:S02]  /*6cc0*/  HADD2.F32 R62, -RZ, R64.H0_H0 ;  /* 0x20000040ff3e7230 */ /* 0x000fe40000004100 */
[----:B------:R-:W-:Y:S02]  /*6cd0*/  HADD2.F32 R11, -RZ, R11.H0_H0 ;  /* 0x2000000bff0b7230 */ /* 0x000fe40000004100 */
[----:B------:R-:W-:-:S02]  /*6ce0*/  HADD2.F32 R58, -RZ, R63.H0_H0 ;  /* 0x2000003fff3a7230 */ /* 0x000fc40000004100 */
[CC--:B------:R-:W-:Y:S01]  /*6cf0*/  FMUL.FTZ R66, R56.reuse, R62.reuse ;  /* 0x0000003e38427220 */ /* 0x0c0fe20000410000 */
[----:B------:R-:W-:Y:S02]  /*6d00*/  HADD2.F32 R64, -RZ, R64.H1_H1 ;  /* 0x30000040ff407230 */ /* 0x000fe40000004100 */
[C---:B------:R-:W-:Y:S01]  /*6d10*/  FMUL.FTZ R65, R11.reuse, R62 ;  /* 0x0000003e0b417220 */ /* 0x040fe20000410000 */
[----:B------:R-:W-:Y:S02]  /*6d20*/  IMAD.MOV.U32 R62, RZ, RZ, R12 ;  /* 0x000000ffff3e7224 */ /* 0x000fe400078e000c */
[-C--:B------:R-:W-:Y:S01]  /*6d30*/  FFMA.FTZ R11, R11, R58.reuse, -R66 ;  /* 0x0000003a0b0b7223 */ /* 0x080fe20000010842 */
[----:B------:R-:W-:Y:S02]  /*6d40*/  HADD2.F32 R63, -RZ, R63.H1_H1 ;  /* 0x3000003fff3f7230 */ /* 0x000fe40000004100 */
[----:B------:R-:W-:Y:S01]  /*6d50*/  FFMA.FTZ R56, R56, R58, R65 ;  /* 0x0000003a38387223 */ /* 0x000fe20000010041 */
[--C-:B------:R-:W-:Y:S01]  /*6d60*/  HADD2.F32 R58, -RZ, R13.reuse.H1_H1 ;  /* 0x3000000dff3a7230 */ /* 0x100fe20000004100 */
[----:B------:R-:W-:Y:S01]  /*6d70*/  F2FP.F16.E4M3.UNPACK_B R66, R141 ;  /* 0x0000008dff42723e */ /* 0x000fe200020006ff */
[----:B------:R-:W-:-:S03]  /*6d80*/  HADD2.F32 R13, -RZ, R13.H0_H0 ;  /* 0x2000000dff0d7230 */ /* 0x000fc60000004100 */
[CC--:B------:R-:W-:Y:S01]  /*6d90*/  FMUL.FTZ R12, R58.reuse, R64.reuse ;  /* 0x000000403a0c7220 */ /* 0x0c0fe20000410000 */
[--C-:B------:R-:W-:Y:S02]  /*6da0*/  HADD2.F32 R67, -RZ, R66.reuse.H1_H1 ;  /* 0x30000042ff437230 */ /* 0x100fe40000004100 */
[C---:B------:R-:W-:Y:S01]  /*6db0*/  FMUL.FTZ R65, R13.reuse, R64 ;  /* 0x000000400d417220 */ /* 0x040fe20000410000 */
[----:B------:R-:W-:Y:S01]  /*6dc0*/  F2FP.F16.E4M3.UNPACK_B R64, R140 ;  /* 0x0000008cff40723e */ /* 0x000fe200020006ff */
[-C--:B------:R-:W-:Y:S01]  /*6dd0*/  FFMA.FTZ R12, R13, R63.reuse, -R12 ;  /* 0x0000003f0d0c7223 */ /* 0x080fe2000001080c */
[----:B------:R-:W-:Y:S02]  /*6de0*/  HADD2.F32 R66, -RZ, R66.H0_H0 ;  /* 0x20000042ff427230 */ /* 0x000fe40000004100 */
[----:B------:R-:W-:Y:S01]  /*6df0*/  FFMA.FTZ R13, R58, R63, R65 ;  /* 0x0000003f3a0d7223 */ /* 0x000fe20000010041 */
[-C--:B------:R-:W-:Y:S01]  /*6e00*/  F2FP.F16.E4M3.UNPACK_B R58, R62.reuse.H1 ;  /* 0x0000003eff3a723e */ /* 0x080fe200030006ff */
[--C-:B------:R-:W-:Y:S01]  /*6e10*/  HADD2.F32 R65, -RZ, R64.reuse.H1_H1 ;  /* 0x30000040ff417230 */ /* 0x100fe20000004100 */
[----:B------:R-:W-:Y:S01]  /*6e20*/  F2FP.F16.E4M3.UNPACK_B R62, R62 ;  /* 0x0000003eff3e723e */ /* 0x000fe200020006ff */
[----:B------:R-:W-:Y:S01]  /*6e30*/  HADD2.F32 R64, -RZ, R64.H0_H0 ;  /* 0x20000040ff407230 */ /* 0x000fe20000004100 */
[----:B------:R-:W-:Y:S01]  /*6e40*/  F2FP.SATFINITE.E4M3.F32.PACK_AB_MERGE_C R12, R13, R12, RZ ;  /* 0x0000000c0d0c723e */ /* 0x000fe200048070ff */
[----:B------:R-:W-:-:S02]  /*6e50*/  HADD2.F32 R63, -RZ, R58.H1_H1 ;  /* 0x3000003aff3f7230 */ /* 0x000fc40000004100 */
[----:B------:R-:W-:Y:S01]  /*6e60*/  HADD2.F32 R58, -RZ, R58.H0_H0 ;  /* 0x2000003aff3a7230 */ /* 0x000fe20000004100 */
[----:B------:R-:W-:Y:S02]  /*6e70*/  F2FP.SATFINITE.E4M3.F32.PACK_AB_MERGE_C R13, R56, R11, R12 ;  /* 0x0000000b380d723e */ /* 0x000fe4000480700c */
[CC--:B------:R-:W-:Y:S02]  /*6e80*/  FMUL.FTZ R69, R63.reuse, R67.reuse ;  /* 0x000000433f457220 */ /* 0x0c0fe40000410000 */
[C---:B------:R-:W-:Y:S02]  /*6e90*/  FMUL.FTZ R68, R58.reuse, R67 ;  /* 0x000000433a447220 */ /* 0x040fe40000410000 */
[-C--:B------:R-:W-:Y:S01]  /*6ea0*/  FFMA.FTZ R58, R58, R65.reuse, -R69 ;  /* 0x000000413a3a7223 */ /* 0x080fe20000010845 */
[--C-:B------:R-:W-:Y:S01]  /*6eb0*/  SHF.R.U32.HI R69, RZ, 0x8, R57.reuse ;  /* 0x00000008ff457819 */ /* 0x100fe20000011639 */
[----:B------:R-:W-:Y:S01]  /*6ec0*/  FFMA.FTZ R63, R63, R65, R68 ;  /* 0x000000413f3f7223 */ /* 0x000fe20000010044 */
[--C-:B------:R-:W-:Y:S01]  /*6ed0*/  HADD2.F32 R65, -RZ, R62.reuse.H1_H1 ;  /* 0x3000003eff417230 */ /* 0x100fe20000004100 */
[----:B------:R-:W-:Y:S01]  /*6ee0*/  SHF.R.U32.HI R68, RZ, 0x10, R57 ;  /* 0x00000010ff447819 */ /* 0x000fe20000011639 */
[----:B------:R-:W-:-:S02]  /*6ef0*/  HADD2.F32 R62, -RZ, R62.H0_H0 ;  /* 0x2000003eff3e7230 */ /* 0x000fc40000004100 */
[----:B------:R-:W-:Y:S01]  /*6f00*/  F2FP.SATFINITE.E4M3.F32.PACK_AB_MERGE_C R58, R63, R58, RZ ;  /* 0x0000003a3f3a723e */ /* 0x000fe200048070ff */
[CC--:B------:R-:W-:Y:S02]  /*6f10*/  FMUL.FTZ R67, R65.reuse, R66.reuse ;  /* 0x0000004241437220 */ /* 0x0c0fe40000410000 */
[C---:B------:R-:W-:Y:S02]  /*6f20*/  FMUL.FTZ R66, R62.reuse, R66 ;  /* 0x000000423e427220 */ /* 0x040fe40000410000 */
[-C--:B------:R-:W-:Y:S01]  /*6f30*/  FFMA.FTZ R62, R62, R64.reuse, -R67 ;  /* 0x000000403e3e7223 */ /* 0x080fe20000010843 */
[--C-:B------:R-:W-:Y:S01]  /*6f40*/  SHF.R.U32.HI R67, RZ, 0x8, R59.reuse ;  /* 0x00000008ff437819 */ /* 0x100fe2000001163b */
[----:B------:R-:W-:Y:S01]  /*6f50*/  FFMA.FTZ R65, R65, R64, R66 ;  /* 0x0000004041417223 */ /* 0x000fe20000010042 */
[----:B------:R-:W-:Y:S02]  /*6f60*/  LOP3.LUT R64, R59, 0xff0000ff, RZ, 0xc0, !PT ;  /* 0xff0000ff3b407812 */ /* 0x000fe400078ec0ff */
[----:B------:R-:W-:Y:S01]  /*6f70*/  SHF.R.U32.HI R66, RZ, 0x10, R59 ;  /* 0x00000010ff427819 */ /* 0x000fe2000001163b */
[----:B------:R-:W-:Y:S01]  /*6f80*/  IMAD.SHL.U32 R67, R67, 0x100, RZ ;  /* 0x0000010043437824 */ /* 0x000fe200078e00ff */
[----:B------:R-:W-:-:S02]  /*6f90*/  LOP3.LUT R59, R57, 0xff0000ff, RZ, 0xc0, !PT ;  /* 0xff0000ff393b7812 */ /* 0x000fc400078ec0ff */
[----:B------:R-:W-:Y:S01]  /*6fa0*/  F2FP.SATFINITE.E4M3.F32.PACK_AB_MERGE_C R12, R65, R62, R58 ;  /* 0x0000003e410c723e */ /* 0x000fe2000480703a */
[----:B------:R-:W-:Y:S01]  /*6fb0*/  IMAD.U32 R66, R66, 0x10000, RZ ;  /* 0x0001000042427824 */ /* 0x000fe200078e00ff */
[----:B------:R-:W-:Y:S01]  /*6fc0*/  LOP3.LUT R67, R64, 0xff00, R67, 0xf8, !PT ;  /* 0x0000ff0040437812 */ /* 0x000fe200078ef843 */
[----:B------:R-:W-:-:S05]  /*6fd0*/  IMAD.SHL.U32 R64, R69, 0x100, RZ ;  /* 0x0000010045407824 */ /* 0x000fca00078e00ff */
[----:B------:R-:W-:Y:S01]  /*6fe0*/  LOP3.LUT R57, R59, 0xff00, R64, 0xf8, !PT ;  /* 0x0000ff003b397812 */ /* 0x000fe200078ef840 */
[----:B------:R-:W-:Y:S01]  /*6ff0*/  IMAD.U32 R64, R68, 0x10000, RZ ;  /* 0x0001000044407824 */ /* 0x000fe200078e00ff */
[----:B------:R-:W-:Y:S02]  /*7000*/  LOP3.LUT R59, R67, 0xff0000, R66, 0xf8, !PT ;  /* 0x00ff0000433b7812 */ /* 0x000fe400078ef842 */
[----:B------:R-:W-:Y:S02]  /*7010*/  MOV R66, R15 ;  /* 0x0000000f00427202 */ /* 0x000fe40000000f00 */
[----:B------:R-:W-:Y:S02]  /*7020*/  LOP3.LUT R57, R57, 0xff0000, R64, 0xf8, !PT ;  /* 0x00ff000039397812 */ /* 0x000fe400078ef840 */
[----:B------:R-:W-:Y:S02]  /*7030*/  F2FP.F16.E4M3.UNPACK_B R15, R66 ;  /* 0x00000042ff0f723e */ /* 0x000fe400020006ff */
[----:B------:R-:W-:-:S02]  /*7040*/  F2FP.F16.E4M3.UNPACK_B R68, R59.H1 ;  /* 0x0000003bff44723e */ /* 0x000fc400030006ff */
[----:B------:R-:W-:Y:S01]  /*7050*/  F2FP.F16.E4M3.UNPACK_B R69, R57.H1 ;  /* 0x00000039ff45723e */ /* 0x000fe200030006ff */
[--C-:B------:R-:W-:Y:S02]  /*7060*/  HADD2.F32 R64, -RZ, R15.reuse.H1_H1 ;  /* 0x3000000fff407230 */ /* 0x100fe40000004100 */
[----:B------:R-:W-:Y:S02]  /*7070*/  HADD2.F32 R70, -RZ, R68.H0_H0 ;  /* 0x20000044ff467230 */ /* 0x000fe40000004100 */
[----:B------:R-:W-:Y:S02]  /*7080*/  HADD2.F32 R15, -RZ, R15.H0_H0 ;  /* 0x2000000fff0f7230 */ /* 0x000fe40000004100 */
[--C-:B------:R-:W-:Y:S02]  /*7090*/  HADD2.F32 R67, -RZ, R69.reuse.H0_H0 ;  /* 0x20000045ff437230 */ /* 0x100fe40000004100 */
[----:B------:R-:W-:Y:S01]  /*70a0*/  FMUL.FTZ R72, R64, R70 ;  /* 0x0000004640487220 */ /* 0x000fe20000410000 */
[----:B------:R-:W-:-:S02]  /*70b0*/  HADD2.F32 R69, -RZ, R69.H1_H1 ;  /* 0x30000045ff457230 */ /* 0x000fc40000004100 */
[C---:B------:R-:W-:Y:S01]  /*70c0*/  FMUL.FTZ R71, R15.reuse, R70 ;  /* 0x000000460f477220 */ /* 0x040fe20000410000 */
[----:B------:R-:W-:-:S03]  /*70d0*/  FFMA.FTZ R15, R15, R67, -R72 ;  /* 0x000000430f0f7223 */ /* 0x000fc60000010848 */
[----:B------:R-:W-:Y:S01]  /*70e0*/  FFMA.FTZ R64, R64, R67, R71 ;  /* 0x0000004340407223 */ /* 0x000fe20000010047 */
[----:B------:R-:W-:Y:S01]  /*70f0*/  F2FP.F16.E4M3.UNPACK_B R67, R66.H1 ;  /* 0x00000042ff43723e */ /* 0x000fe200030006ff */
[----:B------:R-:W-:Y:S02]  /*7100*/  IMAD.MOV.U32 R66, RZ, RZ, R14 ;  /* 0x000000ffff427224 */ /* 0x000fe400078e000e */
[----:B------:R-:W-:Y:S02]  /*7110*/  HADD2.F32 R14, -RZ, R68.H1_H1 ;  /* 0x30000044ff0e7230 */ /* 0x000fe40000004100 */
[--C-:B------:R-:W-:Y:S02]  /*7120*/  HADD2.F32 R68, -RZ, R67.reuse.H1_H1 ;  /* 0x30000043ff447230 */ /* 0x100fe40000004100 */
[----:B------:R-:W-:-:S03]  /*7130*/  HADD2.F32 R67, -RZ, R67.H0_H0 ;  /* 0x20000043ff437230 */ /* 0x000fc60000004100 */
[CC--:B------:R-:W-:Y:S02]  /*7140*/  FMUL.FTZ R70, R68.reuse, R14.reuse ;  /* 0x0000000e44467220 */ /* 0x0c0fe40000410000 */
[C---:B------:R-:W-:Y:S02]  /*7150*/  FMUL.FTZ R71, R67.reuse, R14 ;  /* 0x0000000e43477220 */ /* 0x040fe40000410000 */
[-C--:B------:R-:W-:Y:S02]  /*7160*/  FFMA.FTZ R14, R67, R69.reuse, -R70 ;  /* 0x00000045430e7223 */ /* 0x080fe40000010846 */
[----:B------:R-:W-:Y:S01]  /*7170*/  FFMA.FTZ R67, R68, R69, R71 ;  /* 0x0000004544437223 */ /* 0x000fe20000010047 */
[----:B------:R-:W-:Y:S02]  /*7180*/  F2FP.F16.E4M3.UNPACK_B R71, R59 ;  /* 0x0000003bff47723e */ /* 0x000fe400020006ff */
[-C--:B------:R-:W-:Y:S02]  /*7190*/  F2FP.F16.E4M3.UNPACK_B R59, R66.reuse.H1 ;  /* 0x00000042ff3b723e */ /* 0x080fe400030006ff */
[----:B------:R-:W-:Y:S01]  /*71a0*/  F2FP.F16.E4M3.UNPACK_B R69, R57 ;  /* 0x00000039ff45723e */ /* 0x000fe200020006ff */
[----:B------:R-:W-:Y:S01]  /*71b0*/  HADD2.F32 R57, -RZ, R71.H1_H1 ;  /* 0x30000047ff397230 */ /* 0x000fe20000004100 */
[----:B------:R-:W-:Y:S01]  /*71c0*/  F2FP.F16.E4M3.UNPACK_B R66, R66 ;  /* 0x00000042ff42723e */ /* 0x000fe200020006ff */
[--C-:B------:R-:W-:Y:S01]  /*71d0*/  HADD2.F32 R68, -RZ, R59.reuse.H1_H1 ;  /* 0x3000003bff447230 */ /* 0x100fe20000004100 */
[----:B------:R-:W-:Y:S01]  /*71e0*/  F2FP.SATFINITE.E4M3.F32.PACK_AB_MERGE_C R67, R67, R14, RZ ;  /* 0x0000000e4343723e */ /* 0x000fe200048070ff */
[----:B------:R-:W-:-:S02]  /*71f0*/  HADD2.F32 R59, -RZ, R59.H0_H0 ;  /* 0x2000003bff3b7230 */ /* 0x000fc40000004100 */
[----:B------:R-:W-:Y:S02]  /*7200*/  HADD2.F32 R70, -RZ, R69.H1_H1 ;  /* 0x30000045ff467230 */ /* 0x000fe40000004100 */
[CC--:B------:R-:W-:Y:S01]  /*7210*/  FMUL.FTZ R72, R68.reuse, R57.reuse ;  /* 0x0000003944487220 */ /* 0x0c0fe20000410000 */
[----:B------:R-:W-:Y:S02]  /*7220*/  HADD2.F32 R71, -RZ, R71.H0_H0 ;  /* 0x20000047ff477230 */ /* 0x000fe40000004100 */
[C---:B------:R-:W-:Y:S01]  /*7230*/  FMUL.FTZ R73, R59.reuse, R57 ;  /* 0x000000393b497220 */ /* 0x040fe20000410000 */
[----:B------:R-:W-:Y:S02]  /*7240*/  HADD2.F32 R69, -RZ, R69.H0_H0 ;  /* 0x20000045ff457230 */ /* 0x000fe40000004100 */
[-C--:B------:R-:W-:Y:S01]  /*7250*/  FFMA.FTZ R57, R59, R70.reuse, -R72 ;  /* 0x000000463b397223 */ /* 0x080fe20000010848 */
[--C-:B------:R-:W-:Y:S02]  /*7260*/  HADD2.F32 R59, -RZ, R66.reuse.H1_H1 ;  /* 0x30000042ff3b7230 */ /* 0x100fe40000004100 */
[----:B------:R-:W-:Y:S01]  /*7270*/  FFMA.FTZ R70, R68, R70, R73 ;  /* 0x0000004644467223 */ /* 0x000fe20000010049 */
[----:B------:R-:W-:Y:S01]  /*7280*/  HADD2.F32 R66, -RZ, R66.H0_H0 ;  /* 0x20000042ff427230 */ /* 0x000fe20000004100 */
[----:B------:R-:W-:Y:S01]  /*7290*/  F2FP.SATFINITE.E4M3.F32.PACK_AB_MERGE_C R15, R64, R15, R67 ;  /* 0x0000000f400f723e */ /* 0x000fe20004807043 */
[----:B------:R-:W-:-:S02]  /*72a0*/  FMUL.FTZ R73, R59, R71 ;  /* 0x000000473b497220 */ /* 0x000fc40000410000 */
[----:B------:R-:W-:Y:S01]  /*72b0*/  F2FP.SATFINITE.E4M3.F32.PACK_AB_MERGE_C R57, R70, R57, RZ ;  /* 0x000000394639723e */ /* 0x000fe200048070ff */
[C---:B------:R-:W-:Y:S01]  /*72c0*/  FMUL.FTZ R68, R66.reuse, R71 ;  /* 0x0000004742447220 */ /* 0x040fe20000410000 */
[----:B------:R-:W-:-:S03]  /*72d0*/  FFMA.FTZ R73, R66, R69, -R73 ;  /* 0x0000004542497223 */ /* 0x000fc60000010849 */
[----:B------:R-:W-:-:S05]  /*72e0*/  FFMA.FTZ R68, R59, R69, R68 ;  /* 0x000000453b447223 */ /* 0x000fca0000010044 */
[----:B------:R-:W-:-:S07]  /*72f0*/  F2FP.SATFINITE.E4M3.F32.PACK_AB_MERGE_C R14, R68, R73, R57 ;  /* 0x00000049440e723e */ /* 0x000fce0004807039 */
.L_x_474:
[----:B------:R-:W-:Y:S05]  /*7300*/  BSYNC B2 ;  /* 0x0000000000027941 */ /* 0x000fea0003800000 */
.L_x_473:
[----:B0-----:R0:W-:Y:S02]  /*7310*/  ST.E.128 desc[UR50][R60.64], R12 ;  /* 0x0000000c3c007985 */ /* 0x0011e4000c101d32 */
.L_x_472:
[----:B------:R-:W-:Y:S05]  /*7320*/  BSYNC B1 ;  /* 0x0000000000017941 */ /* 0x000fea0003800000 */
.L_x_471:
[----:B------:R-:W-:Y:S01]  /*7330*/  ISETP.NE.AND P3, PT, R29, RZ, PT ;  /* 0x000000ff1d00720c */ /* 0x000fe20003f65270 */
[----:B------:R-:W-:-:S12]  /*7340*/  BSSY B1, `(.L_x_475) ;  /* 0x0000074000017945 */ /* 0x000fd80003800000 */
[----:B------:R-:W-:Y:S05]  /*7350*/  @!P3 BRA `(.L_x_476) ;  /* 0x0000000400c8b947 */ /* 0x000fea0003800000 */
[----:B------:R-:W5:Y:S01]  /*7360*/  LDL R58, [R1+0x10] ;  /* 0x00001000013a7983 */ /* 0x000f620000100800 */
[----:B----4-:R-:W-:Y:S01]  /*7370*/  IMAD.SHL.U32 R11, R226, 0x10, RZ ;  /* 0x00000010e20b7824 */ /* 0x010fe200078e00ff */
[----:B------:R-:W-:Y:S02]  /*7380*/  BSSY B2, `(.L_x_477) ;  /* 0x000006e000027945 */ /* 0x000fe40003800000 */
[----:B0-----:R0:W4:Y:S02]  /*7390*/  LDS.128 R12, [R89+0x26200] ;  /* 0x02620000590c7984 */ /* 0x0011240000000c00 */
[----:B------:R-:W-:-:S04]  /*73a0*/  IADD3 R56, P3, R11, R120, RZ ;  /* 0x000000780b387210 */ /* 0x000fc80007f7e0ff */
[----:B--2---:R-:W-:Y:S02]  /*73b0*/  LEA.HI.X.SX32 R57, R11, R119, 0x1, P3 ;  /* 0x000000770b397211 */ /* 0x004fe400018f0eff */
[----:B-----5:R-:W-:-:S13]  /*73c0*/  ISETP.GE.AND P3, PT, R58, R113, PT ;  /* 0x000000713a00720c */ /* 0x020fda0003f66270 */
[----:B0---4-:R-:W-:Y:S05]  /*73d0*/  @P3 BRA `(.L_x_478) ;  /* 0x0000000400a03947 */ /* 0x011fea0003800000 */
[----:B------:R-:W-:Y:S01]  /*73e0*/  SHF.R.U32.HI R52, RZ, 0x8, R53 ;  /* 0x00000008ff347819 */ /* 0x000fe20000011635 */
[----:B------:R-:W-:Y:S01]  /*73f0*/  IMAD.MOV.U32 R11, RZ, RZ, R13 ;  /* 0x000000ffff0b7224 */ /* 0x000fe200078e000d */
[--C-:B------:R-:W-:Y:S02]  /*7400*/  SHF.R.U32.HI R54, RZ, 0x8, R55.reuse ;  /* 0x00000008ff367819 */ /* 0x100fe40000011637 */
[----:B------:R-:W-:Y:S01]  /*7410*/  LOP3.LUT R59, R53, 0xff0000ff, RZ, 0xc0, !PT ;  /* 0xff0000ff353b7812 */ /* 0x000fe200078ec0ff */
[----:B------:R-:W-:Y:S01]  /*7420*/  IMAD.SHL.U32 R52, R52, 0x100, RZ ;  /* 0x0000010034347824 */ /* 0x000fe200078e00ff */
[----:B------:R-:W-:Y:S01]  /*7430*/  SHF.R.U32.HI R58, RZ, 0x10, R55 ;  /* 0x00000010ff3a7819 */ /* 0x000fe20000011637 */
[----:B------:R-:W-:Y:S01]  /*7440*/  IMAD.SHL.U32 R54, R54, 0x100, RZ ;  /* 0x0000010036367824 */ /* 0x000fe200078e00ff */
[----:B------:R-:W-:Y:S02]  /*7450*/  LOP3.LUT R55, R55, 0xff0000ff, RZ, 0xc0, !PT ;  /* 0xff0000ff37377812 */ /* 0x000fe400078ec0ff */
[----:B------:R-:W-:Y:S01]  /*7460*/  SHF.R.U32.HI R60, RZ, 0x10, R53 ;  /* 0x00000010ff3c7819 */ /* 0x000fe20000011635 */
[----:B------:R-:W-:Y:S01]  /*7470*/  IMAD.MOV.U32 R53, RZ, RZ, R12 ;  /* 0x000000ffff357224 */ /* 0x000fe200078e000c */
[----:B------:R-:W-:-:S02]  /*7480*/  LOP3.LUT R52, R59, 0xff00, R52, 0xf8, !PT ;  /* 0x0000ff003b347812 */ /* 0x000fc400078ef834 */
[----:B------:R-:W-:Y:S01]  /*7490*/  LOP3.LUT R59, R55, 0xff00, R54, 0xf8, !PT ;  /* 0x0000ff00373b7812 */ /* 0x000fe200078ef836 */
[----:B------:R-:W-:Y:S01]  /*74a0*/  IMAD.U32 R54, R58, 0x10000, RZ ;  /* 0x000100003a367824 */ /* 0x000fe200078e00ff */
[----:B------:R-:W-:Y:S02]  /*74b0*/  SHF.L.U32 R13, R60, 0x10, RZ ;  /* 0x000000103c0d7819 */ /* 0x000fe400000006ff */
[----:B------:R-:W-:Y:S02]  /*74c0*/  F2FP.F16.E4M3.UNPACK_B R55, R139.H1 ;  /* 0x0000008bff37723e */ /* 0x000fe400030006ff */
[----:B------:R-:W-:Y:S02]  /*74d0*/  F2FP.F16.E4M3.UNPACK_B R12, R11 ;  /* 0x0000000bff0c723e */ /* 0x000fe400020006ff */
[----:B------:R-:W-:Y:S01]  /*74e0*/  LOP3.LUT R13, R52, 0xff0000, R13, 0xf8, !PT ;  /* 0x00ff0000340d7812 */ /* 0x000fe200078ef80d */
[--C-:B------:R-:W-:Y:S01]  /*74f0*/  HADD2.F32 R63, -RZ, R55.reuse.H0_H0 ;  /* 0x20000037ff3f7230 */ /* 0x100fe20000004100 */
[----:B------:R-:W-:Y:S01]  /*7500*/  LOP3.LUT R52, R59, 0xff0000, R54, 0xf8, !PT ;  /* 0x00ff00003b347812 */ /* 0x000fe200078ef836 */
[--C-:B------:R-:W-:Y:S01]  /*7510*/  HADD2.F32 R54, -RZ, R12.reuse.H1_H1 ;  /* 0x3000000cff367230 */ /* 0x100fe20000004100 */
[----:B------:R-:W-:Y:S01]  /*7520*/  F2FP.F16.E4M3.UNPACK_B R59, R137.H1 ;  /* 0x00000089ff3b723e */ /* 0x000fe200030006ff */
[----:B------:R-:W-:Y:S01]  /*7530*/  HADD2.F32 R12, -RZ, R12.H0_H0 ;  /* 0x2000000cff0c7230 */ /* 0x000fe20000004100 */
[----:B------:R-:W-:Y:S01]  /*7540*/  F2FP.F16.E4M3.UNPACK_B R11, R11.H1 ;  /* 0x0000000bff0b723e */ /* 0x000fe200030006ff */
[----:B------:R-:W-:-:S02]  /*7550*/  HADD2.F32 R60, -RZ, R55.H1_H1 ;  /* 0x30000037ff3c7230 */ /* 0x000fc40000004100 */
[-C--:B------:R-:W-:Y:S01]  /*7560*/  FMUL.FTZ R65, R54, R63.reuse ;  /* 0x0000003f36417220 */ /* 0x080fe20000410000 */
[----:B------:R-:W-:Y:S02]  /*7570*/  HADD2.F32 R61, -RZ, R59.H0_H0 ;  /* 0x2000003bff3d7230 */ /* 0x000fe40000004100 */
[C---:B------:R-:W-:Y:S01]  /*7580*/  FMUL.FTZ R63, R12.reuse, R63 ;  /* 0x0000003f0c3f7220 */ /* 0x040fe20000410000 */
[--C-:B------:R-:W-:Y:S01]  /*7590*/  HADD2.F32 R58, -RZ, R11.reuse.H1_H1 ;  /* 0x3000000bff3a7230 */ /* 0x100fe20000004100 */
[----:B------:R-:W-:Y:S01]  /*75a0*/  F2FP.F16.E4M3.UNPACK_B R139, R139 ;  /* 0x0000008bff8b723e */ /* 0x000fe200020006ff */
[----:B------:R-:W-:Y:S02]  /*75b0*/  HADD2.F32 R55, -RZ, R11.H0_H0 ;  /* 0x2000000bff377230 */ /* 0x000fe40000004100 */
[-C--:B------:R-:W-:Y:S01]  /*75c0*/  FFMA.FTZ R11, R12, R61.reuse, -R65 ;  /* 0x0000003d0c0b7223 */ /* 0x080fe20000010841 */
[----:B------:R-:W-:Y:S02]  /*75d0*/  HADD2.F32 R59, -RZ, R59.H1_H1 ;  /* 0x3000003bff3b7230 */ /* 0x000fe40000004100 */
[----:B------:R-:W-:Y:S01]  /*75e0*/  FFMA.FTZ R12, R54, R61, R63 ;  /* 0x0000003d360c7223 */ /* 0x000fe2000001003f */
[-C--:B------:R-:W-:Y:S01]  /*75f0*/  FMUL.FTZ R62, R58, R60.reuse ;  /* 0x0000003c3a3e7220 */ /* 0x080fe20000410000 */
[----:B------:R-:W-:Y:S01]  /*7600*/  FMUL.FTZ R65, R55, R60 ;  /* 0x0000003c37417220 */ /* 0x000fe20000410000 */
[----:B------:R-:W-:-:S02]  /*7610*/  F2FP.F16.E4M3.UNPACK_B R54, R53.H1 ;  /* 0x00000035ff36723e */ /* 0x000fc400030006ff */
[-C--:B------:R-:W-:Y:S01]  /*7620*/  FFMA.FTZ R63, R55, R59.reuse, -R62 ;  /* 0x0000003b373f7223 */ /* 0x080fe2000001083e */
[----:B------:R-:W-:Y:S01]  /*7630*/  FFMA.FTZ R66, R58, R59, R65 ;  /* 0x0000003b3a427223 */ /* 0x000fe20000010041 */
[----:B------:R-:W-:Y:S01]  /*7640*/  HADD2.F32 R62, -RZ, R139.H1_H1 ;  /* 0x3000008bff3e7230 */ /* 0x000fe20000004100 */
[----:B------:R-:W-:Y:S01]  /*7650*/  F2FP.F16.E4M3.UNPACK_B R137, R137 ;  /* 0x00000089ff89723e */ /* 0x000fe200020006ff */
[--C-:B------:R-:W-:Y:S01]  /*7660*/  HADD2.F32 R59, -RZ, R54.reuse.H1_H1 ;  /* 0x30000036ff3b7230 */ /* 0x100fe20000004100 */
[----:B------:R-:W-:Y:S01]  /*7670*/  F2FP.F16.E4M3.UNPACK_B R53, R53 ;  /* 0x00000035ff35723e */ /* 0x000fe200020006ff */
[----:B------:R-:W-:Y:S02]  /*7680*/  HADD2.F32 R55, -RZ, R54.H0_H0 ;  /* 0x20000036ff377230 */ /* 0x000fe40000004100 */
[----:B------:R-:W-:Y:S02]  /*7690*/  HADD2.F32 R60, -RZ, R137.H1_H1 ;  /* 0x30000089ff3c7230 */ /* 0x000fe40000004100 */
[----:B------:R-:W-:Y:S01]  /*76a0*/  FMUL.FTZ R64, R59, R62 ;  /* 0x0000003e3b407220 */ /* 0x000fe20000410000 */
[----:B------:R-:W-:-:S02]  /*76b0*/  HADD2.F32 R139, -RZ, R139.H0_H0 ;  /* 0x2000008bff8b7230 */ /* 0x000fc40000004100 */
[C---:B------:R-:W-:Y:S01]  /*76c0*/  FMUL.FTZ R62, R55.reuse, R62 ;  /* 0x0000003e373e7220 */ /* 0x040fe20000410000 */
[--C-:B------:R-:W-:Y:S02]  /*76d0*/  HADD2.F32 R58, -RZ, R53.reuse.H1_H1 ;  /* 0x30000035ff3a7230 */ /* 0x100fe40000004100 */
[-C--:B------:R-:W-:Y:S01]  /*76e0*/  FFMA.FTZ R64, R55, R60.reuse, -R64 ;  /* 0x0000003c37407223 */ /* 0x080fe20000010840 */
[----:B------:R-:W-:Y:S02]  /*76f0*/  HADD2.F32 R54, -RZ, R53.H0_H0 ;  /* 0x20000035ff367230 */ /* 0x000fe40000004100 */
[----:B------:R-:W-:Y:S01]  /*7700*/  FFMA.FTZ R61, R59, R60, R62 ;  /* 0x0000003c3b3d7223 */ /* 0x000fe2000001003e */
[----:B------:R-:W-:Y:S01]  /*7710*/  HADD2.F32 R137, -RZ, R137.H0_H0 ;  /* 0x20000089ff897230 */ /* 0x000fe20000004100 */
[----:B------:R-:W-:Y:S01]  /*7720*/  F2FP.F16.E4M3.UNPACK_B R59, R15.H1 ;  /* 0x0000000fff3b723e */ /* 0x000fe200030006ff */
[-C--:B------:R-:W-:Y:S01]  /*7730*/  FMUL.FTZ R53, R58, R139.reuse ;  /* 0x0000008b3a357220 */ /* 0x080fe20000410000 */
[----:B------:R-:W-:Y:S01]  /*7740*/  F2FP.F16.E4M3.UNPACK_B R62, R52.H1 ;  /* 0x00000034ff3e723e */ /* 0x000fe200030006ff */
[----:B------:R-:W-:Y:S01]  /*7750*/  FMUL.FTZ R139, R54, R139 ;  /* 0x0000008b368b7220 */ /* 0x000fe20000410000 */
[----:B------:R-:W-:Y:S01]  /*7760*/  F2FP.SATFINITE.E4M3.F32.PACK_AB_MERGE_C R55, R66, R63, RZ ;  /* 0x0000003f4237723e */ /* 0x000fe200048070ff */
[----:B------:R-:W-:Y:S01]  /*7770*/  FFMA.FTZ R53, R54, R137, -R53 ;  /* 0x0000008936357223 */ /* 0x000fe20000010835 */
[--C-:B------:R-:W-:Y:S01]  /*7780*/  HADD2.F32 R65, -RZ, R59.reuse.H0_H0 ;  /* 0x2000003bff417230 */ /* 0x100fe20000004100 */
[----:B------:R-:W-:Y:S01]  /*7790*/  F2FP.SATFINITE.E4M3.F32.PACK_AB_MERGE_C R54, R61, R64, RZ ;  /* 0x000000403d36723e */ /* 0x000fe200048070ff */
[----:B------:R-:W-:Y:S01]  /*77a0*/  HADD2.F32 R66, -RZ, R59.H1_H1 ;  /* 0x3000003bff427230 */ /* 0x000fe20000004100 */
[----:B------:R-:W-:Y:S01]  /*77b0*/  F2FP.F16.E4M3.UNPACK_B R59, R13.H1 ;  /* 0x0000000dff3b723e */ /* 0x000fe200030006ff */
[----:B------:R-:W-:Y:S01]  /*77c0*/  HADD2.F32 R67, -RZ, R62.H1_H1 ;  /* 0x3000003eff437230 */ /* 0x000fe20000004100 */
[----:B------:R-:W-:Y:S01]  /*77d0*/  F2FP.F16.E4M3.UNPACK_B R60, R14.H1 ;  /* 0x0000000eff3c723e */ /* 0x000fe200030006ff */
[----:B------:R-:W-:Y:S01]  /*77e0*/  FFMA.FTZ R58, R58, R137, R139 ;  /* 0x000000893a3a7223 */ /* 0x000fe2000001008b */
[----:B------:R-:W-:Y:S01]  /*77f0*/  F2FP.F16.E4M3.UNPACK_B R61, R52 ;  /* 0x00000034ff3d723e */ /* 0x000fe200020006ff */
[----:B------:R-:W-:Y:S01]  /*7800*/  HADD2.F32 R68, -RZ, R59.H1_H1 ;  /* 0x3000003bff447230 */ /* 0x000fe20000004100 */
[----:B------:R-:W-:Y:S01]  /*7810*/  F2FP.F16.E4M3.UNPACK_B R52, R13 ;  /* 0x0000000dff34723e */ /* 0x000fe200020006ff */
[----:B------:R-:W-:-:S02]  /*7820*/  HADD2.F32 R64, -RZ, R60.H1_H1 ;  /* 0x3000003cff407230 */ /* 0x000fc40000004100 */
[-C--:B------:R-:W-:Y:S01]  /*7830*/  FMUL.FTZ R70, R66, R67.reuse ;  /* 0x0000004342467220 */ /* 0x080fe20000410000 */
[----:B------:R-:W-:Y:S02]  /*7840*/  HADD2.F32 R69, -RZ, R61.H1_H1 ;  /* 0x3000003dff457230 */ /* 0x000fe40000004100 */
[C---:B------:R-:W-:Y:S01]  /*7850*/  FMUL.FTZ R71, R65.reuse, R67 ;  /* 0x0000004341477220 */ /* 0x040fe20000410000 */
[----:B------:R-:W-:Y:S02]  /*7860*/  HADD2.F32 R63, -RZ, R60.H0_H0 ;  /* 0x2000003cff3f7230 */ /* 0x000fe40000004100 */
[----:B------:R-:W-:Y:S01]  /*7870*/  FFMA.FTZ R13, R65, R68, -R70 ;  /* 0x00000044410d7223 */ /* 0x000fe20000010846 */
[----:B------:R-:W-:Y:S01]  /*7880*/  HADD2.F32 R67, -RZ, R52.H1_H1 ;  /* 0x30000034ff437230 */ /* 0x000fe20000004100 */
[----:B------:R-:W-:Y:S01]  /*7890*/  F2FP.F16.E4M3.UNPACK_B R14, R14 ;  /* 0x0000000eff0e723e */ /* 0x000fe200020006ff */
[----:B------:R-:W-:Y:S01]  /*78a0*/  FMUL.FTZ R70, R64, R69 ;  /* 0x0000004540467220 */ /* 0x000fe20000410000 */
[----:B------:R-:W-:Y:S01]  /*78b0*/  F2FP.F16.E4M3.UNPACK_B R65, R15 ;  /* 0x0000000fff41723e */ /* 0x000fe200020006ff */
[----:B------:R-:W-:Y:S01]  /*78c0*/  FFMA.FTZ R60, R66, R68, R71 ;  /* 0x00000044423c7223 */ /* 0x000fe20000010047 */
[----:B------:R-:W-:-:S02]  /*78d0*/  HADD2.F32 R66, -RZ, R62.H0_H0 ;  /* 0x2000003eff427230 */ /* 0x000fc40000004100 */
[C---:B------:R-:W-:Y:S01]  /*78e0*/  FMUL.FTZ R69, R63.reuse, R69 ;  /* 0x000000453f457220 */ /* 0x040fe20000410000 */
[----:B------:R-:W-:Y:S01]  /*78f0*/  FFMA.FTZ R15, R63, R67, -R70 ;  /* 0x000000433f0f7223 */ /* 0x000fe20000010846 */
[--C-:B------:R-:W-:Y:S01]  /*7900*/  HADD2.F32 R62, -RZ, R14.reuse.H0_H0 ;  /* 0x2000000eff3e7230 */ /* 0x100fe20000004100 */
[----:B------:R-:W-:Y:S01]  /*7910*/  F2FP.SATFINITE.E4M3.F32.PACK_AB_MERGE_C R60, R60, R13, RZ ;  /* 0x0000000d3c3c723e */ /* 0x000fe200048070ff */
[----:B------:R-:W-:Y:S02]  /*7920*/  HADD2.F32 R63, -RZ, R65.H0_H0 ;  /* 0x20000041ff3f7230 */ /* 0x000fe40000004100 */
[----:B------:R-:W-:Y:S01]  /*7930*/  FFMA.FTZ R68, R64, R67, R69 ;  /* 0x0000004340447223 */ /* 0x000fe20000010045 */
[----:B------:R-:W-:Y:S01]  /*7940*/  HADD2.F32 R14, -RZ, R14.H1_H1 ;  /* 0x3000000eff0e7230 */ /* 0x000fe20000004100 */
[----:B------:R-:W-:Y:S01]  /*7950*/  F2FP.SATFINITE.E4M3.F32.PACK_AB_MERGE_C R13, R12, R11, R55 ;  /* 0x0000000b0c0d723e */ /* 0x000fe20004807037 */
[----:B------:R-:W-:Y:S01]  /*7960*/  HADD2.F32 R61, -RZ, R61.H0_H0 ;  /* 0x2000003dff3d7230 */ /* 0x000fe20000004100 */
[----:B------:R-:W-:Y:S01]  /*7970*/  F2FP.SATFINITE.E4M3.F32.PACK_AB_MERGE_C R12, R58, R53, R54 ;  /* 0x000000353a0c723e */ /* 0x000fe20004807036 */
[----:B------:R-:W-:Y:S01]  /*7980*/  HADD2.F32 R65, -RZ, R65.H1_H1 ;  /* 0x30000041ff417230 */ /* 0x000fe20000004100 */
[----:B------:R-:W-:Y:S01]  /*7990*/  F2FP.SATFINITE.E4M3.F32.PACK_AB_MERGE_C R15, R68, R15, RZ ;  /* 0x0000000f440f723e */ /* 0x000fe200048070ff */
[----:B------:R-:W-:-:S02]  /*79a0*/  HADD2.F32 R64, -RZ, R59.H0_H0 ;  /* 0x2000003bff407230 */ /* 0x000fc40000004100 */
[-C--:B------:R-:W-:Y:S01]  /*79b0*/  FMUL.FTZ R67, R14, R61.reuse ;  /* 0x0000003d0e437220 */ /* 0x080fe20000410000 */
[----:B------:R-:W-:Y:S02]  /*79c0*/  HADD2.F32 R59, -RZ, R52.H0_H0 ;  /* 0x20000034ff3b7230 */ /* 0x000fe40000004100 */
[-C--:B------:R-:W-:Y:S01]  /*79d0*/  FMUL.FTZ R52, R65, R66.reuse ;  /* 0x0000004241347220 */ /* 0x080fe20000410000 */
[C---:B------:R-:W-:Y:S01]  /*79e0*/  FMUL.FTZ R61, R62.reuse, R61 ;  /* 0x0000003d3e3d7220 */ /* 0x040fe20000410000 */
[C---:B------:R-:W-:Y:S01]  /*79f0*/  FMUL.FTZ R66, R63.reuse, R66 ;  /* 0x000000423f427220 */ /* 0x040fe20000410000 */
[-C--:B------:R-:W-:Y:S02]  /*7a00*/  FFMA.FTZ R67, R62, R59.reuse, -R67 ;  /* 0x0000003b3e437223 */ /* 0x080fe40000010843 */
[----:B------:R-:W-:Y:S01]  /*7a10*/  FFMA.FTZ R14, R14, R59, R61 ;  /* 0x0000003b0e0e7223 */ /* 0x000fe2000001003d */
[-C--:B------:R-:W-:Y:S01]  /*7a20*/  FFMA.FTZ R52, R63, R64.reuse, -R52 ;  /* 0x000000403f347223 */ /* 0x080fe20000010834 */
[----:B------:R-:W-:-:S03]  /*7a30*/  FFMA.FTZ R65, R65, R64, R66 ;  /* 0x0000004041417223 */ /* 0x000fc60000010042 */
[----:B------:R-:W-:Y:S02]  /*7a40*/  F2FP.SATFINITE.E4M3.F32.PACK_AB_MERGE_C R14, R14, R67, R15 ;  /* 0x000000430e0e723e */ /* 0x000fe4000480700f */
[----:B------:R-:W-:-:S07]  /*7a50*/  F2FP.SATFINITE.E4M3.F32.PACK_AB_MERGE_C R15, R65, R52, R60 ;  /* 0x00000034410f723e */ /* 0x000fce000480703c */
.L_x_478:
[----:B------:R-:W-:Y:S05]  /*7a60*/  BSYNC B2 ;  /* 0x0000000000027941 */ /* 0x000fea0003800000 */
.L_x_477:
[----:B------:R0:W-:Y:S02]  /*7a70*/  ST.E.128 desc[UR50][R56.64], R12 ;  /* 0x0000000c38007985 */ /* 0x0001e4000c101d32 */
.L_x_476:
[----:B------:R-:W-:Y:S05]  /*7a80*/  BSYNC B1 ;  /* 0x0000000000017941 */ /* 0x000fea0003800000 */
.L_x_475:
        /* <DEDUP_REMOVED lines=11> */
[----:B------:R-:W-:Y:S02]  /*7b40*/  SHF.R.U32.HI R11, RZ, 0x8, R49 ;  /* 0x00000008ff0b7819 */ /* 0x000fe40000011631 */
[--C-:B------:R-:W-:Y:S02]  /*7b50*/  SHF.R.U32.HI R55, RZ, 0x8, R51.reuse ;  /* 0x00000008ff377819 */ /* 0x100fe40000011633 */
[----:B------:R-:W-:Y:S02]  /*7b60*/  LOP3.LUT R50, R51, 0xff0000ff, RZ, 0xc0, !PT ;  /* 0xff0000ff33327812 */ /* 0x000fe400078ec0ff */
[----:B------:R-:W-:Y:S01]  /*7b70*/  SHF.R.U32.HI R54, RZ, 0x10, R51 ;  /* 0x00000010ff367819 */ /* 0x000fe20000011633 */
[----:B------:R-:W-:Y:S01]  /*7b80*/  IMAD.SHL.U32 R51, R11, 0x100, RZ ;  /* 0x000001000b337824 */ /* 0x000fe200078e00ff */
[----:B------:R-:W-:Y:S01]  /*7b90*/  LOP3.LUT R48, R49, 0xff0000ff, RZ, 0xc0, !PT ;  /* 0xff0000ff31307812 */ /* 0x000fe200078ec0ff */
[----:B------:R-:W-:Y:S01]  /*7ba0*/  IMAD.SHL.U32 R55, R55, 0x100, RZ ;  /* 0x0000010037377824 */ /* 0x000fe200078e00ff */
[----:B------:R-:W-:Y:S01]  /*7bb0*/  SHF.R.U32.HI R56, RZ, 0x10, R49 ;  /* 0x00000010ff387819 */ /* 0x000fe20000011631 */
[----:B------:R-:W-:Y:S01]  /*7bc0*/  IMAD.MOV.U32 R11, RZ, RZ, R13 ;  /* 0x000000ffff0b7224 */ /* 0x000fe200078e000d */
[----:B------:R-:W-:Y:S01]  /*7bd0*/  LOP3.LUT R13, R48, 0xff00, R51, 0xf8, !PT ;  /* 0x0000ff00300d7812 */ /* 0x000fe200078ef833 */
[----:B------:R-:W-:Y:S01]  /*7be0*/  IMAD.MOV.U32 R49, RZ, RZ, R12 ;  /* 0x000000ffff317224 */ /* 0x000fe200078e000c */
[----:B------:R-:W-:Y:S01]  /*7bf0*/  LOP3.LUT R50, R50, 0xff00, R55, 0xf8, !PT ;  /* 0x0000ff0032327812 */ /* 0x000fe200078ef837 */
[----:B------:R-:W-:Y:S01]  /*7c00*/  IMAD.U32 R55, R54, 0x10000, RZ ;  /* 0x0001000036377824 */ /* 0x000fe200078e00ff */
[----:B------:R-:W-:-:S02]  /*7c10*/  SHF.L.U32 R48, R56, 0x10, RZ ;  /* 0x0000001038307819 */ /* 0x000fc400000006ff */
        /* <DEDUP_REMOVED lines=21> */
[----:B------:R-:W-:Y:S01]  /*7d70*/  F2FP.F16.E4M3.UNPACK_B R50, R49.H1 ;  /* 0x00000031ff32723e */ /* 0x000fe200030006ff */
[----:B------:R-:W-:-:S02]  /*7d80*/  HADD2.F32 R56, -RZ, R136.H1_H1 ;  /* 0x30000088ff387230 */ /* 0x000fc40000004100 */
[-C--:B------:R-:W-:Y:S01]  /*7d90*/  FFMA.FTZ R58, R51, R55.reuse, -R58 ;  /* 0x00000037333a7223 */ /* 0x080fe2000001083a */
[----:B------:R-:W-:Y:S01]  /*7da0*/  FFMA.FTZ R61, R54, R55, R61 ;  /* 0x00000037363d7223 */ /* 0x000fe2000001003d */
[----:B------:R-:W-:Y:S01]  /*7db0*/  F2FP.F16.E4M3.UNPACK_B R49, R49 ;  /* 0x00000031ff31723e */ /* 0x000fe200020006ff */
[--C-:B------:R-:W-:Y:S01]  /*7dc0*/  HADD2.F32 R55, -RZ, R50.reuse.H1_H1 ;  /* 0x30000032ff377230 */ /* 0x100fe20000004100 */
[----:B------:R-:W-:Y:S01]  /*7dd0*/  F2FP.F16.E4M3.UNPACK_B R135, R135 ;  /* 0x00000087ff87723e */ /* 0x000fe200020006ff */
[----:B------:R-:W-:Y:S01]  /*7de0*/  HADD2.F32 R54, -RZ, R50.H0_H0 ;  /* 0x20000032ff367230 */ /* 0x000fe20000004100 */
[----:B------:R-:W-:Y:S01]  /*7df0*/  F2FP.F16.E4M3.UNPACK_B R62, R48.H1 ;  /* 0x00000030ff3e723e */ /* 0x000fe200030006ff */
[--C-:B------:R-:W-:Y:S02]  /*7e00*/  HADD2.F32 R50, -RZ, R49.reuse.H0_H0 ;  /* 0x20000031ff327230 */ /* 0x100fe40000004100 */
[----:B------:R-:W-:Y:S01]  /*7e10*/  FMUL.FTZ R59, R55, R56 ;  /* 0x00000038373b7220 */ /* 0x000fe20000410000 */
[----:B------:R-:W-:-:S02]  /*7e20*/  HADD2.F32 R51, -RZ, R49.H1_H1 ;  /* 0x30000031ff337230 */ /* 0x000fc40000004100 */
[----:B------:R-:W-:Y:S01]  /*7e30*/  FMUL.FTZ R56, R54, R56 ;  /* 0x0000003836387220 */ /* 0x000fe20000410000 */
[----:B------:R-:W-:Y:S02]  /*7e40*/  HADD2.F32 R136, -RZ, R136.H0_H0 ;  /* 0x20000088ff887230 */ /* 0x000fe40000004100 */
[--C-:B------:R-:W-:Y:S02]  /*7e50*/  HADD2.F32 R49, -RZ, R135.reuse.H1_H1 ;  /* 0x30000087ff317230 */ /* 0x100fe40000004100 */
[----:B------:R-:W-:Y:S02]  /*7e60*/  HADD2.F32 R135, -RZ, R135.H0_H0 ;  /* 0x20000087ff877230 */ /* 0x000fe40000004100 */
[-C--:B------:R-:W-:Y:S01]  /*7e70*/  FMUL.FTZ R57, R51, R136.reuse ;  /* 0x0000008833397220 */ /* 0x080fe20000410000 */
[----:B------:R-:W-:Y:S01]  /*7e80*/  FMUL.FTZ R136, R50, R136 ;  /* 0x0000008832887220 */ /* 0x000fe20000410000 */
[-C--:B------:R-:W-:Y:S01]  /*7e90*/  FFMA.FTZ R55, R55, R49.reuse, R56 ;  /* 0x0000003137377223 */ /* 0x080fe20000010038 */
[----:B------:R-:W-:Y:S01]  /*7ea0*/  FFMA.FTZ R54, R54, R49, -R59 ;  /* 0x0000003136367223 */ /* 0x000fe2000001083b */
[----:B------:R-:W-:Y:S01]  /*7eb0*/  F2FP.F16.E4M3.UNPACK_B R56, R15.H1 ;  /* 0x0000000fff38723e */ /* 0x000fe200030006ff */
[-C--:B------:R-:W-:Y:S01]  /*7ec0*/  FFMA.FTZ R49, R50, R135.reuse, -R57 ;  /* 0x0000008732317223 */ /* 0x080fe20000010839 */
[----:B------:R-:W-:Y:S01]  /*7ed0*/  FFMA.FTZ R50, R51, R135, R136 ;  /* 0x0000008733327223 */ /* 0x000fe20000010088 */
[----:B------:R-:W-:Y:S01]  /*7ee0*/  F2FP.SATFINITE.E4M3.F32.PACK_AB_MERGE_C R51, R61, R58, RZ ;  /* 0x0000003a3d33723e */ /* 0x000fe200048070ff */
[----:B------:R-:W-:Y:S01]  /*7ef0*/  HADD2.F32 R64, -RZ, R62.H1_H1 ;  /* 0x3000003eff407230 */ /* 0x000fe20000004100 */
[----:B------:R-:W-:Y:S01]  /*7f00*/  F2FP.SATFINITE.E4M3.F32.PACK_AB_MERGE_C R54, R55, R54, RZ ;  /* 0x000000363736723e */ /* 0x000fe200048070ff */
[--C-:B------:R-:W-:Y:S01]  /*7f10*/  HADD2.F32 R57, -RZ, R56.reuse.H0_H0 ;  /* 0x20000038ff397230 */ /* 0x100fe20000004100 */
[-C--:B------:R-:W-:Y:S01]  /*7f20*/  F2FP.F16.E4M3.UNPACK_B R59, R13.reuse.H1 ;  /* 0x0000000dff3b723e */ /* 0x080fe200030006ff */
[----:B------:R-:W-:Y:S01]  /*7f30*/  HADD2.F32 R56, -RZ, R56.H1_H1 ;  /* 0x30000038ff387230 */ /* 0x000fe20000004100 */
[----:B------:R-:W-:Y:S01]  /*7f40*/  F2FP.F16.E4M3.UNPACK_B R55, R14.H1 ;  /* 0x0000000eff37723e */ /* 0x000fe200030006ff */
[----:B------:R-:W-:Y:S01]  /*7f50*/  HADD2.F32 R62, -RZ, R62.H0_H0 ;  /* 0x2000003eff3e7230 */ /* 0x000fe20000004100 */
        /* <DEDUP_REMOVED lines=9> */
[----:B------:R-:W-:Y:S02]  /*7ff0*/  HADD2.F32 R57, -RZ, R58.H1_H1 ;  /* 0x3000003aff397230 */ /* 0x000fe40000004100 */
[----:B------:R-:W-:Y:S01]  /*8000*/  FMUL.FTZ R64, R48, R63 ;  /* 0x0000003f30407220 */ /* 0x000fe20000410000 */
[----:B------:R-:W-:Y:S01]  /*8010*/  F2FP.F16.E4M3.UNPACK_B R15, R15 ;  /* 0x0000000fff0f723e */ /* 0x000fe200020006ff */
[C---:B------:R-:W-:Y:S01]  /*8020*/  FMUL.FTZ R63, R55.reuse, R63 ;  /* 0x0000003f373f7220 */ /* 0x040fe20000410000 */
[----:B------:R-:W-:Y:S01]  /*8030*/  F2FP.F16.E4M3.UNPACK_B R14, R14 ;  /* 0x0000000eff0e723e */ /* 0x000fe200020006ff */
[----:B------:R-:W-:Y:S01]  /*8040*/  FFMA.FTZ R64, R55, R57, -R64 ;  /* 0x0000003937407223 */ /* 0x000fe20000010840 */
[----:B------:R-:W-:-:S02]  /*8050*/  HADD2.F32 R61, -RZ, R61.H0_H0 ;  /* 0x2000003dff3d7230 */ /* 0x000fc40000004100 */
[----:B------:R-:W-:Y:S01]  /*8060*/  FFMA.FTZ R63, R48, R57, R63 ;  /* 0x00000039303f7223 */ /* 0x000fe2000001003f */
[--C-:B------:R-:W-:Y:S02]  /*8070*/  HADD2.F32 R48, -RZ, R15.reuse.H0_H0 ;  /* 0x2000000fff307230 */ /* 0x100fe40000004100 */
[----:B------:R-:W-:Y:S01]  /*8080*/  FFMA.FTZ R60, R56, R60, R65 ;  /* 0x0000003c383c7223 */ /* 0x000fe20000010041 */
[----:B------:R-:W-:Y:S02]  /*8090*/  HADD2.F32 R55, -RZ, R15.H1_H1 ;  /* 0x3000000fff377230 */ /* 0x000fe40000004100 */
[--C-:B------:R-:W-:Y:S01]  /*80a0*/  HADD2.F32 R15, -RZ, R14.reuse.H0_H0 ;  /* 0x2000000eff0f7230 */ /* 0x100fe20000004100 */
[----:B------:R-:W-:Y:S01]  /*80b0*/  F2FP.SATFINITE.E4M3.F32.PACK_AB_MERGE_C R63, R63, R64, RZ ;  /* 0x000000403f3f723e */ /* 0x000fe200048070ff */
[----:B------:R-:W-:Y:S02]  /*80c0*/  HADD2.F32 R14, -RZ, R14.H1_H1 ;  /* 0x3000000eff0e7230 */ /* 0x000fe40000004100 */
[----:B------:R-:W-:Y:S01]  /*80d0*/  FMUL.FTZ R57, R55, R62 ;  /* 0x0000003e37397220 */ /* 0x000fe20000410000 */
[----:B------:R-:W-:-:S02]  /*80e0*/  HADD2.F32 R59, -RZ, R59.H0_H0 ;  /* 0x2000003bff3b7230 */ /* 0x000fc40000004100 */
[----:B------:R-:W-:Y:S01]  /*80f0*/  FMUL.FTZ R62, R48, R62 ;  /* 0x0000003e303e7220 */ /* 0x000fe20000410000 */
[----:B------:R-:W-:Y:S02]  /*8100*/  HADD2.F32 R58, -RZ, R58.H0_H0 ;  /* 0x2000003aff3a7230 */ /* 0x000fe40000004100 */
[-C--:B------:R-:W-:Y:S01]  /*8110*/  FMUL.FTZ R56, R14, R61.reuse ;  /* 0x0000003d0e387220 */ /* 0x080fe20000410000 */
[----:B------:R-:W-:Y:S01]  /*8120*/  FMUL.FTZ R61, R15, R61 ;  /* 0x0000003d0f3d7220 */ /* 0x000fe20000410000 */
[-C--:B------:R-:W-:Y:S01]  /*8130*/  FFMA.FTZ R57, R48, R59.reuse, -R57 ;  /* 0x0000003b30397223 */ /* 0x080fe20000010839 */
[----:B------:R-:W-:Y:S01]  /*8140*/  FFMA.FTZ R62, R55, R59, R62 ;  /* 0x0000003b373e7223 */ /* 0x000fe2000001003e */
[-C--:B------:R-:W-:Y:S01]  /*8150*/  FFMA.FTZ R56, R15, R58.reuse, -R56 ;  /* 0x0000003a0f387223 */ /* 0x080fe20000010838 */
[----:B------:R-:W-:Y:S01]  /*8160*/  FFMA.FTZ R61, R14, R58, R61 ;  /* 0x0000003a0e3d7223 */ /* 0x000fe2000001003d */
[----:B------:R-:W-:Y:S02]  /*8170*/  F2FP.SATFINITE.E4M3.F32.PACK_AB_MERGE_C R60, R60, R13, RZ ;  /* 0x0000000d3c3c723e */ /* 0x000fe400048070ff */
[----:B------:R-:W-:-:S02]  /*8180*/  F2FP.SATFINITE.E4M3.F32.PACK_AB_MERGE_C R13, R12, R11, R51 ;  /* 0x0000000b0c0d723e */ /* 0x000fc40004807033 */
[----:B------:R-:W-:Y:S02]  /*8190*/  F2FP.SATFINITE.E4M3.F32.PACK_AB_MERGE_C R12, R50, R49, R54 ;  /* 0x00000031320c723e */ /* 0x000fe40004807036 */
[----:B------:R-:W-:Y:S02]  /*81a0*/  F2FP.SATFINITE.E4M3.F32.PACK_AB_MERGE_C R14, R61, R56, R63 ;  /* 0x000000383d0e723e */ /* 0x000fe4000480703f */
[----:B------:R-:W-:-:S07]  /*81b0*/  F2FP.SATFINITE.E4M3.F32.PACK_AB_MERGE_C R15, R62, R57, R60 ;  /* 0x000000393e0f723e */ /* 0x000fce000480703c */
.L_x_482:
[----:B------:R-:W-:Y:S05]  /*81c0*/  BSYNC B2 ;  /* 0x0000000000027941 */ /* 0x000fea0003800000 */
.L_x_481:
[----:B------:R0:W-:Y:S02]  /*81d0*/  ST.E.128 desc[UR50][R52.64], R12 ;  /* 0x0000000c34007985 */ /* 0x0001e4000c101d32 */
.L_x_480:
[----:B------:R-:W-:Y:S05]  /*81e0*/  BSYNC B1 ;  /* 0x0000000000017941 */ /* 0x000fea0003800000 */
.L_x_479:
[----:B------:R-:W-:Y:S01]  /*81f0*/  ISETP.NE.AND P3, PT, R31, RZ, PT ;  /* 0x000000ff1f00720c */ /* 0x000fe20003f65270 */
[----:B------:R-:W-:-:S12]  /*8200*/  BSSY B1, `(.L_x_483) ;  /* 0x0000074000017945 */ /* 0x000fd80003800000 */
[----:B------:R-:W-:Y:S05]  /*8210*/  @!P3 BRA `(.L_x_484) ;  /* 0x0000000400c8b947 */ /* 0x000fea0003800000 */
[----:B0-----:R-:W2:Y:S04]  /*8220*/  LDL R12, [R1] ;  /* 0x00000000010c7983 */ /* 0x001ea80000100800 */
[----:B----4-:R-:W4:Y:S01]  /*8230*/  LDL R11, [R1+0x1c] ;  /* 0x00001c00010b7983 */ /* 0x010f220000100800 */
[----:B------:R-:W-:Y:S01]  /*8240*/  IADD3 R48, P3, R23, R120, RZ ;  /* 0x0000007817307210 */ /* 0x000fe20007f7e0ff */
[----:B------:R-:W-:Y:S04]  /*8250*/  BSSY B2, `(.L_x_485) ;  /* 0x000006d000027945 */ /* 0x000fe80003800000 */
[----:B--2---:R-:W-:-:S02]  /*8260*/  IMAD.X R49, R119, 0x1, R12, P3 ;  /* 0x0000000177317824 */ /* 0x004fc400018e060c */
[----:B------:R0:W2:Y:S01]  /*8270*/  LDS.128 R12, [R89+0x28a00] ;  /* 0x028a0000590c7984 */ /* 0x0000a20000000c00 */
[----:B----4-:R-:W-:-:S13]  /*8280*/  ISETP.GE.AND P3, PT, R11, R113, PT ;  /* 0x000000710b00720c */ /* 0x010fda0003f66270 */
[----:B0-----:R-:W-:Y:S05]  /*8290*/  @P3 BRA `(.L_x_486) ;  /* 0x0000000400a03947 */ /* 0x001fea0003800000 */
[----:B------:R-:W-:Y:S01]  /*82a0*/  SHF.R.U32.HI R44, RZ, 0x8, R45 ;  /* 0x00000008ff2c7819 */ /* 0x000fe2000001162d */
[----:B--2---:R-:W-:Y:S01]  /*82b0*/  IMAD.MOV.U32 R11, RZ, RZ, R13 ;  /* 0x000000ffff0b7224 */ /* 0x004fe200078e000d */
[--C-:B------:R-:W-:Y:S02]  /*82c0*/  SHF.R.U32.HI R46, RZ, 0x8, R47.reuse ;  /* 0x00000008ff2e7819 */ /* 0x100fe4000001162f */
[----:B------:R-:W-:Y:S01]  /*82d0*/  SHF.R.U32.HI R50, RZ, 0x10, R47 ;  /* 0x00000010ff327819 */ /* 0x000fe2000001162f */
[----:B------:R-:W-:Y:S01]  /*82e0*/  IMAD.SHL.U32 R44, R44, 0x100, RZ ;  /* 0x000001002c2c7824 */ /* 0x000fe200078e00ff */
[----:B------:R-:W-:Y:S01]  /*82f0*/  SHF.R.U32.HI R52, RZ, 0x10, R45 ;  /* 0x00000010ff347819 */ /* 0x000fe2000001162d */
[----:B------:R-:W-:Y:S01]  /*8300*/  IMAD.SHL.U32 R46, R46, 0x100, RZ ;  /* 0x000001002e2e7824 */ /* 0x000fe200078e00ff */
[----:B------:R-:W-:Y:S01]  /*8310*/  LOP3.LUT R51, R45, 0xff0000ff, RZ, 0xc0, !PT ;  /* 0xff0000ff2d337812 */ /* 0x000fe200078ec0ff */
[----:B------:R-:W-:Y:S01]  /*8320*/  IMAD.MOV.U32 R45, RZ, RZ, R12 ;  /* 0x000000ffff2d7224 */ /* 0x000fe200078e000c */
[----:B------:R-:W-:Y:S01]  /*8330*/  LOP3.LUT R47, R47, 0xff0000ff, RZ, 0xc0, !PT ;  /* 0xff0000ff2f2f7812 */ /* 0x000fe200078ec0ff */
[----:B------:R-:W-:Y:S01]  /*8340*/  IMAD.U32 R13, R50, 0x10000, RZ ;  /* 0x00010000320d7824 */ /* 0x000fe200078e00ff */
[----:B------:R-:W-:-:S02]  /*8350*/  LOP3.LUT R51, R51, 0xff00, R44, 0xf8, !PT ;  /* 0x0000ff0033337812 */ /* 0x000fc400078ef82c */
[----:B------:R-:W-:Y:S02]  /*8360*/  LOP3.LUT R46, R47, 0xff00, R46, 0xf8, !PT ;  /* 0x0000ff002f2e7812 */ /* 0x000fe400078ef82e */
        /* <DEDUP_REMOVED lines=49> */
[----:B------:R-:W-:Y:S01]  /*8680*/  F2FP.F16.E4M3.UNPACK_B R55, R12.H1 ;  /* 0x0000000cff37723e */ /* 0x000fe200030006ff */
[----:B------:R-:W-:Y:S01]  /*8690*/  HADD2.F32 R52, -RZ, R52.H1_H1 ;  /* 0x30000034ff347230 */ /* 0x000fe20000004100 */
[----:B------:R-:W-:Y:S01]  /*86a0*/  F2FP.F16.E4M3.UNPACK_B R51, R14.H1 ;  /* 0x0000000eff33723e */ /* 0x000fe200030006ff */
[----:B------:R-:W-:Y:S01]  /*86b0*/  HADD2.F32 R58, -RZ, R58.H0_H0 ;  /* 0x2000003aff3a7230 */ /* 0x000fe20000004100 */
[----:B------:R-:W-:Y:S01]  /*86c0*/  F2FP.F16.E4M3.UNPACK_B R57, R13 ;  /* 0x0000000dff39723e */ /* 0x000fe200020006ff */
[----:B------:R-:W-:Y:S01]  /*86d0*/  HADD2.F32 R56, -RZ, R55.H1_H1 ;  /* 0x30000037ff387230 */ /* 0x000fe20000004100 */
[----:B------:R-:W-:Y:S01]  /*86e0*/  F2FP.F16.E4M3.UNPACK_B R54, R12 ;  /* 0x0000000cff36723e */ /* 0x000fe200020006ff */
[----:B------:R-:W-:-:S02]  /*86f0*/  HADD2.F32 R13, -RZ, R51.H1_H1 ;  /* 0x30000033ff0d7230 */ /* 0x000fc40000004100 */
[CC--:B------:R-:W-:Y:S01]  /*8700*/  FMUL.FTZ R12, R52.reuse, R59.reuse ;  /* 0x0000003b340c7220 */ /* 0x0c0fe20000410000 */
[----:B------:R-:W-:Y:S02]  /*8710*/  HADD2.F32 R60, -RZ, R57.H1_H1 ;  /* 0x30000039ff3c7230 */ /* 0x000fe40000004100 */
[C---:B------:R-:W-:Y:S01]  /*8720*/  FMUL.FTZ R59, R53.reuse, R59 ;  /* 0x0000003b353b7220 */ /* 0x040fe20000410000 */
[----:B------:R-:W-:Y:S02]  /*8730*/  HADD2.F32 R51, -RZ, R51.H0_H0 ;  /* 0x20000033ff337230 */ /* 0x000fe40000004100 */
[----:B------:R-:W-:Y:S01]  /*8740*/  FFMA.FTZ R61, R53, R56, -R12 ;  /* 0x00000038353d7223 */ /* 0x000fe2000001080c */
[----:B------:R-:W-:Y:S02]  /*8750*/  HADD2.F32 R12, -RZ, R54.H1_H1 ;  /* 0x30000036ff0c7230 */ /* 0x000fe40000004100 */
[-C--:B------:R-:W-:Y:S01]  /*8760*/  FMUL.FTZ R62, R13, R60.reuse ;  /* 0x0000003c0d3e7220 */ /* 0x080fe20000410000 */
[----:B------:R-:W-:Y:S01]  /*8770*/  F2FP.F16.E4M3.UNPACK_B R15, R15 ;  /* 0x0000000fff0f723e */ /* 0x000fe200020006ff */
[C---:B------:R-:W-:Y:S01]  /*8780*/  FMUL.FTZ R60, R51.reuse, R60 ;  /* 0x0000003c333c7220 */ /* 0x040fe20000410000 */
[----:B------:R-:W-:Y:S01]  /*8790*/  F2FP.F16.E4M3.UNPACK_B R14, R14 ;  /* 0x0000000eff0e723e */ /* 0x000fe200020006ff */
[----:B------:R-:W-:Y:S01]  /*87a0*/  FFMA.FTZ R56, R52, R56, R59 ;  /* 0x0000003834387223 */ /* 0x000fe2000001003b */
[-C--:B------:R-:W-:Y:S01]  /*87b0*/  FFMA.FTZ R62, R51, R12.reuse, -R62 ;  /* 0x0000000c333e7223 */ /* 0x080fe2000001083e */
[----:B------:R-:W-:Y:S01]  /*87c0*/  FFMA.FTZ R59, R13, R12, R60 ;  /* 0x0000000c0d3b7223 */ /* 0x000fe2000001003c */
[----:B------:R-:W-:-:S02]  /*87d0*/  HADD2.F32 R13, -RZ, R15.H0_H0 ;  /* 0x2000000fff0d7230 */ /* 0x000fc40000004100 */
[--C-:B------:R-:W-:Y:S01]  /*87e0*/  HADD2.F32 R12, -RZ, R14.reuse.H0_H0 ;  /* 0x2000000eff0c7230 */ /* 0x100fe20000004100 */
[----:B------:R-:W-:Y:S01]  /*87f0*/  F2FP.SATFINITE.E4M3.F32.PACK_AB_MERGE_C R56, R56, R61, RZ ;  /* 0x0000003d3838723e */ /* 0x000fe200048070ff */
[----:B------:R-:W-:Y:S01]  /*8800*/  HADD2.F32 R15, -RZ, R15.H1_H1 ;  /* 0x3000000fff0f7230 */ /* 0x000fe20000004100 */
[----:B------:R-:W-:Y:S01]  /*8810*/  F2FP.SATFINITE.E4M3.F32.PACK_AB_MERGE_C R59, R59, R62, RZ ;  /* 0x0000003e3b3b723e */ /* 0x000fe200048070ff */
[----:B------:R-:W-:Y:S02]  /*8820*/  HADD2.F32 R14, -RZ, R14.H1_H1 ;  /* 0x3000000eff0e7230 */ /* 0x000fe40000004100 */
[----:B------:R-:W-:Y:S02]  /*8830*/  HADD2.F32 R57, -RZ, R57.H0_H0 ;  /* 0x20000039ff397230 */ /* 0x000fe40000004100 */
[----:B------:R-:W-:Y:S02]  /*8840*/  HADD2.F32 R51, -RZ, R54.H0_H0 ;  /* 0x20000036ff337230 */ /* 0x000fe40000004100 */
[----:B------:R-:W-:Y:S01]  /*8850*/  FMUL.FTZ R54, R15, R58 ;  /* 0x0000003a0f367220 */ /* 0x000fe20000410000 */
[----:B------:R-:W-:-:S02]  /*8860*/  HADD2.F32 R52, -RZ, R55.H0_H0 ;  /* 0x20000037ff347230 */ /* 0x000fc40000004100 */
[-C--:B------:R-:W-:Y:S01]  /*8870*/  FMUL.FTZ R53, R14, R57.reuse ;  /* 0x000000390e357220 */ /* 0x080fe20000410000 */
[C---:B------:R-:W-:Y:S01]  /*8880*/  FMUL.FTZ R58, R13.reuse, R58 ;  /* 0x0000003a0d3a7220 */ /* 0x040fe20000410000 */
[C---:B------:R-:W-:Y:S01]  /*8890*/  FMUL.FTZ R57, R12.reuse, R57 ;  /* 0x000000390c397220 */ /* 0x040fe20000410000 */
[-C--:B------:R-:W-:Y:S02]  /*88a0*/  FFMA.FTZ R54, R13, R52.reuse, -R54 ;  /* 0x000000340d367223 */ /* 0x080fe40000010836 */
[----:B------:R-:W-:Y:S01]  /*88b0*/  FFMA.FTZ R15, R15, R52, R58 ;  /* 0x000000340f0f7223 */ /* 0x000fe2000001003a */
[-C--:B------:R-:W-:Y:S01]  /*88c0*/  FFMA.FTZ R53, R12, R51.reuse, -R53 ;  /* 0x000000330c357223 */ /* 0x080fe20000010835 */
[----:B------:R-:W-:Y:S01]  /*88d0*/  FFMA.FTZ R14, R14, R51, R57 ;  /* 0x000000330e0e7223 */ /* 0x000fe20000010039 */
[----:B------:R-:W-:Y:S02]  /*88e0*/  F2FP.SATFINITE.E4M3.F32.PACK_AB_MERGE_C R13, R44, R11, R47 ;  /* 0x0000000b2c0d723e */ /* 0x000fe4000480702f */
[----:B------:R-:W-:-:S02]  /*88f0*/  F2FP.SATFINITE.E4M3.F32.PACK_AB_MERGE_C R12, R46, R45, R50 ;  /* 0x0000002d2e0c723e */ /* 0x000fc40004807032 */
[----:B------:R-:W-:Y:S02]  /*8900*/  F2FP.SATFINITE.E4M3.F32.PACK_AB_MERGE_C R14, R14, R53, R59 ;  /* 0x000000350e0e723e */ /* 0x000fe4000480703b */
[----:B------:R-:W-:-:S07]  /*8910*/  F2FP.SATFINITE.E4M3.F32.PACK_AB_MERGE_C R15, R15, R54, R56 ;  /* 0x000000360f0f723e */ /* 0x000fce0004807038 */
.L_x_486:
[----:B------:R-:W-:Y:S05]  /*8920*/  BSYNC B2 ;  /* 0x0000000000027941 */ /* 0x000fea0003800000 */
.L_x_485:
[----:B--2---:R0:W-:Y:S02]  /*8930*/  ST.E.128 desc[UR50][R48.64], R12 ;  /* 0x0000000c30007985 */ /* 0x0041e4000c101d32 */
.L_x_484:
[----:B------:R-:W-:Y:S05]  /*8940*/  BSYNC B1 ;  /* 0x0000000000017941 */ /* 0x000fea0003800000 */
.L_x_483:
[----:B------:R-:W-:Y:S01]  /*8950*/  ISETP.NE.AND P3, PT, R32, RZ, PT ;  /* 0x000000ff2000720c */ /* 0x000fe20003f65270 */
[----:B------:R-:W-:-:S12]  /*8960*/  BSSY B1, `(.L_x_487) ;  /* 0x0000073000017945 */ /* 0x000fd80003800000 */
[----:B------:R-:W-:Y:S05]  /*8970*/  @!P3 BRA `(.L_x_488) ;  /* 0x0000000400c4b947 */ /* 0x000fea0003800000 */
[----:B----4-:R-:W4:Y:S01]  /*8980*/  LDL R11, [R1+0x14] ;  /* 0x00001400010b7983 */ /* 0x010f220000100800 */
[----:B0-----:R-:W-:Y:S01]  /*8990*/  IADD3 R44, P3, R22, R120, RZ ;  /* 0x00000078162c7210 */ /* 0x001fe20007f7e0ff */
[----:B------:R-:W-:Y:S02]  /*89a0*/  BSSY B2, `(.L_x_489) ;  /* 0x000006d000027945 */ /* 0x000fe40003800000 */
[----:B------:R0:W0:Y:S02]  /*89b0*/  LDS.128 R12, [R88+0x2b200] ;  /* 0x02b20000580c7984 */ /* 0x0000240000000c00 */
[----:B--2---:R-:W-:Y:S01]  /*89c0*/  IMAD.X R45, R119, 0x1, R229, P3 ;  /* 0x00000001772d7824 */ /* 0x004fe200018e06e5 */
[----:B----4-:R-:W-:-:S13]  /*89d0*/  ISETP.GE.AND P3, PT, R11, R113, PT ;  /* 0x000000710b00720c */ /* 0x010fda0003f66270 */
[----:B0-----:R-:W-:Y:S05]  /*89e0*/  @P3 BRA `(.L_x_490) ;  /* 0x0000000400a03947 */ /* 0x001fea0003800000 */
        /* <DEDUP_REMOVED lines=15> */
[-C--:B------:R-:W-:Y:S02]  /*8ae0*/  F2FP.F16.E4M3.UNPACK_B R12, R11.reuse ;  /* 0x0000000bff0c723e */ /* 0x080fe400020006ff */
        /* <DEDUP_REMOVED lines=17> */
[CC--:B------:R-:W-:Y:S01]  /*8c00*/  FMUL.FTZ R50, R46.reuse, R48.reuse ;  /* 0x000000302e327220 */ /* 0x0c0fe20000410000 */
[C---:B------:R-:W-:Y:S01]  /*8c10*/  FMUL.FTZ R53, R43.reuse, R48 ;  /* 0x000000302b357220 */ /* 0x040fe20000410000 */
[-C--:B------:R-:W-:Y:S01]  /*8c20*/  F2FP.F16.E4M3.UNPACK_B R42, R41.reuse.H1 ;  /* 0x00000029ff2a723e */ /* 0x080fe200030006ff */
[----:B------:R-:W-:Y:S01]  /*8c30*/  HADD2.F32 R48, -RZ, R87.H1_H1 ;  /* 0x30000057ff307230 */ /* 0x000fe20000004100 */
[----:B------:R-:W-:Y:S01]  /*8c40*/  F2FP.F16.E4M3.UNPACK_B R41, R41 ;  /* 0x00000029ff29723e */ /* 0x000fe200020006ff */
[-C--:B------:R-:W-:Y:S01]  /*8c50*/  FFMA.FTZ R52, R43, R47.reuse, -R50 ;  /* 0x0000002f2b347223 */ /* 0x080fe20000010832 */
[----:B------:R-:W-:Y:S01]  /*8c60*/  FFMA.FTZ R53, R46, R47, R53 ;  /* 0x0000002f2e357223 */ /* 0x000fe20000010035 */
[----:B------:R-:W-:Y:S01]  /*8c70*/  F2FP.F16.E4M3.UNPACK_B R86, R86 ;  /* 0x00000056ff56723e */ /* 0x000fe200020006ff */
[----:B------:R-:W-:-:S02]  /*8c80*/  HADD2.F32 R46, -RZ, R42.H0_H0 ;  /* 0x2000002aff2e7230 */ /* 0x000fc40000004100 */
[----:B------:R-:W-:Y:S02]  /*8c90*/  HADD2.F32 R47, -RZ, R42.H1_H1 ;  /* 0x3000002aff2f7230 */ /* 0x000fe40000004100 */
[----:B------:R-:W-:Y:S02]  /*8ca0*/  HADD2.F32 R87, -RZ, R87.H0_H0 ;  /* 0x20000057ff577230 */ /* 0x000fe40000004100 */
[-C--:B------:R-:W-:Y:S01]  /*8cb0*/  FMUL.FTZ R50, R46, R48.reuse ;  /* 0x000000302e327220 */ /* 0x080fe20000410000 */
[--C-:B------:R-:W-:Y:S02]  /*8cc0*/  HADD2.F32 R43, -RZ, R41.reuse.H1_H1 ;  /* 0x30000029ff2b7230 */ /* 0x100fe40000004100 */
[----:B------:R-:W-:Y:S01]  /*8cd0*/  FMUL.FTZ R51, R47, R48 ;  /* 0x000000302f337220 */ /* 0x000fe20000410000 */
[----:B------:R-:W-:Y:S02]  /*8ce0*/  HADD2.F32 R42, -RZ, R41.H0_H0 ;  /* 0x20000029ff2a7230 */ /* 0x000fe40000004100 */
[----:B------:R-:W-:-:S02]  /*8cf0*/  HADD2.F32 R41, -RZ, R86.H1_H1 ;  /* 0x30000056ff297230 */ /* 0x000fc40000004100 */
[-C--:B------:R-:W-:Y:S01]  /*8d00*/  FMUL.FTZ R49, R43, R87.reuse ;  /* 0x000000572b317220 */ /* 0x080fe20000410000 */
[----:B------:R-:W-:Y:S02]  /*8d10*/  HADD2.F32 R86, -RZ, R86.H0_H0 ;  /* 0x20000056ff567230 */ /* 0x000fe40000004100 */
[----:B------:R-:W-:Y:S01]  /*8d20*/  FMUL.FTZ R48, R42, R87 ;  /* 0x000000572a307220 */ /* 0x000fe20000410000 */
[-C--:B------:R-:W-:Y:S01]  /*8d30*/  FFMA.FTZ R51, R46, R41.reuse, -R51 ;  /* 0x000000292e337223 */ /* 0x080fe20000010833 */
[----:B------:R-:W-:Y:S01]  /*8d40*/  FFMA.FTZ R50, R47, R41, R50 ;  /* 0x000000292f327223 */ /* 0x000fe20000010032 */
[-C--:B------:R-:W-:Y:S01]  /*8d50*/  FFMA.FTZ R41, R42, R86.reuse, -R49 ;  /* 0x000000562a297223 */ /* 0x080fe20000010831 */
[----:B------:R-:W-:Y:S01]  /*8d60*/  FFMA.FTZ R42, R43, R86, R48 ;  /* 0x000000562b2a7223 */ /* 0x000fe20000010030 */
[----:B------:R-:W-:Y:S02]  /*8d70*/  F2FP.F16.E4M3.UNPACK_B R47, R15.H1 ;  /* 0x0000000fff2f723e */ /* 0x000fe400030006ff */
[----:B------:R-:W-:-:S02]  /*8d80*/  F2FP.SATFINITE.E4M3.F32.PACK_AB_MERGE_C R43, R53, R52, RZ ;  /* 0x00000034352b723e */ /* 0x000fc400048070ff */
[----:B------:R-:W-:Y:S01]  /*8d90*/  F2FP.F16.E4M3.UNPACK_B R53, R40.H1 ;  /* 0x00000028ff35723e */ /* 0x000fe200030006ff */
[--C-:B------:R-:W-:Y:S01]  /*8da0*/  HADD2.F32 R48, -RZ, R47.reuse.H0_H0 ;  /* 0x2000002fff307230 */ /* 0x100fe20000004100 */
[----:B------:R-:W-:Y:S01]  /*8db0*/  F2FP.SATFINITE.E4M3.F32.PACK_AB_MERGE_C R58, R50, R51, RZ ;  /* 0x00000033323a723e */ /* 0x000fe200048070ff */
[----:B------:R-:W-:Y:S01]  /*8dc0*/  HADD2.F32 R47, -RZ, R47.H1_H1 ;  /* 0x3000002fff2f7230 */ /* 0x000fe20000004100 */
[-C--:B------:R-:W-:Y:S01]  /*8dd0*/  F2FP.F16.E4M3.UNPACK_B R50, R13.reuse.H1 ;  /* 0x0000000dff32723e */ /* 0x080fe200030006ff */
[--C-:B------:R-:W-:Y:S01]  /*8de0*/  HADD2.F32 R54, -RZ, R53.reuse.H1_H1 ;  /* 0x30000035ff367230 */ /* 0x100fe20000004100 */
[----:B------:R-:W-:Y:S01]  /*8df0*/  F2FP.F16.E4M3.UNPACK_B R46, R14.H1 ;  /* 0x0000000eff2e723e */ /* 0x000fe200030006ff */
[----:B------:R-:W-:Y:S01]  /*8e00*/  HADD2.F32 R53, -RZ, R53.H0_H0 ;  /* 0x20000035ff357230 */ /* 0x000fe20000004100 */
[----:B------:R-:W-:Y:S01]  /*8e10*/  F2FP.F16.E4M3.UNPACK_B R52, R40 ;  /* 0x00000028ff34723e */ /* 0x000fe200020006ff */
[----:B------:R-:W-:Y:S01]  /*8e20*/  HADD2.F32 R51, -RZ, R50.H1_H1 ;  /* 0x30000032ff337230 */ /* 0x000fe20000004100 */
[----:B------:R-:W-:Y:S01]  /*8e30*/  F2FP.F16.E4M3.UNPACK_B R49, R13 ;  /* 0x0000000dff31723e */ /* 0x000fe200020006ff */
[----:B------:R-:W-:-:S02]  /*8e40*/  HADD2.F32 R40, -RZ, R46.H1_H1 ;  /* 0x3000002eff287230 */ /* 0x000fc40000004100 */
[----:B------:R-:W-:Y:S01]  /*8e50*/  FMUL.FTZ R13, R47, R54 ;  /* 0x000000362f0d7220 */ /* 0x000fe20000410000 */
[----:B------:R-:W-:Y:S01]  /*8e60*/  HADD2.F32 R55, -RZ, R52.H1_H1 ;  /* 0x30000034ff377230 */ /* 0x000fe20000004100 */
[----:B------:R-:W-:Y:S01]  /*8e70*/  F2FP.F16.E4M3.UNPACK_B R15, R15 ;  /* 0x0000000fff0f723e */ /* 0x000fe200020006ff */
[----:B------:R-:W-:Y:S02]  /*8e80*/  HADD2.F32 R46, -RZ, R46.H0_H0 ;  /* 0x2000002eff2e7230 */ /* 0x000fe40000004100 */
[----:B------:R-:W-:Y:S01]  /*8e90*/  FFMA.FTZ R56, R48, R51, -R13 ;  /* 0x0000003330387223 */ /* 0x000fe2000001080d */
[----:B------:R-:W-:Y:S02]  /*8ea0*/  HADD2.F32 R13, -RZ, R49.H1_H1 ;  /* 0x30000031ff0d7230 */ /* 0x000fe40000004100 */
[-C--:B------:R-:W-:Y:S01]  /*8eb0*/  FMUL.FTZ R57, R40, R55.reuse ;  /* 0x0000003728397220 */ /* 0x080fe20000410000 */
[----:B------:R-:W-:Y:S01]  /*8ec0*/  F2FP.F16.E4M3.UNPACK_B R14, R14 ;  /* 0x0000000eff0e723e */ /* 0x000fe200020006ff */
[----:B------:R-:W-:Y:S01]  /*8ed0*/  FMUL.FTZ R55, R46, R55 ;  /* 0x000000372e377220 */ /* 0x000fe20000410000 */
[----:B------:R-:W-:Y:S01]  /*8ee0*/  FMUL.FTZ R54, R48, R54 ;  /* 0x0000003630367220 */ /* 0x000fe20000410000 */
[----:B------:R-:W-:Y:S01]  /*8ef0*/  FFMA.FTZ R57, R46, R13, -R57 ;  /* 0x0000000d2e397223 */ /* 0x000fe20000010839 */
[----:B------:R-:W-:-:S02]  /*8f00*/  HADD2.F32 R52, -RZ, R52.H0_H0 ;  /* 0x20000034ff347230 */ /* 0x000fc40000004100 */
[----:B------:R-:W-:Y:S01]  /*8f10*/  FFMA.FTZ R48, R40, R13, R55 ;  /* 0x0000000d28307223 */ /* 0x000fe20000010037 */
[--C-:B------:R-:W-:Y:S02]  /*8f20*/  HADD2.F32 R40, -RZ, R15.reuse.H0_H0 ;  /* 0x2000000fff287230 */ /* 0x100fe40000004100 */
[----:B------:R-:W-:Y:S01]  /*8f30*/  FFMA.FTZ R59, R47, R51, R54 ;  /* 0x000000332f3b7223 */ /* 0x000fe20000010036 */
[--C-:B------:R-:W-:Y:S02]  /*8f40*/  HADD2.F32 R13, -RZ, R14.reuse.H0_H0 ;  /* 0x2000000eff0d7230 */ /* 0x100fe40000004100 */
[----:B------:R-:W-:Y:S02]  /*8f50*/  HADD2.F32 R15, -RZ, R15.H1_H1 ;  /* 0x3000000fff0f7230 */ /* 0x000fe40000004100 */
[----:B------:R-:W-:Y:S01]  /*8f60*/  FMUL.FTZ R54, R40, R53 ;  /* 0x0000003528367220 */ /* 0x000fe20000410000 */
[----:B------:R-:W-:Y:S02]  /*8f70*/  HADD2.F32 R14, -RZ, R14.H1_H1 ;  /* 0x3000000eff0e7230 */ /* 0x000fe40000004100 */
[----:B------:R-:W-:Y:S01]  /*8f80*/  FMUL.FTZ R47, R13, R52 ;  /* 0x000000340d2f7220 */ /* 0x000fe20000410000 */
[----:B------:R-:W-:-:S02]  /*8f90*/  HADD2.F32 R50, -RZ, R50.H0_H0 ;  /* 0x20000032ff327230 */ /* 0x000fc40000004100 */
[C---:B------:R-:W-:Y:S01]  /*8fa0*/  FMUL.FTZ R51, R15.reuse, R53 ;  /* 0x000000350f337220 */ /* 0x040fe20000410000 */
[----:B------:R-:W-:Y:S02]  /*8fb0*/  HADD2.F32 R49, -RZ, R49.H0_H0 ;  /* 0x20000031ff317230 */ /* 0x000fe40000004100 */
[----:B------:R-:W-:Y:S01]  /*8fc0*/  FMUL.FTZ R46, R14, R52 ;  /* 0x000000340e2e7220 */ /* 0x000fe20000410000 */
[----:B------:R-:W-:Y:S01]  /*8fd0*/  F2FP.SATFINITE.E4M3.F32.PACK_AB_MERGE_C R48, R48, R57, RZ ;  /* 0x000000393030723e */ /* 0x000fe200048070ff */
        /* <DEDUP_REMOVED lines=9> */
.L_x_490:
[----:B------:R-:W-:Y:S05]  /*9070*/  BSYNC B2 ;  /* 0x0000000000027941 */ /* 0x000fea0003800000 */
.L_x_489:
[----:B------:R0:W-:Y:S02]  /*9080*/  ST.E.128 desc[UR50][R44.64], R12 ;  /* 0x0000000c2c007985 */ /* 0x0001e4000c101d32 */
.L_x_488:
[----:B------:R-:W-:Y:S05]  /*9090*/  BSYNC B1 ;  /* 0x0000000000017941 */ /* 0x000fea0003800000 */
.L_x_487:
[----:B------:R-:W-:-:S13]  /*90a0*/  ISETP.NE.AND P3, PT, R33, RZ, PT ;  /* 0x000000ff2100720c */ /* 0x000fda0003f65270 */
        /* <DEDUP_REMOVED lines=10> */
[----:B------:R-:W-:Y:S01]  /*9150*/  SHF.R.U32.HI R44, RZ, 0x10, R39 ;  /* 0x00000010ff2c7819 */ /* 0x000fe20000011627 */
[----:B------:R-:W-:Y:S01]  /*9160*/  IMAD.SHL.U32 R11, R11, 0x100, RZ ;  /* 0x000001000b0b7824 */ /* 0x000fe200078e00ff */
[----:B------:R-:W-:Y:S01]  /*9170*/  LOP3.LUT R42, R39, 0xff0000ff, RZ, 0xc0, !PT ;  /* 0xff0000ff272a7812 */ /* 0x000fe200078ec0ff */
[----:B------:R-:W-:Y:S01]  /*9180*/  IMAD.SHL.U32 R39, R36, 0x100, RZ ;  /* 0x0000010024277824 */ /* 0x000fe200078e00ff */
[----:B------:R-:W-:Y:S01]  /*9190*/  SHF.R.U32.HI R45, RZ, 0x10, R37 ;  /* 0x00000010ff2d7819 */ /* 0x000fe20000011625 */
[----:B------:R-:W-:Y:S01]  /*91a0*/  IMAD.MOV.U32 R36, RZ, RZ, R12 ;  /* 0x000000ffff247224 */ /* 0x000fe200078e000c */
[----:B------:R-:W-:-:S02]  /*91b0*/  LOP3.LUT R38, R37, 0xff0000ff, RZ, 0xc0, !PT ;  /* 0xff0000ff25267812 */ /* 0x000fc400078ec0ff */
[----:B------:R-:W-:Y:S01]  /*91c0*/  LOP3.LUT R43, R42, 0xff00, R39, 0xf8, !PT ;  /* 0x0000ff002a2b7812 */ /* 0x000fe200078ef827 */
[----:B------:R-:W-:Y:S01]  /*91d0*/  IMAD.U32 R12, R45, 0x10000, RZ ;  /* 0x000100002d0c7824 */ /* 0x000fe200078e00ff */
[----:B------:R-:W-:Y:S02]  /*91e0*/  LOP3.LUT R37, R38, 0xff00, R11, 0xf8, !PT ;  /* 0x0000ff0026257812 */ /* 0x000fe400078ef80b */
[----:B------:R-:W-:Y:S02]  /*91f0*/  SHF.L.U32 R38, R44, 0x10, RZ ;  /* 0x000000102c267819 */ /* 0x000fe400000006ff */
[----:B------:R-:W-:Y:S02]  /*9200*/  F2FP.F16.E4M3.UNPACK_B R39, R85.H1 ;  /* 0x00000055ff27723e */ /* 0x000fe400030006ff */
[-C--:B------:R-:W-:Y:S02]  /*9210*/  F2FP.F16.E4M3.UNPACK_B R11, R13.reuse ;  /* 0x0000000dff0b723e */ /* 0x080fe400020006ff */
[----:B------:R-:W-:Y:S01]  /*9220*/  LOP3.LUT R45, R43, 0xff0000, R38, 0xf8, !PT ;  /* 0x00ff00002b2d7812 */ /* 0x000fe200078ef826 */
[----:B------:R-:W-:Y:S01]  /*9230*/  HADD2.F32 R43, -RZ, R39.H0_H0 ;  /* 0x20000027ff2b7230 */ /* 0x000fe20000004100 */
[----:B------:R-:W-:Y:S01]  /*9240*/  LOP3.LUT R42, R37, 0xff0000, R12, 0xf8, !PT ;  /* 0x00ff0000252a7812 */ /* 0x000fe200078ef80c */
[----:B------:R-:W-:Y:S01]  /*9250*/  HADD2.F32 R12, -RZ, R11.H1_H1 ;  /* 0x3000000bff0c7230 */ /* 0x000fe20000004100 */
[----:B------:R-:W-:Y:S01]  /*9260*/  F2FP.F16.E4M3.UNPACK_B R38, R84.H1 ;  /* 0x00000054ff26723e */ /* 0x000fe200030006ff */
[----:B------:R-:W-:Y:S01]  /*9270*/  HADD2.F32 R44, -RZ, R39.H1_H1 ;  /* 0x30000027ff2c7230 */ /* 0x000fe20000004100 */
[----:B------:R-:W-:Y:S01]  /*9280*/  F2FP.F16.E4M3.UNPACK_B R13, R13.H1 ;  /* 0x0000000dff0d723e */ /* 0x000fe200030006ff */
[----:B------:R-:W-:-:S02]  /*9290*/  HADD2.F32 R11, -RZ, R11.H0_H0 ;  /* 0x2000000bff0b7230 */ /* 0x000fc40000004100 */
[C---:B------:R-:W-:Y:S01]  /*92a0*/  FMUL.FTZ R46, R12.reuse, R43 ;  /* 0x0000002b0c2e7220 */ /* 0x040fe20000410000 */
[--C-:B------:R-:W-:Y:S01]  /*92b0*/  HADD2.F32 R39, -RZ, R38.reuse.H0_H0 ;  /* 0x20000026ff277230 */ /* 0x100fe20000004100 */
[----:B------:R-:W-:Y:S01]  /*92c0*/  F2FP.F16.E4M3.UNPACK_B R85, R85 ;  /* 0x00000055ff55723e */ /* 0x000fe200020006ff */
[--C-:B------:R-:W-:Y:S02]  /*92d0*/  HADD2.F32 R37, -RZ, R13.reuse.H1_H1 ;  /* 0x3000000dff257230 */ /* 0x100fe40000004100 */
[C---:B------:R-:W-:Y:S01]  /*92e0*/  FMUL.FTZ R43, R11.reuse, R43 ;  /* 0x0000002b0b2b7220 */ /* 0x040fe20000410000 */
[----:B------:R-:W-:Y:S02]  /*92f0*/  HADD2.F32 R13, -RZ, R13.H0_H0 ;  /* 0x2000000dff0d7230 */ /* 0x000fe40000004100 */
[-C--:B------:R-:W-:Y:S01]  /*9300*/  FFMA.FTZ R11, R11, R39.reuse, -R46 ;  /* 0x000000270b0b7223 */ /* 0x080fe2000001082e */
[----:B------:R-:W-:Y:S02]  /*9310*/  HADD2.F32 R38, -RZ, R38.H1_H1 ;  /* 0x30000026ff267230 */ /* 0x000fe40000004100 */
[-C--:B------:R-:W-:Y:S01]  /*9320*/  FMUL.FTZ R46, R37, R44.reuse ;  /* 0x0000002c252e7220 */ /* 0x080fe20000410000 */
[----:B------:R-:W-:Y:S01]  /*9330*/  FFMA.FTZ R12, R12, R39, R43 ;  /* 0x000000270c0c7223 */ /* 0x000fe2000001002b */
[----:B------:R-:W-:Y:S01]  /*9340*/  FMUL.FTZ R44, R13, R44 ;  /* 0x0000002c0d2c7220 */ /* 0x000fe20000410000 */
[----:B------:R-:W-:-:S02]  /*9350*/  HADD2.F32 R43, -RZ, R85.H1_H1 ;  /* 0x30000055ff2b7230 */ /* 0x000fc40000004100 */
[----:B------:R-:W-:Y:S01]  /*9360*/  FFMA.FTZ R47, R13, R38, -R46 ;  /* 0x000000260d2f7223 */ /* 0x000fe2000001082e */
[----:B------:R-:W-:Y:S01]  /*9370*/  F2FP.F16.E4M3.UNPACK_B R13, R36.H1 ;  /* 0x00000024ff0d723e */ /* 0x000fe200030006ff */
[----:B------:R-:W-:Y:S01]  /*9380*/  FFMA.FTZ R50, R37, R38, R44 ;  /* 0x0000002625327223 */ /* 0x000fe2000001002c */
[----:B------:R-:W-:Y:S01]  /*9390*/  F2FP.F16.E4M3.UNPACK_B R36, R36 ;  /* 0x00000024ff24723e */ /* 0x000fe200020006ff */
[----:B------:R-:W-:Y:S01]  /*93a0*/  HADD2.F32 R85, -RZ, R85.H0_H0 ;  /* 0x20000055ff557230 */ /* 0x000fe20000004100 */
[----:B------:R-:W-:Y:S01]  /*93b0*/  F2FP.F16.E4M3.UNPACK_B R84, R84 ;  /* 0x00000054ff54723e */ /* 0x000fe200020006ff */
[--C-:B------:R-:W-:Y:S01]  /*93c0*/  HADD2.F32 R37, -RZ, R13.reuse.H0_H0 ;  /* 0x2000000dff257230 */ /* 0x100fe20000004100 */
[----:B------:R-:W-:Y:S01]  /*93d0*/  F2FP.SATFINITE.E4M3.F32.PACK_AB_MERGE_C R53, R50, R47, RZ ;  /* 0x0000002f3235723e */ /* 0x000fe200048070ff */
[----:B------:R-:W-:Y:S02]  /*93e0*/  HADD2.F32 R38, -RZ, R13.H1_H1 ;  /* 0x3000000dff267230 */ /* 0x000fe40000004100 */
[----:B------:R-:W-:-:S02]  /*93f0*/  HADD2.F32 R13, -RZ, R36.H0_H0 ;  /* 0x20000024ff0d7230 */ /* 0x000fc40000004100 */
[----:B------:R-:W-:Y:S02]  /*9400*/  HADD2.F32 R36, -RZ, R36.H1_H1 ;  /* 0x30000024ff247230 */ /* 0x000fe40000004100 */
[-C--:B------:R-:W-:Y:S01]  /*9410*/  FMUL.FTZ R46, R38, R43.reuse ;  /* 0x0000002b262e7220 */ /* 0x080fe20000410000 */
[--C-:B------:R-:W-:Y:S02]  /*9420*/  HADD2.F32 R39, -RZ, R84.reuse.H1_H1 ;  /* 0x30000054ff277230 */ /* 0x100fe40000004100 */
        /* <DEDUP_REMOVED lines=8> */
[----:B------:R-:W-:-:S02]  /*94b0*/  F2FP.F16.E4M3.UNPACK_B R36, R15.H1 ;  /* 0x0000000fff24723e */ /* 0x000fc400030006ff */
[-C--:B------:R-:W-:Y:S02]  /*94c0*/  F2FP.F16.E4M3.UNPACK_B R44, R45.reuse.H1 ;  /* 0x0000002dff2c723e */ /* 0x080fe400030006ff */
[----:B------:R-:W-:Y:S01]  /*94d0*/  F2FP.F16.E4M3.UNPACK_B R39, R42.H1 ;  /* 0x0000002aff27723e */ /* 0x000fe200030006ff */
[----:B------:R-:W-:Y:S01]  /*94e0*/  HADD2.F32 R38, -RZ, R36.H1_H1 ;  /* 0x30000024ff267230 */ /* 0x000fe20000004100 */
[----:B------:R-:W-:Y:S01]  /*94f0*/  F2FP.F16.E4M3.UNPACK_B R13, R14.H1 ;  /* 0x0000000eff0d723e */ /* 0x000fe200030006ff */
[----:B------:R-:W-:Y:S01]  /*9500*/  HADD2.F32 R47, -RZ, R44.H1_H1 ;  /* 0x3000002cff2f7230 */ /* 0x000fe20000004100 */
[----:B------:R-:W-:Y:S01]  /*9510*/  F2FP.F16.E4M3.UNPACK_B R45, R45 ;  /* 0x0000002dff2d723e */ /* 0x000fe200020006ff */
[----:B------:R-:W-:Y:S01]  /*9520*/  HADD2.F32 R37, -RZ, R36.H0_H0 ;  /* 0x20000024ff257230 */ /* 0x000fe20000004100 */
[----:B------:R-:W-:Y:S01]  /*9530*/  F2FP.SATFINITE.E4M3.F32.PACK_AB_MERGE_C R52, R43, R46, RZ ;  /* 0x0000002e2b34723e */ /* 0x000fe200048070ff */
        /* <DEDUP_REMOVED lines=18> */
[--C-:B------:R-:W-:Y:S02]  /*9660*/  HADD2.F32 R13, -RZ, R14.reuse.H0_H0 ;  /* 0x2000000eff0d7230 */ /* 0x100fe40000004100 */
[----:B------:R-:W-:Y:S01]  /*9670*/  HADD2.F32 R15, -RZ, R15.H1_H1 ;  /* 0x3000000fff0f7230 */ /* 0x000fe20000004100 */
[----:B------:R-:W-:Y:S01]  /*9680*/  F2FP.SATFINITE.E4M3.F32.PACK_AB_MERGE_C R47, R47, R50, RZ ;  /* 0x000000322f2f723e */ /* 0x000fe200048070ff */
[----:B------:R-:W-:Y:S01]  /*9690*/  HADD2.F32 R14, -RZ, R14.H1_H1 ;  /* 0x3000000eff0e7230 */ /* 0x000fe20000004100 */
[----:B------:R-:W-:Y:S01]  /*96a0*/  F2FP.SATFINITE.E4M3.F32.PACK_AB_MERGE_C R46, R46, R49, RZ ;  /* 0x000000312e2e723e */ /* 0x000fe200048070ff */
[----:B------:R-:W-:-:S02]  /*96b0*/  HADD2.F32 R45, -RZ, R45.H0_H0 ;  /* 0x2000002dff2d7230 */ /* 0x000fc40000004100 */
[-C--:B------:R-:W-:Y:S01]  /*96c0*/  FMUL.FTZ R37, R15, R44.reuse ;  /* 0x0000002c0f257220 */ /* 0x080fe20000410000 */
[----:B------:R-:W-:Y:S02]  /*96d0*/  HADD2.F32 R39, -RZ, R39.H0_H0 ;  /* 0x20000027ff277230 */ /* 0x000fe40000004100 */
        /* <DEDUP_REMOVED lines=8> */
[----:B------:R-:W-:-:S02]  /*9760*/  F2FP.SATFINITE.E4M3.F32.PACK_AB_MERGE_C R13, R12, R11, R53 ;  /* 0x0000000b0c0d723e */ /* 0x000fc40004807035 */
[----:B------:R-:W-:Y:S02]  /*9770*/  F2FP.SATFINITE.E4M3.F32.PACK_AB_MERGE_C R12, R85, R48, R52 ;  /* 0x00000030550c723e */ /* 0x000fe40004807034 */
[----:B------:R-:W-:Y:S02]  /*9780*/  F2FP.SATFINITE.E4M3.F32.PACK_AB_MERGE_C R14, R45, R38, R47 ;  /* 0x000000262d0e723e */ /* 0x000fe4000480702f */
[----:B------:R-:W-:-:S07]  /*9790*/  F2FP.SATFINITE.E4M3.F32.PACK_AB_MERGE_C R15, R44, R37, R46 ;  /* 0x000000252c0f723e */ /* 0x000fce000480702e */
.L_x_492:
[----:B------:R-:W-:Y:S05]  /*97a0*/  BSYNC B1 ;  /* 0x0000000000017941 */ /* 0x000fea0003800000 */
.L_x_491:
[----:B------:R0:W-:Y:S01]  /*97b0*/  ST.E.128 desc[UR50][R40.64], R12 ;  /* 0x0000000c28007985 */ /* 0x0001e2000c101d32 */
[----:B------:R-:W-:Y:S05]  /*97c0*/  BRA `(.L_x_470) ;  /* 0x0000006c007c7947 */ /* 0x000fea0003800000 */
.L_x_436:
[----:B------:R-:W0:Y:S01]  /*97d0*/  S2R R66, SR_TID.X ;  /* 0x0000000000427919 */ /* 0x000e220000002100 */
[----:B------:R-:W-:Y:S01]  /*97e0*/  BSSY B1, `(.L_x_493) ;  /* 0x0000034000017945 */ /* 0x000fe20003800000 */
        /* <DEDUP_REMOVED lines=17> */
[----:B0-----:R-:W-:-:S02]  /*9900*/  VIADD R73, R66, 0xffffff80 ;  /* 0xffffff8042497836 */ /* 0x001fc40000000000 */
[----:B------:R-:W-:Y:S01]  /*9910*/  VIADD R72, R66, 0xffffff80 ;  /* 0xffffff8042487836 */ /* 0x000fe20000000000 */
[----:B------:R-:W-:-:S04]  /*9920*/  CS2R R66, SRZ ;  /* 0x0000000000427805 */ /* 0x000fc8000001ff00 */
[----:B------:R-:W-:-:S04]  /*9930*/  LEA.HI R72, R72, R73, RZ, 0x1 ;  /* 0x0000004948487211 */ /* 0x000fc800078f08ff */
[----:B------:R-:W-:-:S04]  /*9940*/  SHF.R.S32.HI R72, RZ, 0x1, R72 ;  /* 0x00000001ff487819 */ /* 0x000fc80000011448 */
[----:B------:R-:W-:-:S13]  /*9950*/  ISETP.GE.AND P3, PT, R72, R92, PT ;  /* 0x0000005c4800720c */ /* 0x000fda0003f66270 */
[----:B------:R-:W-:Y:S05]  /*9960*/  @P3 BRA `(.L_x_494) ;  /* 0x00000000006c3947 */ /* 0x000fea0003800000 */
[----:B------:R-:W-:Y:S01]  /*9970*/  ULDC.64 UR4, c[0x0][0x3e8] ;  /* 0x0000fa0000047ab9 */ /* 0x000fe20000000a00 */
[----:B------:R-:W-:Y:S02]  /*9980*/  CS2R R48, SRZ ;  /* 0x0000000000307805 */ /* 0x000fe4000001ff00 */
[----:B------:R-:W-:Y:S02]  /*9990*/  IADD3 R72, P2, P4, R104, UR4, R14 ;  /* 0x0000000468487c10 */ /* 0x000fe4000fc5e00e */
[----:B------:R-:W-:Y:S02]  /*99a0*/  CS2R R50, SRZ ;  /* 0x0000000000327805 */ /* 0x000fe4000001ff00 */
[----:B------:R-:W-:Y:S02]  /*99b0*/  CS2R R36, SRZ ;  /* 0x0000000000247805 */ /* 0x000fe4000001ff00 */
[----:B------:R-:W-:Y:S02]  /*99c0*/  CS2R R38, SRZ ;  /* 0x0000000000267805 */ /* 0x000fe4000001ff00 */
[----:B------:R-:W-:Y:S01]  /*99d0*/  IADD3.X R73, R9, UR5, R11, P2, P4 ;  /* 0x0000000509497c10 */ /* 0x000fe200097e840b */
[----:B------:R-:W-:-:S02]  /*99e0*/  ULDC.64 UR4, c[0x0][0x400] ;  /* 0x0001000000047ab9 */ /* 0x000fc40000000a00 */
[----:B------:R-:W-:-:S04]  /*99f0*/  IADD3 R74, P2, P4, R96, UR4, R12 ;  /* 0x00000004604a7c10 */ /* 0x000fc8000fc5e00c */
[----:B------:R-:W-:Y:S02]  /*9a00*/  IADD3.X R75, R20, UR5, R86, P2, P4 ;  /* 0x00000005144b7c10 */ /* 0x000fe400097e8456 */
[----:B------:R-:W-:Y:S02]  /*9a10*/  ISETP.GE.AND P2, PT, R16, R113, PT ;  /* 0x000000711000720c */ /* 0x000fe40003f46270 */
[----:B------:R-:W-:Y:S02]  /*9a20*/  CS2R R52, SRZ ;  /* 0x0000000000347805 */ /* 0x000fe4000001ff00 */
[----:B------:R-:W-:Y:S02]  /*9a30*/  CS2R R54, SRZ ;  /* 0x0000000000367805 */ /* 0x000fe4000001ff00 */
[----:B------:R-:W-:Y:S02]  /*9a40*/  CS2R R40, SRZ ;  /* 0x0000000000287805 */ /* 0x000fe4000001ff00 */
[----:B------:R-:W-:-:S05]  /*9a50*/  CS2R R42, SRZ ;  /* 0x00000000002a7805 */ /* 0x000fca000001ff00 */
[----:B------:R0:W5:Y:S04]  /*9a60*/  @!P2 LDG.E.128 R48, desc[UR50][R72.64] ;  /* 0x000000324830a981 */ /* 0x000168000c1e1d00 */
[----:B------:R0:W5:Y:S01]  /*9a70*/  @!P2 LDG.E.128 R36, desc[UR50][R74.64] ;  /* 0x000000324a24a981 */ /* 0x000162000c1e1d00 */
[----:B------:R-:W-:Y:S02]  /*9a80*/  ISETP.GE.AND P2, PT, R221, R113, PT ;  /* 0x00000071dd00720c */ /* 0x000fe40003f46270 */
[----:B------:R-:W-:Y:S02]  /*9a90*/  CS2R R56, SRZ ;  /* 0x0000000000387805 */ /* 0x000fe4000001ff00 */
[----:B------:R-:W-:Y:S02]  /*9aa0*/  CS2R R58, SRZ ;  /* 0x00000000003a7805 */ /* 0x000fe4000001ff00 */
[----:B------:R-:W-:-:S02]  /*9ab0*/  CS2R R44, SRZ ;  /* 0x00000000002c7805 */ /* 0x000fc4000001ff00 */
[----:B------:R-:W-:-:S05]  /*9ac0*/  CS2R R46, SRZ ;  /* 0x00000000002e7805 */ /* 0x000fca000001ff00 */
[----:B------:R0:W5:Y:S04]  /*9ad0*/  @!P2 LDG.E.128 R52, desc[UR50][R72.64+0x20] ;  /* 0x000020324834a981 */ /* 0x000168000c1e1d00 */
[----:B------:R0:W5:Y:S01]  /*9ae0*/  @!P2 LDG.E.128 R40, desc[UR50][R74.64+0x20] ;  /* 0x000020324a28a981 */ /* 0x000162000c1e1d00 */
[----:B------:R-:W-:-:S13]  /*9af0*/  ISETP.GE.AND P2, PT, R222, R113, PT ;  /* 0x00000071de00720c */ /* 0x000fda0003f46270 */
[----:B------:R0:W5:Y:S04]  /*9b00*/  @!P2 LDG.E.128 R56, desc[UR50][R72.64+0x40] ;  /* 0x000040324838a981 */ /* 0x000168000c1e1d00 */
[----:B------:R0:W5:Y:S02]  /*9b10*/  @!P2 LDG.E.128 R44, desc[UR50][R74.64+0x40] ;  /* 0x000040324a2ca981 */ /* 0x000164000c1e1d00 */
.L_x_494:
[----:B------:R-:W-:Y:S05]  /*9b20*/  BSYNC B1 ;  /* 0x0000000000017941 */ /* 0x000fea0003800000 */
.L_x_493:
[----:B------:R-:W1:Y:S01]  /*9b30*/  S2R R78, SR_TID.X ;  /* 0x00000000004e7919 */ /* 0x000e620000002100 */
[----:B------:R-:W-:Y:S01]  /*9b40*/  BSSY B1, `(.L_x_495) ;  /* 0x000002d000017945 */ /* 0x000fe20003800000 */
[----:B0-----:R-:W-:Y:S02]  /*9b50*/  CS2R R72, SRZ ;  /* 0x0000000000487805 */ /* 0x001fe4000001ff00 */
[----:B------:R-:W-:Y:S02]  /*9b60*/  CS2R R74, SRZ ;  /* 0x00000000004a7805 */ /* 0x000fe4000001ff00 */
[----:B------:R-:W-:Y:S02]  /*9b70*/  CS2R R76, SRZ ;  /* 0x00000000004c7805 */ /* 0x000fe4000001ff00 */
[----:B------:R-:W-:Y:S02]  /*9b80*/  CS2R R80, SRZ ;  /* 0x0000000000507805 */ /* 0x000fe4000001ff00 */
[----:B------:R-:W-:Y:S01]  /*9b90*/  CS2R R82, SRZ ;  /* 0x0000000000527805 */ /* 0x000fe2000001ff00 */
[----:B-1----:R-:W-:-:S02]  /*9ba0*/  VIADD R85, R78, 0xffffff80 ;  /* 0xffffff804e557836 */ /* 0x002fc40000000000 */
[----:B------:R-:W-:Y:S01]  /*9bb0*/  VIADD R84, R78, 0xffffff80 ;  /* 0xffffff804e547836 */ /* 0x000fe20000000000 */
[----:B------:R-:W-:-:S04]  /*9bc0*/  CS2R R78, SRZ ;  /* 0x00000000004e7805 */ /* 0x000fc8000001ff00 */
[----:B------:R-:W-:-:S04]  /*9bd0*/  LEA.HI R84, R84, R85, RZ, 0x1 ;  /* 0x0000005554547211 */ /* 0x000fc800078f08ff */
[----:B------:R-:W-:-:S05]  /*9be0*/  SHF.R.S32.HI R84, RZ, 0x1, R84 ;  /* 0x00000001ff547819 */ /* 0x000fca0000011454 */
[----:B------:R-:W-:-:S05]  /*9bf0*/  VIADD R84, R84, 0x80 ;  /* 0x0000008054547836 */ /* 0x000fca0000000000 */
[----:B------:R-:W-:-:S13]  /*9c00*/  ISETP.GE.AND P4, PT, R84, R92, PT ;  /* 0x0000005c5400720c */ /* 0x000fda0003f86270 */
[----:B------:R-:W-:Y:S05]  /*9c10*/  @P4 BRA `(.L_x_496) ;  /* 0x00000000007c4947 */ /* 0x000fea0003800000 */
[----:B------:R-:W-:Y:S01]  /*9c20*/  IADD3 R14, P2, P5, R104, R14, R5 ;  /* 0x0000000e680e7210 */ /* 0x000fe20007d5e005 */
[----:B------:R-:W-:Y:S01]  /*9c30*/  ULDC.64 UR4, c[0x0][0x3e8] ;  /* 0x0000fa0000047ab9 */ /* 0x000fe20000000a00 */
[----:B------:R-:W-:Y:S02]  /*9c40*/  CS2R R72, SRZ ;  /* 0x0000000000487805 */ /* 0x000fe4000001ff00 */
[----:B------:R-:W-:Y:S02]  /*9c50*/  CS2R R74, SRZ ;  /* 0x00000000004a7805 */ /* 0x000fe4000001ff00 */
[----:B------:R-:W-:Y:S02]  /*9c60*/  IADD3.X R11, R9, R11, R4, P2, P5 ;  /* 0x0000000b090b7210 */ /* 0x000fe400017ea404 */
[----:B------:R-:W-:Y:S02]  /*9c70*/  CS2R R60, SRZ ;  /* 0x00000000003c7805 */ /* 0x000fe4000001ff00 */
[----:B------:R-:W-:-:S02]  /*9c80*/  IADD3 R12, P2, P5, R96, R12, R7 ;  /* 0x0000000c600c7210 */ /* 0x000fc40007d5e007 */
[----:B------:R-:W-:Y:S02]  /*9c90*/  CS2R R62, SRZ ;  /* 0x00000000003e7805 */ /* 0x000fe4000001ff00 */
        /* <DEDUP_REMOVED lines=23> */
.L_x_496:
[----:B------:R-:W-:Y:S05]  /*9e10*/  BSYNC B1 ;  /* 0x0000000000017941 */ /* 0x000fea0003800000 */
.L_x_495:
        /* <DEDUP_REMOVED lines=9> */
[----:B------:R-:W-:Y:S01]  /*9eb0*/  IMAD.MOV.U32 R151, RZ, RZ, R46 ;  /* 0x000000ffff977224 */ /* 0x000fe200078e002e */
[----:B------:R-:W-:Y:S01]  /*9ec0*/  MOV R135, R80 ;  /* 0x0000005000877202 */ /* 0x000fe20000000f00 */
        /* <DEDUP_REMOVED lines=14> */
[----:B------:R-:W-:Y:S01]  /*9fb0*/  IMAD.MOV.U32 R134, RZ, RZ, R82 ;  /* 0x000000ffff867224 */ /* 0x000fe200078e0052 */
[----:B------:R-:W-:Y:S06]  /*9fc0*/  @!P2 BRA `(.L_x_497) ;  /* 0x000000000004a947 */ /* 0x000fec0003800000 */
[----:B------:R-:W-:Y:S01]  /*9fd0*/  BPT.TRAP 0x1 ;  /* 0x000000040000795c */ /* 0x000fe20000300000 */
.L_x_497:
[----:B------:R-:W2:Y:S01]  /*9fe0*/  LDL R11, [R1+0xc] ;  /* 0x00000c00010b7983 */ /* 0x000ea20000100800 */
[----:B------:R-:W-:Y:S01]  /*9ff0*/  IMAD R93, R19, 0x8, R18 ;  /* 0x00000008135d7824 */ /* 0x000fe200078e0212 */
[----:B------:R-:W-:Y:S01]  /*a000*/  BSSY B1, `(.L_x_498) ;  /* 0x0000004000017945 */ /* 0x000fe20003800000 */
[----:B--2---:R-:W-:-:S04]  /*a010*/  SHF.L.U32 R94, R11, 0x1f, RZ ;  /* 0x0000001f0b5e7819 */ /* 0x004fc800000006ff */
[----:B------:R-:W1:Y:S02]  /*a020*/  SYNCS.PHASECHK.TRANS64.TRYWAIT P5, [R93+URZ+0x33490], R94 ;  /* 0x0334905e5d0075a7 */ /* 0x000e6400080a017f */
[----:B-1----:R-:W-:Y:S05]  /*a030*/  @!P5 BRA `(.L_x_499) ;  /* 0x0000024c0054d947 */ /* 0x002fea0003800000 */
.L_x_789:
[----:B------:R-:W-:Y:S05]  /*a040*/  BSYNC B1 ;  /* 0x0000000000017941 */ /* 0x000fea0003800000 */
.L_x_498:
[----:B------:R-:W2:Y:S01]  /*a050*/  LDC R133, c[0x0][0x2f4] ;  /* 0x0000bd00ff857b82 */ /* 0x000ea20000000800 */
[----:B------:R-:W-:Y:S01]  /*a060*/  UMOV UR4, 0xffffffff ;  /* 0xffffffff00047882 */ /* 0x000fe20000000000 */
[----:B--2---:R-:W-:Y:S02]  /*a070*/  IMAD.IADD R139, R133, 0x1, -R114 ;  /* 0x00000001858b7824 */ /* 0x004fe400078e0a72 */
[----:B------:R-:W-:Y:S05]  /*a080*/  BRA.DIV UR4, `(.L_x_500) ;  /* 0x0000024e04547947 */ /* 0x000fea000b800000 */
[----:B------:R2:W3:Y:S04]  /*a090*/  SHFL.IDX PT, R149, R119, RZ, 0x1e1f ;  /* 0x001e1fff77957589 */ /* 0x0004e800000e0000 */
[----:B------:R2:W4:Y:S02]  /*a0a0*/  SHFL.IDX PT, R11, R120, RZ, 0x1e1f ;  /* 0x001e1fff780b7589 */ /* 0x00052400000e0000 */
.L_x_793:
[----:B------:R-:W-:Y:S04]  /*a0b0*/  BSSY B1, `(.L_x_501) ;  /* 0x00002f2000017945 */ /* 0x000fe80003800000 */
[----:B------:R-:W-:Y:S05]  /*a0c0*/  @P3 BRA `(.L_x_502) ;  /* 0x0000002c00c03947 */ /* 0x000fea0003800000 */
[----:B------:R-:W-:Y:S01]  /*a0d0*/  ISETP.NE.AND P3, PT, R28, RZ, PT ;  /* 0x000000ff1c00720c */ /* 0x000fe20003f65270 */
[----:B------:R-:W-:-:S12]  /*a0e0*/  BSSY B2, `(.L_x_503) ;  /* 0x00000f9000027945 */ /* 0x000fd80003800000 */
[----:B------:R-:W-:Y:S05]  /*a0f0*/  @!P3 BRA `(.L_x_504) ;  /* 0x0000000c00dcb947 */ /* 0x000fea0003800000 */
[----:B------:R-:W5:Y:S04]  /*a100*/  LDL R84, [R1+0x28] ;  /* 0x0000280001547983 */ /* 0x000f680000100800 */
[----:B0-----:R-:W2:Y:S04]  /*a110*/  LDL R14, [R1+0x2c] ;  /* 0x00002c00010e7983 */ /* 0x001ea80000100800 */
[----:B------:R-:W3:Y:S01]  /*a120*/  LDL R15, [R1+0x30] ;  /* 0x00003000010f7983 */ /* 0x000ee20000100800 */
[----:B------:R-:W-:-:S04]  /*a130*/  SEL R12, R114, R139, !P0 ;  /* 0x0000008b720c7207 */ /* 0x000fc80004000000 */
[----:B------:R-:W-:-:S04]  /*a140*/  SHF.R.S32.HI R13, RZ, 0x1f, R12 ;  /* 0x0000001fff0d7819 */ /* 0x000fc8000001140c */
[----:B------:R-:W-:-:S04]  /*a150*/  LEA.HI R13, R13, R12, RZ, 0x5 ;  /* 0x0000000c0d0d7211 */ /* 0x000fc800078f28ff */
[----:B------:R-:W-:-:S04]  /*a160*/  LEA.HI.SX32 R162, R13, R112, 0x1b ;  /* 0x000000700da27211 */ /* 0x000fc800078fdaff */
[----:B------:R-:W-:-:S04]  /*a170*/  SHF.R.S32.HI R13, RZ, 0x1f, R162 ;  /* 0x0000001fff0d7819 */ /* 0x000fc800000114a2 */
[----:B------:R-:W-:Y:S01]  /*a180*/  LEA.HI R13, R13, R162, RZ, 0x2 ;  /* 0x000000a20d0d7211 */ /* 0x000fe200078f10ff */
[----:B------:R-:W-:-:S03]  /*a190*/  IMAD.SHL.U32 R162, R162, 0x10, RZ ;  /* 0x00000010a2a27824 */ /* 0x000fc600078e00ff */
[----:B------:R-:W-:Y:S02]  /*a1a0*/  SHF.R.S32.HI R13, RZ, 0x2, R13 ;  /* 0x00000002ff0d7819 */ /* 0x000fe4000001140d */
[----:B------:R-:W-:Y:S01]  /*a1b0*/  ISETP.GE.AND P3, PT, R16, R113, PT ;  /* 0x000000711000720c */ /* 0x000fe20003f66270 */
[----:B------:R-:W-:Y:S01]  /*a1c0*/  BSSY B3, `(.L_x_505) ;  /* 0x00000e3000037945 */ /* 0x000fe20003800000 */
[----:B-----5:R-:W-:-:S04]  /*a1d0*/  LOP3.LUT R12, R84, 0x30, R162, 0xf8, !PT ;  /* 0x00000030540c7812 */ /* 0x020fc800078ef8a2 */
[----:B--2---:R-:W-:Y:S01]  /*a1e0*/  LOP3.LUT R12, R12, R14, RZ, 0x3c, !PT ;  /* 0x0000000e0c0c7212 */ /* 0x004fe200078e3cff */
[----:B---3--:R-:W-:-:S04]  /*a1f0*/  IMAD R13, R13, 0x2800, R15 ;  /* 0x000028000d0d7824 */ /* 0x008fc800078e020f */
[----:B------:R-:W-:-:S04]  /*a200*/  IMAD.IADD R12, R13, 0x1, R12 ;  /* 0x000000010d0c7824 */ /* 0x000fc800078e020c */
[C---:B------:R-:W-:Y:S02]  /*a210*/  IMAD R84, R19.reuse, 0x7800, R12 ;  /* 0x0000780013547824 */ /* 0x040fe400078e020c */
[----:B------:R-:W-:-:S03]  /*a220*/  IMAD R12, R19, 0x7800, R128 ;  /* 0x00007800130c7824 */ /* 0x000fc600078e0280 */
[C---:B------:R-:W-:Y:S01]  /*a230*/  IADD3 R84, R18.reuse, R84, RZ ;  /* 0x0000005412547210 */ /* 0x040fe20007ffe0ff */
[----:B------:R-:W-:-:S05]  /*a240*/  IMAD.IADD R12, R18, 0x1, R12 ;  /* 0x00000001120c7824 */ /* 0x000fca00078e020c */
[----:B------:R-:W0:Y:S04]  /*a250*/  LDS.128 R84, [R84+0x24200] ;  /* 0x0242000054547984 */ /* 0x000e280000000c00 */
[----:B------:R-:W2:Y:S01]  /*a260*/  LDS.128 R12, [R12+0x24200] ;  /* 0x024200000c0c7984 */ /* 0x000ea20000000c00 */
[----:B------:R-:W-:Y:S05]  /*a270*/  @P3 BRA `(.L_x_506) ;  /* 0x0000000c005c3947 */ /* 0x000fea0003800000 */
[----:B------:R-:W-:Y:S02]  /*a280*/  SHF.R.U32.HI R38, RZ, 0x8, R49 ;  /* 0x00000008ff267819 */ /* 0x000fe40000011631 */
[--C-:B------:R-:W-:Y:S02]  /*a290*/  SHF.R.U32.HI R36, RZ, 0x10, R51.reuse ;  /* 0x00000010ff247819 */ /* 0x100fe40000011633 */
[----:B------:R-:W-:Y:S01]  /*a2a0*/  SHF.R.U32.HI R163, RZ, 0x8, R51 ;  /* 0x00000008ffa37819 */ /* 0x000fe20000011633 */
[----:B------:R-:W-:Y:S01]  /*a2b0*/  IMAD.SHL.U32 R167, R38, 0x100, RZ ;  /* 0x0000010026a77824 */ /* 0x000fe200078e00ff */
[----:B------:R-:W-:Y:S02]  /*a2c0*/  LOP3.LUT R165, R51, 0xff0000ff, RZ, 0xc0, !PT ;  /* 0xff0000ff33a57812 */ /* 0x000fe400078ec0ff */
[----:B------:R-:W-:Y:S01]  /*a2d0*/  SHF.R.U32.HI R51, RZ, 0x8, R37 ;  /* 0x00000008ff337819 */ /* 0x000fe20000011625 */
[----:B------:R-:W-:Y:S01]  /*a2e0*/  IMAD.SHL.U32 R163, R163, 0x100, RZ ;  /* 0x00000100a3a37824 */ /* 0x000fe200078e00ff */
[----:B------:R-:W-:-:S02]  /*a2f0*/  SHF.R.U32.HI R48, RZ, 0x10, R49 ;  /* 0x00000010ff307819 */ /* 0x000fc40000011631 */
[----:B------:R-:W-:Y:S02]  /*a300*/  LOP3.LUT R50, R49, 0xff0000ff, RZ, 0xc0, !PT ;  /* 0xff0000ff31327812 */ /* 0x000fe400078ec0ff */
[----:B------:R-:W-:Y:S01]  /*a310*/  SHF.R.U32.HI R164, RZ, 0x10, R37 ;  /* 0x00000010ffa47819 */ /* 0x000fe20000011625 */
[----:B------:R-:W-:Y:S01]  /*a320*/  IMAD.U32 R48, R48, 0x10000, RZ ;  /* 0x0001000030307824 */ /* 0x000fe200078e00ff */
[----:B------:R-:W-:Y:S02]  /*a330*/  LOP3.LUT R166, R37, 0xff0000ff, RZ, 0xc0, !PT ;  /* 0xff0000ff25a67812 */ /* 0x000fe400078ec0ff */
[--C-:B------:R-:W-:Y:S01]  /*a340*/  SHF.R.U32.HI R37, RZ, 0x10, R39.reuse ;  /* 0x00000010ff257819 */ /* 0x100fe20000011627 */
[----:B------:R-:W-:Y:S01]  /*a350*/  IMAD.U32 R164, R164, 0x10000, RZ ;  /* 0x00010000a4a47824 */ /* 0x000fe200078e00ff */
[----:B------:R-:W-:Y:S02]  /*a360*/  SHF.R.U32.HI R38, RZ, 0x8, R39 ;  /* 0x00000008ff267819 */ /* 0x000fe40000011627 */
[----:B------:R-:W-:Y:S01]  /*a370*/  LOP3.LUT R49, R39, 0xff0000ff, RZ, 0xc0, !PT ;  /* 0xff0000ff27317812 */ /* 0x000fe200078ec0ff */
[----:B------:R-:W-:Y:S01]  /*a380*/  IMAD.SHL.U32 R39, R51, 0x100, RZ ;  /* 0x0000010033277824 */ /* 0x000fe200078e00ff */
[----:B------:R-:W-:Y:S01]  /*a390*/  LOP3.LUT R50, R50, 0xff00, R167, 0xf8, !PT ;  /* 0x0000ff0032327812 */ /* 0x000fe200078ef8a7 */
[----:B------:R-:W-:Y:S01]  /*a3a0*/  IMAD.SHL.U32 R38, R38, 0x100, RZ ;  /* 0x0000010026267824 */ /* 0x000fe200078e00ff */
[----:B------:R-:W-:Y:S01]  /*a3b0*/  LOP3.LUT R51, R165, 0xff00, R163, 0xf8, !PT ;  /* 0x0000ff00a5337812 */ /* 0x000fe200078ef8a3 */
[----:B------:R-:W-:Y:S01]  /*a3c0*/  IMAD.U32 R37, R37, 0x10000, RZ ;  /* 0x0001000025257824 */ /* 0x000fe200078e00ff */
[----:B------:R-:W-:-:S02]  /*a3d0*/  LOP3.LUT R39, R166, 0xff00, R39, 0xf8, !PT ;  /* 0x0000ff00a6277812 */ /* 0x000fc400078ef827 */
[----:B------:R-:W-:Y:S02]  /*a3e0*/  LOP3.LUT R165, R50, 0xff0000, R48, 0xf8, !PT ;  /* 0x00ff000032a57812 */ /* 0x000fe400078ef830 */
[----:B------:R-:W-:Y:S02]  /*a3f0*/  LOP3.LUT R50, R39, 0xff0000, R164, 0xf8, !PT ;  /* 0x00ff000027327812 */ /* 0x000fe400078ef8a4 */
[----:B0-----:R-:W-:Y:S02]  /*a400*/  F2FP.F16.E4M3.UNPACK_B R163, R85 ;  /* 0x00000055ffa3723e */ /* 0x001fe400020006ff */
[----:B------:R-:W-:Y:S02]  /*a410*/  F2FP.F16.E4M3.UNPACK_B R166, R50 ;  /* 0x00000032ffa6723e */ /* 0x000fe400020006ff */
[----:B--2---:R-:W-:Y:S01]  /*a420*/  F2FP.F16.E4M3.UNPACK_B R39, R13 ;  /* 0x0000000dff27723e */ /* 0x004fe200020006ff */
[----:B------:R-:W-:Y:S01]  /*a430*/  HADD2.F32 R48, -RZ, R163.H0_H0 ;  /* 0x200000a3ff307230 */ /* 0x000fe20000004100 */
[----:B------:R-:W-:Y:S01]  /*a440*/  F2FP.F16.E4M3.UNPACK_B R167, R165 ;  /* 0x000000a5ffa7723e */ /* 0x000fe200020006ff */
[----:B------:R-:W-:Y:S01]  /*a450*/  HADD2.F32 R169, -RZ, R166.H0_H0 ;  /* 0x200000a6ffa97230 */ /* 0x000fe20000004100 */
[----:B------:R-:W-:Y:S01]  /*a460*/  F2FP.F16.E4M3.UNPACK_B R85, R85.H1 ;  /* 0x00000055ff55723e */ /* 0x000fe200030006ff */
[----:B------:R-:W-:Y:S01]  /*a470*/  HADD2.F32 R164, -RZ, R39.H0_H0 ;  /* 0x20000027ffa47230 */ /* 0x000fe20000004100 */
[----:B------:R-:W-:Y:S01]  /*a480*/  F2FP.F16.E4M3.UNPACK_B R165, R165.H1 ;  /* 0x000000a5ffa5723e */ /* 0x000fe200030006ff */
[----:B------:R-:W-:-:S02]  /*a490*/  HADD2.F32 R168, -RZ, R167.H0_H0 ;  /* 0x200000a7ffa87230 */ /* 0x000fc40000004100 */
[-C--:B------:R-:W-:Y:S01]  /*a4a0*/  FMUL.FTZ R170, R48, R169.reuse ;  /* 0x000000a930aa7220 */ /* 0x080fe20000410000 */
[----:B------:R-:W-:Y:S02]  /*a4b0*/  HADD2.F32 R166, -RZ, R166.H1_H1 ;  /* 0x300000a6ffa67230 */ /* 0x000fe40000004100 */
[C---:B------:R-:W-:Y:S01]  /*a4c0*/  FMUL.FTZ R169, R164.reuse, R169 ;  /* 0x000000a9a4a97220 */ /* 0x040fe20000410000 */
[----:B------:R-:W-:Y:S02]  /*a4d0*/  HADD2.F32 R39, -RZ, R39.H1_H1 ;  /* 0x30000027ff277230 */ /* 0x000fe40000004100 */
[-C--:B------:R-:W-:Y:S01]  /*a4e0*/  FFMA.FTZ R164, R164, R168.reuse, -R170 ;  /* 0x000000a8a4a47223 */ /* 0x080fe200000108aa */
[----:B------:R-:W-:Y:S02]  /*a4f0*/  HADD2.F32 R167, -RZ, R167.H1_H1 ;  /* 0x300000a7ffa77230 */ /* 0x000fe40000004100 */
[----:B------:R-:W-:Y:S01]  /*a500*/  FFMA.FTZ R48, R48, R168, R169 ;  /* 0x000000a830307223 */ /* 0x000fe200000100a9 */
[----:B------:R-:W-:Y:S01]  /*a510*/  HADD2.F32 R168, -RZ, R163.H1_H1 ;  /* 0x300000a3ffa87230 */ /* 0x000fe20000004100 */
[----:B------:R-:W-:-:S02]  /*a520*/  SHF.L.U32 R36, R36, 0x10, RZ ;  /* 0x0000001024247819 */ /* 0x000fc400000006ff */
[----:B------:R-:W-:Y:S02]  /*a530*/  LOP3.LUT R49, R49, 0xff00, R38, 0xf8, !PT ;  /* 0x0000ff0031317812 */ /* 0x000fe400078ef826 */
[CC--:B------:R-:W-:Y:S01]  /*a540*/  FMUL.FTZ R163, R168.reuse, R166.reuse ;  /* 0x000000a6a8a37220 */ /* 0x0c0fe20000410000 */
[----:B------:R-:W-:Y:S01]  /*a550*/  FMUL.FTZ R166, R39, R166 ;  /* 0x000000a627a67220 */ /* 0x000fe20000410000 */
[----:B------:R-:W-:Y:S02]  /*a560*/  LOP3.LUT R51, R51, 0xff0000, R36, 0xf8, !PT ;  /* 0x00ff000033337812 */ /* 0x000fe400078ef824 */
[-C--:B------:R-:W-:Y:S01]  /*a570*/  FFMA.FTZ R163, R39, R167.reuse, -R163 ;  /* 0x000000a727a37223 */ /* 0x080fe200000108a3 */
[----:B------:R-:W-:Y:S01]  /*a580*/  FFMA.FTZ R39, R168, R167, R166 ;  /* 0x000000a7a8277223 */ /* 0x000fe200000100a6 */
[----:B------:R-:W-:Y:S01]  /*a590*/  F2FP.F16.E4M3.UNPACK_B R166, R50.H1 ;  /* 0x00000032ffa6723e */ /* 0x000fe200030006ff */
[----:B------:R-:W-:Y:S01]  /*a5a0*/  HADD2.F32 R168, -RZ, R165.H0_H0 ;  /* 0x200000a5ffa87230 */ /* 0x000fe20000004100 */
[----:B------:R-:W-:Y:S01]  /*a5b0*/  F2FP.F16.E4M3.UNPACK_B R167, R13.H1 ;  /* 0x0000000dffa7723e */ /* 0x000fe200030006ff */
[----:B------:R-:W-:Y:S01]  /*a5c0*/  HADD2.F32 R13, -RZ, R85.H0_H0 ;  /* 0x20000055ff0d7230 */ /* 0x000fe20000004100 */
[----:B------:R-:W-:Y:S01]  /*a5d0*/  LOP3.LUT R36, R49, 0xff0000, R37, 0xf8, !PT ;  /* 0x00ff000031247812 */ /* 0x000fe200078ef825 */
[----:B------:R-:W-:-:S02]  /*a5e0*/  HADD2.F32 R169, -RZ, R166.H0_H0 ;  /* 0x200000a6ffa97230 */ /* 0x000fc40000004100 */
[----:B------:R-:W-:Y:S02]  /*a5f0*/  HADD2.F32 R50, -RZ, R167.H0_H0 ;  /* 0x200000a7ff327230 */ /* 0x000fe40000004100 */
[----:B------:R-:W-:Y:S02]  /*a600*/  HADD2.F32 R85, -RZ, R85.H1_H1 ;  /* 0x30000055ff557230 */ /* 0x000fe40000004100 */
[-C--:B------:R-:W-:Y:S01]  /*a610*/  FMUL.FTZ R170, R13, R169.reuse ;  /* 0x000000a90daa7220 */ /* 0x080fe20000410000 */
[----:B------:R-:W-:Y:S02]  /*a620*/  HADD2.F32 R166, -RZ, R166.H1_H1 ;  /* 0x300000a6ffa67230 */ /* 0x000fe40000004100 */
[C---:B------:R-:W-:Y:S01]  /*a630*/  FMUL.FTZ R169, R50.reuse, R169 ;  /* 0x000000a932a97220 */ /* 0x040fe20000410000 */
[----:B------:R-:W-:Y:S02]  /*a640*/  IMAD.MOV.U32 R37, RZ, RZ, R87 ;  /* 0x000000ffff257224 */ /* 0x000fe400078e0057 */
[----:B------:R-:W-:Y:S01]  /*a650*/  FFMA.FTZ R50, R50, R168, -R170 ;  /* 0x000000a832327223 */ /* 0x000fe200000108aa */
[----:B------:R-:W-:-:S02]  /*a660*/  IMAD.MOV.U32 R87, RZ, RZ, R15 ;  /* 0x000000ffff577224 */ /* 0x000fc400078e000f */
[----:B------:R-:W-:Y:S01]  /*a670*/  FFMA.FTZ R13, R13, R168, R169 ;  /* 0x000000a80d0d7223 */ /* 0x000fe200000100a9 */
[----:B------:R-:W-:Y:S01]  /*a680*/  HADD2.F32 R168, -RZ, R167.H1_H1 ;  /* 0x300000a7ffa87230 */ /* 0x000fe20000004100 */
[----:B------:R-:W-:Y:S01]  /*a690*/  F2FP.F16.E4M3.UNPACK_B R38, R37 ;  /* 0x00000025ff26723e */ /* 0x000fe200020006ff */
[----:B------:R-:W-:Y:S02]  /*a6a0*/  HADD2.F32 R167, -RZ, R165.H1_H1 ;  /* 0x300000a5ffa77230 */ /* 0x000fe40000004100 */
[-C--:B------:R-:W-:Y:S01]  /*a6b0*/  FMUL.FTZ R165, R85, R166.reuse ;  /* 0x000000a655a57220 */ /* 0x080fe20000410000 */
[----:B------:R-:W-:Y:S01]  /*a6c0*/  F2FP.F16.E4M3.UNPACK_B R15, R87 ;  /* 0x00000057ff0f723e */ /* 0x000fe200020006ff */
[C---:B------:R-:W-:Y:S01]  /*a6d0*/  FMUL.FTZ R166, R168.reuse, R166 ;  /* 0x000000a6a8a67220 */ /* 0x040fe20000410000 */
[----:B------:R-:W-:Y:S01]  /*a6e0*/  F2FP.F16.E4M3.UNPACK_B R37, R37.H1 ;  /* 0x00000025ff25723e */ /* 0x000fe200030006ff */
[----:B------:R-:W-:Y:S01]  /*a6f0*/  FFMA.FTZ R165, R168, R167, -R165 ;  /* 0x000000a7a8a57223 */ /* 0x000fe200000108a5 */
[----:B------:R-:W-:-:S02]  /*a700*/  HADD2.F32 R168, -RZ, R38.H0_H0 ;  /* 0x20000026ffa87230 */ /* 0x000fc40000004100 */
[----:B------:R-:W-:Y:S01]  /*a710*/  FFMA.FTZ R85, R85, R167, R166 ;  /* 0x000000a755557223 */ /* 0x000fe200000100a6 */
[-C--:B------:R-:W-:Y:S01]  /*a720*/  F2FP.F16.E4M3.UNPACK_B R166, R36.reuse ;  /* 0x00000024ffa6723e */ /* 0x080fe200020006ff */
[--C-:B------:R-:W-:Y:S01]  /*a730*/  HADD2.F32 R170, -RZ, R15.reuse.H0_H0 ;  /* 0x2000000fffaa7230 */ /* 0x100fe20000004100 */
[-C--:B------:R-:W-:Y:S01]  /*a740*/  F2FP.F16.E4M3.UNPACK_B R167, R51.reuse ;  /* 0x00000033ffa7723e */ /* 0x080fe200020006ff */
[----:B------:R-:W-:Y:S01]  /*a750*/  HADD2.F32 R15, -RZ, R15.H1_H1 ;  /* 0x3000000fff0f7230 */ /* 0x000fe20000004100 */
[----:B------:R-:W-:Y:S01]  /*a760*/  F2FP.F16.E4M3.UNPACK_B R36, R36.H1 ;  /* 0x00000024ff24723e */ /* 0x000fe200030006ff */
[--C-:B------:R-:W-:Y:S01]  /*a770*/  HADD2.F32 R49, -RZ, R166.reuse.H0_H0 ;  /* 0x200000a6ff317230 */ /* 0x100fe20000004100 */
[----:B------:R-:W-:Y:S01]  /*a780*/  F2FP.F16.E4M3.UNPACK_B R51, R51.H1 ;  /* 0x00000033ff33723e */ /* 0x000fe200030006ff */
[----:B------:R-:W-:Y:S01]  /*a790*/  HADD2.F32 R169, -RZ, R167.H0_H0 ;  /* 0x200000a7ffa97230 */ /* 0x000fe20000004100 */
[----:B------:R-:W-:Y:S01]  /*a7a0*/  F2FP.SATFINITE.E4M3.F32.PACK_AB_MERGE_C R50, R165, R50, RZ ;  /* 0x00000032a532723e */ /* 0x000fe200048070ff */
[----:B------:R-:W-:-:S02]  /*a7b0*/  HADD2.F32 R166, -RZ, R166.H1_H1 ;  /* 0x300000a6ffa67230 */ /* 0x000fc40000004100 */
[-C--:B------:R-:W-:Y:S01]  /*a7c0*/  FMUL.FTZ R171, R168, R49.reuse ;  /* 0x00000031a8ab7220 */ /* 0x080fe20000410000 */
[C---:B------:R-:W-:Y:S01]  /*a7d0*/  FMUL.FTZ R49, R170.reuse, R49 ;  /* 0x00000031aa317220 */ /* 0x040fe20000410000 */
[----:B------:R-:W-:Y:S01]  /*a7e0*/  HADD2.F32 R167, -RZ, R167.H1_H1 ;  /* 0x300000a7ffa77230 */ /* 0x000fe20000004100 */
[----:B------:R-:W-:Y:S01]  /*a7f0*/  F2FP.SATFINITE.E4M3.F32.PACK_AB_MERGE_C R163, R163, R164, R50 ;  /* 0x000000a4a3a3723e */ /* 0x000fe20004807032 */
[-C--:B------:R-:W-:Y:S01]  /*a800*/  FFMA.FTZ R171, R170, R169.reuse, -R171 ;  /* 0x000000a9aaab7223 */ /* 0x080fe200000108ab */
[----:B------:R-:W-:Y:S01]  /*a810*/  FFMA.FTZ R168, R168, R169, R49 ;  /* 0x000000a9a8a87223 */ /* 0x000fe20000010031 */
[----:B------:R-:W-:Y:S01]  /*a820*/  HADD2.F32 R49, -RZ, R38.H1_H1 ;  /* 0x30000026ff317230 */ /* 0x000fe20000004100 */
[----:B------:R-:W-:Y:S01]  /*a830*/  F2FP.F16.E4M3.UNPACK_B R50, R84.H1 ;  /* 0x00000054ff32723e */ /* 0x000fe200030006ff */
[--C-:B------:R-:W-:Y:S01]  /*a840*/  HADD2.F32 R169, -RZ, R36.reuse.H0_H0 ;  /* 0x20000024ffa97230 */ /* 0x100fe20000004100 */
[----:B------:R-:W-:Y:S01]  /*a850*/  F2FP.SATFINITE.E4M3.F32.PACK_AB_MERGE_C R13, R85, R13, RZ ;  /* 0x0000000d550d723e */ /* 0x000fe200048070ff */
[----:B------:R-:W-:-:S02]  /*a860*/  HADD2.F32 R36, -RZ, R36.H1_H1 ;  /* 0x30000024ff247230 */ /* 0x000fc40000004100 */
[----:B------:R-:W-:Y:S01]  /*a870*/  FMUL.FTZ R38, R49, R166 ;  /* 0x000000a631267220 */ /* 0x000fe20000410000 */
[----:B------:R-:W-:Y:S02]  /*a880*/  F2FP.F16.E4M3.UNPACK_B R85, R158.H1 ;  /* 0x0000009eff55723e */ /* 0x000fe400030006ff */
[----:B------:R-:W-:Y:S01]  /*a890*/  F2FP.F16.E4M3.UNPACK_B R84, R84 ;  /* 0x00000054ff54723e */ /* 0x000fe200020006ff */
[CC--:B------:R-:W-:Y:S01]  /*a8a0*/  FFMA.FTZ R38, R15.reuse, R167.reuse, -R38 ;  /* 0x000000a70f267223 */ /* 0x0c0fe20000010826 */
[----:B------:R-:W-:Y:S01]  /*a8b0*/  FMUL.FTZ R15, R15, R166 ;  /* 0x000000a60f0f7220 */ /* 0x000fe20000410000 */
[--C-:B------:R-:W-:Y:S01]  /*a8c0*/  HADD2.F32 R166, -RZ, R51.reuse.H0_H0 ;  /* 0x20000033ffa67230 */ /* 0x100fe20000004100 */
[----:B------:R-:W-:Y:S01]  /*a8d0*/  F2FP.F16.E4M3.UNPACK_B R158, R158 ;  /* 0x0000009eff9e723e */ /* 0x000fe200020006ff */
[----:B------:R-:W-:Y:S02]  /*a8e0*/  HADD2.F32 R51, -RZ, R51.H1_H1 ;  /* 0x30000033ff337230 */ /* 0x000fe40000004100 */
[----:B------:R-:W-:Y:S01]  /*a8f0*/  FFMA.FTZ R15, R49, R167, R15 ;  /* 0x000000a7310f7223 */ /* 0x000fe2000001000f */
[----:B------:R-:W-:Y:S01]  /*a900*/  F2FP.F16.E4M3.UNPACK_B R49, R87.H1 ;  /* 0x00000057ff31723e */ /* 0x000fe200030006ff */
[--C-:B------:R-:W-:Y:S01]  /*a910*/  HADD2.F32 R87, -RZ, R37.reuse.H0_H0 ;  /* 0x20000025ff577230 */ /* 0x100fe20000004100 */
[----:B------:R-:W-:Y:S01]  /*a920*/  F2FP.SATFINITE.E4M3.F32.PACK_AB_MERGE_C R39, R39, R48, R13 ;  /* 0x000000302727723e */ /* 0x000fe2000480700d */
[----:B------:R-:W-:-:S02]  /*a930*/  HADD2.F32 R37, -RZ, R37.H1_H1 ;  /* 0x30000025ff257230 */ /* 0x000fc40000004100 */
[--C-:B------:R-:W-:Y:S02]  /*a940*/  HADD2.F32 R167, -RZ, R49.reuse.H0_H0 ;  /* 0x20000031ffa77230 */ /* 0x100fe40000004100 */
[-C--:B------:R-:W-:Y:S01]  /*a950*/  FMUL.FTZ R170, R87, R169.reuse ;  /* 0x000000a957aa7220 */ /* 0x080fe20000410000 */
[----:B------:R-:W-:Y:S02]  /*a960*/  HADD2.F32 R49, -RZ, R49.H1_H1 ;  /* 0x30000031ff317230 */ /* 0x000fe40000004100 */
[--C-:B------:R-:W-:Y:S02]  /*a970*/  HADD2.F32 R165, -RZ, R85.reuse.H0_H0 ;  /* 0x20000055ffa57230 */ /* 0x100fe40000004100 */
[C---:B------:R-:W-:Y:S01]  /*a980*/  FFMA.FTZ R170, R167.reuse, R166, -R170 ;  /* 0x000000a6a7aa7223 */ /* 0x040fe200000108aa */
[----:B------:R-:W-:Y:S01]  /*a990*/  FMUL.FTZ R167, R167, R169 ;  /* 0x000000a9a7a77220 */ /* 0x000fe20000410000 */
[----:B------:R-:W-:Y:S02]  /*a9a0*/  HADD2.F32 R85, -RZ, R85.H1_H1 ;  /* 0x30000055ff557230 */ /* 0x000fe40000004100 */
[----:B------:R-:W-:-:S02]  /*a9b0*/  IMAD.MOV.U32 R13, RZ, RZ, R163 ;  /* 0x000000ffff0d7224 */ /* 0x000fc400078e00a3 */
[----:B------:R-:W-:Y:S01]  /*a9c0*/  FFMA.FTZ R167, R87, R166, R167 ;  /* 0x000000a657a77223 */ /* 0x000fe200000100a7 */
[-C--:B------:R-:W-:Y:S01]  /*a9d0*/  FMUL.FTZ R87, R37, R36.reuse ;  /* 0x0000002425577220 */ /* 0x080fe20000410000 */
[----:B------:R-:W-:-:S03]  /*a9e0*/  FMUL.FTZ R36, R49, R36 ;  /* 0x0000002431247220 */ /* 0x000fc60000410000 */
[-C--:B------:R-:W-:Y:S01]  /*a9f0*/  FFMA.FTZ R87, R49, R51.reuse, -R87 ;  /* 0x0000003331577223 */ /* 0x080fe20000010857 */
[----:B------:R-:W-:Y:S01]  /*aa00*/  FFMA.FTZ R37, R37, R51, R36 ;  /* 0x0000003325257223 */ /* 0x000fe20000010024 */
[-C--:B------:R-:W-:Y:S01]  /*aa10*/  F2FP.F16.E4M3.UNPACK_B R36, R159.reuse.H1 ;  /* 0x0000009fff24723e */ /* 0x080fe200030006ff */
[--C-:B------:R-:W-:Y:S01]  /*aa20*/  HADD2.F32 R51, -RZ, R50.reuse.H0_H0 ;  /* 0x20000032ff337230 */ /* 0x100fe20000004100 */
[-C--:B------:R-:W-:Y:S01]  /*aa30*/  F2FP.F16.E4M3.UNPACK_B R49, R12.reuse.H1 ;  /* 0x0000000cff31723e */ /* 0x080fe200030006ff */
[----:B------:R-:W-:Y:S01]  /*aa40*/  HADD2.F32 R50, -RZ, R50.H1_H1 ;  /* 0x30000032ff327230 */ /* 0x000fe20000004100 */
[----:B------:R-:W-:Y:S01]  /*aa50*/  F2FP.F16.E4M3.UNPACK_B R159, R159 ;  /* 0x0000009fff9f723e */ /* 0x000fe200020006ff */
[--C-:B------:R-:W-:Y:S01]  /*aa60*/  HADD2.F32 R169, -RZ, R36.reuse.H0_H0 ;  /* 0x20000024ffa97230 */ /* 0x100fe20000004100 */
[----:B------:R-:W-:Y:S01]  /*aa70*/  F2FP.F16.E4M3.UNPACK_B R12, R12 ;  /* 0x0000000cff0c723e */ /* 0x000fe200020006ff */
[----:B------:R-:W-:Y:S01]  /*aa80*/  HADD2.F32 R164, -RZ, R49.H0_H0 ;  /* 0x20000031ffa47230 */ /* 0x000fe20000004100 */
[----:B------:R-:W-:Y:S01]  /*aa90*/  F2FP.SATFINITE.E4M3.F32.PACK_AB_MERGE_C R87, R87, R170, RZ ;  /* 0x000000aa5757723e */ /* 0x000fe200048070ff */
[----:B------:R-:W-:-:S02]  /*aaa0*/  HADD2.F32 R36, -RZ, R36.H1_H1 ;  /* 0x30000024ff247230 */ /* 0x000fc40000004100 */
[-C--:B------:R-:W-:Y:S01]  /*aab0*/  FMUL.FTZ R166, R51, R169.reuse ;  /* 0x000000a933a67220 */ /* 0x080fe20000410000 */
[----:B------:R-:W-:Y:S02]  /*aac0*/  HADD2.F32 R49, -RZ, R49.H1_H1 ;  /* 0x30000031ff317230 */ /* 0x000fe40000004100 */
[C---:B------:R-:W-:Y:S01]  /*aad0*/  FMUL.FTZ R169, R164.reuse, R169 ;  /* 0x000000a9a4a97220 */ /* 0x040fe20000410000 */
[----:B------:R-:W-:Y:S01]  /*aae0*/  F2FP.SATFINITE.E4M3.F32.PACK_AB_MERGE_C R37, R37, R167, RZ ;  /* 0x000000a72525723e */ /* 0x000fe200048070ff */
[----:B------:R-:W-:Y:S01]  /*aaf0*/  FFMA.FTZ R166, R164, R165, -R166 ;  /* 0x000000a5a4a67223 */ /* 0x000fe200000108a6 */
[----:B------:R-:W-:Y:S01]  /*ab00*/  F2FP.SATFINITE.E4M3.F32.PACK_AB_MERGE_C R38, R38, R171, R87 ;  /* 0x000000ab2626723e */ /* 0x000fe20004807057 */
[----:B------:R-:W-:Y:S01]  /*ab10*/  FFMA.FTZ R169, R51, R165, R169 ;  /* 0x000000a533a97223 */ /* 0x000fe200000100a9 */
[CC--:B------:R-:W-:Y:S01]  /*ab20*/  FMUL.FTZ R51, R50.reuse, R36.reuse ;  /* 0x0000002432337220 */ /* 0x0c0fe20000410000 */
[----:B------:R-:W-:Y:S01]  /*ab30*/  FMUL.FTZ R36, R49, R36 ;  /* 0x0000002431247220 */ /* 0x000fe20000410000 */
[----:B------:R-:W-:Y:S01]  /*ab40*/  HADD2.F32 R165, -RZ, R159.H0_H0 ;  /* 0x2000009fffa57230 */ /* 0x000fe20000004100 */
[----:B------:R-:W-:Y:S01]  /*ab50*/  F2FP.SATFINITE.E4M3.F32.PACK_AB_MERGE_C R37, R15, R168, R37 ;  /* 0x000000a80f25723e */ /* 0x000fe20004807025 */
[-C--:B------:R-:W-:Y:S01]  /*ab60*/  FFMA.FTZ R49, R49, R85.reuse, -R51 ;  /* 0x0000005531317223 */ /* 0x080fe20000010833 */
[----:B------:R-:W-:Y:S01]  /*ab70*/  FFMA.FTZ R36, R50, R85, R36 ;  /* 0x0000005532247223 */ /* 0x000fe20000010024 */
[----:B------:R-:W-:-:S02]  /*ab80*/  HADD2.F32 R50, -RZ, R84.H0_H0 ;  /* 0x20000054ff327230 */ /* 0x000fc40000004100 */
[----:B------:R-:W-:Y:S01]  /*ab90*/  HADD2.F32 R85, -RZ, R12.H0_H0 ;  /* 0x2000000cff557230 */ /* 0x000fe20000004100 */
[----:B------:R-:W-:Y:S01]  /*aba0*/  F2FP.SATFINITE.E4M3.F32.PACK_AB_MERGE_C R49, R49, R166, RZ ;  /* 0x000000a63131723e */ /* 0x000fe200048070ff */
[----:B------:R-:W-:Y:S02]  /*abb0*/  HADD2.F32 R51, -RZ, R158.H0_H0 ;  /* 0x2000009eff337230 */ /* 0x000fe40000004100 */
[-C--:B------:R-:W-:Y:S01]  /*abc0*/  FMUL.FTZ R164, R50, R165.reuse ;  /* 0x000000a532a47220 */ /* 0x080fe20000410000 */
[----:B------:R-:W-:Y:S02]  /*abd0*/  HADD2.F32 R159, -RZ, R159.H1_H1 ;  /* 0x3000009fff9f7230 */ /* 0x000fe40000004100 */
[C---:B------:R-:W-:Y:S01]  /*abe0*/  FMUL.FTZ R165, R85.reuse, R165 ;  /* 0x000000a555a57220 */ /* 0x040fe20000410000 */
[----:B------:R-:W-:Y:S02]  /*abf0*/  HADD2.F32 R84, -RZ, R84.H1_H1 ;  /* 0x30000054ff547230 */ /* 0x000fe40000004100 */
[----:B------:R-:W-:Y:S01]  /*ac00*/  FFMA.FTZ R164, R85, R51, -R164 ;  /* 0x0000003355a47223 */ /* 0x000fe200000108a4 */
[----:B------:R-:W-:-:S02]  /*ac10*/  HADD2.F32 R12, -RZ, R12.H1_H1 ;  /* 0x3000000cff0c7230 */ /* 0x000fc40000004100 */
[----:B------:R-:W-:Y:S01]  /*ac20*/  FFMA.FTZ R165, R50, R51, R165 ;  /* 0x0000003332a57223 */ /* 0x000fe200000100a5 */
[----:B------:R-:W-:Y:S02]  /*ac30*/  HADD2.F32 R158, -RZ, R158.H1_H1 ;  /* 0x3000009eff9e7230 */ /* 0x000fe40000004100 */
[-C--:B------:R-:W-:Y:S01]  /*ac40*/  FMUL.FTZ R50, R84, R159.reuse ;  /* 0x0000009f54327220 */ /* 0x080fe20000410000 */
[----:B------:R-:W-:Y:S01]  /*ac50*/  F2FP.F16.E4M3.UNPACK_B R51, R86.H1 ;  /* 0x00000056ff33723e */ /* 0x000fe200030006ff */
[C---:B------:R-:W-:Y:S01]  /*ac60*/  FMUL.FTZ R159, R12.reuse, R159 ;  /* 0x0000009f0c9f7220 */ /* 0x040fe20000410000 */
[-C--:B------:R-:W-:Y:S01]  /*ac70*/  F2FP.F16.E4M3.UNPACK_B R85, R161.reuse.H1 ;  /* 0x000000a1ff55723e */ /* 0x080fe200030006ff */
[----:B------:R-:W-:Y:S01]  /*ac80*/  FFMA.FTZ R50, R12, R158, -R50 ;  /* 0x0000009e0c327223 */ /* 0x000fe20000010832 */
[----:B------:R-:W-:Y:S01]  /*ac90*/  F2FP.F16.E4M3.UNPACK_B R86, R86 ;  /* 0x00000056ff56723e */ /* 0x000fe200020006ff */
[----:B------:R-:W-:Y:S01]  /*aca0*/  FFMA.FTZ R12, R84, R158, R159 ;  /* 0x0000009e540c7223 */ /* 0x000fe2000001009f */
[----:B------:R-:W-:Y:S01]  /*acb0*/  HADD2.F32 R84, -RZ, R51.H0_H0 ;  /* 0x20000033ff547230 */ /* 0x000fe20000004100 */
[----:B------:R-:W-:Y:S01]  /*acc0*/  F2FP.F16.E4M3.UNPACK_B R161, R161 ;  /* 0x000000a1ffa1723e */ /* 0x000fe200020006ff */
[----:B------:R-:W-:Y:S01]  /*acd0*/  HADD2.F32 R159, -RZ, R85.H0_H0 ;  /* 0x20000055ff9f7230 */ /* 0x000fe20000004100 */
[----:B------:R-:W-:Y:S01]  /*ace0*/  F2FP.SATFINITE.E4M3.F32.PACK_AB_MERGE_C R164, R50, R164, R49 ;  /* 0x000000a432a4723e */ /* 0x000fe20004807031 */
[----:B------:R-:W-:Y:S01]  /*acf0*/  IMAD.MOV.U32 R49, RZ, RZ, R14 ;  /* 0x000000ffff317224 */ /* 0x000fe200078e000e */
[-C--:B------:R-:W-:Y:S01]  /*ad00*/  F2FP.F16.E4M3.UNPACK_B R14, R160.reuse.H1 ;  /* 0x000000a0ff0e723e */ /* 0x080fe200030006ff */
[----:B------:R-:W-:Y:S01]  /*ad10*/  HADD2.F32 R51, -RZ, R51.H1_H1 ;  /* 0x30000033ff337230 */ /* 0x000fe20000004100 */
[----:B------:R-:W-:Y:S01]  /*ad20*/  F2FP.F16.E4M3.UNPACK_B R160, R160 ;  /* 0x000000a0ffa0723e */ /* 0x000fe200020006ff */
[----:B------:R-:W-:Y:S01]  /*ad30*/  HADD2.F32 R85, -RZ, R85.H1_H1 ;  /* 0x30000055ff557230 */ /* 0x000fe20000004100 */
[-C--:B------:R-:W-:Y:S01]  /*ad40*/  F2FP.F16.E4M3.UNPACK_B R50, R49.reuse.H1 ;  /* 0x00000031ff32723e */ /* 0x080fe200030006ff */
[--C-:B------:R-:W-:Y:S01]  /*ad50*/  HADD2.F32 R170, -RZ, R14.reuse.H0_H0 ;  /* 0x2000000effaa7230 */ /* 0x100fe20000004100 */
[----:B------:R-:W-:Y:S01]  /*ad60*/  F2FP.F16.E4M3.UNPACK_B R49, R49 ;  /* 0x00000031ff31723e */ /* 0x000fe200020006ff */
[----:B------:R-:W-:Y:S01]  /*ad70*/  HADD2.F32 R14, -RZ, R14.H1_H1 ;  /* 0x3000000eff0e7230 */ /* 0x000fe20000004100 */
[----:B------:R-:W-:Y:S01]  /*ad80*/  F2FP.SATFINITE.E4M3.F32.PACK_AB_MERGE_C R36, R36, R169, RZ ;  /* 0x000000a92424723e */ /* 0x000fe200048070ff */
[----:B------:R-:W-:-:S02]  /*ad90*/  HADD2.F32 R158, -RZ, R50.H0_H0 ;  /* 0x20000032ff9e7230 */ /* 0x000fc40000004100 */
[-C--:B------:R-:W-:Y:S01]  /*ada0*/  FMUL.FTZ R166, R84, R170.reuse ;  /* 0x000000aa54a67220 */ /* 0x080fe20000410000 */
[----:B------:R-:W-:Y:S01]  /*adb0*/  HADD2.F32 R50, -RZ, R50.H1_H1 ;  /* 0x30000032ff327230 */ /* 0x000fe20000004100 */
[----:B------:R-:W-:Y:S01]  /*adc0*/  F2FP.SATFINITE.E4M3.F32.PACK_AB_MERGE_C R36, R12, R165, R36 ;  /* 0x000000a50c24723e */ /* 0x000fe20004807024 */
[----:B------:R-:W-:Y:S02]  /*add0*/  IMAD.MOV.U32 R12, RZ, RZ, R164 ;  /* 0x000000ffff0c7224 */ /* 0x000fe400078e00a4 */
[C---:B------:R-:W-:Y:S01]  /*ade0*/  FMUL.FTZ R170, R158.reuse, R170 ;  /* 0x000000aa9eaa7220 */ /* 0x040fe20000410000 */
[-C--:B------:R-:W-:Y:S01]  /*adf0*/  FFMA.FTZ R166, R158, R159.reuse, -R166 ;  /* 0x0000009f9ea67223 */ /* 0x080fe200000108a6 */
[----:B------:R-:W-:Y:S02]  /*ae00*/  IMAD.MOV.U32 R15, RZ, RZ, R38 ;  /* 0x000000ffff0f7224 */ /* 0x000fe400078e0026 */
[----:B------:R-:W-:Y:S01]  /*ae10*/  FFMA.FTZ R170, R84, R159, R170 ;  /* 0x0000009f54aa7223 */ /* 0x000fe200000100aa */
[-C--:B------:R-:W-:Y:S01]  /*ae20*/  FMUL.FTZ R84, R51, R14.reuse ;  /* 0x0000000e33547220 */ /* 0x080fe20000410000 */
[----:B------:R-:W-:Y:S01]  /*ae30*/  FMUL.FTZ R14, R50, R14 ;  /* 0x0000000e320e7220 */ /* 0x000fe20000410000 */
[----:B------:R-:W-:-:S02]  /*ae40*/  HADD2.F32 R159, -RZ, R160.H0_H0 ;  /* 0x200000a0ff9f7230 */ /* 0x000fc40000004100 */
[-C--:B------:R-:W-:Y:S01]  /*ae50*/  FFMA.FTZ R50, R50, R85.reuse, -R84 ;  /* 0x0000005532327223 */ /* 0x080fe20000010854 */
[----:B------:R-:W-:Y:S01]  /*ae60*/  FFMA.FTZ R14, R51, R85, R14 ;  /* 0x00000055330e7223 */ /* 0x000fe2000001000e */
[----:B------:R-:W-:Y:S02]  /*ae70*/  HADD2.F32 R51, -RZ, R86.H0_H0 ;  /* 0x20000056ff337230 */ /* 0x000fe40000004100 */
[----:B------:R-:W-:Y:S01]  /*ae80*/  HADD2.F32 R85, -RZ, R49.H0_H0 ;  /* 0x20000031ff557230 */ /* 0x000fe20000004100 */
[----:B------:R-:W-:Y:S01]  /*ae90*/  F2FP.SATFINITE.E4M3.F32.PACK_AB_MERGE_C R50, R50, R166, RZ ;  /* 0x000000a63232723e */ /* 0x000fe200048070ff */
[----:B------:R-:W-:Y:S02]  /*aea0*/  HADD2.F32 R84, -RZ, R161.H0_H0 ;  /* 0x200000a1ff547230 */ /* 0x000fe40000004100 */
[-C--:B------:R-:W-:Y:S01]  /*aeb0*/  FMUL.FTZ R158, R51, R159.reuse ;  /* 0x0000009f339e7220 */ /* 0x080fe20000410000 */
[----:B------:R-:W-:Y:S02]  /*aec0*/  HADD2.F32 R160, -RZ, R160.H1_H1 ;  /* 0x300000a0ffa07230 */ /* 0x000fe40000004100 */
[----:B------:R-:W-:Y:S01]  /*aed0*/  FMUL.FTZ R159, R85, R159 ;  /* 0x0000009f559f7220 */ /* 0x000fe20000410000 */
[----:B------:R-:W-:-:S02]  /*aee0*/  HADD2.F32 R86, -RZ, R86.H1_H1 ;  /* 0x30000056ff567230 */ /* 0x000fc40000004100 */
[-C--:B------:R-:W-:Y:S01]  /*aef0*/  FFMA.FTZ R158, R85, R84.reuse, -R158 ;  /* 0x00000054559e7223 */ /* 0x080fe2000001089e */
[----:B------:R-:W-:Y:S02]  /*af00*/  HADD2.F32 R49, -RZ, R49.H1_H1 ;  /* 0x30000031ff317230 */ /* 0x000fe40000004100 */
[----:B------:R-:W-:Y:S01]  /*af10*/  FFMA.FTZ R159, R51, R84, R159 ;  /* 0x00000054339f7223 */ /* 0x000fe2000001009f */
[----:B------:R-:W-:Y:S02]  /*af20*/  HADD2.F32 R161, -RZ, R161.H1_H1 ;  /* 0x300000a1ffa17230 */ /* 0x000fe40000004100 */
[----:B------:R-:W-:Y:S01]  /*af30*/  FMUL.FTZ R51, R86, R160 ;  /* 0x000000a056337220 */ /* 0x000fe20000410000 */
[----:B------:R-:W-:Y:S01]  /*af40*/  F2FP.SATFINITE.E4M3.F32.PACK_AB_MERGE_C R14, R14, R170, RZ ;  /* 0x000000aa0e0e723e */ /* 0x000fe200048070ff */
[C---:B------:R-:W-:Y:S01]  /*af50*/  FMUL.FTZ R160, R49.reuse, R160 ;  /* 0x000000a031a07220 */ /* 0x040fe20000410000 */
[----:B------:R-:W-:Y:S01]  /*af60*/  MOV R84, R36 ;  /* 0x0000002400547202 */ /* 0x000fe20000000f00 */
[----:B------:R-:W-:Y:S01]  /*af70*/  FFMA.FTZ R51, R49, R161, -R51 ;  /* 0x000000a131337223 */ /* 0x000fe20000010833 */
[----:B------:R-:W-:-:S02]  /*af80*/  IMAD.MOV.U32 R85, RZ, RZ, R39 ;  /* 0x000000ffff557224 */ /* 0x000fc400078e0027 */
[----:B------:R-:W-:Y:S01]  /*af90*/  FFMA.FTZ R160, R86, R161, R160 ;  /* 0x000000a156a07223 */ /* 0x000fe200000100a0 */
[----:B------:R-:W-:Y:S01]  /*afa0*/  IMAD.MOV.U32 R87, RZ, RZ, R37 ;  /* 0x000000ffff577224 */ /* 0x000fe200078e0025 */
[----:B------:R-:W-:-:S03]  /*afb0*/  F2FP.SATFINITE.E4M3.F32.PACK_AB_MERGE_C R50, R51, R158, R50 ;  /* 0x0000009e3332723e */ /* 0x000fc60004807032 */
[----:B------:R-:W-:Y:S02]  /*afc0*/  F2FP.SATFINITE.E4M3.F32.PACK_AB_MERGE_C R159, R160, R159, R14 ;  /* 0x0000009fa09f723e */ /* 0x000fe4000480700e */
[----:B------:R-:W-:-:S03]  /*afd0*/  IMAD.MOV.U32 R14, RZ, RZ, R50 ;  /* 0x000000ffff0e7224 */ /* 0x000fc600078e0032 */
[----:B------:R-:W-:-:S07]  /*afe0*/  IMAD.MOV.U32 R86, RZ, RZ, R159 ;  /* 0x000000ffff567224 */ /* 0x000fce00078e009f */
.L_x_506:
[----:B------:R-:W-:Y:S05]  /*aff0*/  BSYNC B3 ;  /* 0x0000000000037941 */ /* 0x000fea0003800000 */
.L_x_505:
[----:B----4-:R-:W-:-:S05]  /*b000*/  IADD3 R36, P3, R21, R11, RZ ;  /* 0x0000000b15247210 */ /* 0x010fca0007f7e0ff */
[----:B------:R-:W-:Y:S01]  /*b010*/  IMAD.X R37, R149, 0x1, R108, P3 ;  /* 0x0000000195257824 */ /* 0x000fe200018e066c */
[----:B------:R-:W-:-:S04]  /*b020*/  ISETP.GE.AND P3, PT, R162, R133, PT ;  /* 0x00000085a200720c */ /* 0x000fc80003f66270 */
[----:B--2---:R2:W-:Y:S09]  /*b030*/  ST.E.128 desc[UR50][R36.64], R12 ;  /* 0x0000000c24007985 */ /* 0x0045f2000c101d32 */
[----:B------:R-:W-:-:S04]  /*b040*/  @!P3 IADD3 R38, P5, R11, R162, RZ ;  /* 0x000000a20b26b210 */ /* 0x000fc80007fbe0ff */
[----:B------:R-:W-:-:S05]  /*b050*/  @!P3 LEA.HI.X.SX32 R39, R162, R149, 0x1, P5 ;  /* 0x00000095a227b211 */ /* 0x000fca00028f0eff */
[----:B0-----:R2:W-:Y:S04]  /*b060*/  @!P3 ST.E.128 desc[UR50][R38.64], R84 ;  /* 0x000000542600b985 */ /* 0x0015e8000c101d32 */
.L_x_504:
[----:B------:R-:W-:Y:S05]  /*b070*/  BSYNC B2 ;  /* 0x0000000000027941 */ /* 0x000fea0003800000 */
.L_x_503:
[----:B------:R-:W-:Y:S01]  /*b080*/  ISETP.NE.AND P3, PT, R29, RZ, PT ;  /* 0x000000ff1d00720c */ /* 0x000fe20003f65270 */
[----:B------:R-:W-:-:S12]  /*b090*/  BSSY B2, `(.L_x_507) ;  /* 0x00000f7000027945 */ /* 0x000fd80003800000 */
[----:B------:R-:W-:Y:S05]  /*b0a0*/  @!P3 BRA `(.L_x_508) ;  /* 0x0000000c00d4b947 */ /* 0x000fea0003800000 */
[----:B--2---:R-:W2:Y:S04]  /*b0b0*/  LDL R36, [R1+0x28] ;  /* 0x0000280001247983 */ /* 0x004ea80000100800 */
[----:B0-----:R-:W5:Y:S04]  /*b0c0*/  LDL R14, [R1+0x2c] ;  /* 0x00002c00010e7983 */ /* 0x001f680000100800 */
[----:B------:R-:W3:Y:S01]  /*b0d0*/  LDL R15, [R1+0x30] ;  /* 0x00003000010f7983 */ /* 0x000ee20000100800 */
[----:B------:R-:W-:-:S04]  /*b0e0*/  SEL R12, R114, R139, !P1 ;  /* 0x0000008b720c7207 */ /* 0x000fc80004800000 */
[----:B------:R-:W-:-:S04]  /*b0f0*/  SHF.R.S32.HI R13, RZ, 0x1f, R12 ;  /* 0x0000001fff0d7819 */ /* 0x000fc8000001140c */
[----:B------:R-:W-:-:S04]  /*b100*/  LEA.HI R13, R13, R12, RZ, 0x5 ;  /* 0x0000000c0d0d7211 */ /* 0x000fc800078f28ff */
[----:B------:R-:W-:-:S04]  /*b110*/  LEA.HI.SX32 R48, R13, R111, 0x1b ;  /* 0x0000006f0d307211 */ /* 0x000fc800078fdaff */
[----:B------:R-:W-:-:S04]  /*b120*/  SHF.R.S32.HI R13, RZ, 0x1f, R48 ;  /* 0x0000001fff0d7819 */ /* 0x000fc80000011430 */
[----:B------:R-:W-:Y:S02]  /*b130*/  LEA.HI R13, R13, R48, RZ, 0x2 ;  /* 0x000000300d0d7211 */ /* 0x000fe400078f10ff */
[----:B------:R-:W-:Y:S02]  /*b140*/  SHF.L.U32 R48, R48, 0x4, RZ ;  /* 0x0000000430307819 */ /* 0x000fe400000006ff */
[----:B------:R-:W-:Y:S02]  /*b150*/  SHF.R.S32.HI R13, RZ, 0x2, R13 ;  /* 0x00000002ff0d7819 */ /* 0x000fe4000001140d */
[----:B------:R-:W-:Y:S01]  /*b160*/  ISETP.GE.AND P3, PT, R221, R113, PT ;  /* 0x00000071dd00720c */ /* 0x000fe20003f66270 */
[----:B------:R-:W-:Y:S01]  /*b170*/  BSSY B3, `(.L_x_509) ;  /* 0x00000e1000037945 */ /* 0x000fe20003800000 */
[----:B--2---:R-:W-:-:S04]  /*b180*/  LOP3.LUT R12, R36, 0x30, R48, 0xf8, !PT ;  /* 0x00000030240c7812 */ /* 0x004fc800078ef830 */
[----:B-----5:R-:W-:Y:S01]  /*b190*/  LOP3.LUT R12, R12, R14, RZ, 0x3c, !PT ;  /* 0x0000000e0c0c7212 */ /* 0x020fe200078e3cff */
[----:B---3--:R-:W-:-:S04]  /*b1a0*/  IMAD R13, R13, 0x2800, R15 ;  /* 0x000028000d0d7824 */ /* 0x008fc800078e020f */
[----:B------:R-:W-:-:S04]  /*b1b0*/  IMAD.IADD R12, R13, 0x1, R12 ;  /* 0x000000010d0c7824 */ /* 0x000fc800078e020c */
[C---:B------:R-:W-:Y:S02]  /*b1c0*/  IMAD R36, R19.reuse, 0x7800, R12 ;  /* 0x0000780013247824 */ /* 0x040fe400078e020c */
[----:B------:R-:W-:Y:S02]  /*b1d0*/  IMAD R12, R19, 0x7800, R127 ;  /* 0x00007800130c7824 */ /* 0x000fe400078e027f */
[C---:B------:R-:W-:Y:S02]  /*b1e0*/  IMAD.IADD R36, R18.reuse, 0x1, R36 ;  /* 0x0000000112247824 */ /* 0x040fe400078e0224 */
[----:B------:R-:W-:-:S04]  /*b1f0*/  IMAD.IADD R12, R18, 0x1, R12 ;  /* 0x00000001120c7824 */ /* 0x000fc800078e020c */
[----:B------:R-:W0:Y:S04]  /*b200*/  LDS.128 R36, [R36+0x24200] ;  /* 0x0242000024247984 */ /* 0x000e280000000c00 */
[----:B------:R-:W2:Y:S01]  /*b210*/  LDS.128 R12, [R12+0x24200] ;  /* 0x024200000c0c7984 */ /* 0x000ea20000000c00 */
[----:B------:R-:W-:Y:S05]  /*b220*/  @P3 BRA `(.L_x_510) ;  /* 0x0000000c00543947 */ /* 0x000fea0003800000 */
[----:B------:R-:W-:Y:S02]  /*b230*/  SHF.R.U32.HI R50, RZ, 0x8, R53 ;  /* 0x00000008ff327819 */ /* 0x000fe40000011635 */
[----:B------:R-:W-:Y:S02]  /*b240*/  SHF.R.U32.HI R54, RZ, 0x8, R41 ;  /* 0x00000008ff367819 */ /* 0x000fe40000011629 */
[----:B------:R-:W-:Y:S02]  /*b250*/  LOP3.LUT R42, R53, 0xff0000ff, RZ, 0xc0, !PT ;  /* 0xff0000ff352a7812 */ /* 0x000fe400078ec0ff */
[----:B------:R-:W-:Y:S01]  /*b260*/  SHF.R.U32.HI R49, RZ, 0x10, R53 ;  /* 0x00000010ff317819 */ /* 0x000fe20000011635 */
[----:B------:R-:W-:Y:S01]  /*b270*/  IMAD.SHL.U32 R54, R54, 0x100, RZ ;  /* 0x0000010036367824 */ /* 0x000fe200078e00ff */
[----:B------:R-:W-:Y:S02]  /*b280*/  SHF.R.U32.HI R51, RZ, 0x8, R55 ;  /* 0x00000008ff337819 */ /* 0x000fe40000011637 */
[----:B------:R-:W-:-:S02]  /*b290*/  LOP3.LUT R84, R55, 0xff0000ff, RZ, 0xc0, !PT ;  /* 0xff0000ff37547812 */ /* 0x000fc400078ec0ff */
[----:B------:R-:W-:Y:S01]  /*b2a0*/  SHF.R.U32.HI R40, RZ, 0x10, R55 ;  /* 0x00000010ff287819 */ /* 0x000fe20000011637 */
[----:B------:R-:W-:Y:S01]  /*b2b0*/  IMAD.SHL.U32 R55, R50, 0x100, RZ ;  /* 0x0000010032377824 */ /* 0x000fe200078e00ff */
[----:B------:R-:W-:Y:S01]  /*b2c0*/  LOP3.LUT R53, R41, 0xff0000ff, RZ, 0xc0, !PT ;  /* 0xff0000ff29357812 */ /* 0x000fe200078ec0ff */
[----:B------:R-:W-:Y:S01]  /*b2d0*/  IMAD.SHL.U32 R51, R51, 0x100, RZ ;  /* 0x0000010033337824 */ /* 0x000fe200078e00ff */
[----:B------:R-:W-:Y:S01]  /*b2e0*/  SHF.R.U32.HI R41, RZ, 0x10, R41 ;  /* 0x00000010ff297819 */ /* 0x000fe20000011629 */
[----:B------:R-:W-:Y:S01]  /*b2f0*/  IMAD.U32 R40, R40, 0x10000, RZ ;  /* 0x0001000028287824 */ /* 0x000fe200078e00ff */
[----:B------:R-:W-:Y:S02]  /*b300*/  LOP3.LUT R42, R42, 0xff00, R55, 0xf8, !PT ;  /* 0x0000ff002a2a7812 */ /* 0x000fe400078ef837 */
[----:B------:R-:W-:Y:S01]  /*b310*/  SHF.L.U32 R49, R49, 0x10, RZ ;  /* 0x0000001031317819 */ /* 0x000fe200000006ff */
[----:B------:R-:W-:Y:S01]  /*b320*/  IMAD.U32 R41, R41, 0x10000, RZ ;  /* 0x0001000029297824 */ /* 0x000fe200078e00ff */
[----:B------:R-:W-:-:S02]  /*b330*/  LOP3.LUT R53, R53, 0xff00, R54, 0xf8, !PT ;  /* 0x0000ff0035357812 */ /* 0x000fc400078ef836 */
[----:B------:R-:W-:Y:S02]  /*b340*/  LOP3.LUT R84, R84, 0xff00, R51, 0xf8, !PT ;  /* 0x0000ff0054547812 */ /* 0x000fe400078ef833 */
        /* <DEDUP_REMOVED lines=20> */
[----:B------:R-:W-:-:S02]  /*b490*/  SHF.R.U32.HI R50, RZ, 0x8, R43 ;  /* 0x00000008ff327819 */ /* 0x000fc4000001162b */
[----:B------:R-:W-:Y:S02]  /*b4a0*/  LOP3.LUT R52, R43, 0xff0000ff, RZ, 0xc0, !PT ;  /* 0xff0000ff2b347812 */ /* 0x000fe400078ec0ff */
[CC--:B------:R-:W-:Y:S01]  /*b4b0*/  FMUL.FTZ R53, R86.reuse, R55.reuse ;  /* 0x0000003756357220 */ /* 0x0c0fe20000410000 */
[C---:B------:R-:W-:Y:S01]  /*b4c0*/  FMUL.FTZ R55, R41.reuse, R55 ;  /* 0x0000003729377220 */ /* 0x040fe20000410000 */
[----:B------:R-:W-:Y:S02]  /*b4d0*/  SHF.R.U32.HI R43, RZ, 0x10, R43 ;  /* 0x00000010ff2b7819 */ /* 0x000fe4000001162b */
[-C--:B------:R-:W-:Y:S01]  /*b4e0*/  FFMA.FTZ R53, R41, R85.reuse, -R53 ;  /* 0x0000005529357223 */ /* 0x080fe20000010835 */
[----:B------:R-:W-:Y:S01]  /*b4f0*/  FFMA.FTZ R41, R86, R85, R55 ;  /* 0x0000005556297223 */ /* 0x000fe20000010037 */
[----:B------:R-:W-:Y:S01]  /*b500*/  F2FP.F16.E4M3.UNPACK_B R55, R49.H1 ;  /* 0x00000031ff37723e */ /* 0x000fe200030006ff */
[----:B------:R-:W-:Y:S01]  /*b510*/  HADD2.F32 R86, -RZ, R51.H0_H0 ;  /* 0x20000033ff567230 */ /* 0x000fe20000004100 */
[----:B------:R-:W-:Y:S01]  /*b520*/  F2FP.F16.E4M3.UNPACK_B R85, R13.H1 ;  /* 0x0000000dff55723e */ /* 0x000fe200030006ff */
[----:B------:R-:W-:-:S02]  /*b530*/  HADD2.F32 R13, -RZ, R37.H0_H0 ;  /* 0x20000025ff0d7230 */ /* 0x000fc40000004100 */
[----:B------:R-:W-:Y:S02]  /*b540*/  HADD2.F32 R87, -RZ, R55.H0_H0 ;  /* 0x20000037ff577230 */ /* 0x000fe40000004100 */
[----:B------:R-:W-:Y:S02]  /*b550*/  HADD2.F32 R49, -RZ, R85.H0_H0 ;  /* 0x20000055ff317230 */ /* 0x000fe40000004100 */
[----:B------:R-:W-:Y:S02]  /*b560*/  HADD2.F32 R37, -RZ, R37.H1_H1 ;  /* 0x30000025ff257230 */ /* 0x000fe40000004100 */
[-C--:B------:R-:W-:Y:S01]  /*b570*/  FMUL.FTZ R158, R13, R87.reuse ;  /* 0x000000570d9e7220 */ /* 0x080fe20000410000 */
[----:B------:R-:W-:Y:S02]  /*b580*/  HADD2.F32 R55, -RZ, R55.H1_H1 ;  /* 0x30000037ff377230 */ /* 0x000fe40000004100 */
[----:B------:R-:W-:Y:S01]  /*b590*/  FMUL.FTZ R87, R49, R87 ;  /* 0x0000005731577220 */ /* 0x000fe20000410000 */
[----:B------:R-:W-:-:S02]  /*b5a0*/  HADD2.F32 R85, -RZ, R85.H1_H1 ;  /* 0x30000055ff557230 */ /* 0x000fc40000004100 */
[-C--:B------:R-:W-:Y:S01]  /*b5b0*/  FFMA.FTZ R49, R49, R86.reuse, -R158 ;  /* 0x0000005631317223 */ /* 0x080fe2000001089e */
[----:B------:R-:W-:Y:S02]  /*b5c0*/  HADD2.F32 R51, -RZ, R51.H1_H1 ;  /* 0x30000033ff337230 */ /* 0x000fe40000004100 */
[----:B------:R-:W-:Y:S01]  /*b5d0*/  FFMA.FTZ R13, R13, R86, R87 ;  /* 0x000000560d0d7223 */ /* 0x000fe20000010057 */
[-C--:B------:R-:W-:Y:S01]  /*b5e0*/  FMUL.FTZ R86, R37, R55.reuse ;  /* 0x0000003725567220 */ /* 0x080fe20000410000 */
[----:B------:R-:W-:Y:S01]  /*b5f0*/  FMUL.FTZ R87, R85, R55 ;  /* 0x0000003755577220 */ /* 0x000fe20000410000 */
[----:B------:R-:W-:Y:S02]  /*b600*/  IMAD.U32 R43, R43, 0x10000, RZ ;  /* 0x000100002b2b7824 */ /* 0x000fe400078e00ff */
[-C--:B------:R-:W-:Y:S01]  /*b610*/  FFMA.FTZ R55, R85, R51.reuse, -R86 ;  /* 0x0000003355377223 */ /* 0x080fe20000010856 */
[----:B------:R-:W-:Y:S01]  /*b620*/  FFMA.FTZ R51, R37, R51, R87 ;  /* 0x0000003325337223 */ /* 0x000fe20000010057 */
[----:B------:R-:W-:Y:S01]  /*b630*/  IMAD.SHL.U32 R37, R50, 0x100, RZ ;  /* 0x0000010032257824 */ /* 0x000fe200078e00ff */
[----:B------:R-:W-:-:S02]  /*b640*/  LOP3.LUT R50, R84, 0xff0000, R40, 0xf8, !PT ;  /* 0x00ff000054327812 */ /* 0x000fc400078ef828 */
[----:B------:R-:W-:Y:S02]  /*b650*/  F2FP.F16.E4M3.UNPACK_B R40, R39 ;  /* 0x00000027ff28723e */ /* 0x000fe400020006ff */
[----:B------:R-:W-:Y:S01]  /*b660*/  LOP3.LUT R37, R52, 0xff00, R37, 0xf8, !PT ;  /* 0x0000ff0034257812 */ /* 0x000fe200078ef825 */
[----:B------:R-:W-:Y:S01]  /*b670*/  IMAD.MOV.U32 R52, RZ, RZ, R15 ;  /* 0x000000ffff347224 */ /* 0x000fe200078e000f */
[----:B------:R-:W-:Y:S01]  /*b680*/  F2FP.F16.E4M3.UNPACK_B R85, R50 ;  /* 0x00000032ff55723e */ /* 0x000fe200020006ff */
[----:B------:R-:W-:Y:S01]  /*b690*/  HADD2.F32 R86, -RZ, R40.H0_H0 ;  /* 0x20000028ff567230 */ /* 0x000fe20000004100 */
[----:B------:R-:W-:Y:S02]  /*b6a0*/  LOP3.LUT R37, R37, 0xff0000, R43, 0xf8, !PT ;  /* 0x00ff000025257812 */ /* 0x000fe400078ef82b */
[----:B------:R-:W-:Y:S01]  /*b6b0*/  F2FP.F16.E4M3.UNPACK_B R15, R52 ;  /* 0x00000034ff0f723e */ /* 0x000fe200020006ff */
[--C-:B------:R-:W-:Y:S01]  /*b6c0*/  HADD2.F32 R87, -RZ, R85.reuse.H0_H0 ;  /* 0x20000055ff577230 */ /* 0x100fe20000004100 */
[----:B------:R-:W-:Y:S01]  /*b6d0*/  F2FP.F16.E4M3.UNPACK_B R84, R37 ;  /* 0x00000025ff54723e */ /* 0x000fe200020006ff */
[----:B------:R-:W-:Y:S01]  /*b6e0*/  HADD2.F32 R85, -RZ, R85.H1_H1 ;  /* 0x30000055ff557230 */ /* 0x000fe20000004100 */
[----:B------:R-:W-:Y:S01]  /*b6f0*/  F2FP.F16.E4M3.UNPACK_B R39, R39.H1 ;  /* 0x00000027ff27723e */ /* 0x000fe200030006ff */
[--C-:B------:R-:W-:Y:S01]  /*b700*/  HADD2.F32 R158, -RZ, R15.reuse.H0_H0 ;  /* 0x2000000fff9e7230 */ /* 0x100fe20000004100 */
[----:B------:R-:W-:Y:S01]  /*b710*/  F2FP.F16.E4M3.UNPACK_B R37, R37.H1 ;  /* 0x00000025ff25723e */ /* 0x000fe200030006ff */
[--C-:B------:R-:W-:Y:S01]  /*b720*/  HADD2.F32 R43, -RZ, R84.reuse.H0_H0 ;  /* 0x20000054ff2b7230 */ /* 0x100fe20000004100 */
[----:B------:R-:W-:Y:S01]  /*b730*/  F2FP.F16.E4M3.UNPACK_B R50, R50.H1 ;  /* 0x00000032ff32723e */ /* 0x000fe200030006ff */
[----:B------:R-:W-:Y:S01]  /*b740*/  HADD2.F32 R84, -RZ, R84.H1_H1 ;  /* 0x30000054ff547230 */ /* 0x000fe20000004100 */
[----:B------:R-:W-:Y:S01]  /*b750*/  F2FP.SATFINITE.E4M3.F32.PACK_AB_MERGE_C R49, R55, R49, RZ ;  /* 0x000000313731723e */ /* 0x000fe200048070ff */
[----:B------:R-:W-:-:S02]  /*b760*/  HADD2.F32 R15, -RZ, R15.H1_H1 ;  /* 0x3000000fff0f7230 */ /* 0x000fc40000004100 */
[-C--:B------:R-:W-:Y:S01]  /*b770*/  FMUL.FTZ R159, R86, R43.reuse ;  /* 0x0000002b569f7220 */ /* 0x080fe20000410000 */
[C---:B------:R-:W-:Y:S01]  /*b780*/  FMUL.FTZ R43, R158.reuse, R43 ;  /* 0x0000002b9e2b7220 */ /* 0x040fe20000410000 */
[----:B------:R-:W-:Y:S02]  /*b790*/  F2FP.SATFINITE.E4M3.F32.PACK_AB_MERGE_C R53, R53, R54, R49 ;  /* 0x000000363535723e */ /* 0x000fe40004807031 */
        /* <DEDUP_REMOVED lines=33> */
[----:B------:R-:W-:Y:S01]  /*b9b0*/  F2FP.F16.E4M3.UNPACK_B R37, R154.H1 ;  /* 0x0000009aff25723e */ /* 0x000fe200030006ff */
[--C-:B------:R-:W-:Y:S01]  /*b9c0*/  HADD2.F32 R50, -RZ, R49.reuse.H0_H0 ;  /* 0x20000031ff327230 */ /* 0x100fe20000004100 */
[----:B------:R-:W-:Y:S01]  /*b9d0*/  F2FP.F16.E4M3.UNPACK_B R43, R12.H1 ;  /* 0x0000000cff2b723e */ /* 0x000fe200030006ff */
[----:B------:R-:W-:Y:S01]  /*b9e0*/  HADD2.F32 R49, -RZ, R49.H1_H1 ;  /* 0x30000031ff317230 */ /* 0x000fe20000004100 */
[----:B------:R-:W-:Y:S01]  /*b9f0*/  F2FP.F16.E4M3.UNPACK_B R154, R154 ;  /* 0x0000009aff9a723e */ /* 0x000fe200020006ff */
[----:B------:R-:W-:Y:S01]  /*ba00*/  HADD2.F32 R87, -RZ, R37.H0_H0 ;  /* 0x20000025ff577230 */ /* 0x000fe20000004100 */
        /* <DEDUP_REMOVED lines=11> */
[-C--:B------:R-:W-:Y:S01]  /*bac0*/  FMUL.FTZ R50, R49, R37.reuse ;  /* 0x0000002531327220 */ /* 0x080fe20000410000 */
        /* <DEDUP_REMOVED lines=18> */
[-C--:B------:R-:W-:Y:S01]  /*bbf0*/  F2FP.F16.E4M3.UNPACK_B R51, R157.reuse.H1 ;  /* 0x0000009dff33723e */ /* 0x080fe200030006ff */
[C---:B------:R-:W-:Y:S01]  /*bc00*/  FMUL.FTZ R154, R12.reuse, R154 ;  /* 0x0000009a0c9a7220 */ /* 0x040fe20000410000 */
[----:B------:R-:W-:Y:S01]  /*bc10*/  F2FP.F16.E4M3.UNPACK_B R157, R157 ;  /* 0x0000009dff9d723e */ /* 0x000fe200020006ff */
[-C--:B------:R-:W-:Y:S01]  /*bc20*/  FFMA.FTZ R49, R12, R156.reuse, -R49 ;  /* 0x0000009c0c317223 */ /* 0x080fe20000010831 */
[----:B------:R-:W-:Y:S01]  /*bc30*/  F2FP.SATFINITE.E4M3.F32.PACK_AB_MERGE_C R37, R37, R87, RZ ;  /* 0x000000572525723e */ /* 0x000fe200048070ff */
[----:B------:R-:W-:Y:S01]  /*bc40*/  FFMA.FTZ R12, R36, R156, R154 ;  /* 0x0000009c240c7223 */ /* 0x000fe2000001009a */
[----:B------:R-:W-:Y:S01]  /*bc50*/  IMAD.MOV.U32 R36, RZ, RZ, R14 ;  /* 0x000000ffff247224 */ /* 0x000fe200078e000e */
[-C--:B------:R-:W-:Y:S01]  /*bc60*/  F2FP.F16.E4M3.UNPACK_B R14, R155.reuse.H1 ;  /* 0x0000009bff0e723e */ /* 0x080fe200030006ff */
[--C-:B------:R-:W-:Y:S01]  /*bc70*/  HADD2.F32 R154, -RZ, R51.reuse.H0_H0 ;  /* 0x20000033ff9a7230 */ /* 0x100fe20000004100 */
[----:B------:R-:W-:Y:S01]  /*bc80*/  F2FP.SATFINITE.E4M3.F32.PACK_AB_MERGE_C R54, R49, R54, R43 ;  /* 0x000000363136723e */ /* 0x000fe2000480702b */
[----:B------:R-:W-:Y:S01]  /*bc90*/  HADD2.F32 R51, -RZ, R51.H1_H1 ;  /* 0x30000033ff337230 */ /* 0x000fe20000004100 */
        /* <DEDUP_REMOVED lines=8> */
[----:B------:R-:W-:Y:S01]  /*bd20*/  F2FP.F16.E4M3.UNPACK_B R36, R36 ;  /* 0x00000024ff24723e */ /* 0x000fe200020006ff */
[----:B------:R-:W-:-:S02]  /*bd30*/  HADD2.F32 R49, -RZ, R49.H1_H1 ;  /* 0x30000031ff317230 */ /* 0x000fc40000004100 */
[-C--:B------:R-:W-:Y:S01]  /*bd40*/  FMUL.FTZ R156, R50, R158.reuse ;  /* 0x0000009e329c7220 */ /* 0x080fe20000410000 */
[----:B------:R-:W-:Y:S02]  /*bd50*/  HADD2.F32 R43, -RZ, R43.H1_H1 ;  /* 0x3000002bff2b7230 */ /* 0x000fe40000004100 */
[----:B------:R-:W-:Y:S01]  /*bd60*/  FMUL.FTZ R158, R84, R158 ;  /* 0x0000009e549e7220 */ /* 0x000fe20000410000 */
[----:B------:R-:W-:Y:S01]  /*bd70*/  F2FP.SATFINITE.E4M3.F32.PACK_AB_MERGE_C R37, R12, R55, R37 ;  /* 0x000000370c25723e */ /* 0x000fe20004807025 */
[----:B------:R-:W-:Y:S01]  /*bd80*/  FFMA.FTZ R156, R84, R154, -R156 ;  /* 0x0000009a549c7223 */ /* 0x000fe2000001089c */
[----:B------:R-:W-:Y:S01]  /*bd90*/  MOV R12, R54 ;  /* 0x00000036000c7202 */ /* 0x000fe20000000f00 */
        /* <DEDUP_REMOVED lines=18> */
[-C--:B------:R-:W-:Y:S01]  /*bec0*/  FMUL.FTZ R49, R38, R155.reuse ;  /* 0x0000009b26317220 */ /* 0x080fe20000410000 */
[----:B------:R-:W-:Y:S01]  /*bed0*/  F2FP.SATFINITE.E4M3.F32.PACK_AB_MERGE_C R14, R14, R158, RZ ;  /* 0x0000009e0e0e723e */ /* 0x000fe200048070ff */
[C---:B------:R-:W-:Y:S01]  /*bee0*/  FMUL.FTZ R155, R36.reuse, R155 ;  /* 0x0000009b249b7220 */ /* 0x040fe20000410000 */
[----:B------:R-:W-:Y:S02]  /*bef0*/  IMAD.MOV.U32 R15, RZ, RZ, R40 ;  /* 0x000000ffff0f7224 */ /* 0x000fe400078e0028 */
        /* <DEDUP_REMOVED lines=8> */
.L_x_510:
[----:B------:R-:W-:Y:S05]  /*bf80*/  BSYNC B3 ;  /* 0x0000000000037941 */ /* 0x000fea0003800000 */
.L_x_509:
[----:B----4-:R-:W-:-:S04]  /*bf90*/  IADD3 R40, P3, R25, R11, RZ ;  /* 0x0000000b19287210 */ /* 0x010fc80007f7e0ff */
[----:B------:R-:W-:Y:S02]  /*bfa0*/  IADD3.X R41, R149, R95, RZ, P3, !PT ;  /* 0x0000005f95297210 */ /* 0x000fe40001ffe4ff */
[----:B------:R-:W-:-:S03]  /*bfb0*/  ISETP.GE.AND P3, PT, R48, R133, PT ;  /* 0x000000853000720c */ /* 0x000fc60003f66270 */
[----:B--2---:R2:W-:Y:S10]  /*bfc0*/  ST.E.128 desc[UR50][R40.64], R12 ;  /* 0x0000000c28007985 */ /* 0x0045f4000c101d32 */
[----:B------:R-:W-:-:S04]  /*bfd0*/  @!P3 IADD3 R42, P5, R11, R48, RZ ;  /* 0x000000300b2ab210 */ /* 0x000fc80007fbe0ff */
[----:B------:R-:W-:-:S05]  /*bfe0*/  @!P3 LEA.HI.X.SX32 R43, R48, R149, 0x1, P5 ;  /* 0x00000095302bb211 */ /* 0x000fca00028f0eff */
[----:B0-----:R2:W-:Y:S04]  /*bff0*/  @!P3 ST.E.128 desc[UR50][R42.64], R36 ;  /* 0x000000242a00b985 */ /* 0x0015e8000c101d32 */
.L_x_508:
[----:B------:R-:W-:Y:S05]  /*c000*/  BSYNC B2 ;  /* 0x0000000000027941 */ /* 0x000fea0003800000 */
.L_x_507:
[----:B------:R-:W-:-:S13]  /*c010*/  ISETP.NE.AND P3, PT, R30, RZ, PT ;  /* 0x000000ff1e00720c */ /* 0x000fda0003f65270 */
[----:B------:R-:W-:Y:S05]  /*c020*/  @!P3 BRA `(.L_x_502) ;  /* 0x0000000c00e8b947 */ /* 0x000fea0003800000 */
[----:B0-2---:R-:W2:Y:S04]  /*c030*/  LDL R12, [R1+0x8] ;  /* 0x00000800010c7983 */ /* 0x005ea80000100800 */
[----:B------:R-:W5:Y:S04]  /*c040*/  LDL R15, [R1+0x28] ;  /* 0x00002800010f7983 */ /* 0x000f680000100800 */
[----:B------:R-:W3:Y:S04]  /*c050*/  LDL R14, [R1+0x30] ;  /* 0x00003000010e7983 */ /* 0x000ee80000100800 */
[----:B------:R-:W4:Y:S01]  /*c060*/  LDL R13, [R1+0x2c] ;  /* 0x00002c00010d7983 */ /* 0x000f220000100800 */
[----:B------:R-:W-:Y:S01]  /*c070*/  ISETP.GE.AND P3, PT, R222, R113, PT ;  /* 0x00000071de00720c */ /* 0x000fe20003f66270 */
[----:B------:R-:W-:Y:S01]  /*c080*/  BSSY B2, `(.L_x_511) ;  /* 0x00000ed000027945 */ /* 0x000fe20003800000 */
[----:B--2---:R-:W-:-:S04]  /*c090*/  LOP3.LUT P5, RZ, R12, 0x1, RZ, 0xc0, !PT ;  /* 0x000000010cff7812 */ /* 0x004fc800078ac0ff */
[----:B------:R-:W-:Y:S01]  /*c0a0*/  SEL R12, R114, R139, !P5 ;  /* 0x0000008b720c7207 */ /* 0x000fe20006800000 */
[----:B-----5:R-:W-:Y:S02]  /*c0b0*/  IMAD.MOV.U32 R36, RZ, RZ, R15 ;  /* 0x000000ffff247224 */ /* 0x020fe400078e000f */
[----:B---3--:R-:W-:Y:S02]  /*c0c0*/  IMAD.MOV.U32 R15, RZ, RZ, R14 ;  /* 0x000000ffff0f7224 */ /* 0x008fe400078e000e */
[----:B----4-:R-:W-:Y:S01]  /*c0d0*/  IMAD.MOV.U32 R14, RZ, RZ, R13 ;  /* 0x000000ffff0e7224 */ /* 0x010fe200078e000d */
[----:B------:R-:W-:-:S04]  /*c0e0*/  SHF.R.S32.HI R13, RZ, 0x1f, R12 ;  /* 0x0000001fff0d7819 */ /* 0x000fc8000001140c */
[----:B------:R-:W-:-:S04]  /*c0f0*/  LEA.HI R13, R13, R12, RZ, 0x5 ;  /* 0x0000000c0d0d7211 */ /* 0x000fc800078f28ff */
[----:B------:R-:W-:-:S04]  /*c100*/  LEA.HI.SX32 R13, R13, R110, 0x1b ;  /* 0x0000006e0d0d7211 */ /* 0x000fc800078fdaff */
[----:B------:R-:W-:Y:S01]  /*c110*/  SHF.R.S32.HI R12, RZ, 0x1f, R13 ;  /* 0x0000001fff0c7819 */ /* 0x000fe2000001140d */
[----:B------:R-:W-:-:S03]  /*c120*/  IMAD.SHL.U32 R41, R13, 0x10, RZ ;  /* 0x000000100d297824 */ /* 0x000fc600078e00ff */
[----:B------:R-:W-:-:S04]  /*c130*/  LEA.HI R12, R12, R13, RZ, 0x2 ;  /* 0x0000000d0c0c7211 */ /* 0x000fc800078f10ff */
[----:B------:R-:W-:Y:S02]  /*c140*/  SHF.R.S32.HI R13, RZ, 0x2, R12 ;  /* 0x00000002ff0d7819 */ /* 0x000fe4000001140c */
[----:B------:R-:W-:-:S03]  /*c150*/  LOP3.LUT R12, R36, 0x30, R41, 0xf8, !PT ;  /* 0x00000030240c7812 */ /* 0x000fc600078ef829 */
[----:B------:R-:W-:Y:S01]  /*c160*/  IMAD R13, R13, 0x2800, R15 ;  /* 0x000028000d0d7824 */ /* 0x000fe200078e020f */
[----:B------:R-:W-:-:S05]  /*c170*/  LOP3.LUT R12, R12, R14, RZ, 0x3c, !PT ;  /* 0x0000000e0c0c7212 */ /* 0x000fca00078e3cff */
[----:B------:R-:W-:Y:S02]  /*c180*/  IMAD.IADD R12, R13, 0x1, R12 ;  /* 0x000000010d0c7824 */ /* 0x000fe400078e020c */
[C---:B------:R-:W-:Y:S02]  /*c190*/  IMAD R13, R19.reuse, 0x7800, R125 ;  /* 0x00007800130d7824 */ /* 0x040fe400078e027d */
[----:B------:R-:W-:Y:S02]  /*c1a0*/  IMAD R15, R19, 0x7800, R12 ;  /* 0x00007800130f7824 */ /* 0x000fe400078e020c */
[----:B------:R-:W-:-:S03]  /*c1b0*/  IMAD.IADD R13, R18, 0x1, R13 ;  /* 0x00000001120d7824 */ /* 0x000fc600078e020d */
[----:B------:R-:W-:-:S03]  /*c1c0*/  IADD3 R36, R18, R15, RZ ;  /* 0x0000000f12247210 */ /* 0x000fc60007ffe0ff */
[----:B------:R-:W0:Y:S04]  /*c1d0*/  LDS.128 R12, [R13+0x24200] ;  /* 0x024200000d0c7984 */ /* 0x000e280000000c00 */
[----:B------:R-:W2:Y:S01]  /*c1e0*/  LDS.128 R36, [R36+0x24200] ;  /* 0x0242000024247984 */ /* 0x000ea20000000c00 */
[----:B------:R-:W-:Y:S05]  /*c1f0*/  @P3 BRA `(.L_x_512) ;  /* 0x0000000c00543947 */ /* 0x000fea0003800000 */
[----:B------:R-:W-:Y:S02]  /*c200*/  SHF.R.U32.HI R51, RZ, 0x8, R45 ;  /* 0x00000008ff337819 */ /* 0x000fe4000001162d */
[----:B------:R-:W-:Y:S02]  /*c210*/  SHF.R.U32.HI R44, RZ, 0x8, R57 ;  /* 0x00000008ff2c7819 */ /* 0x000fe40000011639 */
[----:B------:R-:W-:Y:S01]  /*c220*/  SHF.R.U32.HI R50, RZ, 0x10, R45 ;  /* 0x00000010ff327819 */ /* 0x000fe2000001162d */
[----:B------:R-:W-:Y:S01]  /*c230*/  IMAD.SHL.U32 R51, R51, 0x100, RZ ;  /* 0x0000010033337824 */ /* 0x000fe200078e00ff */
[----:B------:R-:W-:Y:S01]  /*c240*/  LOP3.LUT R45, R45, 0xff0000ff, RZ, 0xc0, !PT ;  /* 0xff0000ff2d2d7812 */ /* 0x000fe200078ec0ff */
[----:B------:R-:W-:Y:S01]  /*c250*/  IMAD.SHL.U32 R53, R44, 0x100, RZ ;  /* 0x000001002c357824 */ /* 0x000fe200078e00ff */
[----:B------:R-:W-:Y:S01]  /*c260*/  SHF.R.U32.HI R49, RZ, 0x8, R59 ;  /* 0x00000008ff317819 */ /* 0x000fe2000001163b */
[----:B------:R-:W-:Y:S01]  /*c270*/  IMAD.U32 R50, R50, 0x10000, RZ ;  /* 0x0001000032327824 */ /* 0x000fe200078e00ff */
[----:B------:R-:W-:-:S02]  /*c280*/  SHF.R.U32.HI R42, RZ, 0x10, R57 ;  /* 0x00000010ff2a7819 */ /* 0x000fc40000011639 */
[----:B------:R-:W-:Y:S01]  /*c290*/  LOP3.LUT R43, R57, 0xff0000ff, RZ, 0xc0, !PT ;  /* 0xff0000ff392b7812 */ /* 0x000fe200078ec0ff */
[----:B------:R-:W-:Y:S01]  /*c2a0*/  IMAD.SHL.U32 R49, R49, 0x100, RZ ;  /* 0x0000010031317824 */ /* 0x000fe200078e00ff */
[----:B------:R-:W-:Y:S01]  /*c2b0*/  LOP3.LUT R45, R45, 0xff00, R51, 0xf8, !PT ;  /* 0x0000ff002d2d7812 */ /* 0x000fe200078ef833 */
[----:B------:R-:W-:Y:S01]  /*c2c0*/  IMAD.U32 R42, R42, 0x10000, RZ ;  /* 0x000100002a2a7824 */ /* 0x000fe200078e00ff */
[----:B------:R-:W-:Y:S02]  /*c2d0*/  LOP3.LUT R52, R59, 0xff0000ff, RZ, 0xc0, !PT ;  /* 0xff0000ff3b347812 */ /* 0x000fe400078ec0ff */
[----:B------:R-:W-:Y:S02]  /*c2e0*/  LOP3.LUT R43, R43, 0xff00, R53, 0xf8, !PT ;  /* 0x0000ff002b2b7812 */ /* 0x000fe400078ef835 */
[----:B------:R-:W-:Y:S02]  /*c2f0*/  LOP3.LUT R45, R45, 0xff0000, R50, 0xf8, !PT ;  /* 0x00ff00002d2d7812 */ /* 0x000fe400078ef832 */
[----:B------:R-:W-:-:S02]  /*c300*/  SHF.R.U32.HI R44, RZ, 0x10, R47 ;  /* 0x00000010ff2c7819 */ /* 0x000fc4000001162f */
[----:B------:R-:W-:Y:S02]  /*c310*/  SHF.R.U32.HI R46, RZ, 0x8, R47 ;  /* 0x00000008ff2e7819 */ /* 0x000fe4000001162f */
[----:B------:R-:W-:Y:S01]  /*c320*/  LOP3.LUT R48, R47, 0xff0000ff, RZ, 0xc0, !PT ;  /* 0xff0000ff2f307812 */ /* 0x000fe200078ec0ff */
[----:B------:R-:W-:Y:S01]  /*c330*/  IMAD.U32 R44, R44, 0x10000, RZ ;  /* 0x000100002c2c7824 */ /* 0x000fe200078e00ff */
[----:B------:R-:W-:Y:S02]  /*c340*/  LOP3.LUT R52, R52, 0xff00, R49, 0xf8, !PT ;  /* 0x0000ff0034347812 */ /* 0x000fe400078ef831 */
[----:B------:R-:W-:Y:S02]  /*c350*/  LOP3.LUT R47, R43, 0xff0000, R42, 0xf8, !PT ;  /* 0x00ff00002b2f7812 */ /* 0x000fe400078ef82a */
[----:B--2---:R-:W-:Y:S02]  /*c360*/  F2FP.F16.E4M3.UNPACK_B R49, R37 ;  /* 0x00000025ff31723e */ /* 0x004fe400020006ff */
[----:B------:R-:W-:-:S02]  /*c370*/  F2FP.F16.E4M3.UNPACK_B R51, R45 ;  /* 0x0000002dff33723e */ /* 0x000fc400020006ff */
[----:B0-----:R-:W-:Y:S01]  /*c380*/  F2FP.F16.E4M3.UNPACK_B R42, R13 ;  /* 0x0000000dff2a723e */ /* 0x001fe200020006ff */
[----:B------:R-:W-:Y:S01]  /*c390*/  HADD2.F32 R43, -RZ, R49.H0_H0 ;  /* 0x20000031ff2b7230 */ /* 0x000fe20000004100 */
[----:B------:R-:W-:Y:S01]  /*c3a0*/  F2FP.F16.E4M3.UNPACK_B R53, R47 ;  /* 0x0000002fff35723e */ /* 0x000fe200020006ff */
[----:B------:R-:W-:Y:S01]  /*c3b0*/  HADD2.F32 R55, -RZ, R51.H0_H0 ;  /* 0x20000033ff377230 */ /* 0x000fe20000004100 */
[----:B------:R-:W-:Y:S01]  /*c3c0*/  F2FP.F16.E4M3.UNPACK_B R37, R37.H1 ;  /* 0x00000025ff25723e */ /* 0x000fe200030006ff */
[----:B------:R-:W-:Y:S01]  /*c3d0*/  HADD2.F32 R50, -RZ, R42.H0_H0 ;  /* 0x2000002aff327230 */ /* 0x000fe20000004100 */
[----:B------:R-:W-:Y:S01]  /*c3e0*/  F2FP.F16.E4M3.UNPACK_B R47, R47.H1 ;  /* 0x0000002fff2f723e */ /* 0x000fe200030006ff */
[----:B------:R-:W-:Y:S02]  /*c3f0*/  HADD2.F32 R54, -RZ, R53.H0_H0 ;  /* 0x20000035ff367230 */ /* 0x000fe40000004100 */
[----:B------:R-:W-:Y:S01]  /*c400*/  FMUL.FTZ R56, R43, R55 ;  /* 0x000000372b387220 */ /* 0x000fe20000410000 */
[----:B------:R-:W-:-:S02]  /*c410*/  HADD2.F32 R51, -RZ, R51.H1_H1 ;  /* 0x30000033ff337230 */ /* 0x000fc40000004100 */
[C---:B------:R-:W-:Y:S01]  /*c420*/  FMUL.FTZ R55, R50.reuse, R55 ;  /* 0x0000003732377220 */ /* 0x040fe20000410000 */
[----:B------:R-:W-:Y:S02]  /*c430*/  HADD2.F32 R42, -RZ, R42.H1_H1 ;  /* 0x3000002aff2a7230 */ /* 0x000fe40000004100 */
[-C--:B------:R-:W-:Y:S01]  /*c440*/  FFMA.FTZ R50, R50, R54.reuse, -R56 ;  /* 0x0000003632327223 */ /* 0x080fe20000010838 */
[----:B------:R-:W-:Y:S02]  /*c450*/  HADD2.F32 R53, -RZ, R53.H1_H1 ;  /* 0x30000035ff357230 */ /* 0x000fe40000004100 */
[----:B------:R-:W-:Y:S01]  /*c460*/  FFMA.FTZ R43, R43, R54, R55 ;  /* 0x000000362b2b7223 */ /* 0x000fe20000010037 */
[----:B------:R-:W-:Y:S01]  /*c470*/  HADD2.F32 R54, -RZ, R49.H1_H1 ;  /* 0x30000031ff367230 */ /* 0x000fe20000004100 */
[----:B------:R-:W-:-:S04]  /*c480*/  SHF.R.U32.HI R40, RZ, 0x10, R59 ;  /* 0x00000010ff287819 */ /* 0x000fc8000001163b */
[-C--:B------:R-:W-:Y:S01]  /*c490*/  FMUL.FTZ R49, R54, R51.reuse ;  /* 0x0000003336317220 */ /* 0x080fe20000410000 */
[----:B------:R-:W-:Y:S01]  /*c4a0*/  FMUL.FTZ R51, R42, R51 ;  /* 0x000000332a337220 */ /* 0x000fe20000410000 */
[----:B------:R-:W-:Y:S02]  /*c4b0*/  SHF.L.U32 R40, R40, 0x10, RZ ;  /* 0x0000001028287819 */ /* 0x000fe400000006ff */
[-C--:B------:R-:W-:Y:S01]  /*c4c0*/  FFMA.FTZ R49, R42, R53.reuse, -R49 ;  /* 0x000000352a317223 */ /* 0x080fe20000010831 */
[----:B------:R-:W-:Y:S01]  /*c4d0*/  FFMA.FTZ R42, R54, R53, R51 ;  /* 0x00000035362a7223 */ /* 0x000fe20000010033 */
[----:B------:R-:W-:Y:S01]  /*c4e0*/  F2FP.F16.E4M3.UNPACK_B R51, R45.H1 ;  /* 0x0000002dff33723e */ /* 0x000fe200030006ff */
[----:B------:R-:W-:Y:S01]  /*c4f0*/  HADD2.F32 R54, -RZ, R47.H0_H0 ;  /* 0x2000002fff367230 */ /* 0x000fe20000004100 */
[----:B------:R-:W-:Y:S01]  /*c500*/  F2FP.F16.E4M3.UNPACK_B R53, R13.H1 ;  /* 0x0000000dff35723e */ /* 0x000fe200030006ff */
[----:B------:R-:W-:Y:S02]  /*c510*/  HADD2.F32 R13, -RZ, R37.H0_H0 ;  /* 0x20000025ff0d7230 */ /* 0x000fe40000004100 */
[----:B------:R-:W-:-:S02]  /*c520*/  HADD2.F32 R55, -RZ, R51.H0_H0 ;  /* 0x20000033ff377230 */ /* 0x000fc40000004100 */
[----:B------:R-:W-:Y:S02]  /*c530*/  HADD2.F32 R45, -RZ, R53.H0_H0 ;  /* 0x20000035ff2d7230 */ /* 0x000fe40000004100 */
[----:B------:R-:W-:Y:S02]  /*c540*/  HADD2.F32 R37, -RZ, R37.H1_H1 ;  /* 0x30000025ff257230 */ /* 0x000fe40000004100 */
[-C--:B------:R-:W-:Y:S01]  /*c550*/  FMUL.FTZ R56, R13, R55.reuse ;  /* 0x000000370d387220 */ /* 0x080fe20000410000 */
[----:B------:R-:W-:Y:S02]  /*c560*/  HADD2.F32 R51, -RZ, R51.H1_H1 ;  /* 0x30000033ff337230 */ /* 0x000fe40000004100 */
[C---:B------:R-:W-:Y:S01]  /*c570*/  FMUL.FTZ R55, R45.reuse, R55 ;  /* 0x000000372d377220 */ /* 0x040fe20000410000 */
[----:B------:R-:W-:Y:S02]  /*c580*/  HADD2.F32 R53, -RZ, R53.H1_H1 ;  /* 0x30000035ff357230 */ /* 0x000fe40000004100 */
[----:B------:R-:W-:Y:S01]  /*c590*/  FFMA.FTZ R45, R45, R54, -R56 ;  /* 0x000000362d2d7223 */ /* 0x000fe20000010838 */
[----:B------:R-:W-:-:S02]  /*c5a0*/  HADD2.F32 R47, -RZ, R47.H1_H1 ;  /* 0x3000002fff2f7230 */ /* 0x000fc40000004100 */
[----:B------:R-:W-:Y:S01]  /*c5b0*/  FFMA.FTZ R13, R13, R54, R55 ;  /* 0x000000360d0d7223 */ /* 0x000fe20000010037 */
[-C--:B------:R-:W-:Y:S01]  /*c5c0*/  FMUL.FTZ R54, R37, R51.reuse ;  /* 0x0000003325367220 */ /* 0x080fe20000410000 */
[----:B------:R-:W-:-:S03]  /*c5d0*/  FMUL.FTZ R55, R53, R51 ;  /* 0x0000003335377220 */ /* 0x000fc60000410000 */
[-C--:B------:R-:W-:Y:S01]  /*c5e0*/  FFMA.FTZ R51, R53, R47.reuse, -R54 ;  /* 0x0000002f35337223 */ /* 0x080fe20000010836 */
[----:B------:R-:W-:Y:S01]  /*c5f0*/  FFMA.FTZ R47, R37, R47, R55 ;  /* 0x0000002f252f7223 */ /* 0x000fe20000010037 */
[----:B------:R-:W-:Y:S01]  /*c600*/  IMAD.SHL.U32 R37, R46, 0x100, RZ ;  /* 0x000001002e257824 */ /* 0x000fe200078e00ff */
[----:B------:R-:W-:Y:S02]  /*c610*/  LOP3.LUT R46, R52, 0xff0000, R40, 0xf8, !PT ;  /* 0x00ff0000342e7812 */ /* 0x000fe400078ef828 */
[----:B------:R-:W-:Y:S02]  /*c620*/  F2FP.F16.E4M3.UNPACK_B R40, R39 ;  /* 0x00000027ff28723e */ /* 0x000fe400020006ff */
[----:B------:R-:W-:Y:S01]  /*c630*/  LOP3.LUT R37, R48, 0xff00, R37, 0xf8, !PT ;  /* 0x0000ff0030257812 */ /* 0x000fe200078ef825 */
[----:B------:R-:W-:Y:S01]  /*c640*/  IMAD.MOV.U32 R48, RZ, RZ, R15 ;  /* 0x000000ffff307224 */ /* 0x000fe200078e000f */
[----:B------:R-:W-:Y:S01]  /*c650*/  F2FP.F16.E4M3.UNPACK_B R53, R46 ;  /* 0x0000002eff35723e */ /* 0x000fe200020006ff */
[----:B------:R-:W-:Y:S01]  /*c660*/  HADD2.F32 R54, -RZ, R40.H0_H0 ;  /* 0x20000028ff367230 */ /* 0x000fe20000004100 */
[----:B------:R-:W-:-:S02]  /*c670*/  LOP3.LUT R37, R37, 0xff0000, R44, 0xf8, !PT ;  /* 0x00ff000025257812 */ /* 0x000fc400078ef82c */
        /* <DEDUP_REMOVED lines=22> */
[C---:B------:R-:W-:Y:S01]  /*c7e0*/  FMUL.FTZ R40, R44.reuse, R52 ;  /* 0x000000342c287220 */ /* 0x040fe20000410000 */
        /* <DEDUP_REMOVED lines=39> */
[-C--:B------:R-:W-:Y:S02]  /*ca60*/  FFMA.FTZ R52, R50, R51.reuse, -R52 ;  /* 0x0000003332347223 */ /* 0x080fe40000010834 */
[----:B------:R-:W-:Y:S01]  /*ca70*/  FFMA.FTZ R55, R46, R51, R55 ;  /* 0x000000332e377223 */ /* 0x000fe20000010037 */
[-C--:B------:R-:W-:Y:S01]  /*ca80*/  FMUL.FTZ R46, R45, R37.reuse ;  /* 0x000000252d2e7220 */ /* 0x080fe20000410000 */
[C---:B------:R-:W-:Y:S01]  /*ca90*/  FMUL.FTZ R37, R44.reuse, R37 ;  /* 0x000000252c257220 */ /* 0x040fe20000410000 */
        /* <DEDUP_REMOVED lines=64> */
[C---:B------:R-:W-:Y:S02]  /*cea0*/  FMUL.FTZ R151, R36.reuse, R151 ;  /* 0x0000009724977220 */ /* 0x040fe40000410000 */
[----:B------:R-:W-:Y:S01]  /*ceb0*/  FFMA.FTZ R45, R36, R153, -R45 ;  /* 0x00000099242d7223 */ /* 0x000fe2000001082d */
[----:B------:R-:W-:-:S02]  /*cec0*/  IMAD.MOV.U32 R36, RZ, RZ, R37 ;  /* 0x000000ffff247224 */ /* 0x000fc400078e0025 */
[----:B------:R-:W-:Y:S01]  /*ced0*/  FFMA.FTZ R151, R38, R153, R151 ;  /* 0x0000009926977223 */ /* 0x000fe20000010097 */
[----:B------:R-:W-:Y:S02]  /*cee0*/  MOV R37, R42 ;  /* 0x0000002a00257202 */ /* 0x000fe40000000f00 */
[----:B------:R-:W-:Y:S02]  /*cef0*/  F2FP.SATFINITE.E4M3.F32.PACK_AB_MERGE_C R44, R45, R52, R44 ;  /* 0x000000342d2c723e */ /* 0x000fe4000480702c */
[----:B------:R-:W-:Y:S02]  /*cf00*/  F2FP.SATFINITE.E4M3.F32.PACK_AB_MERGE_C R56, R151, R56, R14 ;  /* 0x000000389738723e */ /* 0x000fe4000480700e */
[----:B------:R-:W-:Y:S01]  /*cf10*/  F2FP.SATFINITE.E4M3.F32.PACK_AB_MERGE_C R45, R40, R57, R48 ;  /* 0x00000039282d723e */ /* 0x000fe20004807030 */
[----:B------:R-:W-:Y:S02]  /*cf20*/  IMAD.MOV.U32 R14, RZ, RZ, R44 ;  /* 0x000000ffff0e7224 */ /* 0x000fe400078e002c */
[----:B------:R-:W-:-:S02]  /*cf30*/  IMAD.MOV.U32 R38, RZ, RZ, R56 ;  /* 0x000000ffff267224 */ /* 0x000fc400078e0038 */
[----:B------:R-:W-:-:S07]  /*cf40*/  IMAD.MOV.U32 R15, RZ, RZ, R45 ;  /* 0x000000ffff0f7224 */ /* 0x000fce00078e002d */
.L_x_512:
[----:B------:R-:W-:Y:S05]  /*cf50*/  BSYNC B2 ;  /* 0x0000000000027941 */ /* 0x000fea0003800000 */
.L_x_511:
[----:B------:R-:W-:-:S13]  /*cf60*/  ISETP.GE.AND P3, PT, R41, R133, PT ;  /* 0x000000852900720c */ /* 0x000fda0003f66270 */
[----:B------:R-:W-:-:S04]  /*cf70*/  @!P3 IADD3 R40, P5, R11, R41, RZ ;  /* 0x000000290b28b210 */ /* 0x000fc80007fbe0ff */
[----:B------:R-:W-:Y:S02]  /*cf80*/  @!P3 LEA.HI.X.SX32 R41, R41, R149, 0x1, P5 ;  /* 0x000000952929b211 */ /* 0x000fe400028f0eff */
[----:B------:R-:W-:-:S05]  /*cf90*/  IADD3 R42, P5, R26, R11, RZ ;  /* 0x0000000b1a2a7210 */ /* 0x000fca0007fbe0ff */
[----:B------:R-:W-:-:S05]  /*cfa0*/  IMAD.X R43, R149, 0x1, R27, P5 ;  /* 0x00000001952b7824 */ /* 0x000fca00028e061b */
[----:B0-----:R0:W-:Y:S04]  /*cfb0*/  ST.E.128 desc[UR50][R42.64], R12 ;  /* 0x0000000c2a007985 */ /* 0x0011e8000c101d32 */
[----:B--2---:R0:W-:Y:S02]  /*cfc0*/  @!P3 ST.E.128 desc[UR50][R40.64], R36 ;  /* 0x000000242800b985 */ /* 0x0041e4000c101d32 */
.L_x_502:
[----:B------:R-:W-:Y:S05]  /*cfd0*/  BSYNC B1 ;  /* 0x0000000000017941 */ /* 0x000fea0003800000 */
.L_x_501:
[----:B------:R-:W-:-:S03]  /*cfe0*/  UMOV UR4, 0xffffffff ;  /* 0xffffffff00047882 */ /* 0x000fc60000000000 */
[----:B------:R-:W-:Y:S05]  /*cff0*/  BRA.DIV UR4, `(.L_x_513) ;  /* 0x0000021e04c47947 */ /* 0x000fea000b800000 */
[----:B--2---:R-:W2:Y:S04]  /*d000*/  SHFL.IDX PT, R119, R119, 0x1, 0x1e1f ;  /* 0x003e1f0077777f89 */ /* 0x004ea800000e0000 */
[----:B------:R-:W0:Y:S02]  /*d010*/  SHFL.IDX PT, R120, R120, 0x1, 0x1e1f ;  /* 0x003e1f0078787f89 */ /* 0x000e2400000e0000 */
.L_x_797:
[----:B------:R-:W-:Y:S05]  /*d020*/  @P4 BRA `(.L_x_470) ;  /* 0x0000003400644947 */ /* 0x000fea0003800000 */
[----:B------:R-:W-:Y:S01]  /*d030*/  ISETP.NE.AND P3, PT, R28, RZ, PT ;  /* 0x000000ff1c00720c */ /* 0x000fe20003f65270 */
[----:B------:R-:W-:-:S12]  /*d040*/  BSSY B1, `(.L_x_514) ;  /* 0x00000f0000017945 */ /* 0x000fd80003800000 */
[----:B------:R-:W-:Y:S05]  /*d050*/  @!P3 BRA `(.L_x_515) ;  /* 0x0000000c00b8b947 */ /* 0x000fea0003800000 */
[----:B0-----:R-:W5:Y:S04]  /*d060*/  LDL R15, [R1+0x38] ;  /* 0x00003800010f7983 */ /* 0x001f680000100800 */
[----:B------:R-:W3:Y:S01]  /*d070*/  LDL R14, [R1+0x3c] ;  /* 0x00003c00010e7983 */ /* 0x000ee20000100800 */
[----:B----4-:R-:W-:Y:S01]  /*d080*/  SEL R11, R114, R139, !P0 ;  /* 0x0000008b720b7207 */ /* 0x010fe20004000000 */
[----:B------:R-:W-:Y:S01]  /*d090*/  BSSY B2, `(.L_x_516) ;  /* 0x00000e5000027945 */ /* 0x000fe20003800000 */
[----:B------:R-:W-:Y:S02]  /*d0a0*/  IADD3 R40, P3, R21, R120, RZ ;  /* 0x0000007815287210 */ /* 0x000fe40007f7e0ff */
[----:B------:R-:W-:-:S03]  /*d0b0*/  SHF.R.S32.HI R12, RZ, 0x1f, R11 ;  /* 0x0000001fff0c7819 */ /* 0x000fc6000001140b */
[----:B--2---:R-:W-:Y:S01]  /*d0c0*/  IMAD.X R41, R119, 0x1, R108, P3 ;  /* 0x0000000177297824 */ /* 0x004fe200018e066c */
[----:B------:R-:W-:Y:S02]  /*d0d0*/  LEA.HI R11, R12, R11, RZ, 0x5 ;  /* 0x0000000b0c0b7211 */ /* 0x000fe400078f28ff */
[----:B------:R-:W-:Y:S02]  /*d0e0*/  ISETP.GE.AND P3, PT, R16, R113, PT ;  /* 0x000000711000720c */ /* 0x000fe40003f66270 */
[----:B------:R-:W-:-:S04]  /*d0f0*/  LEA.HI.SX32 R11, R11, R112, 0x1b ;  /* 0x000000700b0b7211 */ /* 0x000fc800078fdaff */
[----:B------:R-:W-:-:S04]  /*d100*/  SHF.R.S32.HI R12, RZ, 0x1f, R11 ;  /* 0x0000001fff0c7819 */ /* 0x000fc8000001140b */
[----:B------:R-:W-:Y:S01]  /*d110*/  LEA.HI R12, R12, R11, RZ, 0x2 ;  /* 0x0000000b0c0c7211 */ /* 0x000fe200078f10ff */
[----:B------:R-:W-:-:S03]  /*d120*/  IMAD.SHL.U32 R11, R11, 0x10, RZ ;  /* 0x000000100b0b7824 */ /* 0x000fc600078e00ff */
[----:B------:R-:W-:Y:S02]  /*d130*/  SHF.R.S32.HI R13, RZ, 0x2, R12 ;  /* 0x00000002ff0d7819 */ /* 0x000fe4000001140c */
[----:B-----5:R-:W-:-:S03]  /*d140*/  LOP3.LUT R12, R15, 0x30, R11, 0xf8, !PT ;  /* 0x000000300f0c7812 */ /* 0x020fc600078ef80b */
[----:B---3--:R-:W-:Y:S01]  /*d150*/  IMAD R13, R13, 0x2800, R14 ;  /* 0x000028000d0d7824 */ /* 0x008fe200078e020e */
[----:B------:R-:W-:-:S04]  /*d160*/  LOP3.LUT R12, R12, R3, RZ, 0x3c, !PT ;  /* 0x000000030c0c7212 */ /* 0x000fc800078e3cff */
[----:B------:R-:W-:Y:S01]  /*d170*/  IADD3 R12, R13, R12, RZ ;  /* 0x0000000c0d0c7210 */ /* 0x000fe20007ffe0ff */
[----:B------:R-:W-:-:S04]  /*d180*/  IMAD R13, R19, 0x7800, R126 ;  /* 0x00007800130d7824 */ /* 0x000fc800078e027e */
[----:B------:R-:W-:Y:S02]  /*d190*/  IMAD R15, R19, 0x7800, R12 ;  /* 0x00007800130f7824 */ /* 0x000fe400078e020c */
[C---:B------:R-:W-:Y:S02]  /*d1a0*/  IMAD.IADD R13, R18.reuse, 0x1, R13 ;  /* 0x00000001120d7824 */ /* 0x040fe400078e020d */
[----:B------:R-:W-:-:S04]  /*d1b0*/  IMAD.IADD R36, R18, 0x1, R15 ;  /* 0x0000000112247824 */ /* 0x000fc800078e020f */
[----:B------:R-:W0:Y:S04]  /*d1c0*/  LDS.128 R12, [R13+0x24200] ;  /* 0x024200000d0c7984 */ /* 0x000e280000000c00 */
[----:B------:R-:W2:Y:S01]  /*d1d0*/  LDS.128 R36, [R36+0x24200] ;  /* 0x0242000024247984 */ /* 0x000ea20000000c00 */
[----:B------:R-:W-:Y:S05]  /*d1e0*/  @P3 BRA `(.L_x_517) ;  /* 0x0000000c003c3947 */ /* 0x000fea0003800000 */
[----:B------:R-:W-:Y:S02]  /*d1f0*/  SHF.R.U32.HI R43, RZ, 0x8, R73 ;  /* 0x00000008ff2b7819 */ /* 0x000fe40000011649 */
[--C-:B------:R-:W-:Y:S02]  /*d200*/  SHF.R.U32.HI R45, RZ, 0x8, R61.reuse ;  /* 0x00000008ff2d7819 */ /* 0x100fe4000001163d */
[----:B------:R-:W-:Y:S01]  /*d210*/  LOP3.LUT R42, R73, 0xff0000ff, RZ, 0xc0, !PT ;  /* 0xff0000ff492a7812 */ /* 0x000fe200078ec0ff */
[----:B------:R-:W-:Y:S01]  /*d220*/  IMAD.SHL.U32 R43, R43, 0x100, RZ ;  /* 0x000001002b2b7824 */ /* 0x000fe200078e00ff */
[----:B------:R-:W-:Y:S01]  /*d230*/  SHF.R.U32.HI R46, RZ, 0x10, R61 ;  /* 0x00000010ff2e7819 */ /* 0x000fe2000001163d */
[----:B------:R-:W-:Y:S01]  /*d240*/  IMAD.SHL.U32 R45, R45, 0x100, RZ ;  /* 0x000001002d2d7824 */ /* 0x000fe200078e00ff */
[----:B------:R-:W-:Y:S02]  /*d250*/  LOP3.LUT R44, R61, 0xff0000ff, RZ, 0xc0, !PT ;  /* 0xff0000ff3d2c7812 */ /* 0x000fe400078ec0ff */
[----:B------:R-:W-:-:S02]  /*d260*/  SHF.R.U32.HI R47, RZ, 0x10, R73 ;  /* 0x00000010ff2f7819 */ /* 0x000fc40000011649 */
[----:B------:R-:W-:Y:S01]  /*d270*/  LOP3.LUT R42, R42, 0xff00, R43, 0xf8, !PT ;  /* 0x0000ff002a2a7812 */ /* 0x000fe200078ef82b */
[----:B------:R-:W-:Y:S01]  /*d280*/  IMAD.U32 R43, R46, 0x10000, RZ ;  /* 0x000100002e2b7824 */ /* 0x000fe200078e00ff */
[----:B------:R-:W-:Y:S01]  /*d290*/  LOP3.LUT R44, R44, 0xff00, R45, 0xf8, !PT ;  /* 0x0000ff002c2c7812 */ /* 0x000fe200078ef82d */
[----:B------:R-:W-:Y:S01]  /*d2a0*/  IMAD.U32 R45, R47, 0x10000, RZ ;  /* 0x000100002f2d7824 */ /* 0x000fe200078e00ff */
[----:B--2---:R-:W-:Y:S02]  /*d2b0*/  MOV R47, R37 ;  /* 0x00000025002f7202 */ /* 0x004fe40000000f00 */
[----:B------:R-:W-:Y:S02]  /*d2c0*/  LOP3.LUT R46, R44, 0xff0000, R43, 0xf8, !PT ;  /* 0x00ff00002c2e7812 */ /* 0x000fe400078ef82b */
[----:B------:R-:W-:Y:S02]  /*d2d0*/  F2FP.F16.E4M3.UNPACK_B R49, R47 ;  /* 0x0000002fff31723e */ /* 0x000fe400020006ff */
[----:B------:R-:W-:-:S02]  /*d2e0*/  F2FP.F16.E4M3.UNPACK_B R48, R46 ;  /* 0x0000002eff30723e */ /* 0x000fc400020006ff */
[----:B0-----:R-:W-:Y:S02]  /*d2f0*/  F2FP.F16.E4M3.UNPACK_B R43, R13 ;  /* 0x0000000dff2b723e */ /* 0x001fe400020006ff */
[----:B------:R-:W-:Y:S01]  /*d300*/  LOP3.LUT R45, R42, 0xff0000, R45, 0xf8, !PT ;  /* 0x00ff00002a2d7812 */ /* 0x000fe200078ef82d */
[----:B------:R-:W-:Y:S01]  /*d310*/  HADD2.F32 R42, -RZ, R49.H0_H0 ;  /* 0x20000031ff2a7230 */ /* 0x000fe20000004100 */
[----:B------:R-:W-:Y:S01]  /*d320*/  F2FP.F16.E4M3.UNPACK_B R47, R47.H1 ;  /* 0x0000002fff2f723e */ /* 0x000fe200030006ff */
[----:B------:R-:W-:Y:S01]  /*d330*/  HADD2.F32 R44, -RZ, R43.H0_H0 ;  /* 0x2000002bff2c7230 */ /* 0x000fe20000004100 */
[-C--:B------:R-:W-:Y:S01]  /*d340*/  F2FP.F16.E4M3.UNPACK_B R37, R45.reuse ;  /* 0x0000002dff25723e */ /* 0x080fe200020006ff */
[----:B------:R-:W-:Y:S01]  /*d350*/  HADD2.F32 R49, -RZ, R49.H1_H1 ;  /* 0x30000031ff317230 */ /* 0x000fe20000004100 */
[----:B------:R-:W-:Y:S01]  /*d360*/  F2FP.F16.E4M3.UNPACK_B R46, R46.H1 ;  /* 0x0000002eff2e723e */ /* 0x000fe200030006ff */
[----:B------:R-:W-:Y:S01]  /*d370*/  HADD2.F32 R50, -RZ, R48.H1_H1 ;  /* 0x30000030ff327230 */ /* 0x000fe20000004100 */
[----:B------:R-:W-:Y:S01]  /*d380*/  F2FP.F16.E4M3.UNPACK_B R45, R45.H1 ;  /* 0x0000002dff2d723e */ /* 0x000fe200030006ff */
[----:B------:R-:W-:-:S02]  /*d390*/  HADD2.F32 R43, -RZ, R43.H1_H1 ;  /* 0x3000002bff2b7230 */ /* 0x000fc40000004100 */
[----:B------:R-:W-:Y:S02]  /*d3a0*/  HADD2.F32 R53, -RZ, R48.H0_H0 ;  /* 0x20000030ff357230 */ /* 0x000fe40000004100 */
[-C--:B------:R-:W-:Y:S01]  /*d3b0*/  FMUL.FTZ R52, R49, R50.reuse ;  /* 0x0000003231347220 */ /* 0x080fe20000410000 */
[--C-:B------:R-:W-:Y:S02]  /*d3c0*/  HADD2.F32 R48, -RZ, R37.reuse.H1_H1 ;  /* 0x30000025ff307230 */ /* 0x100fe40000004100 */
[C---:B------:R-:W-:Y:S01]  /*d3d0*/  FMUL.FTZ R50, R43.reuse, R50 ;  /* 0x000000322b327220 */ /* 0x040fe20000410000 */
[----:B------:R-:W-:Y:S02]  /*d3e0*/  HADD2.F32 R51, -RZ, R37.H0_H0 ;  /* 0x20000025ff337230 */ /* 0x000fe40000004100 */
[-C--:B------:R-:W-:Y:S01]  /*d3f0*/  FMUL.FTZ R55, R42, R53.reuse ;  /* 0x000000352a377220 */ /* 0x080fe20000410000 */
[----:B------:R-:W-:Y:S01]  /*d400*/  FMUL.FTZ R53, R44, R53 ;  /* 0x000000352c357220 */ /* 0x000fe20000410000 */
[-C--:B------:R-:W-:Y:S01]  /*d410*/  FFMA.FTZ R43, R43, R48.reuse, -R52 ;  /* 0x000000302b2b7223 */ /* 0x080fe20000010834 */
[----:B------:R-:W-:Y:S01]  /*d420*/  FFMA.FTZ R37, R49, R48, R50 ;  /* 0x0000003031257223 */ /* 0x000fe20000010032 */
[----:B------:R-:W-:Y:S01]  /*d430*/  F2FP.F16.E4M3.UNPACK_B R48, R13.H1 ;  /* 0x0000000dff30723e */ /* 0x000fe200030006ff */
[----:B------:R-:W-:-:S02]  /*d440*/  HADD2.F32 R13, -RZ, R47.H0_H0 ;  /* 0x2000002fff0d7230 */ /* 0x000fc40000004100 */
[-C--:B------:R-:W-:Y:S01]  /*d450*/  FFMA.FTZ R42, R42, R51.reuse, R53 ;  /* 0x000000332a2a7223 */ /* 0x080fe20000010035 */
[----:B------:R-:W-:Y:S02]  /*d460*/  HADD2.F32 R50, -RZ, R46.H0_H0 ;  /* 0x2000002eff327230 */ /* 0x000fe40000004100 */
[----:B------:R-:W-:Y:S01]  /*d470*/  FFMA.FTZ R44, R44, R51, -R55 ;  /* 0x000000332c2c7223 */ /* 0x000fe20000010837 */
[----:B------:R-:W-:Y:S02]  /*d480*/  HADD2.F32 R52, -RZ, R48.H0_H0 ;  /* 0x20000030ff347230 */ /* 0x000fe40000004100 */
[----:B------:R-:W-:Y:S02]  /*d490*/  HADD2.F32 R47, -RZ, R47.H1_H1 ;  /* 0x3000002fff2f7230 */ /* 0x000fe40000004100 */
[-C--:B------:R-:W-:Y:S01]  /*d4a0*/  FMUL.FTZ R51, R13, R50.reuse ;  /* 0x000000320d337220 */ /* 0x080fe20000410000 */
[----:B------:R-:W-:Y:S02]  /*d4b0*/  HADD2.F32 R46, -RZ, R46.H1_H1 ;  /* 0x3000002eff2e7230 */ /* 0x000fe40000004100 */
[----:B------:R-:W-:Y:S01]  /*d4c0*/  FMUL.FTZ R50, R52, R50 ;  /* 0x0000003234327220 */ /* 0x000fe20000410000 */
[----:B------:R-:W-:-:S02]  /*d4d0*/  HADD2.F32 R48, -RZ, R48.H1_H1 ;  /* 0x30000030ff307230 */ /* 0x000fc40000004100 */
[--C-:B------:R-:W-:Y:S02]  /*d4e0*/  HADD2.F32 R49, -RZ, R45.reuse.H0_H0 ;  /* 0x2000002dff317230 */ /* 0x100fe40000004100 */
[-C--:B------:R-:W-:Y:S01]  /*d4f0*/  FMUL.FTZ R53, R47, R46.reuse ;  /* 0x0000002e2f357220 */ /* 0x080fe20000410000 */
[----:B------:R-:W-:Y:S02]  /*d500*/  HADD2.F32 R45, -RZ, R45.H1_H1 ;  /* 0x3000002dff2d7230 */ /* 0x000fe40000004100 */
[----:B------:R-:W-:Y:S01]  /*d510*/  FMUL.FTZ R46, R48, R46 ;  /* 0x0000002e302e7220 */ /* 0x000fe20000410000 */
[-C--:B------:R-:W-:Y:S01]  /*d520*/  FFMA.FTZ R52, R52, R49.reuse, -R51 ;  /* 0x0000003134347223 */ /* 0x080fe20000010833 */
[----:B------:R-:W-:Y:S01]  /*d530*/  FFMA.FTZ R13, R13, R49, R50 ;  /* 0x000000310d0d7223 */ /* 0x000fe20000010032 */
[-C--:B------:R-:W-:Y:S01]  /*d540*/  FFMA.FTZ R53, R48, R45.reuse, -R53 ;  /* 0x0000002d30357223 */ /* 0x080fe20000010835 */
[----:B------:R-:W-:Y:S01]  /*d550*/  FFMA.FTZ R45, R47, R45, R46 ;  /* 0x0000002d2f2d7223 */ /* 0x000fe2000001002e */
[----:B------:R-:W-:-:S02]  /*d560*/  SHF.R.U32.HI R47, RZ, 0x8, R75 ;  /* 0x00000008ff2f7819 */ /* 0x000fc4000001164b */
[--C-:B------:R-:W-:Y:S02]  /*d570*/  SHF.R.U32.HI R49, RZ, 0x8, R63.reuse ;  /* 0x00000008ff317819 */ /* 0x100fe4000001163f */
[----:B------:R-:W-:Y:S01]  /*d580*/  LOP3.LUT R46, R75, 0xff0000ff, RZ, 0xc0, !PT ;  /* 0xff0000ff4b2e7812 */ /* 0x000fe200078ec0ff */
[----:B------:R-:W-:Y:S01]  /*d590*/  IMAD.SHL.U32 R47, R47, 0x100, RZ ;  /* 0x000001002f2f7824 */ /* 0x000fe200078e00ff */
[----:B------:R-:W-:Y:S01]  /*d5a0*/  SHF.R.U32.HI R50, RZ, 0x10, R63 ;  /* 0x00000010ff327819 */ /* 0x000fe2000001163f */
[----:B------:R-:W-:Y:S01]  /*d5b0*/  IMAD.SHL.U32 R49, R49, 0x100, RZ ;  /* 0x0000010031317824 */ /* 0x000fe200078e00ff */
[----:B------:R-:W-:Y:S02]  /*d5c0*/  LOP3.LUT R48, R63, 0xff0000ff, RZ, 0xc0, !PT ;  /* 0xff0000ff3f307812 */ /* 0x000fe400078ec0ff */
[----:B------:R-:W-:Y:S02]  /*d5d0*/  SHF.R.U32.HI R51, RZ, 0x10, R75 ;  /* 0x00000010ff337819 */ /* 0x000fe4000001164b */
[----:B------:R-:W-:Y:S01]  /*d5e0*/  LOP3.LUT R46, R46, 0xff00, R47, 0xf8, !PT ;  /* 0x0000ff002e2e7812 */ /* 0x000fe200078ef82f */
[----:B------:R-:W-:Y:S01]  /*d5f0*/  IMAD.U32 R47, R50, 0x10000, RZ ;  /* 0x00010000322f7824 */ /* 0x000fe200078e00ff */
[----:B------:R-:W-:Y:S01]  /*d600*/  LOP3.LUT R48, R48, 0xff00, R49, 0xf8, !PT ;  /* 0x0000ff0030307812 */ /* 0x000fe200078ef831 */
[----:B------:R-:W-:Y:S01]  /*d610*/  IMAD.U32 R51, R51, 0x10000, RZ ;  /* 0x0001000033337824 */ /* 0x000fe200078e00ff */
[----:B------:R-:W-:-:S02]  /*d620*/  F2FP.SATFINITE.E4M3.F32.PACK_AB_MERGE_C R52, R53, R52, RZ ;  /* 0x000000343534723e */ /* 0x000fc400048070ff */
[----:B------:R-:W-:Y:S02]  /*d630*/  LOP3.LUT R50, R48, 0xff0000, R47, 0xf8, !PT ;  /* 0x00ff000030327812 */ /* 0x000fe400078ef82f */
[----:B------:R-:W-:Y:S02]  /*d640*/  LOP3.LUT R51, R46, 0xff0000, R51, 0xf8, !PT ;  /* 0x00ff00002e337812 */ /* 0x000fe400078ef833 */
[----:B------:R-:W-:Y:S02]  /*d650*/  F2FP.F16.E4M3.UNPACK_B R46, R39 ;  /* 0x00000027ff2e723e */ /* 0x000fe400020006ff */
[-C--:B------:R-:W-:Y:S02]  /*d660*/  F2FP.F16.E4M3.UNPACK_B R54, R50.reuse ;  /* 0x00000032ff36723e */ /* 0x080fe400020006ff */
[----:B------:R-:W-:Y:S01]  /*d670*/  F2FP.F16.E4M3.UNPACK_B R48, R15 ;  /* 0x0000000fff30723e */ /* 0x000fe200020006ff */
[----:B------:R-:W-:Y:S01]  /*d680*/  HADD2.F32 R47, -RZ, R46.H0_H0 ;  /* 0x2000002eff2f7230 */ /* 0x000fe20000004100 */
[-C--:B------:R-:W-:Y:S01]  /*d690*/  F2FP.F16.E4M3.UNPACK_B R55, R51.reuse ;  /* 0x00000033ff37723e */ /* 0x080fe200020006ff */
        /* <DEDUP_REMOVED lines=13> */
[----:B------:R-:W-:Y:S01]  /*d770*/  F2FP.F16.E4M3.UNPACK_B R54, R39.H1 ;  /* 0x00000027ff36723e */ /* 0x000fe200030006ff */
[----:B------:R-:W-:Y:S01]  /*d780*/  HADD2.F32 R56, -RZ, R51.H0_H0 ;  /* 0x20000033ff387230 */ /* 0x000fe20000004100 */
[----:B------:R-:W-:-:S02]  /*d790*/  F2FP.F16.E4M3.UNPACK_B R53, R145.H1 ;  /* 0x00000091ff35723e */ /* 0x000fc400030006ff */
[-C--:B------:R-:W-:Y:S01]  /*d7a0*/  FMUL.FTZ R59, R46, R57.reuse ;  /* 0x000000392e3b7220 */ /* 0x080fe20000410000 */
[C---:B------:R-:W-:Y:S01]  /*d7b0*/  FMUL.FTZ R57, R48.reuse, R57 ;  /* 0x0000003930397220 */ /* 0x040fe20000410000 */
[----:B------:R-:W-:Y:S01]  /*d7c0*/  F2FP.F16.E4M3.UNPACK_B R145, R145 ;  /* 0x00000091ff91723e */ /* 0x000fe200020006ff */
[----:B------:R-:W-:Y:S02]  /*d7d0*/  HADD2.F32 R61, -RZ, R53.H0_H0 ;  /* 0x20000035ff3d7230 */ /* 0x000fe40000004100 */
[-C--:B------:R-:W-:Y:S01]  /*d7e0*/  FFMA.FTZ R48, R48, R55.reuse, -R59 ;  /* 0x0000003730307223 */ /* 0x080fe2000001083b */
[----:B------:R-:W-:Y:S01]  /*d7f0*/  FFMA.FTZ R46, R46, R55, R57 ;  /* 0x000000372e2e7223 */ /* 0x000fe20000010039 */
[----:B------:R-:W-:Y:S01]  /*d800*/  F2FP.F16.E4M3.UNPACK_B R55, R15.H1 ;  /* 0x0000000fff37723e */ /* 0x000fe200030006ff */
[----:B------:R-:W-:Y:S01]  /*d810*/  HADD2.F32 R15, -RZ, R54.H0_H0 ;  /* 0x20000036ff0f7230 */ /* 0x000fe20000004100 */
[----:B------:R-:W-:Y:S01]  /*d820*/  F2FP.SATFINITE.E4M3.F32.PACK_AB_MERGE_C R45, R45, R13, RZ ;  /* 0x0000000d2d2d723e */ /* 0x000fe200048070ff */
[----:B------:R-:W-:Y:S01]  /*d830*/  HADD2.F32 R57, -RZ, R50.H0_H0 ;  /* 0x20000032ff397230 */ /* 0x000fe20000004100 */
[----:B------:R-:W-:Y:S01]  /*d840*/  F2FP.SATFINITE.E4M3.F32.PACK_AB_MERGE_C R13, R43, R44, R52 ;  /* 0x0000002c2b0d723e */ /* 0x000fe20004807034 */
[----:B------:R-:W-:Y:S01]  /*d850*/  HADD2.F32 R39, -RZ, R55.H0_H0 ;  /* 0x20000037ff277230 */ /* 0x000fe20000004100 */
[----:B------:R-:W-:Y:S01]  /*d860*/  F2FP.SATFINITE.E4M3.F32.PACK_AB_MERGE_C R37, R37, R42, R45 ;  /* 0x0000002a2525723e */ /* 0x000fe2000480702d */
[----:B------:R-:W-:-:S02]  /*d870*/  HADD2.F32 R54, -RZ, R54.H1_H1 ;  /* 0x30000036ff367230 */ /* 0x000fc40000004100 */
[-C--:B------:R-:W-:Y:S01]  /*d880*/  FMUL.FTZ R58, R15, R57.reuse ;  /* 0x000000390f3a7220 */ /* 0x080fe20000410000 */
[----:B------:R-:W-:Y:S02]  /*d890*/  HADD2.F32 R53, -RZ, R53.H1_H1 ;  /* 0x30000035ff357230 */ /* 0x000fe40000004100 */
[C---:B------:R-:W-:Y:S01]  /*d8a0*/  FMUL.FTZ R57, R39.reuse, R57 ;  /* 0x0000003927397220 */ /* 0x040fe20000410000 */
[----:B------:R-:W-:-:S03]  /*d8b0*/  FFMA.FTZ R39, R39, R56, -R58 ;  /* 0x0000003827277223 */ /* 0x000fc6000001083a */
[----:B------:R-:W-:Y:S01]  /*d8c0*/  FFMA.FTZ R15, R15, R56, R57 ;  /* 0x000000380f0f7223 */ /* 0x000fe20000010039 */
[----:B------:R-:W-:Y:S02]  /*d8d0*/  HADD2.F32 R57, -RZ, R50.H1_H1 ;  /* 0x30000032ff397230 */ /* 0x000fe40000004100 */
[----:B------:R-:W-:Y:S02]  /*d8e0*/  HADD2.F32 R50, -RZ, R55.H1_H1 ;  /* 0x30000037ff327230 */ /* 0x000fe40000004100 */
[----:B------:R-:W-:Y:S02]  /*d8f0*/  HADD2.F32 R55, -RZ, R51.H1_H1 ;  /* 0x30000033ff377230 */ /* 0x000fe40000004100 */
[-C--:B------:R-:W-:Y:S01]  /*d900*/  FMUL.FTZ R51, R54, R57.reuse ;  /* 0x0000003936337220 */ /* 0x080fe20000410000 */
[----:B------:R-:W-:-:S03]  /*d910*/  FMUL.FTZ R57, R50, R57 ;  /* 0x0000003932397220 */ /* 0x000fc60000410000 */
[-C--:B------:R-:W-:Y:S01]  /*d920*/  FFMA.FTZ R51, R50, R55.reuse, -R51 ;  /* 0x0000003732337223 */ /* 0x080fe20000010833 */
[----:B------:R-:W-:Y:S01]  /*d930*/  FFMA.FTZ R50, R54, R55, R57 ;  /* 0x0000003736327223 */ /* 0x000fe20000010039 */
[----:B------:R-:W-:Y:S02]  /*d940*/  F2FP.F16.E4M3.UNPACK_B R55, R36.H1 ;  /* 0x00000024ff37723e */ /* 0x000fe400030006ff */
[----:B------:R-:W-:Y:S02]  /*d950*/  F2FP.F16.E4M3.UNPACK_B R54, R12.H1 ;  /* 0x0000000cff36723e */ /* 0x000fe400030006ff */
[----:B------:R-:W-:Y:S01]  /*d960*/  F2FP.F16.E4M3.UNPACK_B R57, R147.H1 ;  /* 0x00000093ff39723e */ /* 0x000fe200030006ff */
        /* <DEDUP_REMOVED lines=12> */
[-C--:B------:R-:W-:Y:S01]  /*da30*/  FMUL.FTZ R56, R55, R53.reuse ;  /* 0x0000003537387220 */ /* 0x080fe20000410000 */
[----:B------:R-:W-:Y:S01]  /*da40*/  FMUL.FTZ R53, R54, R53 ;  /* 0x0000003536357220 */ /* 0x000fe20000410000 */
[----:B------:R-:W-:Y:S01]  /*da50*/  F2FP.F16.E4M3.UNPACK_B R147, R147 ;  /* 0x00000093ff93723e */ /* 0x000fe200020006ff */
[----:B------:R-:W-:-:S02]  /*da60*/  HADD2.F32 R59, -RZ, R145.H0_H0 ;  /* 0x20000091ff3b7230 */ /* 0x000fc40000004100 */
[-C--:B------:R-:W-:Y:S01]  /*da70*/  FFMA.FTZ R54, R54, R57.reuse, -R56 ;  /* 0x0000003936367223 */ /* 0x080fe20000010838 */
[----:B------:R-:W-:Y:S01]  /*da80*/  FFMA.FTZ R53, R55, R57, R53 ;  /* 0x0000003937357223 */ /* 0x000fe20000010035 */
[----:B------:R-:W-:Y:S01]  /*da90*/  HADD2.F32 R55, -RZ, R36.H0_H0 ;  /* 0x20000024ff377230 */ /* 0x000fe20000004100 */
[----:B------:R-:W-:Y:S01]  /*daa0*/  F2FP.SATFINITE.E4M3.F32.PACK_AB_MERGE_C R39, R51, R39, RZ ;  /* 0x000000273327723e */ /* 0x000fe200048070ff */
        /* <DEDUP_REMOVED lines=12> */
[-C--:B------:R-:W-:Y:S01]  /*db70*/  F2FP.F16.E4M3.UNPACK_B R57, R148.reuse.H1 ;  /* 0x00000094ff39723e */ /* 0x080fe200030006ff */
[C---:B------:R-:W-:Y:S01]  /*db80*/  FMUL.FTZ R145, R12.reuse, R145 ;  /* 0x000000910c917220 */ /* 0x040fe20000410000 */
[----:B------:R-:W-:Y:S01]  /*db90*/  F2FP.F16.E4M3.UNPACK_B R148, R148 ;  /* 0x00000094ff94723e */ /* 0x000fe200020006ff */
[----:B------:R-:W-:Y:S01]  /*dba0*/  FFMA.FTZ R55, R12, R147, -R55 ;  /* 0x000000930c377223 */ /* 0x000fe20000010837 */
[----:B------:R-:W-:Y:S01]  /*dbb0*/  F2FP.SATFINITE.E4M3.F32.PACK_AB_MERGE_C R50, R50, R15, RZ ;  /* 0x0000000f3232723e */ /* 0x000fe200048070ff */
[----:B------:R-:W-:Y:S01]  /*dbc0*/  FFMA.FTZ R12, R36, R147, R145 ;  /* 0x00000093240c7223 */ /* 0x000fe20000010091 */
[----:B------:R-:W-:Y:S01]  /*dbd0*/  IMAD.MOV.U32 R36, RZ, RZ, R14 ;  /* 0x000000ffff247224 */ /* 0x000fe200078e000e */
[----:B------:R-:W-:Y:S01]  /*dbe0*/  F2FP.F16.E4M3.UNPACK_B R14, R146.H1 ;  /* 0x00000092ff0e723e */ /* 0x000fe200030006ff */
[----:B------:R-:W-:Y:S01]  /*dbf0*/  HADD2.F32 R62, -RZ, R57.H0_H0 ;  /* 0x20000039ff3e7230 */ /* 0x000fe20000004100 */
[----:B------:R-:W-:-:S02]  /*dc00*/  F2FP.SATFINITE.E4M3.F32.PACK_AB_MERGE_C R58, R55, R58, R54 ;  /* 0x0000003a373a723e */ /* 0x000fc40004807036 */
[----:B------:R-:W-:Y:S01]  /*dc10*/  F2FP.F16.E4M3.UNPACK_B R55, R38.H1 ;  /* 0x00000026ff37723e */ /* 0x000fe200030006ff */
[--C-:B------:R-:W-:Y:S01]  /*dc20*/  HADD2.F32 R72, -RZ, R14.reuse.H0_H0 ;  /* 0x2000000eff487230 */ /* 0x100fe20000004100 */
[----:B------:R-:W-:Y:S01]  /*dc30*/  F2FP.F16.E4M3.UNPACK_B R54, R36.H1 ;  /* 0x00000024ff36723e */ /* 0x000fe200030006ff */
[----:B------:R-:W-:Y:S01]  /*dc40*/  HADD2.F32 R14, -RZ, R14.H1_H1 ;  /* 0x3000000eff0e7230 */ /* 0x000fe20000004100 */
[----:B------:R-:W-:Y:S01]  /*dc50*/  F2FP.F16.E4M3.UNPACK_B R146, R146 ;  /* 0x00000092ff92723e */ /* 0x000fe200020006ff */
[--C-:B------:R-:W-:Y:S01]  /*dc60*/  HADD2.F32 R56, -RZ, R55.reuse.H0_H0 ;  /* 0x20000037ff387230 */ /* 0x100fe20000004100 */
[----:B------:R-:W-:Y:S01]  /*dc70*/  F2FP.F16.E4M3.UNPACK_B R38, R38 ;  /* 0x00000026ff26723e */ /* 0x000fe200020006ff */
[--C-:B------:R-:W-:Y:S01]  /*dc80*/  HADD2.F32 R60, -RZ, R54.reuse.H0_H0 ;  /* 0x20000036ff3c7230 */ /* 0x100fe20000004100 */
[----:B------:R-:W-:Y:S01]  /*dc90*/  F2FP.F16.E4M3.UNPACK_B R36, R36 ;  /* 0x00000024ff24723e */ /* 0x000fe200020006ff */
[----:B------:R-:W-:Y:S02]  /*dca0*/  HADD2.F32 R55, -RZ, R55.H1_H1 ;  /* 0x30000037ff377230 */ /* 0x000fe40000004100 */
[----:B------:R-:W-:Y:S01]  /*dcb0*/  FMUL.FTZ R63, R56, R72 ;  /* 0x00000048383f7220 */ /* 0x000fe20000410000 */
[----:B------:R-:W-:-:S02]  /*dcc0*/  HADD2.F32 R73, -RZ, R54.H1_H1 ;  /* 0x30000036ff497230 */ /* 0x000fc40000004100 */
[----:B------:R-:W-:Y:S01]  /*dcd0*/  FMUL.FTZ R72, R60, R72 ;  /* 0x000000483c487220 */ /* 0x000fe20000410000 */
[----:B------:R-:W-:Y:S01]  /*dce0*/  F2FP.SATFINITE.E4M3.F32.PACK_AB_MERGE_C R15, R48, R49, R39 ;  /* 0x00000031300f723e */ /* 0x000fe20004807027 */
[----:B------:R-:W-:Y:S01]  /*dcf0*/  FMUL.FTZ R54, R55, R14 ;  /* 0x0000000e37367220 */ /* 0x000fe20000410000 */
[-C--:B------:R-:W-:Y:S01]  /*dd00*/  FFMA.FTZ R63, R60, R62.reuse, -R63 ;  /* 0x0000003e3c3f7223 */ /* 0x080fe2000001083f */
[----:B------:R-:W-:Y:S01]  /*dd10*/  FFMA.FTZ R72, R56, R62, R72 ;  /* 0x0000003e38487223 */ /* 0x000fe20000010048 */
[----:B------:R-:W-:Y:S02]  /*dd20*/  HADD2.F32 R56, -RZ, R57.H1_H1 ;  /* 0x30000039ff387230 */ /* 0x000fe40000004100 */
[----:B------:R-:W-:Y:S01]  /*dd30*/  FMUL.FTZ R14, R73, R14 ;  /* 0x0000000e490e7220 */ /* 0x000fe20000410000 */
[----:B------:R-:W-:Y:S01]  /*dd40*/  HADD2.F32 R62, -RZ, R146.H0_H0 ;  /* 0x20000092ff3e7230 */ /* 0x000fe20000004100 */
[----:B------:R-:W-:Y:S01]  /*dd50*/  F2FP.SATFINITE.E4M3.F32.PACK_AB_MERGE_C R39, R46, R47, R50 ;  /* 0x0000002f2e27723e */ /* 0x000fe20004807032 */
[----:B------:R-:W-:-:S02]  /*dd60*/  HADD2.F32 R57, -RZ, R36.H0_H0 ;  /* 0x20000024ff397230 */ /* 0x000fc40000004100 */
[-C--:B------:R-:W-:Y:S01]  /*dd70*/  FFMA.FTZ R14, R55, R56.reuse, R14 ;  /* 0x00000038370e7223 */ /* 0x080fe2000001000e */
[----:B------:R-:W-:Y:S02]  /*dd80*/  HADD2.F32 R55, -RZ, R38.H0_H0 ;  /* 0x20000026ff377230 */ /* 0x000fe40000004100 */
[----:B------:R-:W-:Y:S01]  /*dd90*/  FFMA.FTZ R54, R73, R56, -R54 ;  /* 0x0000003849367223 */ /* 0x000fe20000010836 */
[----:B------:R-:W-:Y:S02]  /*dda0*/  HADD2.F32 R56, -RZ, R148.H0_H0 ;  /* 0x20000094ff387230 */ /* 0x000fe40000004100 */
[----:B------:R-:W-:Y:S02]  /*ddb0*/  HADD2.F32 R146, -RZ, R146.H1_H1 ;  /* 0x30000092ff927230 */ /* 0x000fe40000004100 */
[-C--:B------:R-:W-:Y:S01]  /*ddc0*/  FMUL.FTZ R60, R55, R62.reuse ;  /* 0x0000003e373c7220 */ /* 0x080fe20000410000 */
[C---:B------:R-:W-:Y:S01]  /*ddd0*/  FMUL.FTZ R62, R57.reuse, R62 ;  /* 0x0000003e393e7220 */ /* 0x040fe20000410000 */
[----:B------:R-:W-:Y:S01]  /*dde0*/  HADD2.F32 R148, -RZ, R148.H1_H1 ;  /* 0x30000094ff947230 */ /* 0x000fe20000004100 */
[----:B------:R-:W-:Y:S01]  /*ddf0*/  F2FP.SATFINITE.E4M3.F32.PACK_AB_MERGE_C R54, R54, R63, RZ ;  /* 0x0000003f3636723e */ /* 0x000fe200048070ff */
[-C--:B------:R-:W-:Y:S01]  /*de00*/  FFMA.FTZ R60, R57, R56.reuse, -R60 ;  /* 0x00000038393c7223 */ /* 0x080fe2000001083c */
[----:B------:R-:W-:Y:S01]  /*de10*/  FFMA.FTZ R62, R55, R56, R62 ;  /* 0x00000038373e7223 */ /* 0x000fe2000001003e */
[----:B------:R-:W-:Y:S01]  /*de20*/  HADD2.F32 R55, -RZ, R38.H1_H1 ;  /* 0x30000026ff377230 */ /* 0x000fe20000004100 */
[----:B------:R-:W-:Y:S01]  /*de30*/  F2FP.SATFINITE.E4M3.F32.PACK_AB_MERGE_C R72, R14, R72, RZ ;  /* 0x000000480e48723e */ /* 0x000fe200048070ff */
[----:B------:R-:W-:-:S03]  /*de40*/  HADD2.F32 R57, -RZ, R36.H1_H1 ;  /* 0x30000024ff397230 */ /* 0x000fc60000004100 */
[-C--:B------:R-:W-:Y:S02]  /*de50*/  FMUL.FTZ R36, R55, R146.reuse ;  /* 0x0000009237247220 */ /* 0x080fe40000410000 */
[C---:B------:R-:W-:Y:S02]  /*de60*/  FMUL.FTZ R146, R57.reuse, R146 ;  /* 0x0000009239927220 */ /* 0x040fe40000410000 */
[-C--:B------:R-:W-:Y:S01]  /*de70*/  FFMA.FTZ R57, R57, R148.reuse, -R36 ;  /* 0x0000009439397223 */ /* 0x080fe20000010824 */
[----:B------:R-:W-:Y:S01]  /*de80*/  F2FP.SATFINITE.E4M3.F32.PACK_AB_MERGE_C R36, R53, R61, RZ ;  /* 0x0000003d3524723e */ /* 0x000fe200048070ff */
[----:B------:R-:W-:-:S03]  /*de90*/  FFMA.FTZ R55, R55, R148, R146 ;  /* 0x0000009437377223 */ /* 0x000fc60000010092 */
[----:B------:R-:W-:Y:S01]  /*dea0*/  F2FP.SATFINITE.E4M3.F32.PACK_AB_MERGE_C R36, R12, R59, R36 ;  /* 0x0000003b0c24723e */ /* 0x000fe20004807024 */
[----:B------:R-:W-:Y:S01]  /*deb0*/  IMAD.MOV.U32 R12, RZ, RZ, R58 ;  /* 0x000000ffff0c7224 */ /* 0x000fe200078e003a */
[----:B------:R-:W-:Y:S02]  /*dec0*/  F2FP.SATFINITE.E4M3.F32.PACK_AB_MERGE_C R14, R57, R60, R54 ;  /* 0x0000003c390e723e */ /* 0x000fe40004807036 */
[----:B------:R-:W-:-:S07]  /*ded0*/  F2FP.SATFINITE.E4M3.F32.PACK_AB_MERGE_C R38, R55, R62, R72 ;  /* 0x0000003e3726723e */ /* 0x000fce0004807048 */
.L_x_517:
[----:B------:R-:W-:Y:S05]  /*dee0*/  BSYNC B2 ;  /* 0x0000000000027941 */ /* 0x000fea0003800000 */
.L_x_516:
[----:B------:R-:W-:Y:S01]  /*def0*/  ISETP.GE.AND P3, PT, R11, R133, PT ;  /* 0x000000850b00720c */ /* 0x000fe20003f66270 */
[----:B0-----:R0:W-:-:S12]  /*df00*/  ST.E.128 desc[UR50][R40.64], R12 ;  /* 0x0000000c28007985 */ /* 0x0011d8000c101d32 */
[----:B------:R-:W-:-:S04]  /*df10*/  @!P3 IADD3 R42, P4, R11, R120, RZ ;  /* 0x000000780b2ab210 */ /* 0x000fc80007f9e0ff */
[----:B------:R-:W-:-:S05]  /*df20*/  @!P3 LEA.HI.X.SX32 R43, R11, R119, 0x1, P4 ;  /* 0x000000770b2bb211 */ /* 0x000fca00020f0eff */
[----:B--2---:R0:W-:Y:S04]  /*df30*/  @!P3 ST.E.128 desc[UR50][R42.64], R36 ;  /* 0x000000242a00b985 */ /* 0x0041e8000c101d32 */
.L_x_515:
[----:B------:R-:W-:Y:S05]  /*df40*/  BSYNC B1 ;  /* 0x0000000000017941 */ /* 0x000fea0003800000 */
.L_x_514:
        /* <DEDUP_REMOVED lines=8> */
[----:B------:R-:W-:Y:S02]  /*dfd0*/  SHF.R.S32.HI R12, RZ, 0x1f, R11 ;  /* 0x0000001fff0c7819 */ /* 0x000fe4000001140b */
[----:B--2---:R-:W-:-:S02]  /*dfe0*/  IADD3.X R41, R119, R95, RZ, P3, !PT ;  /* 0x0000005f77297210 */ /* 0x004fc40001ffe4ff */
[----:B------:R-:W-:Y:S02]  /*dff0*/  LEA.HI R12, R12, R11, RZ, 0x5 ;  /* 0x0000000b0c0c7211 */ /* 0x000fe400078f28ff */
[----:B------:R-:W-:Y:S02]  /*e000*/  ISETP.GE.AND P3, PT, R221, R113, PT ;  /* 0x00000071dd00720c */ /* 0x000fe40003f66270 */
[----:B------:R-:W-:-:S04]  /*e010*/  LEA.HI.SX32 R12, R12, R111, 0x1b ;  /* 0x0000006f0c0c7211 */ /* 0x000fc800078fdaff */
[----:B------:R-:W-:Y:S01]  /*e020*/  SHF.R.S32.HI R11, RZ, 0x1f, R12 ;  /* 0x0000001fff0b7819 */ /* 0x000fe2000001140c */
[----:B------:R-:W-:-:S03]  /*e030*/  IMAD.SHL.U32 R44, R12, 0x10, RZ ;  /* 0x000000100c2c7824 */ /* 0x000fc600078e00ff */
[----:B------:R-:W-:-:S04]  /*e040*/  LEA.HI R11, R11, R12, RZ, 0x2 ;  /* 0x0000000c0b0b7211 */ /* 0x000fc800078f10ff */
[----:B------:R-:W-:Y:S02]  /*e050*/  SHF.R.S32.HI R11, RZ, 0x2, R11 ;  /* 0x00000002ff0b7819 */ /* 0x000fe4000001140b */
[----:B-----5:R-:W-:-:S04]  /*e060*/  LOP3.LUT R12, R14, 0x30, R44, 0xf8, !PT ;  /* 0x000000300e0c7812 */ /* 0x020fc800078ef82c */
[----:B------:R-:W-:Y:S01]  /*e070*/  LOP3.LUT R12, R12, R3, RZ, 0x3c, !PT ;  /* 0x000000030c0c7212 */ /* 0x000fe200078e3cff */
[----:B---3--:R-:W-:-:S04]  /*e080*/  IMAD R11, R11, 0x2800, R13 ;  /* 0x000028000b0b7824 */ /* 0x008fc800078e020d */
[----:B------:R-:W-:Y:S02]  /*e090*/  IMAD.IADD R12, R11, 0x1, R12 ;  /* 0x000000010b0c7824 */ /* 0x000fe400078e020c */
[C---:B------:R-:W-:Y:S02]  /*e0a0*/  IMAD R11, R19.reuse, 0x7800, R124 ;  /* 0x00007800130b7824 */ /* 0x040fe400078e027c */
[----:B------:R-:W-:Y:S02]  /*e0b0*/  IMAD R13, R19, 0x7800, R12 ;  /* 0x00007800130d7824 */ /* 0x000fe400078e020c */
[C---:B------:R-:W-:Y:S02]  /*e0c0*/  IMAD.IADD R11, R18.reuse, 0x1, R11 ;  /* 0x00000001120b7824 */ /* 0x040fe400078e020b */
[----:B------:R-:W-:-:S03]  /*e0d0*/  IMAD.IADD R36, R18, 0x1, R13 ;  /* 0x0000000112247824 */ /* 0x000fc600078e020d */
[----:B------:R0:W2:Y:S04]  /*e0e0*/  LDS.128 R12, [R11+0x24200] ;  /* 0x024200000b0c7984 */ /* 0x0000a80000000c00 */
[----:B------:R-:W3:Y:S01]  /*e0f0*/  LDS.128 R36, [R36+0x24200] ;  /* 0x0242000024247984 */ /* 0x000ee20000000c00 */
[----:B------:R-:W-:Y:S05]  /*e100*/  @P3 BRA `(.L_x_521) ;  /* 0x0000000c004c3947 */ /* 0x000fea0003800000 */
[----:B------:R-:W-:Y:S01]  /*e110*/  SHF.R.U32.HI R42, RZ, 0x8, R77 ;  /* 0x00000008ff2a7819 */ /* 0x000fe2000001164d */
[----:B--2---:R-:W-:Y:S01]  /*e120*/  IMAD.MOV.U32 R46, RZ, RZ, R12 ;  /* 0x000000ffff2e7224 */ /* 0x004fe200078e000c */
[----:B------:R-:W-:Y:S01]  /*e130*/  LOP3.LUT R51, R77, 0xff0000ff, RZ, 0xc0, !PT ;  /* 0xff0000ff4d337812 */ /* 0x000fe200078ec0ff */
[----:B---3--:R-:W-:Y:S01]  /*e140*/  IMAD.MOV.U32 R47, RZ, RZ, R36 ;  /* 0x000000ffff2f7224 */ /* 0x008fe200078e0024 */
[----:B------:R-:W-:Y:S01]  /*e150*/  SHF.R.U32.HI R54, RZ, 0x8, R79 ;  /* 0x00000008ff367819 */ /* 0x000fe2000001164f */
[----:B------:R-:W-:Y:S01]  /*e160*/  IMAD.MOV.U32 R43, RZ, RZ, R38 ;  /* 0x000000ffff2b7224 */ /* 0x000fe200078e0026 */
[----:B------:R-:W-:Y:S01]  /*e170*/  SHF.L.U32 R12, R42, 0x8, RZ ;  /* 0x000000082a0c7819 */ /* 0x000fe200000006ff */
[----:B------:R-:W-:Y:S01]  /*e180*/  IMAD.MOV.U32 R42, RZ, RZ, R14 ;  /* 0x000000ffff2a7224 */ /* 0x000fe200078e000e */
[----:B------:R-:W-:Y:S02]  /*e190*/  SHF.R.U32.HI R49, RZ, 0x10, R77 ;  /* 0x00000010ff317819 */ /* 0x000fe4000001164d */
[----:B------:R-:W-:Y:S01]  /*e1a0*/  LOP3.LUT R51, R51, 0xff00, R12, 0xf8, !PT ;  /* 0x0000ff0033337812 */ /* 0x000fe200078ef80c */
[----:B------:R-:W-:Y:S01]  /*e1b0*/  IMAD.SHL.U32 R12, R54, 0x100, RZ ;  /* 0x00000100360c7824 */ /* 0x000fe200078e00ff */
[----:B------:R-:W-:Y:S01]  /*e1c0*/  SHF.R.U32.HI R52, RZ, 0x8, R65 ;  /* 0x00000008ff347819 */ /* 0x000fe20000011641 */
[----:B------:R-:W-:Y:S01]  /*e1d0*/  IMAD.U32 R14, R49, 0x10000, RZ ;  /* 0x00010000310e7824 */ /* 0x000fe200078e00ff */
[----:B------:R-:W-:-:S02]  /*e1e0*/  LOP3.LUT R53, R79, 0xff0000ff, RZ, 0xc0, !PT ;  /* 0xff0000ff4f357812 */ /* 0x000fc400078ec0ff */
[----:B------:R-:W-:Y:S01]  /*e1f0*/  SHF.R.U32.HI R50, RZ, 0x8, R67 ;  /* 0x00000008ff327819 */ /* 0x000fe20000011643 */
[----:B------:R-:W-:Y:S01]  /*e200*/  IMAD.SHL.U32 R36, R52, 0x100, RZ ;  /* 0x0000010034247824 */ /* 0x000fe200078e00ff */
[----:B------:R-:W-:Y:S02]  /*e210*/  LOP3.LUT R12, R53, 0xff00, R12, 0xf8, !PT ;  /* 0x0000ff00350c7812 */ /* 0x000fe400078ef80c */
[----:B------:R-:W-:Y:S01]  /*e220*/  LOP3.LUT R55, R65, 0xff0000ff, RZ, 0xc0, !PT ;  /* 0xff0000ff41377812 */ /* 0x000fe200078ec0ff */
[----:B------:R-:W-:Y:S01]  /*e230*/  IMAD.SHL.U32 R38, R50, 0x100, RZ ;  /* 0x0000010032267824 */ /* 0x000fe200078e00ff */
[----:B------:R-:W-:Y:S02]  /*e240*/  F2FP.F16.E4M3.UNPACK_B R53, R140.H1 ;  /* 0x0000008cff35723e */ /* 0x000fe400030006ff */
[----:B------:R-:W-:Y:S02]  /*e250*/  F2FP.F16.E4M3.UNPACK_B R52, R47.H1 ;  /* 0x0000002fff34723e */ /* 0x000fe400030006ff */
[----:B------:R-:W-:-:S02]  /*e260*/  LOP3.LUT R59, R67, 0xff0000ff, RZ, 0xc0, !PT ;  /* 0xff0000ff433b7812 */ /* 0x000fc400078ec0ff */
[----:B------:R-:W-:Y:S01]  /*e270*/  F2FP.F16.E4M3.UNPACK_B R49, R46.H1 ;  /* 0x0000002eff31723e */ /* 0x000fe200030006ff */
[----:B------:R-:W-:Y:S01]  /*e280*/  HADD2.F32 R50, -RZ, R52.H0_H0 ;  /* 0x20000034ff327230 */ /* 0x000fe20000004100 */
[----:B------:R-:W-:Y:S02]  /*e290*/  SHF.R.U32.HI R45, RZ, 0x10, R65 ;  /* 0x00000010ff2d7819 */ /* 0x000fe40000011641 */
[----:B------:R-:W-:Y:S02]  /*e2a0*/  LOP3.LUT R14, R51, 0xff0000, R14, 0xf8, !PT ;  /* 0x00ff0000330e7812 */ /* 0x000fe400078ef80e */
[----:B------:R-:W-:Y:S01]  /*e2b0*/  LOP3.LUT R57, R55, 0xff00, R36, 0xf8, !PT ;  /* 0x0000ff0037397812 */ /* 0x000fe200078ef824 */
[----:B------:R-:W-:Y:S01]  /*e2c0*/  HADD2.F32 R55, -RZ, R53.H0_H0 ;  /* 0x20000035ff377230 */ /* 0x000fe20000004100 */
[----:B------:R-:W-:Y:S01]  /*e2d0*/  F2FP.F16.E4M3.UNPACK_B R51, R142.H1 ;  /* 0x0000008eff33723e */ /* 0x000fe200030006ff */
[----:B------:R-:W-:Y:S01]  /*e2e0*/  IMAD.U32 R36, R45, 0x10000, RZ ;  /* 0x000100002d247824 */ /* 0x000fe200078e00ff */
[----:B------:R-:W-:Y:S01]  /*e2f0*/  LOP3.LUT R59, R59, 0xff00, R38, 0xf8, !PT ;  /* 0x0000ff003b3b7812 */ /* 0x000fe200078ef826 */
[----:B------:R-:W-:Y:S01]  /*e300*/  HADD2.F32 R38, -RZ, R49.H0_H0 ;  /* 0x20000031ff267230 */ /* 0x000fe20000004100 */
[----:B0-----:R-:W-:Y:S01]  /*e310*/  SHF.R.U32.HI R11, RZ, 0x10, R79 ;  /* 0x00000010ff0b7819 */ /* 0x001fe2000001164f */
[----:B------:R-:W-:-:S02]  /*e320*/  HADD2.F32 R45, -RZ, R51.H0_H0 ;  /* 0x20000033ff2d7230 */ /* 0x000fc40000004100 */
[-C--:B------:R-:W-:Y:S01]  /*e330*/  FMUL.FTZ R61, R50, R55.reuse ;  /* 0x00000037323d7220 */ /* 0x080fe20000410000 */
[----:B------:R-:W-:Y:S01]  /*e340*/  SHF.R.U32.HI R48, RZ, 0x10, R67 ;  /* 0x00000010ff307819 */ /* 0x000fe20000011643 */
[C---:B------:R-:W-:Y:S01]  /*e350*/  FMUL.FTZ R55, R38.reuse, R55 ;  /* 0x0000003726377220 */ /* 0x040fe20000410000 */
[----:B------:R-:W-:Y:S01]  /*e360*/  SHF.L.U32 R11, R11, 0x10, RZ ;  /* 0x000000100b0b7819 */ /* 0x000fe200000006ff */
[-C--:B------:R-:W-:Y:S01]  /*e370*/  FFMA.FTZ R38, R38, R45.reuse, -R61 ;  /* 0x0000002d26267223 */ /* 0x080fe2000001083d */
[----:B------:R-:W-:Y:S02]  /*e380*/  HADD2.F32 R54, -RZ, R51.H1_H1 ;  /* 0x30000033ff367230 */ /* 0x000fe40000004100 */
[----:B------:R-:W-:Y:S01]  /*e390*/  FFMA.FTZ R45, R50, R45, R55 ;  /* 0x0000002d322d7223 */ /* 0x000fe20000010037 */
[----:B------:R-:W-:Y:S01]  /*e3a0*/  F2FP.F16.E4M3.UNPACK_B R140, R140 ;  /* 0x0000008cff8c723e */ /* 0x000fe200020006ff */
[----:B------:R-:W-:Y:S01]  /*e3b0*/  HADD2.F32 R55, -RZ, R53.H1_H1 ;  /* 0x30000035ff377230 */ /* 0x000fe20000004100 */
[----:B------:R-:W-:Y:S01]  /*e3c0*/  F2FP.F16.E4M3.UNPACK_B R51, R47 ;  /* 0x0000002fff33723e */ /* 0x000fe200020006ff */
[----:B------:R-:W-:Y:S01]  /*e3d0*/  HADD2.F32 R49, -RZ, R49.H1_H1 ;  /* 0x30000031ff317230 */ /* 0x000fe20000004100 */
[----:B------:R-:W-:Y:S01]  /*e3e0*/  F2FP.F16.E4M3.UNPACK_B R50, R46 ;  /* 0x0000002eff32723e */ /* 0x000fe200020006ff */
[----:B------:R-:W-:Y:S01]  /*e3f0*/  HADD2.F32 R47, -RZ, R140.H0_H0 ;  /* 0x2000008cff2f7230 */ /* 0x000fe20000004100 */
[----:B------:R-:W-:Y:S01]  /*e400*/  LOP3.LUT R11, R12, 0xff0000, R11, 0xf8, !PT ;  /* 0x00ff00000c0b7812 */ /* 0x000fe200078ef80b */
[----:B------:R-:W-:Y:S01]  /*e410*/  IMAD.U32 R12, R48, 0x10000, RZ ;  /* 0x00010000300c7824 */ /* 0x000fe200078e00ff */
[----:B------:R-:W-:Y:S01]  /*e420*/  F2FP.F16.E4M3.UNPACK_B R142, R142 ;  /* 0x0000008eff8e723e */ /* 0x000fe200020006ff */
[----:B------:R-:W-:Y:S01]  /*e430*/  HADD2.F32 R48, -RZ, R52.H1_H1 ;  /* 0x30000034ff307230 */ /* 0x000fe20000004100 */
[----:B------:R-:W-:Y:S01]  /*e440*/  LOP3.LUT R36, R57, 0xff0000, R36, 0xf8, !PT ;  /* 0x00ff000039247812 */ /* 0x000fe200078ef824 */
[----:B------:R-:W-:Y:S01]  /*e450*/  HADD2.F32 R52, -RZ, R51.H0_H0 ;  /* 0x20000033ff347230 */ /* 0x000fe20000004100 */
[----:B------:R-:W-:Y:S01]  /*e460*/  LOP3.LUT R12, R59, 0xff0000, R12, 0xf8, !PT ;  /* 0x00ff00003b0c7812 */ /* 0x000fe200078ef80c */
[----:B------:R-:W-:-:S02]  /*e470*/  HADD2.F32 R46, -RZ, R50.H0_H0 ;  /* 0x20000032ff2e7230 */ /* 0x000fc40000004100 */
[-C--:B------:R-:W-:Y:S01]  /*e480*/  FMUL.FTZ R56, R48, R55.reuse ;  /* 0x0000003730387220 */ /* 0x080fe20000410000 */
[----:B------:R-:W-:Y:S02]  /*e490*/  HADD2.F32 R53, -RZ, R142.H0_H0 ;  /* 0x2000008eff357230 */ /* 0x000fe40000004100 */
[C---:B------:R-:W-:Y:S01]  /*e4a0*/  FMUL.FTZ R59, R49.reuse, R55 ;  /* 0x00000037313b7220 */ /* 0x040fe20000410000 */
[-C--:B------:R-:W-:Y:S01]  /*e4b0*/  FMUL.FTZ R55, R52, R47.reuse ;  /* 0x0000002f34377220 */ /* 0x080fe20000410000 */
[----:B------:R-:W-:Y:S01]  /*e4c0*/  FMUL.FTZ R57, R46, R47 ;  /* 0x0000002f2e397220 */ /* 0x000fe20000410000 */
[-C--:B------:R-:W-:Y:S01]  /*e4d0*/  FFMA.FTZ R47, R49, R54.reuse, -R56 ;  /* 0x00000036312f7223 */ /* 0x080fe20000010838 */
[----:B------:R-:W-:Y:S01]  /*e4e0*/  FFMA.FTZ R48, R48, R54, R59 ;  /* 0x0000003630307223 */ /* 0x000fe2000001003b */
[-C--:B------:R-:W-:Y:S01]  /*e4f0*/  FFMA.FTZ R46, R46, R53.reuse, -R55 ;  /* 0x000000352e2e7223 */ /* 0x080fe20000010837 */
[----:B------:R-:W-:Y:S01]  /*e500*/  FFMA.FTZ R49, R52, R53, R57 ;  /* 0x0000003534317223 */ /* 0x000fe20000010039 */
[----:B------:R-:W-:Y:S01]  /*e510*/  HADD2.F32 R140, -RZ, R140.H1_H1 ;  /* 0x3000008cff8c7230 */ /* 0x000fe20000004100 */
[----:B------:R-:W-:Y:S01]  /*e520*/  F2FP.F16.E4M3.UNPACK_B R57, R141.H1 ;  /* 0x0000008dff39723e */ /* 0x000fe200030006ff */
[----:B------:R-:W-:Y:S01]  /*e530*/  HADD2.F32 R53, -RZ, R51.H1_H1 ;  /* 0x30000033ff357230 */ /* 0x000fe20000004100 */
[----:B------:R-:W-:Y:S01]  /*e540*/  F2FP.F16.E4M3.UNPACK_B R55, R43.H1 ;  /* 0x0000002bff37723e */ /* 0x000fe200030006ff */
[----:B------:R-:W-:Y:S01]  /*e550*/  HADD2.F32 R50, -RZ, R50.H1_H1 ;  /* 0x30000032ff327230 */ /* 0x000fe20000004100 */
[----:B------:R-:W-:Y:S01]  /*e560*/  F2FP.F16.E4M3.UNPACK_B R54, R42.H1 ;  /* 0x0000002aff36723e */ /* 0x000fe200030006ff */
[----:B------:R-:W-:-:S02]  /*e570*/  HADD2.F32 R142, -RZ, R142.H1_H1 ;  /* 0x3000008eff8e7230 */ /* 0x000fc40000004100 */
[CC--:B------:R-:W-:Y:S01]  /*e580*/  FMUL.FTZ R51, R53.reuse, R140.reuse ;  /* 0x0000008c35337220 */ /* 0x0c0fe20000410000 */
[----:B------:R-:W-:Y:S01]  /*e590*/  HADD2.F32 R59, -RZ, R57.H0_H0 ;  /* 0x20000039ff3b7230 */ /* 0x000fe20000004100 */
[----:B------:R-:W-:Y:S01]  /*e5a0*/  F2FP.F16.E4M3.UNPACK_B R58, R143.H1 ;  /* 0x0000008fff3a723e */ /* 0x000fe200030006ff */
[----:B------:R-:W-:Y:S02]  /*e5b0*/  HADD2.F32 R56, -RZ, R55.H0_H0 ;  /* 0x20000037ff387230 */ /* 0x000fe40000004100 */
[C---:B------:R-:W-:Y:S01]  /*e5c0*/  FMUL.FTZ R140, R50.reuse, R140 ;  /* 0x0000008c328c7220 */ /* 0x040fe20000410000 */
[--C-:B------:R-:W-:Y:S02]  /*e5d0*/  HADD2.F32 R52, -RZ, R54.reuse.H0_H0 ;  /* 0x20000036ff347230 */ /* 0x100fe40000004100 */
[-C--:B------:R-:W-:Y:S01]  /*e5e0*/  FFMA.FTZ R51, R50, R142.reuse, -R51 ;  /* 0x0000008e32337223 */ /* 0x080fe20000010833 */
[----:B------:R-:W-:Y:S02]  /*e5f0*/  HADD2.F32 R54, -RZ, R54.H1_H1 ;  /* 0x30000036ff367230 */ /* 0x000fe40000004100 */
[----:B------:R-:W-:Y:S01]  /*e600*/  FFMA.FTZ R50, R53, R142, R140 ;  /* 0x0000008e35327223 */ /* 0x000fe2000001008c */
[-C--:B------:R-:W-:Y:S01]  /*e610*/  FMUL.FTZ R61, R56, R59.reuse ;  /* 0x0000003b383d7220 */ /* 0x080fe20000410000 */
[----:B------:R-:W-:Y:S01]  /*e620*/  FMUL.FTZ R63, R52, R59 ;  /* 0x0000003b343f7220 */ /* 0x000fe20000410000 */
[----:B------:R-:W-:Y:S01]  /*e630*/  HADD2.F32 R53, -RZ, R58.H0_H0 ;  /* 0x2000003aff357230 */ /* 0x000fe20000004100 */
[----:B------:R-:W-:Y:S01]  /*e640*/  F2FP.F16.E4M3.UNPACK_B R141, R141 ;  /* 0x0000008dff8d723e */ /* 0x000fe200020006ff */
[----:B------:R-:W-:Y:S01]  /*e650*/  HADD2.F32 R59, -RZ, R57.H1_H1 ;  /* 0x30000039ff3b7230 */ /* 0x000fe20000004100 */
[----:B------:R-:W-:Y:S01]  /*e660*/  F2FP.F16.E4M3.UNPACK_B R143, R143 ;  /* 0x0000008fff8f723e */ /* 0x000fe200020006ff */
[----:B------:R-:W-:-:S02]  /*e670*/  HADD2.F32 R57, -RZ, R55.H1_H1 ;  /* 0x30000037ff397230 */ /* 0x000fc40000004100 */
[----:B------:R-:W-:Y:S01]  /*e680*/  FFMA.FTZ R52, R52, R53, -R61 ;  /* 0x0000003534347223 */ /* 0x000fe2000001083d */
[----:B------:R-:W-:Y:S01]  /*e690*/  HADD2.F32 R58, -RZ, R58.H1_H1 ;  /* 0x3000003aff3a7230 */ /* 0x000fe20000004100 */
[----:B------:R-:W-:Y:S01]  /*e6a0*/  F2FP.F16.E4M3.UNPACK_B R55, R43 ;  /* 0x0000002bff37723e */ /* 0x000fe200020006ff */
[----:B------:R-:W-:Y:S01]  /*e6b0*/  FFMA.FTZ R53, R56, R53, R63 ;  /* 0x0000003538357223 */ /* 0x000fe2000001003f */
[-C--:B------:R-:W-:Y:S01]  /*e6c0*/  FMUL.FTZ R61, R57, R59.reuse ;  /* 0x0000003b393d7220 */ /* 0x080fe20000410000 */
[----:B------:R-:W-:Y:S01]  /*e6d0*/  F2FP.F16.E4M3.UNPACK_B R42, R42 ;  /* 0x0000002aff2a723e */ /* 0x000fe200020006ff */
[C---:B------:R-:W-:Y:S01]  /*e6e0*/  FMUL.FTZ R60, R54.reuse, R59 ;  /* 0x0000003b363c7220 */ /* 0x040fe20000410000 */
[----:B------:R-:W-:Y:S02]  /*e6f0*/  HADD2.F32 R56, -RZ, R55.H0_H0 ;  /* 0x20000037ff387230 */ /* 0x000fe40000004100 */
[----:B------:R-:W-:Y:S01]  /*e700*/  FFMA.FTZ R43, R54, R58, -R61 ;  /* 0x0000003a362b7223 */ /* 0x000fe2000001083d */
[----:B------:R-:W-:-:S02]  /*e710*/  HADD2.F32 R61, -RZ, R141.H0_H0 ;  /* 0x2000008dff3d7230 */ /* 0x000fc40000004100 */
[----:B------:R-:W-:Y:S01]  /*e720*/  FFMA.FTZ R62, R57, R58, R60 ;  /* 0x0000003a393e7223 */ /* 0x000fe2000001003c */
[--C-:B------:R-:W-:Y:S01]  /*e730*/  HADD2.F32 R54, -RZ, R42.reuse.H0_H0 ;  /* 0x2000002aff367230 */ /* 0x100fe20000004100 */
[----:B------:R-:W-:Y:S01]  /*e740*/  F2FP.SATFINITE.E4M3.F32.PACK_AB_MERGE_C R38, R47, R38, RZ ;  /* 0x000000262f26723e */ /* 0x000fe200048070ff */
[----:B------:R-:W-:Y:S02]  /*e750*/  HADD2.F32 R59, -RZ, R143.H0_H0 ;  /* 0x2000008fff3b7230 */ /* 0x000fe40000004100 */
[-C--:B------:R-:W-:Y:S01]  /*e760*/  FMUL.FTZ R63, R56, R61.reuse ;  /* 0x0000003d383f7220 */ /* 0x080fe20000410000 */
[----:B------:R-:W-:Y:S02]  /*e770*/  HADD2.F32 R58, -RZ, R141.H1_H1 ;  /* 0x3000008dff3a7230 */ /* 0x000fe40000004100 */
[----:B------:R-:W-:Y:S01]  /*e780*/  FMUL.FTZ R61, R54, R61 ;  /* 0x0000003d363d7220 */ /* 0x000fe20000410000 */
[----:B------:R-:W-:Y:S01]  /*e790*/  HADD2.F32 R57, -RZ, R55.H1_H1 ;  /* 0x30000037ff397230 */ /* 0x000fe20000004100 */
[----:B------:R-:W-:Y:S01]  /*e7a0*/  F2FP.SATFINITE.E4M3.F32.PACK_AB_MERGE_C R47, R48, R45, RZ ;  /* 0x0000002d302f723e */ /* 0x000fe200048070ff */
[----:B------:R-:W-:-:S02]  /*e7b0*/  HADD2.F32 R55, -RZ, R42.H1_H1 ;  /* 0x3000002aff377230 */ /* 0x000fc40000004100 */
[-C--:B------:R-:W-:Y:S01]  /*e7c0*/  FFMA.FTZ R42, R54, R59.reuse, -R63 ;  /* 0x0000003b362a7223 */ /* 0x080fe2000001083f */
[----:B------:R-:W-:Y:S02]  /*e7d0*/  HADD2.F32 R54, -RZ, R143.H1_H1 ;  /* 0x3000008fff367230 */ /* 0x000fe40000004100 */
[-C--:B------:R-:W-:Y:S01]  /*e7e0*/  FMUL.FTZ R60, R57, R58.reuse ;  /* 0x0000003a393c7220 */ /* 0x080fe20000410000 */
[----:B------:R-:W-:Y:S01]  /*e7f0*/  FFMA.FTZ R61, R56, R59, R61 ;  /* 0x0000003b383d7223 */ /* 0x000fe2000001003d */
[----:B------:R-:W-:Y:S01]  /*e800*/  FMUL.FTZ R58, R55, R58 ;  /* 0x0000003a373a7220 */ /* 0x000fe20000410000 */
[----:B------:R-:W-:Y:S01]  /*e810*/  F2FP.SATFINITE.E4M3.F32.PACK_AB_MERGE_C R56, R43, R52, RZ ;  /* 0x000000342b38723e */ /* 0x000fe200048070ff */
[-C--:B------:R-:W-:Y:S01]  /*e820*/  FFMA.FTZ R55, R55, R54.reuse, -R60 ;  /* 0x0000003637377223 */ /* 0x080fe2000001083c */
[----:B------:R-:W-:Y:S01]  /*e830*/  F2FP.SATFINITE.E4M3.F32.PACK_AB_MERGE_C R43, R50, R49, R47 ;  /* 0x00000031322b723e */ /* 0x000fe2000480702f */
[----:B------:R-:W-:Y:S01]  /*e840*/  FFMA.FTZ R58, R57, R54, R58 ;  /* 0x00000036393a7223 */ /* 0x000fe2000001003a */
[----:B------:R-:W-:-:S02]  /*e850*/  F2FP.F16.E4M3.UNPACK_B R48, R37 ;  /* 0x00000025ff30723e */ /* 0x000fc400020006ff */
[----:B------:R-:W-:Y:S02]  /*e860*/  F2FP.F16.E4M3.UNPACK_B R54, R36 ;  /* 0x00000024ff36723e */ /* 0x000fe400020006ff */
[----:B------:R-:W-:Y:S01]  /*e870*/  F2FP.F16.E4M3.UNPACK_B R47, R13 ;  /* 0x0000000dff2f723e */ /* 0x000fe200020006ff */
[----:B------:R-:W-:Y:S01]  /*e880*/  HADD2.F32 R50, -RZ, R48.H0_H0 ;  /* 0x20000030ff327230 */ /* 0x000fe20000004100 */
[----:B------:R-:W-:Y:S01]  /*e890*/  F2FP.SATFINITE.E4M3.F32.PACK_AB_MERGE_C R45, R51, R46, R38 ;  /* 0x0000002e332d723e */ /* 0x000fe20004807026 */
[----:B------:R-:W-:Y:S01]  /*e8a0*/  HADD2.F32 R49, -RZ, R54.H0_H0 ;  /* 0x20000036ff317230 */ /* 0x000fe20000004100 */
[----:B------:R-:W-:Y:S01]  /*e8b0*/  F2FP.SATFINITE.E4M3.F32.PACK_AB_MERGE_C R53, R62, R53, RZ ;  /* 0x000000353e35723e */ /* 0x000fe200048070ff */
[----:B------:R-:W-:Y:S01]  /*e8c0*/  HADD2.F32 R46, -RZ, R47.H0_H0 ;  /* 0x2000002fff2e7230 */ /* 0x000fe20000004100 */
[----:B------:R-:W-:Y:S01]  /*e8d0*/  F2FP.F16.E4M3.UNPACK_B R52, R14 ;  /* 0x0000000eff34723e */ /* 0x000fe200020006ff */
[----:B------:R-:W-:Y:S01]  /*e8e0*/  HADD2.F32 R51, -RZ, R48.H1_H1 ;  /* 0x30000030ff337230 */ /* 0x000fe20000004100 */
[----:B------:R-:W-:Y:S01]  /*e8f0*/  F2FP.SATFINITE.E4M3.F32.PACK_AB_MERGE_C R42, R55, R42, R56 ;  /* 0x0000002a372a723e */ /* 0x000fe20004807038 */
[----:B------:R-:W-:Y:S01]  /*e900*/  FMUL.FTZ R55, R50, R49 ;  /* 0x0000003132377220 */ /* 0x000fe20000410000 */
[----:B------:R-:W-:Y:S01]  /*e910*/  F2FP.SATFINITE.E4M3.F32.PACK_AB_MERGE_C R38, R58, R61, R53 ;  /* 0x0000003d3a26723e */ /* 0x000fe20004807035 */
[----:B------:R-:W-:-:S02]  /*e920*/  HADD2.F32 R53, -RZ, R52.H0_H0 ;  /* 0x20000034ff357230 */ /* 0x000fc40000004100 */
[C---:B------:R-:W-:Y:S01]  /*e930*/  FMUL.FTZ R57, R46.reuse, R49 ;  /* 0x000000312e397220 */ /* 0x040fe20000410000 */
[----:B------:R-:W-:Y:S01]  /*e940*/  HADD2.F32 R54, -RZ, R54.H1_H1 ;  /* 0x30000036ff367230 */ /* 0x000fe20000004100 */
[----:B------:R-:W-:Y:S01]  /*e950*/  F2FP.F16.E4M3.UNPACK_B R48, R13.H1 ;  /* 0x0000000dff30723e */ /* 0x000fe200030006ff */
[----:B------:R-:W-:Y:S02]  /*e960*/  HADD2.F32 R49, -RZ, R47.H1_H1 ;  /* 0x3000002fff317230 */ /* 0x000fe40000004100 */
[-C--:B------:R-:W-:Y:S01]  /*e970*/  FFMA.FTZ R46, R46, R53.reuse, -R55 ;  /* 0x000000352e2e7223 */ /* 0x080fe20000010837 */
[----:B------:R-:W-:Y:S01]  /*e980*/  FFMA.FTZ R47, R50, R53, R57 ;  /* 0x00000035322f7223 */ /* 0x000fe20000010039 */
[----:B------:R-:W-:Y:S02]  /*e990*/  HADD2.F32 R52, -RZ, R52.H1_H1 ;  /* 0x30000034ff347230 */ /* 0x000fe40000004100 */
[-C--:B------:R-:W-:Y:S01]  /*e9a0*/  FMUL.FTZ R56, R51, R54.reuse ;  /* 0x0000003633387220 */ /* 0x080fe20000410000 */
[C---:B------:R-:W-:Y:S01]  /*e9b0*/  FMUL.FTZ R54, R49.reuse, R54 ;  /* 0x0000003631367220 */ /* 0x040fe20000410000 */
[----:B------:R-:W-:Y:S01]  /*e9c0*/  F2FP.F16.E4M3.UNPACK_B R50, R37.H1 ;  /* 0x00000025ff32723e */ /* 0x000fe200030006ff */
[----:B------:R-:W-:Y:S01]  /*e9d0*/  HADD2.F32 R37, -RZ, R48.H0_H0 ;  /* 0x20000030ff257230 */ /* 0x000fe20000004100 */
[----:B------:R-:W-:Y:S01]  /*e9e0*/  F2FP.F16.E4M3.UNPACK_B R53, R36.H1 ;  /* 0x00000024ff35723e */ /* 0x000fe200030006ff */
[-C--:B------:R-:W-:Y:S01]  /*e9f0*/  FFMA.FTZ R13, R49, R52.reuse, -R56 ;  /* 0x00000034310d7223 */ /* 0x080fe20000010838 */
[----:B------:R-:W-:Y:S01]  /*ea00*/  FFMA.FTZ R36, R51, R52, R54 ;  /* 0x0000003433247223 */ /* 0x000fe20000010036 */
[----:B------:R-:W-:Y:S01]  /*ea10*/  F2FP.F16.E4M3.UNPACK_B R14, R14.H1 ;  /* 0x0000000eff0e723e */ /* 0x000fe200030006ff */
[--C-:B------:R-:W-:Y:S01]  /*ea20*/  HADD2.F32 R49, -RZ, R50.reuse.H0_H0 ;  /* 0x20000032ff317230 */ /* 0x100fe20000004100 */
[-C--:B------:R-:W-:Y:S01]  /*ea30*/  F2FP.F16.E4M3.UNPACK_B R59, R12.reuse ;  /* 0x0000000cff3b723e */ /* 0x080fe200020006ff */
[----:B------:R-:W-:Y:S01]  /*ea40*/  HADD2.F32 R52, -RZ, R53.H0_H0 ;  /* 0x20000035ff347230 */ /* 0x000fe20000004100 */
[----:B------:R-:W-:Y:S01]  /*ea50*/  F2FP.F16.E4M3.UNPACK_B R57, R11.H1 ;  /* 0x0000000bff39723e */ /* 0x000fe200030006ff */
[----:B------:R-:W-:Y:S01]  /*ea60*/  HADD2.F32 R51, -RZ, R50.H1_H1 ;  /* 0x30000032ff337230 */ /* 0x000fe20000004100 */
[----:B------:R-:W-:Y:S01]  /*ea70*/  F2FP.F16.E4M3.UNPACK_B R60, R12.H1 ;  /* 0x0000000cff3c723e */ /* 0x000fe200030006ff */
[----:B------:R-:W-:-:S02]  /*ea80*/  HADD2.F32 R50, -RZ, R14.H0_H0 ;  /* 0x2000000eff327230 */ /* 0x000fc40000004100 */
[-C--:B------:R-:W-:Y:S01]  /*ea90*/  FMUL.FTZ R56, R49, R52.reuse ;  /* 0x0000003431387220 */ /* 0x080fe20000410000 */
[----:B------:R-:W-:Y:S02]  /*eaa0*/  HADD2.F32 R54, -RZ, R53.H1_H1 ;  /* 0x30000035ff367230 */ /* 0x000fe40000004100 */
[C---:B------:R-:W-:Y:S01]  /*eab0*/  FMUL.FTZ R52, R37.reuse, R52 ;  /* 0x0000003425347220 */ /* 0x040fe20000410000 */
[----:B------:R-:W-:Y:S02]  /*eac0*/  HADD2.F32 R48, -RZ, R48.H1_H1 ;  /* 0x30000030ff307230 */ /* 0x000fe40000004100 */
[----:B------:R-:W-:Y:S02]  /*ead0*/  HADD2.F32 R53, -RZ, R14.H1_H1 ;  /* 0x3000000eff357230 */ /* 0x000fe40000004100 */
[----:B------:R-:W-:Y:S01]  /*eae0*/  FFMA.FTZ R14, R37, R50, -R56 ;  /* 0x00000032250e7223 */ /* 0x000fe20000010838 */
[----:B------:R-:W-:Y:S01]  /*eaf0*/  FMUL.FTZ R55, R51, R54 ;  /* 0x0000003633377220 */ /* 0x000fe20000410000 */
[----:B------:R-:W-:Y:S01]  /*eb00*/  FFMA.FTZ R37, R49, R50, R52 ;  /* 0x0000003231257223 */ /* 0x000fe20000010034 */
[C---:B------:R-:W-:Y:S01]  /*eb10*/  FMUL.FTZ R54, R48.reuse, R54 ;  /* 0x0000003630367220 */ /* 0x040fe20000410000 */
[----:B------:R-:W-:Y:S01]  /*eb20*/  F2FP.F16.E4M3.UNPACK_B R52, R39 ;  /* 0x00000027ff34723e */ /* 0x000fe200020006ff */
[----:B------:R-:W-:Y:S01]  /*eb30*/  FFMA.FTZ R49, R48, R53, -R55 ;  /* 0x0000003530317223 */ /* 0x000fe20000010837 */
[----:B------:R-:W-:Y:S01]  /*eb40*/  F2FP.F16.E4M3.UNPACK_B R50, R15 ;  /* 0x0000000fff32723e */ /* 0x000fe200020006ff */
[----:B------:R-:W-:Y:S01]  /*eb50*/  FFMA.FTZ R48, R51, R53, R54 ;  /* 0x0000003533307223 */ /* 0x000fe20000010036 */
[----:B------:R-:W-:Y:S01]  /*eb60*/  F2FP.F16.E4M3.UNPACK_B R56, R11 ;  /* 0x0000000bff38723e */ /* 0x000fe200020006ff */
[----:B------:R-:W-:Y:S01]  /*eb70*/  HADD2.F32 R54, -RZ, R52.H0_H0 ;  /* 0x20000034ff367230 */ /* 0x000fe20000004100 */
[----:B------:R-:W-:Y:S01]  /*eb80*/  F2FP.F16.E4M3.UNPACK_B R53, R39.H1 ;  /* 0x00000027ff35723e */ /* 0x000fe200030006ff */
[----:B------:R-:W-:Y:S01]  /*eb90*/  HADD2.F32 R11, -RZ, R59.H0_H0 ;  /* 0x2000003bff0b7230 */ /* 0x000fe20000004100 */
[----:B------:R-:W-:Y:S01]  /*eba0*/  F2FP.F16.E4M3.UNPACK_B R15, R15.H1 ;  /* 0x0000000fff0f723e */ /* 0x000fe200030006ff */
[----:B------:R-:W-:Y:S01]  /*ebb0*/  HADD2.F32 R39, -RZ, R50.H0_H0 ;  /* 0x20000032ff277230 */ /* 0x000fe20000004100 */
[----:B------:R-:W-:Y:S01]  /*ebc0*/  F2FP.SATFINITE.E4M3.F32.PACK_AB_MERGE_C R14, R49, R14, RZ ;  /* 0x0000000e310e723e */ /* 0x000fe200048070ff */
[----:B------:R-:W-:-:S02]  /*ebd0*/  HADD2.F32 R12, -RZ, R56.H0_H0 ;  /* 0x20000038ff0c7230 */ /* 0x000fc40000004100 */
[CC--:B------:R-:W-:Y:S01]  /*ebe0*/  FMUL.FTZ R64, R54.reuse, R11.reuse ;  /* 0x0000000b36407220 */ /* 0x0c0fe20000410000 */
[----:B------:R-:W-:Y:S02]  /*ebf0*/  HADD2.F32 R55, -RZ, R53.H0_H0 ;  /* 0x20000035ff377230 */ /* 0x000fe40000004100 */
[C---:B------:R-:W-:Y:S01]  /*ec00*/  FMUL.FTZ R61, R39.reuse, R11 ;  /* 0x0000000b273d7220 */ /* 0x040fe20000410000 */
[----:B------:R-:W-:Y:S02]  /*ec10*/  HADD2.F32 R62, -RZ, R60.H0_H0 ;  /* 0x2000003cff3e7230 */ /* 0x000fe40000004100 */
[-C--:B------:R-:W-:Y:S01]  /*ec20*/  FFMA.FTZ R11, R39, R12.reuse, -R64 ;  /* 0x0000000c270b7223 */ /* 0x080fe20000010840 */
[----:B------:R-:W-:Y:S02]  /*ec30*/  HADD2.F32 R51, -RZ, R15.H0_H0 ;  /* 0x2000000fff337230 */ /* 0x000fe40000004100 */
[----:B------:R-:W-:Y:S01]  /*ec40*/  FFMA.FTZ R12, R54, R12, R61 ;  /* 0x0000000c360c7223 */ /* 0x000fe2000001003d */
[----:B------:R-:W-:-:S02]  /*ec50*/  HADD2.F32 R53, -RZ, R53.H1_H1 ;  /* 0x30000035ff357230 */ /* 0x000fc40000004100 */
[-C--:B------:R-:W-:Y:S01]  /*ec60*/  FMUL.FTZ R66, R55, R62.reuse ;  /* 0x0000003e37427220 */ /* 0x080fe20000410000 */
[----:B------:R-:W-:Y:S02]  /*ec70*/  HADD2.F32 R60, -RZ, R60.H1_H1 ;  /* 0x3000003cff3c7230 */ /* 0x000fe40000004100 */
[----:B------:R-:W-:Y:S01]  /*ec80*/  FMUL.FTZ R62, R51, R62 ;  /* 0x0000003e333e7220 */ /* 0x000fe20000410000 */
[----:B------:R-:W-:Y:S01]  /*ec90*/  HADD2.F32 R15, -RZ, R15.H1_H1 ;  /* 0x3000000fff0f7230 */ /* 0x000fe20000004100 */
[----:B------:R-:W-:Y:S01]  /*eca0*/  F2FP.SATFINITE.E4M3.F32.PACK_AB_MERGE_C R37, R48, R37, RZ ;  /* 0x000000253025723e */ /* 0x000fe200048070ff */
[----:B------:R-:W-:Y:S01]  /*ecb0*/  HADD2.F32 R58, -RZ, R57.H0_H0 ;  /* 0x20000039ff3a7230 */ /* 0x000fe20000004100 */
[----:B------:R-:W-:Y:S01]  /*ecc0*/  F2FP.SATFINITE.E4M3.F32.PACK_AB_MERGE_C R13, R13, R46, R14 ;  /* 0x0000002e0d0d723e */ /* 0x000fe2000480700e */
[----:B------:R-:W-:Y:S01]  /*ecd0*/  HADD2.F32 R52, -RZ, R52.H1_H1 ;  /* 0x30000034ff347230 */ /* 0x000fe20000004100 */
[----:B------:R-:W-:Y:S01]  /*ece0*/  F2FP.SATFINITE.E4M3.F32.PACK_AB_MERGE_C R37, R36, R47, R37 ;  /* 0x0000002f2425723e */ /* 0x000fe20004807025 */
[----:B------:R-:W-:-:S02]  /*ecf0*/  HADD2.F32 R59, -RZ, R59.H1_H1 ;  /* 0x3000003bff3b7230 */ /* 0x000fc40000004100 */
[----:B------:R-:W-:Y:S01]  /*ed00*/  FFMA.FTZ R66, R51, R58, -R66 ;  /* 0x0000003a33427223 */ /* 0x000fe20000010842 */
[----:B------:R-:W-:Y:S02]  /*ed10*/  HADD2.F32 R39, -RZ, R56.H1_H1 ;  /* 0x30000038ff277230 */ /* 0x000fe40000004100 */
[-C--:B------:R-:W-:Y:S01]  /*ed20*/  FMUL.FTZ R56, R53, R60.reuse ;  /* 0x0000003c35387220 */ /* 0x080fe20000410000 */
[----:B------:R-:W-:Y:S02]  /*ed30*/  HADD2.F32 R50, -RZ, R50.H1_H1 ;  /* 0x30000032ff327230 */ /* 0x000fe40000004100 */
[----:B------:R-:W-:Y:S01]  /*ed40*/  FMUL.FTZ R60, R15, R60 ;  /* 0x0000003c0f3c7220 */ /* 0x000fe20000410000 */
[----:B------:R-:W-:Y:S02]  /*ed50*/  HADD2.F32 R54, -RZ, R57.H1_H1 ;  /* 0x30000039ff367230 */ /* 0x000fe40000004100 */
[-C--:B------:R-:W-:Y:S01]  /*ed60*/  FMUL.FTZ R51, R52, R59.reuse ;  /* 0x0000003b34337220 */ /* 0x080fe20000410000 */
[----:B------:R-:W-:Y:S01]  /*ed70*/  FFMA.FTZ R62, R55, R58, R62 ;  /* 0x0000003a373e7223 */ /* 0x000fe2000001003e */
[----:B------:R-:W-:Y:S01]  /*ed80*/  FMUL.FTZ R59, R50, R59 ;  /* 0x0000003b323b7220 */ /* 0x000fe20000410000 */
[----:B------:R-:W-:-:S02]  /*ed90*/  IMAD.MOV.U32 R36, RZ, RZ, R43 ;  /* 0x000000ffff247224 */ /* 0x000fc400078e002b */
[-C--:B------:R-:W-:Y:S01]  /*eda0*/  FFMA.FTZ R53, R53, R54.reuse, R60 ;  /* 0x0000003635357223 */ /* 0x080fe2000001003c */
[----:B------:R-:W-:Y:S01]  /*edb0*/  FFMA.FTZ R15, R15, R54, -R56 ;  /* 0x000000360f0f7223 */ /* 0x000fe20000010838 */
[-C--:B------:R-:W-:Y:S01]  /*edc0*/  FFMA.FTZ R59, R52, R39.reuse, R59 ;  /* 0x00000027343b7223 */ /* 0x080fe2000001003b */
[----:B------:R-:W-:Y:S01]  /*edd0*/  FFMA.FTZ R50, R50, R39, -R51 ;  /* 0x0000002732327223 */ /* 0x000fe20000010833 */
[----:B------:R-:W-:Y:S01]  /*ede0*/  IMAD.MOV.U32 R14, RZ, RZ, R42 ;  /* 0x000000ffff0e7224 */ /* 0x000fe200078e002a */
[----:B------:R-:W-:Y:S02]  /*edf0*/  F2FP.SATFINITE.E4M3.F32.PACK_AB_MERGE_C R53, R53, R62, RZ ;  /* 0x0000003e3535723e */ /* 0x000fe400048070ff */
[----:B------:R-:W-:Y:S02]  /*ee00*/  F2FP.SATFINITE.E4M3.F32.PACK_AB_MERGE_C R15, R15, R66, RZ ;  /* 0x000000420f0f723e */ /* 0x000fe400048070ff */
[----:B------:R-:W-:Y:S01]  /*ee10*/  F2FP.SATFINITE.E4M3.F32.PACK_AB_MERGE_C R39, R59, R12, R53 ;  /* 0x0000000c3b27723e */ /* 0x000fe20004807035 */
[----:B------:R-:W-:Y:S01]  /*ee20*/  IMAD.MOV.U32 R12, RZ, RZ, R45 ;  /* 0x000000ffff0c7224 */ /* 0x000fe200078e002d */
[----:B------:R-:W-:-:S07]  /*ee30*/  F2FP.SATFINITE.E4M3.F32.PACK_AB_MERGE_C R15, R50, R11, R15 ;  /* 0x0000000b320f723e */ /* 0x000fce000480700f */
.L_x_521:
[----:B------:R-:W-:Y:S05]  /*ee40*/  BSYNC B2 ;  /* 0x0000000000027941 */ /* 0x000fea0003800000 */
.L_x_520:
[----:B------:R-:W-:Y:S01]  /*ee50*/  ISETP.GE.AND P3, PT, R44, R133, PT ;  /* 0x000000852c00720c */ /* 0x000fe20003f66270 */
[----:B--2---:R2:W-:-:S12]  /*ee60*/  ST.E.128 desc[UR50][R40.64], R12 ;  /* 0x0000000c28007985 */ /* 0x0045d8000c101d32 */
[----:B------:R-:W-:-:S04]  /*ee70*/  @!P3 IADD3 R42, P4, R44, R120, RZ ;  /* 0x000000782c2ab210 */ /* 0x000fc80007f9e0ff */
[----:B------:R-:W-:-:S05]  /*ee80*/  @!P3 LEA.HI.X.SX32 R43, R44, R119, 0x1, P4 ;  /* 0x000000772c2bb211 */ /* 0x000fca00020f0eff */
[----:B---3--:R2:W-:Y:S04]  /*ee90*/  @!P3 ST.E.128 desc[UR50][R42.64], R36 ;  /* 0x000000242a00b985 */ /* 0x0085e8000c101d32 */
.L_x_519:
[----:B------:R-:W-:Y:S05]  /*eea0*/  BSYNC B1 ;  /* 0x0000000000017941 */ /* 0x000fea0003800000 */
.L_x_518:
[----:B------:R-:W-:-:S13]  /*eeb0*/  ISETP.NE.AND P3, PT, R30, RZ, PT ;  /* 0x000000ff1e00720c */ /* 0x000fda0003f65270 */
[----:B------:R-:W-:Y:S05]  /*eec0*/  @!P3 BRA `(.L_x_470) ;  /* 0x0000001400bcb947 */ /* 0x000fea0003800000 */
[----:B0---4-:R-:W4:Y:S04]  /*eed0*/  LDL R11, [R1+0x8] ;  /* 0x00000800010b7983 */ /* 0x011f280000100800 */
[----:B--2---:R-:W2:Y:S04]  /*eee0*/  LDL R13, [R1+0x38] ;  /* 0x00003800010d7983 */ /* 0x004ea80000100800 */
[----:B------:R-:W5:Y:S01]  /*eef0*/  LDL R12, [R1+0x3c] ;  /* 0x00003c00010c7983 */ /* 0x000f620000100800 */
[----:B------:R-:W-:-:S05]  /*ef00*/  IADD3 R40, P3, R26, R120, RZ ;  /* 0x000000781a287210 */ /* 0x000fca0007f7e0ff */
[----:B------:R-:W-:Y:S01]  /*ef10*/  IMAD.X R41, R119, 0x1, R27, P3 ;  /* 0x0000000177297824 */ /* 0x000fe200018e061b */
[----:B------:R-:W-:Y:S01]  /*ef20*/  ISETP.GE.AND P3, PT, R222, R113, PT ;  /* 0x00000071de00720c */ /* 0x000fe20003f66270 */
[----:B------:R-:W-:Y:S01]  /*ef30*/  BSSY B1, `(.L_x_522) ;  /* 0x00000ea000017945 */ /* 0x000fe20003800000 */
[----:B----4-:R-:W-:-:S04]  /*ef40*/  LOP3.LUT P4, RZ, R11, 0x1, RZ, 0xc0, !PT ;  /* 0x000000010bff7812 */ /* 0x010fc8000788c0ff */
[----:B------:R-:W-:Y:S01]  /*ef50*/  SEL R139, R114, R139, !P4 ;  /* 0x0000008b728b7207 */ /* 0x000fe20006000000 */
[----:B--2---:R-:W-:Y:S01]  /*ef60*/  IMAD.MOV.U32 R14, RZ, RZ, R13 ;  /* 0x000000ffff0e7224 */ /* 0x004fe200078e000d */
[----:B-----5:R-:W-:Y:S02]  /*ef70*/  MOV R13, R12 ;  /* 0x0000000c000d7202 */ /* 0x020fe40000000f00 */
        /* <DEDUP_REMOVED lines=13> */
[C---:B------:R-:W-:Y:S02]  /*f050*/  IMAD.IADD R11, R18.reuse, 0x1, R11 ;  /* 0x00000001120b7824 */ /* 0x040fe400078e020b */
[----:B------:R-:W-:-:S03]  /*f060*/  IMAD.IADD R36, R18, 0x1, R13 ;  /* 0x0000000112247824 */ /* 0x000fc600078e020d */
[----:B------:R0:W2:Y:S04]  /*f070*/  LDS.128 R12, [R11+0x24200] ;  /* 0x024200000b0c7984 */ /* 0x0000a80000000c00 */
[----:B------:R-:W4:Y:S01]  /*f080*/  LDS.128 R36, [R36+0x24200] ;  /* 0x0242000024247984 */ /* 0x000f220000000c00 */
[----:B------:R-:W-:Y:S05]  /*f090*/  @P3 BRA `(.L_x_523) ;  /* 0x0000000c004c3947 */ /* 0x000fea0003800000 */
[----:B------:R-:W-:Y:S01]  /*f0a0*/  SHF.R.U32.HI R43, RZ, 0x8, R81 ;  /* 0x00000008ff2b7819 */ /* 0x000fe20000011651 */
[----:B--2---:R-:W-:Y:S01]  /*f0b0*/  IMAD.MOV.U32 R46, RZ, RZ, R12 ;  /* 0x000000ffff2e7224 */ /* 0x004fe200078e000c */
[----:B------:R-:W-:Y:S01]  /*f0c0*/  SHF.R.U32.HI R49, RZ, 0x8, R69 ;  /* 0x00000008ff317819 */ /* 0x000fe20000011645 */
[----:B----4-:R-:W-:Y:S01]  /*f0d0*/  IMAD.MOV.U32 R44, RZ, RZ, R38 ;  /* 0x000000ffff2c7224 */ /* 0x010fe200078e0026 */
[----:B------:R-:W-:Y:S01]  /*f0e0*/  SHF.R.U32.HI R51, RZ, 0x8, R71 ;  /* 0x00000008ff337819 */ /* 0x000fe20000011647 */
[----:B------:R-:W-:Y:S01]  /*f0f0*/  IMAD.SHL.U32 R12, R43, 0x100, RZ ;  /* 0x000001002b0c7824 */ /* 0x000fe200078e00ff */
[----:B0-----:R-:W-:Y:S01]  /*f100*/  LOP3.LUT R11, R81, 0xff0000ff, RZ, 0xc0, !PT ;  /* 0xff0000ff510b7812 */ /* 0x001fe200078ec0ff */
[----:B------:R-:W-:Y:S01]  /*f110*/  IMAD.MOV.U32 R43, RZ, RZ, R14 ;  /* 0x000000ffff2b7224 */ /* 0x000fe200078e000e */
[----:B------:R-:W-:Y:S01]  /*f120*/  SHF.R.U32.HI R56, RZ, 0x10, R81 ;  /* 0x00000010ff387819 */ /* 0x000fe20000011651 */
[----:B------:R-:W-:Y:S01]  /*f130*/  IMAD.SHL.U32 R49, R49, 0x100, RZ ;  /* 0x0000010031317824 */ /* 0x000fe200078e00ff */
[--C-:B------:R-:W-:Y:S01]  /*f140*/  SHF.R.U32.HI R54, RZ, 0x8, R83.reuse ;  /* 0x00000008ff367819 */ /* 0x100fe20000011653 */
[----:B------:R-:W-:Y:S01]  /*f150*/  IMAD.SHL.U32 R51, R51, 0x100, RZ ;  /* 0x0000010033337824 */ /* 0x000fe200078e00ff */
[----:B------:R-:W-:-:S02]  /*f160*/  SHF.R.U32.HI R52, RZ, 0x10, R83 ;  /* 0x00000010ff347819 */ /* 0x000fc40000011653 */
[----:B------:R-:W-:Y:S01]  /*f170*/  LOP3.LUT R11, R11, 0xff00, R12, 0xf8, !PT ;  /* 0x0000ff000b0b7812 */ /* 0x000fe200078ef80c */
[----:B------:R-:W-:Y:S01]  /*f180*/  IMAD.SHL.U32 R12, R54, 0x100, RZ ;  /* 0x00000100360c7824 */ /* 0x000fe200078e00ff */
[----:B------:R-:W-:Y:S02]  /*f190*/  SHF.L.U32 R14, R56, 0x10, RZ ;  /* 0x00000010380e7819 */ /* 0x000fe400000006ff */
[----:B------:R-:W-:Y:S02]  /*f1a0*/  LOP3.LUT R48, R69, 0xff0000ff, RZ, 0xc0, !PT ;  /* 0xff0000ff45307812 */ /* 0x000fe400078ec0ff */
[----:B------:R-:W-:Y:S02]  /*f1b0*/  LOP3.LUT R50, R71, 0xff0000ff, RZ, 0xc0, !PT ;  /* 0xff0000ff47327812 */ /* 0x000fe400078ec0ff */
[----:B------:R-:W-:Y:S02]  /*f1c0*/  LOP3.LUT R45, R83, 0xff0000ff, RZ, 0xc0, !PT ;  /* 0xff0000ff532d7812 */ /* 0x000fe400078ec0ff */
[----:B------:R-:W-:-:S02]  /*f1d0*/  MOV R47, R36 ;  /* 0x00000024002f7202 */ /* 0x000fc40000000f00 */
[----:B------:R-:W-:Y:S01]  /*f1e0*/  LOP3.LUT R14, R11, 0xff0000, R14, 0xf8, !PT ;  /* 0x00ff00000b0e7812 */ /* 0x000fe200078ef80e */
[----:B------:R-:W-:Y:S01]  /*f1f0*/  IMAD.U32 R11, R52, 0x10000, RZ ;  /* 0x00010000340b7824 */ /* 0x000fe200078e00ff */
[----:B------:R-:W-:Y:S02]  /*f200*/  LOP3.LUT R36, R48, 0xff00, R49, 0xf8, !PT ;  /* 0x0000ff0030247812 */ /* 0x000fe400078ef831 */
[----:B------:R-:W-:Y:S02]  /*f210*/  LOP3.LUT R54, R50, 0xff00, R51, 0xf8, !PT ;  /* 0x0000ff0032367812 */ /* 0x000fe400078ef833 */
[----:B------:R-:W-:Y:S02]  /*f220*/  LOP3.LUT R12, R45, 0xff00, R12, 0xf8, !PT ;  /* 0x0000ff002d0c7812 */ /* 0x000fe400078ef80c */
[----:B------:R-:W-:Y:S02]  /*f230*/  F2FP.F16.E4M3.UNPACK_B R52, R137.H1 ;  /* 0x00000089ff34723e */ /* 0x000fe400030006ff */
[----:B------:R-:W-:-:S02]  /*f240*/  F2FP.F16.E4M3.UNPACK_B R50, R47.H1 ;  /* 0x0000002fff32723e */ /* 0x000fc400030006ff */
[----:B------:R-:W-:Y:S02]  /*f250*/  F2FP.F16.E4M3.UNPACK_B R48, R46.H1 ;  /* 0x0000002eff30723e */ /* 0x000fe400030006ff */
[----:B------:R-:W-:Y:S01]  /*f260*/  SHF.R.U32.HI R55, RZ, 0x10, R71 ;  /* 0x00000010ff377819 */ /* 0x000fe20000011647 */
[----:B------:R-:W-:Y:S01]  /*f270*/  HADD2.F32 R45, -RZ, R50.H0_H0 ;  /* 0x20000032ff2d7230 */ /* 0x000fe20000004100 */
[----:B------:R-:W-:Y:S01]  /*f280*/  SHF.R.U32.HI R53, RZ, 0x10, R69 ;  /* 0x00000010ff357819 */ /* 0x000fe20000011645 */
[----:B------:R-:W-:Y:S01]  /*f290*/  HADD2.F32 R38, -RZ, R48.H0_H0 ;  /* 0x20000030ff267230 */ /* 0x000fe20000004100 */
[----:B------:R-:W-:Y:S01]  /*f2a0*/  LOP3.LUT R12, R12, 0xff0000, R11, 0xf8, !PT ;  /* 0x00ff00000c0c7812 */ /* 0x000fe200078ef80b */
[----:B------:R-:W-:Y:S01]  /*f2b0*/  HADD2.F32 R11, -RZ, R52.H0_H0 ;  /* 0x20000034ff0b7230 */ /* 0x000fe20000004100 */
[----:B------:R-:W-:Y:S01]  /*f2c0*/  F2FP.F16.E4M3.UNPACK_B R49, R135.H1 ;  /* 0x00000087ff31723e */ /* 0x000fe200030006ff */
[----:B------:R-:W-:Y:S01]  /*f2d0*/  IMAD.U32 R55, R55, 0x10000, RZ ;  /* 0x0001000037377824 */ /* 0x000fe200078e00ff */
[----:B------:R-:W-:Y:S01]  /*f2e0*/  F2FP.F16.E4M3.UNPACK_B R137, R137 ;  /* 0x00000089ff89723e */ /* 0x000fe200020006ff */
[----:B------:R-:W-:-:S02]  /*f2f0*/  IMAD.U32 R53, R53, 0x10000, RZ ;  /* 0x0001000035357824 */ /* 0x000fc400078e00ff */
[CC--:B------:R-:W-:Y:S01]  /*f300*/  FMUL.FTZ R57, R45.reuse, R11.reuse ;  /* 0x0000000b2d397220 */ /* 0x0c0fe20000410000 */
[--C-:B------:R-:W-:Y:S02]  /*f310*/  HADD2.F32 R51, -RZ, R49.reuse.H0_H0 ;  /* 0x20000031ff337230 */ /* 0x100fe40000004100 */
[----:B------:R-:W-:Y:S01]  /*f320*/  FMUL.FTZ R56, R38, R11 ;  /* 0x0000000b26387220 */ /* 0x000fe20000410000 */
[----:B------:R-:W-:Y:S01]  /*f330*/  LOP3.LUT R11, R54, 0xff0000, R55, 0xf8, !PT ;  /* 0x00ff0000360b7812 */ /* 0x000fe200078ef837 */
[----:B------:R-:W-:Y:S01]  /*f340*/  HADD2.F32 R54, -RZ, R49.H1_H1 ;  /* 0x30000031ff367230 */ /* 0x000fe20000004100 */
[----:B------:R-:W-:Y:S01]  /*f350*/  LOP3.LUT R36, R36, 0xff0000, R53, 0xf8, !PT ;  /* 0x00ff000024247812 */ /* 0x000fe200078ef835 */
[-C--:B------:R-:W-:Y:S01]  /*f360*/  FFMA.FTZ R38, R38, R51.reuse, -R57 ;  /* 0x0000003326267223 */ /* 0x080fe20000010839 */
[----:B------:R-:W-:Y:S01]  /*f370*/  FFMA.FTZ R45, R45, R51, R56 ;  /* 0x000000332d2d7223 */ /* 0x000fe20000010038 */
[----:B------:R-:W-:Y:S01]  /*f380*/  HADD2.F32 R52, -RZ, R52.H1_H1 ;  /* 0x30000034ff347230 */ /* 0x000fe20000004100 */
[----:B------:R-:W-:Y:S01]  /*f390*/  F2FP.F16.E4M3.UNPACK_B R51, R47 ;  /* 0x0000002fff33723e */ /* 0x000fe200020006ff */
[----:B------:R-:W-:Y:S01]  /*f3a0*/  HADD2.F32 R49, -RZ, R48.H1_H1 ;  /* 0x30000030ff317230 */ /* 0x000fe20000004100 */
[----:B------:R-:W-:Y:S01]  /*f3b0*/  F2FP.F16.E4M3.UNPACK_B R135, R135 ;  /* 0x00000087ff87723e */ /* 0x000fe200020006ff */
[----:B------:R-:W-:Y:S01]  /*f3c0*/  HADD2.F32 R53, -RZ, R50.H1_H1 ;  /* 0x30000032ff357230 */ /* 0x000fe20000004100 */
[----:B------:R-:W-:Y:S01]  /*f3d0*/  F2FP.F16.E4M3.UNPACK_B R50, R46 ;  /* 0x0000002eff32723e */ /* 0x000fe200020006ff */
[----:B------:R-:W-:-:S02]  /*f3e0*/  HADD2.F32 R55, -RZ, R137.H0_H0 ;  /* 0x20000089ff377230 */ /* 0x000fc40000004100 */
[-C--:B------:R-:W-:Y:S01]  /*f3f0*/  FMUL.FTZ R56, R49, R52.reuse ;  /* 0x0000003431387220 */ /* 0x080fe20000410000 */
[----:B------:R-:W-:Y:S02]  /*f400*/  HADD2.F32 R137, -RZ, R137.H1_H1 ;  /* 0x30000089ff897230 */ /* 0x000fe40000004100 */
[----:B------:R-:W-:Y:S01]  /*f410*/  FMUL.FTZ R46, R53, R52 ;  /* 0x00000034352e7220 */ /* 0x000fe20000410000 */
[----:B------:R-:W-:Y:S02]  /*f420*/  HADD2.F32 R52, -RZ, R51.H0_H0 ;  /* 0x20000033ff347230 */ /* 0x000fe40000004100 */
[----:B------:R-:W-:Y:S02]  /*f430*/  HADD2.F32 R48, -RZ, R50.H0_H0 ;  /* 0x20000032ff307230 */ /* 0x000fe40000004100 */
[-C--:B------:R-:W-:Y:S01]  /*f440*/  FFMA.FTZ R47, R49, R54.reuse, -R46 ;  /* 0x00000036312f7223 */ /* 0x080fe2000001082e */
[----:B------:R-:W-:Y:S02]  /*f450*/  HADD2.F32 R49, -RZ, R135.H0_H0 ;  /* 0x20000087ff317230 */ /* 0x000fe40000004100 */
[-C--:B------:R-:W-:Y:S01]  /*f460*/  FMUL.FTZ R57, R52, R55.reuse ;  /* 0x0000003734397220 */ /* 0x080fe20000410000 */
[----:B------:R-:W-:Y:S01]  /*f470*/  FFMA.FTZ R46, R53, R54, R56 ;  /* 0x00000036352e7223 */ /* 0x000fe20000010038 */
[----:B------:R-:W-:Y:S01]  /*f480*/  FMUL.FTZ R55, R48, R55 ;  /* 0x0000003730377220 */ /* 0x000fe20000410000 */
[----:B------:R-:W-:-:S02]  /*f490*/  HADD2.F32 R53, -RZ, R51.H1_H1 ;  /* 0x30000033ff357230 */ /* 0x000fc40000004100 */
[-C--:B------:R-:W-:Y:S01]  /*f4a0*/  FFMA.FTZ R48, R48, R49.reuse, -R57 ;  /* 0x0000003130307223 */ /* 0x080fe20000010839 */
[----:B------:R-:W-:Y:S01]  /*f4b0*/  HADD2.F32 R50, -RZ, R50.H1_H1 ;  /* 0x30000032ff327230 */ /* 0x000fe20000004100 */
[----:B------:R-:W-:Y:S01]  /*f4c0*/  F2FP.F16.E4M3.UNPACK_B R57, R136.H1 ;  /* 0x00000088ff39723e */ /* 0x000fe200030006ff */
[----:B------:R-:W-:Y:S01]  /*f4d0*/  HADD2.F32 R135, -RZ, R135.H1_H1 ;  /* 0x30000087ff877230 */ /* 0x000fe20000004100 */
[----:B------:R-:W-:Y:S01]  /*f4e0*/  F2FP.F16.E4M3.UNPACK_B R54, R44.H1 ;  /* 0x0000002cff36723e */ /* 0x000fe200030006ff */
[----:B------:R-:W-:Y:S01]  /*f4f0*/  FFMA.FTZ R49, R52, R49, R55 ;  /* 0x0000003134317223 */ /* 0x000fe20000010037 */
[-C--:B------:R-:W-:Y:S01]  /*f500*/  FMUL.FTZ R51, R53, R137.reuse ;  /* 0x0000008935337220 */ /* 0x080fe20000410000 */
[----:B------:R-:W-:Y:S01]  /*f510*/  FMUL.FTZ R58, R50, R137 ;  /* 0x00000089323a7220 */ /* 0x000fe20000410000 */
[----:B------:R-:W-:Y:S01]  /*f520*/  F2FP.F16.E4M3.UNPACK_B R56, R134.H1 ;  /* 0x00000086ff38723e */ /* 0x000fe200030006ff */
[----:B------:R-:W-:Y:S01]  /*f530*/  HADD2.F32 R60, -RZ, R57.H0_H0 ;  /* 0x20000039ff3c7230 */ /* 0x000fe20000004100 */
[----:B------:R-:W-:Y:S01]  /*f540*/  F2FP.F16.E4M3.UNPACK_B R52, R43.H1 ;  /* 0x0000002bff34723e */ /* 0x000fe200030006ff */
[----:B------:R-:W-:-:S02]  /*f550*/  HADD2.F32 R55, -RZ, R54.H0_H0 ;  /* 0x20000036ff377230 */ /* 0x000fc40000004100 */
[-C--:B------:R-:W-:Y:S01]  /*f560*/  FFMA.FTZ R51, R50, R135.reuse, -R51 ;  /* 0x0000008732337223 */ /* 0x080fe20000010833 */
[----:B------:R-:W-:Y:S01]  /*f570*/  FFMA.FTZ R50, R53, R135, R58 ;  /* 0x0000008735327223 */ /* 0x000fe2000001003a */
[----:B------:R-:W-:Y:S01]  /*f580*/  HADD2.F32 R58, -RZ, R56.H0_H0 ;  /* 0x20000038ff3a7230 */ /* 0x000fe20000004100 */
[----:B------:R-:W-:Y:S01]  /*f590*/  F2FP.F16.E4M3.UNPACK_B R136, R136 ;  /* 0x00000088ff88723e */ /* 0x000fe200020006ff */
[----:B------:R-:W-:Y:S02]  /*f5a0*/  HADD2.F32 R53, -RZ, R52.H0_H0 ;  /* 0x20000034ff357230 */ /* 0x000fe40000004100 */
[-C--:B------:R-:W-:Y:S01]  /*f5b0*/  FMUL.FTZ R62, R55, R60.reuse ;  /* 0x0000003c373e7220 */ /* 0x080fe20000410000 */
[----:B------:R-:W-:Y:S01]  /*f5c0*/  HADD2.F32 R57, -RZ, R57.H1_H1 ;  /* 0x30000039ff397230 */ /* 0x000fe20000004100 */
[----:B------:R-:W-:Y:S01]  /*f5d0*/  F2FP.F16.E4M3.UNPACK_B R43, R43 ;  /* 0x0000002bff2b723e */ /* 0x000fe200020006ff */
[----:B------:R-:W-:Y:S02]  /*f5e0*/  HADD2.F32 R54, -RZ, R54.H1_H1 ;  /* 0x30000036ff367230 */ /* 0x000fe40000004100 */
[C---:B------:R-:W-:Y:S01]  /*f5f0*/  FMUL.FTZ R60, R53.reuse, R60 ;  /* 0x0000003c353c7220 */ /* 0x040fe20000410000 */
[----:B------:R-:W-:Y:S01]  /*f600*/  FFMA.FTZ R62, R53, R58, -R62 ;  /* 0x0000003a353e7223 */ /* 0x000fe2000001083e */
[----:B------:R-:W-:Y:S01]  /*f610*/  HADD2.F32 R52, -RZ, R52.H1_H1 ;  /* 0x30000034ff347230 */ /* 0x000fe20000004100 */
[----:B------:R-:W-:Y:S01]  /*f620*/  F2FP.F16.E4M3.UNPACK_B R134, R134 ;  /* 0x00000086ff86723e */ /* 0x000fe200020006ff */
[----:B------:R-:W-:-:S02]  /*f630*/  HADD2.F32 R53, -RZ, R56.H1_H1 ;  /* 0x30000038ff357230 */ /* 0x000fc40000004100 */
[-C--:B------:R-:W-:Y:S01]  /*f640*/  FMUL.FTZ R59, R54, R57.reuse ;  /* 0x00000039363b7220 */ /* 0x080fe20000410000 */
[----:B------:R-:W-:Y:S01]  /*f650*/  FFMA.FTZ R60, R55, R58, R60 ;  /* 0x0000003a373c7223 */ /* 0x000fe2000001003c */
[C---:B------:R-:W-:Y:S01]  /*f660*/  FMUL.FTZ R57, R52.reuse, R57 ;  /* 0x0000003934397220 */ /* 0x040fe20000410000 */
[--C-:B------:R-:W-:Y:S02]  /*f670*/  HADD2.F32 R55, -RZ, R136.reuse.H0_H0 ;  /* 0x20000088ff377230 */ /* 0x100fe40000004100 */
[-C--:B------:R-:W-:Y:S01]  /*f680*/  FFMA.FTZ R59, R52, R53.reuse, -R59 ;  /* 0x00000035343b7223 */ /* 0x080fe2000001083b */
[----:B------:R-:W-:Y:S01]  /*f690*/  F2FP.F16.E4M3.UNPACK_B R52, R44 ;  /* 0x0000002cff34723e */ /* 0x000fe200020006ff */
[----:B------:R-:W-:Y:S01]  /*f6a0*/  FFMA.FTZ R61, R54, R53, R57 ;  /* 0x00000035363d7223 */ /* 0x000fe20000010039 */
[----:B------:R-:W-:Y:S01]  /*f6b0*/  HADD2.F32 R44, -RZ, R43.H0_H0 ;  /* 0x2000002bff2c7230 */ /* 0x000fe20000004100 */
[----:B------:R-:W-:Y:S01]  /*f6c0*/  F2FP.SATFINITE.E4M3.F32.PACK_AB_MERGE_C R38, R47, R38, RZ ;  /* 0x000000262f26723e */ /* 0x000fe200048070ff */
[----:B------:R-:W-:Y:S01]  /*f6d0*/  HADD2.F32 R136, -RZ, R136.H1_H1 ;  /* 0x30000088ff887230 */ /* 0x000fe20000004100 */
[----:B------:R-:W-:Y:S01]  /*f6e0*/  F2FP.F16.E4M3.UNPACK_B R47, R13 ;  /* 0x0000000dff2f723e */ /* 0x000fe200020006ff */
[----:B------:R-:W-:-:S02]  /*f6f0*/  HADD2.F32 R53, -RZ, R52.H0_H0 ;  /* 0x20000034ff357230 */ /* 0x000fc40000004100 */
[CC--:B------:R-:W-:Y:S01]  /*f700*/  FMUL.FTZ R56, R44.reuse, R55.reuse ;  /* 0x000000372c387220 */ /* 0x0c0fe20000410000 */
[----:B------:R-:W-:Y:S01]  /*f710*/  HADD2.F32 R43, -RZ, R43.H1_H1 ;  /* 0x3000002bff2b7230 */ /* 0x000fe20000004100 */
[----:B------:R-:W-:Y:S01]  /*f720*/  F2FP.SATFINITE.E4M3.F32.PACK_AB_MERGE_C R60, R61, R60, RZ ;  /* 0x0000003c3d3c723e */ /* 0x000fe200048070ff */
[----:B------:R-:W-:Y:S02]  /*f730*/  HADD2.F32 R54, -RZ, R134.H0_H0 ;  /* 0x20000086ff367230 */ /* 0x000fe40000004100 */
[----:B------:R-:W-:Y:S01]  /*f740*/  FMUL.FTZ R57, R53, R55 ;  /* 0x0000003735397220 */ /* 0x000fe20000410000 */
[----:B------:R-:W-:Y:S02]  /*f750*/  HADD2.F32 R52, -RZ, R52.H1_H1 ;  /* 0x30000034ff347230 */ /* 0x000fe40000004100 */
[----:B------:R-:W-:Y:S01]  /*f760*/  FMUL.FTZ R55, R43, R136 ;  /* 0x000000882b377220 */ /* 0x000fe20000410000 */
[----:B------:R-:W-:Y:S02]  /*f770*/  HADD2.F32 R134, -RZ, R134.H1_H1 ;  /* 0x30000086ff867230 */ /* 0x000fe40000004100 */
[-C--:B------:R-:W-:Y:S01]  /*f780*/  FFMA.FTZ R57, R44, R54.reuse, -R57 ;  /* 0x000000362c397223 */ /* 0x080fe20000010839 */
[----:B------:R-:W-:Y:S01]  /*f790*/  FFMA.FTZ R56, R53, R54, R56 ;  /* 0x0000003635387223 */ /* 0x000fe20000010038 */
[----:B------:R-:W-:Y:S01]  /*f7a0*/  FMUL.FTZ R58, R52, R136 ;  /* 0x00000088343a7220 */ /* 0x000fe20000410000 */
[----:B------:R-:W-:Y:S01]  /*f7b0*/  F2FP.SATFINITE.E4M3.F32.PACK_AB_MERGE_C R44, R46, R45, RZ ;  /* 0x0000002d2e2c723e */ /* 0x000fe200048070ff */
[-C--:B------:R-:W-:Y:S01]  /*f7c0*/  FFMA.FTZ R55, R52, R134.reuse, R55 ;  /* 0x0000008634377223 */ /* 0x080fe20000010037 */
[----:B------:R-:W-:Y:S01]  /*f7d0*/  F2FP.F16.E4M3.UNPACK_B R52, R37 ;  /* 0x00000025ff34723e */ /* 0x000fe200020006ff */
[----:B------:R-:W-:Y:S01]  /*f7e0*/  FFMA.FTZ R58, R43, R134, -R58 ;  /* 0x000000862b3a7223 */ /* 0x000fe2000001083a */
[----:B------:R-:W-:Y:S01]  /*f7f0*/  F2FP.F16.E4M3.UNPACK_B R53, R36 ;  /* 0x00000024ff35723e */ /* 0x000fe200020006ff */
[----:B------:R-:W-:Y:S01]  /*f800*/  HADD2.F32 R46, -RZ, R47.H0_H0 ;  /* 0x2000002fff2e7230 */ /* 0x000fe20000004100 */
[----:B------:R-:W-:Y:S01]  /*f810*/  F2FP.SATFINITE.E4M3.F32.PACK_AB_MERGE_C R45, R51, R48, R38 ;  /* 0x00000030332d723e */ /* 0x000fe20004807026 */
[--C-:B------:R-:W-:Y:S01]  /*f820*/  HADD2.F32 R48, -RZ, R52.reuse.H0_H0 ;  /* 0x20000034ff307230 */ /* 0x100fe20000004100 */
[----:B------:R-:W-:Y:S01]  /*f830*/  F2FP.SATFINITE.E4M3.F32.PACK_AB_MERGE_C R44, R50, R49, R44 ;  /* 0x00000031322c723e */ /* 0x000fe2000480702c */
[--C-:B------:R-:W-:Y:S01]  /*f840*/  HADD2.F32 R49, -RZ, R53.reuse.H0_H0 ;  /* 0x20000035ff317230 */ /* 0x100fe20000004100 */
[----:B------:R-:W-:Y:S01]  /*f850*/  F2FP.SATFINITE.E4M3.F32.PACK_AB_MERGE_C R43, R59, R62, RZ ;  /* 0x0000003e3b2b723e */ /* 0x000fe200048070ff */
[----:B------:R-:W-:Y:S01]  /*f860*/  HADD2.F32 R52, -RZ, R52.H1_H1 ;  /* 0x30000034ff347230 */ /* 0x000fe20000004100 */
[----:B------:R-:W-:Y:S01]  /*f870*/  F2FP.F16.E4M3.UNPACK_B R50, R14 ;  /* 0x0000000eff32723e */ /* 0x000fe200020006ff */
[----:B------:R-:W-:Y:S01]  /*f880*/  HADD2.F32 R53, -RZ, R53.H1_H1 ;  /* 0x30000035ff357230 */ /* 0x000fe20000004100 */
[----:B------:R-:W-:Y:S01]  /*f890*/  F2FP.SATFINITE.E4M3.F32.PACK_AB_MERGE_C R43, R58, R57, R43 ;  /* 0x000000393a2b723e */ /* 0x000fe2000480702b */
[----:B------:R-:W-:Y:S01]  /*f8a0*/  FMUL.FTZ R57, R46, R49 ;  /* 0x000000312e397220 */ /* 0x000fe20000410000 */
[----:B------:R-:W-:Y:S01]  /*f8b0*/  F2FP.SATFINITE.E4M3.F32.PACK_AB_MERGE_C R38, R55, R56, R60 ;  /* 0x000000383726723e */ /* 0x000fe2000480703c */
[----:B------:R-:W-:-:S02]  /*f8c0*/  HADD2.F32 R51, -RZ, R50.H0_H0 ;  /* 0x20000032ff337230 */ /* 0x000fc40000004100 */
[----:B------:R-:W-:Y:S01]  /*f8d0*/  FMUL.FTZ R55, R48, R49 ;  /* 0x0000003130377220 */ /* 0x000fe20000410000 */
[----:B------:R-:W-:Y:S02]  /*f8e0*/  HADD2.F32 R49, -RZ, R47.H1_H1 ;  /* 0x3000002fff317230 */ /* 0x000fe40000004100 */
[----:B------:R-:W-:Y:S01]  /*f8f0*/  FMUL.FTZ R54, R52, R53 ;  /* 0x0000003534367220 */ /* 0x000fe20000410000 */
[----:B------:R-:W-:Y:S01]  /*f900*/  F2FP.F16.E4M3.UNPACK_B R14, R14.H1 ;  /* 0x0000000eff0e723e */ /* 0x000fe200030006ff */
[-C--:B------:R-:W-:Y:S01]  /*f910*/  FFMA.FTZ R46, R46, R51.reuse, -R55 ;  /* 0x000000332e2e7223 */ /* 0x080fe20000010837 */
[----:B------:R-:W-:Y:S01]  /*f920*/  FFMA.FTZ R47, R48, R51, R57 ;  /* 0x00000033302f7223 */ /* 0x000fe20000010039 */
[----:B------:R-:W-:Y:S02]  /*f930*/  HADD2.F32 R51, -RZ, R50.H1_H1 ;  /* 0x30000032ff337230 */ /* 0x000fe40000004100 */
[----:B------:R-:W-:Y:S01]  /*f940*/  FMUL.FTZ R55, R49, R53 ;  /* 0x0000003531377220 */ /* 0x000fe20000410000 */
[----:B------:R-:W-:-:S02]  /*f950*/  F2FP.F16.E4M3.UNPACK_B R48, R13.H1 ;  /* 0x0000000dff30723e */ /* 0x000fc400030006ff */
[----:B------:R-:W-:Y:S01]  /*f960*/  F2FP.F16.E4M3.UNPACK_B R50, R37.H1 ;  /* 0x00000025ff32723e */ /* 0x000fe200030006ff */
[-C--:B------:R-:W-:Y:S01]  /*f970*/  FFMA.FTZ R13, R49, R51.reuse, -R54 ;  /* 0x00000033310d7223 */ /* 0x080fe20000010836 */
[----:B------:R-:W-:Y:S01]  /*f980*/  F2FP.F16.E4M3.UNPACK_B R53, R36.H1 ;  /* 0x00000024ff35723e */ /* 0x000fe200030006ff */
[----:B------:R-:W-:Y:S01]  /*f990*/  FFMA.FTZ R36, R52, R51, R55 ;  /* 0x0000003334247223 */ /* 0x000fe20000010037 */
[----:B------:R-:W-:Y:S01]  /*f9a0*/  HADD2.F32 R37, -RZ, R48.H0_H0 ;  /* 0x20000030ff257230 */ /* 0x000fe20000004100 */
[----:B------:R-:W-:Y:S01]  /*f9b0*/  F2FP.F16.E4M3.UNPACK_B R58, R11.H1 ;  /* 0x0000000bff3a723e */ /* 0x000fe200030006ff */
[----:B------:R-:W-:Y:S02]  /*f9c0*/  HADD2.F32 R49, -RZ, R50.H0_H0 ;  /* 0x20000032ff317230 */ /* 0x000fe40000004100 */
[----:B------:R-:W-:Y:S02]  /*f9d0*/  HADD2.F32 R54, -RZ, R53.H0_H0 ;  /* 0x20000035ff367230 */ /* 0x000fe40000004100 */
[----:B------:R-:W-:-:S02]  /*f9e0*/  HADD2.F32 R48, -RZ, R48.H1_H1 ;  /* 0x30000030ff307230 */ /* 0x000fc40000004100 */
[----:B------:R-:W-:Y:S02]  /*f9f0*/  HADD2.F32 R51, -RZ, R53.H1_H1 ;  /* 0x30000035ff337230 */ /* 0x000fe40000004100 */
[-C--:B------:R-:W-:Y:S01]  /*fa00*/  FMUL.FTZ R56, R49, R54.reuse ;  /* 0x0000003631387220 */ /* 0x080fe20000410000 */
[----:B------:R-:W-:Y:S02]  /*fa10*/  HADD2.F32 R50, -RZ, R50.H1_H1 ;  /* 0x30000032ff327230 */ /* 0x000fe40000004100 */
[C---:B------:R-:W-:Y:S01]  /*fa20*/  FMUL.FTZ R54, R37.reuse, R54 ;  /* 0x0000003625367220 */ /* 0x040fe20000410000 */
[--C-:B------:R-:W-:Y:S02]  /*fa30*/  HADD2.F32 R52, -RZ, R14.reuse.H0_H0 ;  /* 0x2000000eff347230 */ /* 0x100fe40000004100 */
[-C--:B------:R-:W-:Y:S01]  /*fa40*/  FMUL.FTZ R57, R48, R51.reuse ;  /* 0x0000003330397220 */ /* 0x080fe20000410000 */
[----:B------:R-:W-:Y:S02]  /*fa50*/  HADD2.F32 R53, -RZ, R14.H1_H1 ;  /* 0x3000000eff357230 */ /* 0x000fe40000004100 */
[C---:B------:R-:W-:Y:S01]  /*fa60*/  FMUL.FTZ R55, R50.reuse, R51 ;  /* 0x0000003332377220 */ /* 0x040fe20000410000 */
[----:B------:R-:W-:Y:S01]  /*fa70*/  F2FP.F16.E4M3.UNPACK_B R51, R39 ;  /* 0x00000027ff33723e */ /* 0x000fe200020006ff */
[-C--:B------:R-:W-:Y:S01]  /*fa80*/  FFMA.FTZ R14, R37, R52.reuse, -R56 ;  /* 0x00000034250e7223 */ /* 0x080fe20000010838 */
[----:B------:R-:W-:Y:S01]  /*fa90*/  FFMA.FTZ R37, R49, R52, R54 ;  /* 0x0000003431257223 */ /* 0x000fe20000010036 */
[-C--:B------:R-:W-:Y:S01]  /*faa0*/  FFMA.FTZ R62, R50, R53.reuse, R57 ;  /* 0x00000035323e7223 */ /* 0x080fe20000010039 */
[----:B------:R-:W-:Y:S01]  /*fab0*/  FFMA.FTZ R49, R48, R53, -R55 ;  /* 0x0000003530317223 */ /* 0x000fe20000010837 */
[----:B------:R-:W-:Y:S01]  /*fac0*/  F2FP.F16.E4M3.UNPACK_B R57, R11 ;  /* 0x0000000bff39723e */ /* 0x000fe200020006ff */
[----:B------:R-:W-:Y:S01]  /*fad0*/  HADD2.F32 R53, -RZ, R51.H0_H0 ;  /* 0x20000033ff357230 */ /* 0x000fe20000004100 */
[-C--:B------:R-:W-:Y:S01]  /*fae0*/  F2FP.F16.E4M3.UNPACK_B R48, R15.reuse ;  /* 0x0000000fff30723e */ /* 0x080fe200020006ff */
[----:B------:R-:W-:Y:S01]  /*faf0*/  HADD2.F32 R59, -RZ, R58.H0_H0 ;  /* 0x2000003aff3b7230 */ /* 0x000fe20000004100 */
[----:B------:R-:W-:Y:S01]  /*fb00*/  F2FP.F16.E4M3.UNPACK_B R15, R15.H1 ;  /* 0x0000000fff0f723e */ /* 0x000fe200030006ff */
[----:B------:R-:W-:Y:S01]  /*fb10*/  HADD2.F32 R60, -RZ, R57.H0_H0 ;  /* 0x20000039ff3c7230 */ /* 0x000fe20000004100 */
[----:B------:R-:W-:Y:S01]  /*fb20*/  F2FP.F16.E4M3.UNPACK_B R52, R39.H1 ;  /* 0x00000027ff34723e */ /* 0x000fe200030006ff */
[----:B------:R-:W-:Y:S01]  /*fb30*/  HADD2.F32 R39, -RZ, R48.H0_H0 ;  /* 0x20000030ff277230 */ /* 0x000fe20000004100 */
[-C--:B------:R-:W-:Y:S01]  /*fb40*/  F2FP.F16.E4M3.UNPACK_B R54, R12.reuse ;  /* 0x0000000cff36723e */ /* 0x080fe200020006ff */
[----:B------:R-:W-:Y:S01]  /*fb50*/  HADD2.F32 R50, -RZ, R15.H0_H0 ;  /* 0x2000000fff327230 */ /* 0x000fe20000004100 */
[----:B------:R-:W-:Y:S01]  /*fb60*/  F2FP.F16.E4M3.UNPACK_B R12, R12.H1 ;  /* 0x0000000cff0c723e */ /* 0x000fe200030006ff */
[----:B------:R-:W-:-:S02]  /*fb70*/  HADD2.F32 R11, -RZ, R52.H0_H0 ;  /* 0x20000034ff0b7230 */ /* 0x000fc40000004100 */
[-C--:B------:R-:W-:Y:S01]  /*fb80*/  FMUL.FTZ R64, R53, R60.reuse ;  /* 0x0000003c35407220 */ /* 0x080fe20000410000 */
[----:B------:R-:W-:Y:S02]  /*fb90*/  HADD2.F32 R56, -RZ, R54.H0_H0 ;  /* 0x20000036ff387230 */ /* 0x000fe40000004100 */
[----:B------:R-:W-:Y:S01]  /*fba0*/  FMUL.FTZ R60, R39, R60 ;  /* 0x0000003c273c7220 */ /* 0x000fe20000410000 */
[----:B------:R-:W-:Y:S02]  /*fbb0*/  HADD2.F32 R52, -RZ, R52.H1_H1 ;  /* 0x30000034ff347230 */ /* 0x000fe40000004100 */
[-C--:B------:R-:W-:Y:S01]  /*fbc0*/  FMUL.FTZ R61, R11, R59.reuse ;  /* 0x0000003b0b3d7220 */ /* 0x080fe20000410000 */
[----:B------:R-:W-:Y:S02]  /*fbd0*/  HADD2.F32 R58, -RZ, R58.H1_H1 ;  /* 0x3000003aff3a7230 */ /* 0x000fe40000004100 */
[----:B------:R-:W-:Y:S01]  /*fbe0*/  FMUL.FTZ R66, R50, R59 ;  /* 0x0000003b32427220 */ /* 0x000fe20000410000 */
[----:B------:R-:W-:-:S02]  /*fbf0*/  HADD2.F32 R15, -RZ, R15.H1_H1 ;  /* 0x3000000fff0f7230 */ /* 0x000fc40000004100 */
[-C--:B------:R-:W-:Y:S01]  /*fc00*/  FFMA.FTZ R64, R39, R56.reuse, -R64 ;  /* 0x0000003827407223 */ /* 0x080fe20000010840 */
[----:B------:R-:W-:Y:S02]  /*fc10*/  HADD2.F32 R55, -RZ, R12.H0_H0 ;  /* 0x2000000cff377230 */ /* 0x000fe40000004100 */
[----:B------:R-:W-:Y:S01]  /*fc20*/  FFMA.FTZ R60, R53, R56, R60 ;  /* 0x00000038353c7223 */ /* 0x000fe2000001003c */
        /* <DEDUP_REMOVED lines=10> */
[----:B------:R-:W-:Y:S01]  /*fcd0*/  FMUL.FTZ R50, R48, R57 ;  /* 0x0000003930327220 */ /* 0x000fe20000410000 */
[-C--:B------:R-:W-:Y:S01]  /*fce0*/  FFMA.FTZ R56, R15, R12.reuse, -R56 ;  /* 0x0000000c0f387223 */ /* 0x080fe20000010838 */
[----:B------:R-:W-:Y:S01]  /*fcf0*/  FFMA.FTZ R39, R52, R12, R39 ;  /* 0x0000000c34277223 */ /* 0x000fe20000010027 */
[-C--:B------:R-:W-:Y:S01]  /*fd00*/  FFMA.FTZ R11, R48, R54.reuse, -R11 ;  /* 0x00000036300b7223 */ /* 0x080fe2000001080b */
[----:B------:R-:W-:Y:S01]  /*fd10*/  FFMA.FTZ R51, R51, R54, R50 ;  /* 0x0000003633337223 */ /* 0x000fe20000010032 */
[----:B------:R-:W-:Y:S01]  /*fd20*/  F2FP.SATFINITE.E4M3.F32.PACK_AB_MERGE_C R14, R49, R14, RZ ;  /* 0x0000000e310e723e */ /* 0x000fe200048070ff */
[----:B------:R-:W-:Y:S01]  /*fd30*/  IMAD.MOV.U32 R12, RZ, RZ, R45 ;  /* 0x000000ffff0c7224 */ /* 0x000fe200078e002d */
[----:B------:R-:W-:-:S02]  /*fd40*/  F2FP.SATFINITE.E4M3.F32.PACK_AB_MERGE_C R37, R62, R37, RZ ;  /* 0x000000253e25723e */ /* 0x000fc400048070ff */
[----:B------:R-:W-:Y:S02]  /*fd50*/  F2FP.SATFINITE.E4M3.F32.PACK_AB_MERGE_C R56, R56, R61, RZ ;  /* 0x0000003d3838723e */ /* 0x000fe400048070ff */
[----:B------:R-:W-:Y:S02]  /*fd60*/  F2FP.SATFINITE.E4M3.F32.PACK_AB_MERGE_C R39, R39, R66, RZ ;  /* 0x000000422727723e */ /* 0x000fe400048070ff */
[----:B------:R-:W-:Y:S01]  /*fd70*/  F2FP.SATFINITE.E4M3.F32.PACK_AB_MERGE_C R13, R13, R46, R14 ;  /* 0x0000002e0d0d723e */ /* 0x000fe2000480700e */
[----:B------:R-:W-:Y:S01]  /*fd80*/  IMAD.MOV.U32 R14, RZ, RZ, R43 ;  /* 0x000000ffff0e7224 */ /* 0x000fe200078e002b */
[----:B------:R-:W-:Y:S01]  /*fd90*/  F2FP.SATFINITE.E4M3.F32.PACK_AB_MERGE_C R37, R36, R47, R37 ;  /* 0x0000002f2425723e */ /* 0x000fe20004807025 */
[----:B------:R-:W-:Y:S01]  /*fda0*/  IMAD.MOV.U32 R36, RZ, RZ, R44 ;  /* 0x000000ffff247224 */ /* 0x000fe200078e002c */
[----:B------:R-:W-:Y:S02]  /*fdb0*/  F2FP.SATFINITE.E4M3.F32.PACK_AB_MERGE_C R15, R11, R64, R56 ;  /* 0x000000400b0f723e */ /* 0x000fe40004807038 */
[----:B------:R-:W-:-:S07]  /*fdc0*/  F2FP.SATFINITE.E4M3.F32.PACK_AB_MERGE_C R39, R51, R60, R39 ;  /* 0x0000003c3327723e */ /* 0x000fce0004807027 */
.L_x_523:
[----:B------:R-:W-:Y:S05]  /*fdd0*/  BSYNC B1 ;  /* 0x0000000000017941 */ /* 0x000fea0003800000 */
.L_x_522:
[----:B--2---:R2:W-:Y:S01]  /*fde0*/  ST.E.128 desc[UR50][R40.64], R12 ;  /* 0x0000000c28007985 */ /* 0x0045e2000c101d32 */
[----:B------:R-:W-:-:S13]  /*fdf0*/  ISETP.GE.AND P3, PT, R42, R133, PT ;  /* 0x000000852a00720c */ /* 0x000fda0003f66270 */
[----:B------:R-:W-:Y:S05]  /*fe00*/  @P3 BRA `(.L_x_470) ;  /* 0x0000000400ec3947 */ /* 0x000fea0003800000 */
[----:B--2---:R-:W-:-:S04]  /*fe10*/  IADD3 R12, P3, R42, R120, RZ ;  /* 0x000000782a0c7210 */ /* 0x004fc80007f7e0ff */
[----:B------:R-:W-:-:S05]  /*fe20*/  LEA.HI.X.SX32 R13, R42, R119, 0x1, P3 ;  /* 0x000000772a0d7211 */ /* 0x000fca00018f0eff */
[----:B----4-:R2:W-:Y:S01]  /*fe30*/  ST.E.128 desc[UR50][R12.64], R36 ;  /* 0x000000240c007985 */ /* 0x0105e2000c101d32 */
[----:B------:R-:W-:Y:S05]  /*fe40*/  BRA `(.L_x_470) ;  /* 0x0000000400dc7947 */ /* 0x000fea0003800000 */
.L_x_435:
[----:B------:R-:W-:-:S06]  /*fe50*/  UISETP.NE.AND UP0, UPT, UR49, 0x3, UPT ;  /* 0x000000033100788c */ /* 0x000fcc000bf05270 */
[----:B------:R-:W-:-:S13]  /*fe60*/  PLOP3.LUT P2, PT, PT, PT, UP0, 0x80, 0x0 ;  /* 0x000000000000781c */ /* 0x000fda0003f4f008 */
[----:B------:R-:W-:Y:S05]  /*fe70*/  @!P2 BRA `(.L_x_524) ;  /* 0x000000000004a947 */ /* 0x000fea0003800000 */
[----:B------:R-:W-:Y:S01]  /*fe80*/  BPT.TRAP 0x1 ;  /* 0x000000040000795c */ /* 0x000fe20000300000 */
.L_x_524:
[----:B------:R-:W2:Y:S01]  /*fe90*/  LDL R11, [R1+0xc] ;  /* 0x00000c00010b7983 */ /* 0x000ea20000100800 */
[----:B------:R-:W-:Y:S01]  /*fea0*/  LEA R93, R19, R18, 0x3 ;  /* 0x00000012135d7211 */ /* 0x000fe200078e18ff */
[----:B------:R-:W-:Y:S01]  /*feb0*/  BSSY B1, `(.L_x_525) ;  /* 0x0000005000017945 */ /* 0x000fe20003800000 */
[----:B------:R-:W-:Y:S02]  /*fec0*/  SHF.R.S32.HI R90, RZ, 0x1f, R35 ;  /* 0x0000001fff5a7819 */ /* 0x000fe40000011423 */
[----:B--2---:R-:W-:-:S04]  /*fed0*/  SHF.L.U32 R94, R11, 0x1f, RZ ;  /* 0x0000001f0b5e7819 */ /* 0x004fc800000006ff */
[----:B------:R-:W0:Y:S02]  /*fee0*/  SYNCS.PHASECHK.TRANS64.TRYWAIT P3, [R93+URZ+0x33490], R94 ;  /* 0x0334905e5d0075a7 */ /* 0x000e24000806017f */
[----:B0-----:R-:W-:Y:S05]  /*fef0*/  @!P3 BRA `(.L_x_526) ;  /* 0x000001f00050b947 */ /* 0x001fea0003800000 */
.L_x_798:
[----:B------:R-:W-:Y:S05]  /*ff00*/  BSYNC B1 ;  /* 0x0000000000017941 */ /* 0x000fea0003800000 */
.L_x_525:
[----:B------:R-:W1:Y:S01]  /*ff10*/  S2R R36, SR_TID.X ;  /* 0x0000000000247919 */ /* 0x000e620000002100 */
[----:B------:R-:W-:Y:S01]  /*ff20*/  ULDC.64 UR4, c[0x0][0x300] ;  /* 0x0000c00000047ab9 */ /* 0x000fe20000000a00 */
[----:B-----5:R-:W-:Y:S01]  /*ff30*/  SHF.R.S32.HI R91, RZ, 0x1f, R34 ;  /* 0x0000001fff5b7819 */ /* 0x020fe20000011422 */
[----:B------:R-:W-:Y:S01]  /*ff40*/  IMAD R14, R90, UR4, RZ ;  /* 0x000000045a0e7c24 */ /* 0x000fe2000f8e02ff */
[----:B------:R-:W-:Y:S01]  /*ff50*/  ULDC.64 UR6, c[0x0][0x2e8] ;  /* 0x0000ba0000067ab9 */ /* 0x000fe20000000a00 */
[----:B------:R-:W-:-:S04]  /*ff60*/  IMAD.WIDE.U32 R12, R35, UR4, RZ ;  /* 0x00000004230c7c25 */ /* 0x000fc8000f8e00ff */
[----:B------:R-:W-:Y:S01]  /*ff70*/  IMAD R11, R35, UR5, R14 ;  /* 0x00000005230b7c24 */ /* 0x000fe2000f8e020e */
[----:B------:R-:W-:Y:S01]  /*ff80*/  ULDC.64 UR4, c[0x0][0x310] ;  /* 0x0000c40000047ab9 */ /* 0x000fe20000000a00 */
[----:B------:R-:W-:Y:S02]  /*ff90*/  IMAD R92, R24, -0xa0, R2 ;  /* 0xffffff60185c7824 */ /* 0x000fe400078e0202 */
[----:B------:R-:W-:Y:S02]  /*ffa0*/  IMAD R15, R91, UR4, RZ ;  /* 0x000000045b0f7c24 */ /* 0x000fe4000f8e02ff */
[----:B------:R-:W-:Y:S01]  /*ffb0*/  IMAD.IADD R13, R13, 0x1, R11 ;  /* 0x000000010d0d7824 */ /* 0x000fe200078e020b */
[----:B------:R-:W-:Y:S01]  /*ffc0*/  VIMNMX R92, R92, 0xa0, PT ;  /* 0x000000a05c5c7848 */ /* 0x000fe20003fe0100 */
[C---:B------:R-:W-:Y:S02]  /*ffd0*/  IMAD R15, R34.reuse, UR5, R15 ;  /* 0x00000005220f7c24 */ /* 0x040fe4000f8e020f */
[----:B------:R-:W-:Y:S01]  /*ffe0*/  IMAD.WIDE.U32 R12, R34, UR4, R12 ;  /* 0x00000004220c7c25 */ /* 0x000fe2000f8e000c */
[----:B------:R-:W-:-:S03]  /*fff0*/  ULDC.64 UR4, c[0x0][0x308] ;  /* 0x0000c20000047ab9 */ /* 0x000fc60000000a00 */
[----:B------:R-:W-:Y:S02]  /*10000*/  IMAD.IADD R13, R13, 0x1, R15 ;  /* 0x000000010d0d7824 */ /* 0x000fe400078e020f */
[----:B------:R-:W-:Y:S01]  /*10010*/  IMAD.WIDE.U32 R12, R223, UR4, R12 ;  /* 0x00000004df0c7c25 */ /* 0x000fe2000f8e000c */
[----:B------:R-:W-:-:S03]  /*10020*/  UMOV UR4, 0xffffffff ;  /* 0xffffffff00047882 */ /* 0x000fc60000000000 */
[----:B------:R-:W-:Y:S01]  /*10030*/  IMAD R44, R223, UR5, R13 ;  /* 0x00000005df2c7c24 */ /* 0x000fe2000f8e020d */
[----:B------:R-:W-:Y:S01]  /*10040*/  IADD3 R42, P3, R12, UR6, RZ ;  /* 0x000000060c2a7c10 */ /* 0x000fe2000ff7e0ff */
[C---:B-1----:R-:W-:Y:S02]  /*10050*/  VIADD R37, R36.reuse, 0xffffff80 ;  /* 0xffffff8024257836 */ /* 0x042fe40000000000 */
[----:B------:R-:W-:Y:S01]  /*10060*/  VIADD R36, R36, 0xffffff80 ;  /* 0xffffff8024247836 */ /* 0x000fe20000000000 */
[----:B------:R-:W-:-:S04]  /*10070*/  IADD3.X R44, R44, UR7, RZ, P3, !PT ;  /* 0x000000072c2c7c10 */ /* 0x000fc80009ffe4ff */
[----:B------:R-:W-:-:S04]  /*10080*/  LEA.HI R36, R36, R37, RZ, 0x1 ;  /* 0x0000002524247211 */ /* 0x000fc800078f08ff */
[----:B------:R-:W-:-:S05]  /*10090*/  SHF.R.S32.HI R36, RZ, 0x1, R36 ;  /* 0x00000001ff247819 */ /* 0x000fca0000011424 */
[----:B------:R-:W-:-:S05]  /*100a0*/  IMAD.IADD R47, R92, 0x1, -R36 ;  /* 0x000000015c2f7824 */ /* 0x000fca00078e0a24 */
[----:B------:R-:W-:Y:S01]  /*100b0*/  ISETP.GE.AND P3, PT, R47, 0x1, PT ;  /* 0x000000012f00780c */ /* 0x000fe20003f66270 */
[----:B------:R-:W-:-:S12]  /*100c0*/  BRA.DIV UR4, `(.L_x_527) ;  /* 0x000001ee04f07947 */ /* 0x000fd8000b800000 */
[----:B------:R1:W2:Y:S04]  /*100d0*/  SHFL.IDX PT, R43, R44, RZ, 0x1e1f ;  /* 0x001e1fff2c2b7589 */ /* 0x0002a800000e0000 */
[----:B------:R1:W3:Y:S02]  /*100e0*/  SHFL.IDX PT, R45, R42, RZ, 0x1e1f ;  /* 0x001e1fff2a2d7589 */ /* 0x0002e400000e0000 */
.L_x_802:
[----:B------:R-:W-:Y:S04]  /*100f0*/  BSSY B1, `(.L_x_528) ;  /* 0x0000024000017945 */ /* 0x000fe80003800000 */
[----:B------:R-:W-:Y:S05]  /*10100*/  @!P3 BRA `(.L_x_529) ;  /* 0x000000000088b947 */ /* 0x000fea0003800000 */
[----:B------:R-:W4:Y:S01]  /*10110*/  LDL R11, [R1] ;  /* 0x00000000010b7983 */ /* 0x000f220000100800 */
[----:B------:R-:W-:Y:S02]  /*10120*/  ULDC UR4, c[0x0][0x2f4] ;  /* 0x0000bd0000047ab9 */ /* 0x000fe40000000800 */
[----:B------:R-:W-:-:S13]  /*10130*/  ISETP.GE.AND P5, PT, R16, UR4, PT ;  /* 0x0000000410007c0c */ /* 0x000fda000bfa6270 */
[----:B------:R-:W5:Y:S01]  /*10140*/  @!P5 LDS.128 R12, [R88+0x24200] ;  /* 0x02420000580cd984 */ /* 0x000f620000000c00 */
[----:B---3--:R-:W-:-:S05]  /*10150*/  @!P5 IADD3 R40, P3, R16, R45, RZ ;  /* 0x0000002d1028d210 */ /* 0x008fca0007f7e0ff */
[----:B--2---:R-:W-:Y:S01]  /*10160*/  @!P5 IMAD.X R41, R43, 0x1, R17, P3 ;  /* 0x000000012b29d824 */ /* 0x004fe200018e0611 */
[----:B------:R-:W-:-:S13]  /*10170*/  ISETP.GE.AND P3, PT, R23, UR4, PT ;  /* 0x0000000417007c0c */ /* 0x000fda000bf66270 */
[----:B------:R-:W-:Y:S01]  /*10180*/  @!P3 IADD3 R38, P4, R23, R45, RZ ;  /* 0x0000002d1726b210 */ /* 0x000fe20007f9e0ff */
[----:B-----5:R2:W-:Y:S01]  /*10190*/  @!P5 ST.E.128 desc[UR50][R40.64], R12 ;  /* 0x0000000c2800d985 */ /* 0x0205e2000c101d32 */
[----:B------:R-:W-:-:S13]  /*101a0*/  ISETP.GE.AND P5, PT, R221, UR4, PT ;  /* 0x00000004dd007c0c */ /* 0x000fda000bfa6270 */
[----:B------:R-:W3:Y:S01]  /*101b0*/  @!P5 LDS.128 R12, [R89+0x24200] ;  /* 0x02420000590cd984 */ /* 0x000ee20000000c00 */
[----:B------:R-:W-:Y:S01]  /*101c0*/  @!P5 IMAD.SHL.U32 R46, R226, 0x10, RZ ;  /* 0x00000010e22ed824 */ /* 0x000fe200078e00ff */
[----:B----4-:R-:W-:Y:S02]  /*101d0*/  @!P3 IADD3.X R39, R43, R11, RZ, P4, !PT ;  /* 0x0000000b2b27b210 */ /* 0x010fe400027fe4ff */
[----:B------:R-:W-:-:S13]  /*101e0*/  ISETP.GE.AND P4, PT, R22, UR4, PT ;  /* 0x0000000416007c0c */ /* 0x000fda000bf86270 */
[----:B------:R-:W-:-:S05]  /*101f0*/  @!P4 IADD3 R36, P6, R22, R45, RZ ;  /* 0x0000002d1624c210 */ /* 0x000fca0007fde0ff */
[----:B------:R-:W-:Y:S01]  /*10200*/  @!P4 IMAD.X R37, R43, 0x1, R229, P6 ;  /* 0x000000012b25c824 */ /* 0x000fe200030e06e5 */
[----:B--2---:R-:W-:-:S04]  /*10210*/  @!P5 IADD3 R40, P6, R46, R45, RZ ;  /* 0x0000002d2e28d210 */ /* 0x004fc80007fde0ff */
[----:B------:R-:W-:-:S05]  /*10220*/  @!P5 LEA.HI.X.SX32 R41, R46, R43, 0x1, P6 ;  /* 0x0000002b2e29d211 */ /* 0x000fca00030f0eff */
[----:B---3--:R2:W-:Y:S01]  /*10230*/  @!P5 ST.E.128 desc[UR50][R40.64], R12 ;  /* 0x0000000c2800d985 */ /* 0x0085e2000c101d32 */
[----:B------:R-:W-:-:S13]  /*10240*/  ISETP.GE.AND P5, PT, R222, UR4, PT ;  /* 0x00000004de007c0c */ /* 0x000fda000bfa6270 */
[----:B------:R-:W3:Y:S01]  /*10250*/  @!P5 LDS.128 R12, [R88+0x26a00] ;  /* 0x026a0000580cd984 */ /* 0x000ee20000000c00 */
[----:B------:R-:W-:-:S05]  /*10260*/  @!P5 IMAD.SHL.U32 R46, R227, 0x10, RZ ;  /* 0x00000010e32ed824 */ /* 0x000fca00078e00ff */
[----:B--2---:R-:W-:-:S04]  /*10270*/  @!P5 IADD3 R40, P6, R46, R45, RZ ;  /* 0x0000002d2e28d210 */ /* 0x004fc80007fde0ff */
[----:B------:R-:W-:-:S05]  /*10280*/  @!P5 LEA.HI.X.SX32 R41, R46, R43, 0x1, P6 ;  /* 0x0000002b2e29d211 */ /* 0x000fca00030f0eff */
[----:B---3--:R2:W-:Y:S01]  /*10290*/  @!P5 ST.E.128 desc[UR50][R40.64], R12 ;  /* 0x0000000c2800d985 */ /* 0x0085e2000c101d32 */
[----:B------:R-:W-:-:S03]  /*102a0*/  ISETP.GE.AND P5, PT, R220, UR4, PT ;  /* 0x00000004dc007c0c */ /* 0x000fc6000bfa6270 */
[----:B------:R-:W3:Y:S10]  /*102b0*/  @!P3 LDS.128 R12, [R89+0x26a00] ;  /* 0x026a0000590cb984 */ /* 0x000ef40000000c00 */
[----:B--2---:R-:W-:-:S05]  /*102c0*/  @!P5 IADD3 R40, P6, R220, R45, RZ ;  /* 0x0000002ddc28d210 */ /* 0x004fca0007fde0ff */
[----:B------:R-:W-:Y:S01]  /*102d0*/  @!P5 IMAD.X R41, R43, 0x1, R228, P6 ;  /* 0x000000012b29d824 */ /* 0x000fe200030e06e4 */
[----:B---3--:R-:W-:Y:S04]  /*102e0*/  @!P3 ST.E.128 desc[UR50][R38.64], R12 ;  /* 0x0000000c2600b985 */ /* 0x008fe8000c101d32 */
[----:B------:R-:W2:Y:S04]  /*102f0*/  @!P4 LDS.128 R12, [R88+0x29200] ;  /* 0x02920000580cc984 */ /* 0x000ea80000000c00 */
[----:B--2---:R-:W-:Y:S04]  /*10300*/  @!P4 ST.E.128 desc[UR50][R36.64], R12 ;  /* 0x0000000c2400c985 */ /* 0x004fe8000c101d32 */
[----:B------:R-:W2:Y:S04]  /*10310*/  @!P5 LDS.128 R12, [R89+0x29200] ;  /* 0x02920000590cd984 */ /* 0x000ea80000000c00 */
[----:B--2---:R4:W-:Y:S02]  /*10320*/  @!P5 ST.E.128 desc[UR50][R40.64], R12 ;  /* 0x0000000c2800d985 */ /* 0x0049e4000c101d32 */
.L_x_529:
[----:B------:R-:W-:Y:S05]  /*10330*/  BSYNC B1 ;  /* 0x0000000000017941 */ /* 0x000fea0003800000 */
.L_x_528:
[----:B------:R-:W-:-:S03]  /*10340*/  UMOV UR4, 0xffffffff ;  /* 0xffffffff00047882 */ /* 0x000fc60000000000 */
[----:B------:R-:W-:Y:S05]  /*10350*/  BRA.DIV UR4, `(.L_x_530) ;  /* 0x000001ee04987947 */ /* 0x000fea000b800000 */
[----:B--2---:R2:W0:Y:S04]  /*10360*/  SHFL.IDX PT, R43, R44, 0x1, 0x1e1f ;  /* 0x003e1f002c2b7f89 */ /* 0x00442800000e0000 */
[----:B---3--:R2:W3:Y:S02]  /*10370*/  SHFL.IDX PT, R45, R42, 0x1, 0x1e1f ;  /* 0x003e1f002a2d7f89 */ /* 0x0084e400000e0000 */
.L_x_806:
[----:B------:R-:W-:-:S13]  /*10380*/  ISETP.GE.AND P3, PT, R47, 0x81, PT ;  /* 0x000000812f00780c */ /* 0x000fda0003f66270 */
[----:B------:R-:W-:Y:S05]  /*10390*/  @!P3 BRA `(.L_x_470) ;  /* 0x000000000088b947 */ /* 0x000fea0003800000 */
[----:B------:R-:W5:Y:S01]  /*103a0*/  LDL R11, [R1] ;  /* 0x00000000010b7983 */ /* 0x000f620000100800 */
[----:B------:R-:W-:Y:S02]  /*103b0*/  ULDC UR4, c[0x0][0x2f4] ;  /* 0x0000bd0000047ab9 */ /* 0x000fe40000000800 */
[----:B------:R-:W-:-:S13]  /*103c0*/  ISETP.GE.AND P5, PT, R16, UR4, PT ;  /* 0x0000000410007c0c */ /* 0x000fda000bfa6270 */
[----:B----4-:R-:W4:Y:S01]  /*103d0*/  @!P5 LDS.128 R12, [R88+0x26200] ;  /* 0x02620000580cd984 */ /* 0x010f220000000c00 */
[----:B---3--:R-:W-:-:S05]  /*103e0*/  @!P5 IADD3 R40, P3, R16, R45, RZ ;  /* 0x0000002d1028d210 */ /* 0x008fca0007f7e0ff */
[----:B0-----:R-:W-:Y:S01]  /*103f0*/  @!P5 IMAD.X R41, R43, 0x1, R17, P3 ;  /* 0x000000012b29d824 */ /* 0x001fe200018e0611 */
[----:B------:R-:W-:-:S13]  /*10400*/  ISETP.GE.AND P3, PT, R23, UR4, PT ;  /* 0x0000000417007c0c */ /* 0x000fda000bf66270 */
[----:B------:R-:W-:Y:S01]  /*10410*/  @!P3 IADD3 R38, P4, R23, R45, RZ ;  /* 0x0000002d1726b210 */ /* 0x000fe20007f9e0ff */
[----:B----4-:R0:W-:Y:S01]  /*10420*/  @!P5 ST.E.128 desc[UR50][R40.64], R12 ;  /* 0x0000000c2800d985 */ /* 0x0101e2000c101d32 */
[----:B------:R-:W-:-:S13]  /*10430*/  ISETP.GE.AND P5, PT, R221, UR4, PT ;  /* 0x00000004dd007c0c */ /* 0x000fda000bfa6270 */
[----:B------:R-:W3:Y:S01]  /*10440*/  @!P5 LDS.128 R12, [R89+0x26200] ;  /* 0x02620000590cd984 */ /* 0x000ee20000000c00 */
[----:B-12---:R-:W-:Y:S02]  /*10450*/  @!P5 IMAD.SHL.U32 R42, R226, 0x10, RZ ;  /* 0x00000010e22ad824 */ /* 0x006fe400078e00ff */
[----:B-----5:R-:W-:Y:S01]  /*10460*/  @!P3 IMAD.X R39, R43, 0x1, R11, P4 ;  /* 0x000000012b27b824 */ /* 0x020fe200020e060b */
[----:B------:R-:W-:-:S13]  /*10470*/  ISETP.GE.AND P4, PT, R22, UR4, PT ;  /* 0x0000000416007c0c */ /* 0x000fda000bf86270 */
[----:B------:R-:W-:-:S04]  /*10480*/  @!P4 IADD3 R36, P6, R22, R45, RZ ;  /* 0x0000002d1624c210 */ /* 0x000fc80007fde0ff */
[----:B------:R-:W-:Y:S02]  /*10490*/  @!P4 IADD3.X R37, R43, R229, RZ, P6, !PT ;  /* 0x000000e52b25c210 */ /* 0x000fe400037fe4ff */
[----:B0-----:R-:W-:-:S04]  /*104a0*/  @!P5 IADD3 R40, P6, R42, R45, RZ ;  /* 0x0000002d2a28d210 */ /* 0x001fc80007fde0ff */
[----:B------:R-:W-:-:S05]  /*104b0*/  @!P5 LEA.HI.X.SX32 R41, R42, R43, 0x1, P6 ;  /* 0x0000002b2a29d211 */ /* 0x000fca00030f0eff */
[----:B---3--:R0:W-:Y:S01]  /*104c0*/  @!P5 ST.E.128 desc[UR50][R40.64], R12 ;  /* 0x0000000c2800d985 */ /* 0x0081e2000c101d32 */
[----:B------:R-:W-:-:S13]  /*104d0*/  ISETP.GE.AND P5, PT, R222, UR4, PT ;  /* 0x00000004de007c0c */ /* 0x000fda000bfa6270 */
[----:B------:R-:W1:Y:S01]  /*104e0*/  @!P5 LDS.128 R12, [R88+0x28a00] ;  /* 0x028a0000580cd984 */ /* 0x000e620000000c00 */
[----:B------:R-:W-:-:S05]  /*104f0*/  @!P5 IMAD.SHL.U32 R42, R227, 0x10, RZ ;  /* 0x00000010e32ad824 */ /* 0x000fca00078e00ff */
[----:B0-----:R-:W-:-:S04]  /*10500*/  @!P5 IADD3 R40, P6, R42, R45, RZ ;  /* 0x0000002d2a28d210 */ /* 0x001fc80007fde0ff */
[----:B------:R-:W-:-:S05]  /*10510*/  @!P5 LEA.HI.X.SX32 R41, R42, R43, 0x1, P6 ;  /* 0x0000002b2a29d211 */ /* 0x000fca00030f0eff */
[----:B-1----:R0:W-:Y:S01]  /*10520*/  @!P5 ST.E.128 desc[UR50][R40.64], R12 ;  /* 0x0000000c2800d985 */ /* 0x0021e2000c101d32 */
[----:B------:R-:W-:-:S03]  /*10530*/  ISETP.GE.AND P5, PT, R220, UR4, PT ;  /* 0x00000004dc007c0c */ /* 0x000fc6000bfa6270 */
[----:B------:R-:W1:Y:S10]  /*10540*/  @!P3 LDS.128 R12, [R89+0x28a00] ;  /* 0x028a0000590cb984 */ /* 0x000e740000000c00 */
[----:B0-----:R-:W-:-:S05]  /*10550*/  @!P5 IADD3 R40, P6, R220, R45, RZ ;  /* 0x0000002ddc28d210 */ /* 0x001fca0007fde0ff */
[----:B------:R-:W-:Y:S01]  /*10560*/  @!P5 IMAD.X R41, R43, 0x1, R228, P6 ;  /* 0x000000012b29d824 */ /* 0x000fe200030e06e4 */
[----:B-1----:R-:W-:Y:S04]  /*10570*/  @!P3 ST.E.128 desc[UR50][R38.64], R12 ;  /* 0x0000000c2600b985 */ /* 0x002fe8000c101d32 */
[----:B------:R-:W0:Y:S04]  /*10580*/  @!P4 LDS.128 R12, [R88+0x2b200] ;  /* 0x02b20000580cc984 */ /* 0x000e280000000c00 */
[----:B0-----:R-:W-:Y:S04]  /*10590*/  @!P4 ST.E.128 desc[UR50][R36.64], R12 ;  /* 0x0000000c2400c985 */ /* 0x001fe8000c101d32 */
[----:B------:R-:W0:Y:S04]  /*105a0*/  @!P5 LDS.128 R12, [R89+0x2b200] ;  /* 0x02b20000590cd984 */ /* 0x000e280000000c00 */
[----:B0-----:R0:W-:Y:S02]  /*105b0*/  @!P5 ST.E.128 desc[UR50][R40.64], R12 ;  /* 0x0000000c2800d985 */ /* 0x0011e4000c101d32 */
.L_x_470:
[----:B------:R-:W-:Y:S05]  /*105c0*/  BSYNC B0 ;  /* 0x0000000000007941 */ /* 0x000fea0003800000 */
.L_x_434:
[----:B0---4-:R-:W0:Y:S01]  /*105d0*/  S2R R11, SR_TID.X ;  /* 0x00000000000b7919 */ /* 0x011e220000002100 */
[----:B------:R-:W-:Y:S01]  /*105e0*/  @!PT LDS RZ, [RZ] ;  /* 0x00000000fffff984 */ /* 0x000fe20000000800 */
[----:B------:R-:W-:Y:S01]  /*105f0*/  @!PT LDS RZ, [RZ] ;  /* 0x00000000fffff984 */ /* 0x000fe20000000800 */
[----:B------:R-:W-:Y:S01]  /*10600*/  @!PT LDS RZ, [RZ] ;  /* 0x00000000fffff984 */ /* 0x000fe20000000800 */
[----:B------:R-:W-:Y:S01]  /*10610*/  @!PT LDS RZ, [RZ] ;  /* 0x00000000fffff984 */ /* 0x000fe20000000800 */
[----:B------:R4:W-:Y:S06]  /*10620*/  MEMBAR.ALL.CTA ;  /* 0x0000000000007992 */ /* 0x0009ec0000008000 */
[----:B----4-:R-:W4:Y:S01]  /*10630*/  FENCE.VIEW.ASYNC.S ;  /* 0x00000000000073c6 */ /* 0x010f220000000000 */
[----:B------:R-:W-:Y:S05]  /*10640*/  WARPSYNC.ALL ;  /* 0x0000000000007948 */ /* 0x000fea0003800000 */
[----:B------:R-:W-:Y:S01]  /*10650*/  BSSY B0, `(.L_x_531) ;  /* 0x0000008000007945 */ /* 0x000fe20003800000 */
[----:B----4-:R4:W-:Y:S01]  /*10660*/  BAR.SYNC.DEFER_BLOCKING R138, 0x80 ;  /* 0x0002008a0000751d */ /* 0x0109e20000010000 */
[----:B0-----:R-:W-:-:S13]  /*10670*/  LOP3.LUT P3, RZ, R11, 0x7f, RZ, 0xc0, !PT ;  /* 0x0000007f0bff7812 */ /* 0x001fda000786c0ff */
[----:B------:R-:W-:-:S05]  /*10680*/  @!P3 VIADD R11, R93, 0x334a0 ;  /* 0x000334a05d0bb836 */ /* 0x000fca0000000000 */
[----:B------:R-:W-:-:S04]  /*10690*/  @!P3 PRMT R11, RZ, 0x654, R11 ;  /* 0x00000654ff0bb816 */ /* 0x000fc8000000000b */
[----:B------:R4:W-:Y:S01]  /*106a0*/  @!P3 SYNCS.ARRIVE.TRANS64.RED.A1T0 RZ, [R11+URZ], RZ ;  /* 0x000000ff0bffb9a7 */ /* 0x0009e2000810043f */
[----:B------:R-:W-:Y:S05]  /*106b0*/  @!P2 BRA `(.L_x_532) ;  /* 0x000000000004a947 */ /* 0x000fea0003800000 */
[----:B------:R-:W-:Y:S01]  /*106c0*/  BPT.TRAP 0x1 ;  /* 0x000000040000795c */ /* 0x000fe20000300000 */
.L_x_532:
[----:B------:R-:W-:Y:S05]  /*106d0*/  BSYNC B0 ;  /* 0x0000000000007941 */ /* 0x000fea0003800000 */
.L_x_531:
[----:B------:R-:W0:Y:S01]  /*106e0*/  SYNCS.PHASECHK.TRANS64.TRYWAIT P2, [R93+URZ+0x334b0], R94 ;  /* 0x0334b05e5d0075a7 */ /* 0x000e22000804017f */
[----:B------:R-:W-:Y:S01]  /*106f0*/  ULDC UR39, c[0x0][0x2f4] ;  /* 0x0000bd0000277ab9 */ /* 0x000fe20000000800 */
[----:B------:R-:W-:Y:S04]  /*10700*/  BSSY B0, `(.L_x_533) ;  /* 0x0000002000007945 */ /* 0x000fe80003800000 */
[----:B0-----:R-:W-:Y:S05]  /*10710*/  @!P2 BRA `(.L_x_534) ;  /* 0x000001e800f4a947 */ /* 0x001fea0003800000 */
.L_x_807:
[----:B------:R-:W-:Y:S05]  /*10720*/  BSYNC B0 ;  /* 0x0000000000007941 */ /* 0x000fea0003800000 */
.L_x_533:
[----:B-12---:R0:W5:Y:S01]  /*10730*/  LDL R44, [R1] ;  /* 0x00000000012c7983 */ /* 0x0061620000100800 */
[----:B------:R-:W-:Y:S01]  /*10740*/  ULDC.64 UR4, c[0x0][0x328] ;  /* 0x0000ca0000047ab9 */ /* 0x000fe20000000a00 */
[----:B------:R-:W-:Y:S01]  /*10750*/  ULDC.64 UR6, c[0x0][0x318] ;  /* 0x0000c60000067ab9 */ /* 0x000fe20000000a00 */
[----:B------:R-:W-:Y:S01]  /*10760*/  IMAD R90, R90, UR4, RZ ;  /* 0x000000045a5a7c24 */ /* 0x000fe2000f8e02ff */
[----:B----4-:R-:W1:Y:S01]  /*10770*/  S2R R11, SR_TID.X ;  /* 0x00000000000b7919 */ /* 0x010e620000002100 */
[C---:B------:R-:W-:Y:S01]  /*10780*/  IMAD.WIDE.U32 R12, R35.reuse, UR4, RZ ;  /* 0x00000004230c7c25 */ /* 0x040fe2000f8e00ff */
[----:B------:R-:W-:Y:S03]  /*10790*/  BSSY B0, `(.L_x_535) ;  /* 0x0000036000007945 */ /* 0x000fe60003800000 */
[----:B------:R-:W-:Y:S01]  /*107a0*/  IMAD R35, R35, UR5, R90 ;  /* 0x0000000523237c24 */ /* 0x000fe2000f8e025a */
[----:B------:R-:W-:-:S02]  /*107b0*/  ULDC.64 UR4, c[0x0][0x338] ;  /* 0x0000ce0000047ab9 */ /* 0x000fc40000000a00 */
[----:B------:R-:W-:Y:S02]  /*107c0*/  IMAD R91, R91, UR4, RZ ;  /* 0x000000045b5b7c24 */ /* 0x000fe4000f8e02ff */
[----:B------:R-:W-:Y:S02]  /*107d0*/  IMAD.IADD R13, R13, 0x1, R35 ;  /* 0x000000010d0d7824 */ /* 0x000fe400078e0223 */
[C---:B------:R-:W-:Y:S02]  /*107e0*/  IMAD R91, R34.reuse, UR5, R91 ;  /* 0x00000005225b7c24 */ /* 0x040fe4000f8e025b */
[----:B------:R-:W-:Y:S01]  /*107f0*/  IMAD.WIDE.U32 R12, R34, UR4, R12 ;  /* 0x00000004220c7c25 */ /* 0x000fe2000f8e000c */
[----:B------:R-:W-:-:S03]  /*10800*/  ULDC.64 UR4, c[0x0][0x330] ;  /* 0x0000cc0000047ab9 */ /* 0x000fc60000000a00 */
[----:B------:R-:W-:Y:S02]  /*10810*/  IMAD.IADD R13, R13, 0x1, R91 ;  /* 0x000000010d0d7824 */ /* 0x000fe400078e025b */
[----:B------:R-:W-:-:S03]  /*10820*/  IMAD.WIDE.U32 R12, R223, UR4, R12 ;  /* 0x00000004df0c7c25 */ /* 0x000fc6000f8e000c */
[----:B------:R-:W-:Y:S01]  /*10830*/  IADD3 R40, P2, R12, UR6, RZ ;  /* 0x000000060c287c10 */ /* 0x000fe2000ff5e0ff */
[C---:B-1----:R-:W-:Y:S01]  /*10840*/  VIADD R14, R11.reuse, 0xffffff80 ;  /* 0xffffff800b0e7836 */ /* 0x042fe20000000000 */
[----:B------:R-:W-:Y:S01]  /*10850*/  IADD3 R15, R11, -0x80, RZ ;  /* 0xffffff800b0f7810 */ /* 0x000fe20007ffe0ff */
[----:B------:R-:W-:Y:S02]  /*10860*/  IMAD R11, R223, UR5, R13 ;  /* 0x00000005df0b7c24 */ /* 0x000fe4000f8e020d */
[----:B------:R0:W1:Y:S01]  /*10870*/  SHFL.IDX PT, R43, R40, RZ, 0x1e1f ;  /* 0x001e1fff282b7589 */ /* 0x00006200000e0000 */
[----:B------:R-:W-:Y:S02]  /*10880*/  LEA.HI R14, R14, R15, RZ, 0x1 ;  /* 0x0000000f0e0e7211 */ /* 0x000fe400078f08ff */
[----:B------:R-:W-:Y:S02]  /*10890*/  IADD3.X R11, R11, UR7, RZ, P2, !PT ;  /* 0x000000070b0b7c10 */ /* 0x000fe400097fe4ff */
[----:B------:R-:W-:-:S03]  /*108a0*/  SHF.R.S32.HI R14, RZ, 0x1, R14 ;  /* 0x00000001ff0e7819 */ /* 0x000fc6000001140e */
[----:B------:R0:W2:Y:S02]  /*108b0*/  SHFL.IDX PT, R41, R11, RZ, 0x1e1f ;  /* 0x001e1fff0b297589 */ /* 0x0000a400000e0000 */
[----:B------:R-:W-:-:S05]  /*108c0*/  IMAD.IADD R92, R92, 0x1, -R14 ;  /* 0x000000015c5c7824 */ /* 0x000fca00078e0a0e */
[----:B------:R-:W-:-:S13]  /*108d0*/  ISETP.GE.AND P2, PT, R92, 0x1, PT ;  /* 0x000000015c00780c */ /* 0x000fda0003f46270 */
[----:B01----:R-:W-:Y:S05]  /*108e0*/  @!P2 BRA `(.L_x_536) ;  /* 0x000000000080a947 */ /* 0x003fea0003800000 */
[----:B------:R-:W-:-:S13]  /*108f0*/  ISETP.GE.AND P5, PT, R16, UR39, PT ;  /* 0x0000002710007c0c */ /* 0x000fda000bfa6270 */
[----:B------:R-:W0:Y:S01]  /*10900*/  @!P5 LDS.128 R12, [R88+0xf200] ;  /* 0x00f20000580cd984 */ /* 0x000e220000000c00 */
[----:B------:R-:W-:-:S05]  /*10910*/  @!P5 IADD3 R38, P2, R16, R43, RZ ;  /* 0x0000002b1026d210 */ /* 0x000fca0007f5e0ff */
[----:B--2---:R-:W-:Y:S01]  /*10920*/  @!P5 IMAD.X R39, R41, 0x1, R17, P2 ;  /* 0x000000012927d824 */ /* 0x004fe200010e0611 */
[----:B------:R-:W-:-:S13]  /*10930*/  ISETP.GE.AND P2, PT, R23, UR39, PT ;  /* 0x0000002717007c0c */ /* 0x000fda000bf46270 */
[----:B------:R-:W-:-:S05]  /*10940*/  @!P2 IADD3 R36, P4, R23, R43, RZ ;  /* 0x0000002b1724a210 */ /* 0x000fca0007f9e0ff */
[----:B-----5:R-:W-:Y:S01]  /*10950*/  @!P2 IMAD.X R37, R41, 0x1, R44, P4 ;  /* 0x000000012925a824 */ /* 0x020fe200020e062c */
[----:B------:R-:W-:-:S13]  /*10960*/  ISETP.GE.AND P4, PT, R22, UR39, PT ;  /* 0x0000002716007c0c */ /* 0x000fda000bf86270 */
[----:B------:R-:W-:Y:S01]  /*10970*/  @!P4 IADD3 R34, P6, R22, R43, RZ ;  /* 0x0000002b1622c210 */ /* 0x000fe20007fde0ff */
[----:B0-----:R0:W-:Y:S01]  /*10980*/  @!P5 ST.E.128 desc[UR50][R38.64], R12 ;  /* 0x0000000c2600d985 */ /* 0x0011e2000c101d32 */
[----:B------:R-:W-:-:S03]  /*10990*/  ISETP.GE.AND P5, PT, R221, UR39, PT ;  /* 0x00000027dd007c0c */ /* 0x000fc6000bfa6270 */
[----:B------:R-:W-:-:S10]  /*109a0*/  @!P4 IMAD.X R35, R41, 0x1, R229, P6 ;  /* 0x000000012923c824 */ /* 0x000fd400030e06e5 */
[----:B------:R-:W1:Y:S01]  /*109b0*/  @!P5 LDS.128 R12, [R89+0xf200] ;  /* 0x00f20000590cd984 */ /* 0x000e620000000c00 */
[----:B------:R-:W-:-:S05]  /*109c0*/  @!P5 IMAD.SHL.U32 R42, R226, 0x10, RZ ;  /* 0x00000010e22ad824 */ /* 0x000fca00078e00ff */
[----:B0-----:R-:W-:-:S04]  /*109d0*/  @!P5 IADD3 R38, P6, R42, R43, RZ ;  /* 0x0000002b2a26d210 */ /* 0x001fc80007fde0ff */
[----:B------:R-:W-:-:S05]  /*109e0*/  @!P5 LEA.HI.X.SX32 R39, R42, R41, 0x1, P6 ;  /* 0x000000292a27d211 */ /* 0x000fca00030f0eff */
[----:B-1----:R0:W-:Y:S01]  /*109f0*/  @!P5 ST.E.128 desc[UR50][R38.64], R12 ;  /* 0x0000000c2600d985 */ /* 0x0021e2000c101d32 */
[----:B------:R-:W-:-:S13]  /*10a00*/  ISETP.GE.AND P5, PT, R222, UR39, PT ;  /* 0x00000027de007c0c */ /* 0x000fda000bfa6270 */
[----:B------:R-:W1:Y:S01]  /*10a10*/  @!P5 LDS.128 R12, [R88+0x11a00] ;  /* 0x011a0000580cd984 */ /* 0x000e620000000c00 */
[----:B------:R-:W-:-:S04]  /*10a20*/  @!P5 SHF.L.U32 R42, R227, 0x4, RZ ;  /* 0x00000004e32ad819 */ /* 0x000fc800000006ff */
        /* <DEDUP_REMOVED lines=12> */
.L_x_536:
[----:B------:R-:W-:Y:S05]  /*10af0*/  BSYNC B0 ;  /* 0x0000000000007941 */ /* 0x000fea0003800000 */
.L_x_535:
[----:B------:R-:W-:Y:S01]  /*10b00*/  ISETP.GE.AND P2, PT, R92, 0x81, PT ;  /* 0x000000815c00780c */ /* 0x000fe20003f46270 */
[----:B------:R-:W1:Y:S01]  /*10b10*/  SHFL.IDX PT, R11, R11, 0x1, 0x1e1f ;  /* 0x003e1f000b0b7f89 */ /* 0x000e6200000e0000 */
[----:B------:R-:W-:Y:S03]  /*10b20*/  BSSY B0, `(.L_x_537) ;  /* 0x0000023000007945 */ /* 0x000fe60003800000 */
[----:B--2---:R2:W4:Y:S08]  /*10b30*/  SHFL.IDX PT, R41, R40, 0x1, 0x1e1f ;  /* 0x003e1f0028297f89 */ /* 0x00453000000e0000 */
[----:B--2---:R-:W-:Y:S05]  /*10b40*/  @!P2 BRA `(.L_x_538) ;  /* 0x000000000080a947 */ /* 0x004fea0003800000 */
[----:B------:R-:W-:-:S13]  /*10b50*/  ISETP.GE.AND P5, PT, R16, UR39, PT ;  /* 0x0000002710007c0c */ /* 0x000fda000bfa6270 */
[----:B0-----:R-:W0:Y:S01]  /*10b60*/  @!P5 LDS.128 R12, [R88+0x11200] ;  /* 0x01120000580cd984 */ /* 0x001e220000000c00 */
[----:B----4-:R-:W-:-:S05]  /*10b70*/  @!P5 IADD3 R38, P2, R16, R41, RZ ;  /* 0x000000291026d210 */ /* 0x010fca0007f5e0ff */
[----:B-1----:R-:W-:Y:S01]  /*10b80*/  @!P5 IMAD.X R39, R11, 0x1, R17, P2 ;  /* 0x000000010b27d824 */ /* 0x002fe200010e0611 */
        /* <DEDUP_REMOVED lines=21> */
[----:B0-----:R-:W-:-:S04]  /*10ce0*/  @!P5 IADD3 R38, P6, R220, R41, RZ ;  /* 0x00000029dc26d210 */ /* 0x001fc80007fde0ff */
[----:B------:R-:W-:Y:S01]  /*10cf0*/  @!P5 IADD3.X R39, R11, R228, RZ, P6, !PT ;  /* 0x000000e40b27d210 */ /* 0x000fe200037fe4ff */
[----:B-1----:R-:W-:Y:S04]  /*10d00*/  @!P2 ST.E.128 desc[UR50][R36.64], R12 ;  /* 0x0000000c2400a985 */ /* 0x002fe8000c101d32 */
[----:B------:R-:W0:Y:S04]  /*10d10*/  @!P4 LDS.128 R12, [R88+0x16200] ;  /* 0x01620000580cc984 */ /* 0x000e280000000c00 */
[----:B0-----:R-:W-:Y:S04]  /*10d20*/  @!P4 ST.E.128 desc[UR50][R34.64], R12 ;  /* 0x0000000c2200c985 */ /* 0x001fe8000c101d32 */
[----:B------:R-:W0:Y:S04]  /*10d30*/  @!P5 LDS.128 R12, [R89+0x16200] ;  /* 0x01620000590cd984 */ /* 0x000e280000000c00 */
[----:B0-----:R2:W-:Y:S02]  /*10d40*/  @!P5 ST.E.128 desc[UR50][R38.64], R12 ;  /* 0x0000000c2600d985 */ /* 0x0015e4000c101d32 */
.L_x_538:
[----:B------:R-:W-:Y:S05]  /*10d50*/  BSYNC B0 ;  /* 0x0000000000007941 */ /* 0x000fea0003800000 */
.L_x_537:
[----:B-1----:R-:W3:Y:S04]  /*10d60*/  LDL R11, [R1+0x8] ;  /* 0x00000800010b7983 */ /* 0x002ee80000100800 */
[----:B0-2---:R-:W2:Y:S01]  /*10d70*/  LDL.LU R12, [R1+0xc] ;  /* 0x00000c00010c7983 */ /* 0x005ea20000300800 */
[----:B------:R-:W-:Y:S02]  /*10d80*/  VIADD R19, R19, 0x1 ;  /* 0x0000000113137836 */ /* 0x000fe40000000000 */
[----:B------:R-:W-:Y:S01]  /*10d90*/  @!P3 VIADD R93, R93, 0x334c0 ;  /* 0x000334c05d5db836 */ /* 0x000fe20000000000 */
[----:B------:R-:W-:Y:S01]  /*10da0*/  @!PT LDS RZ, [RZ] ;  /* 0x00000000fffff984 */ /* 0x000fe20000000800 */
[----:B------:R-:W-:Y:S01]  /*10db0*/  @!PT LDS RZ, [RZ] ;  /* 0x00000000fffff984 */ /* 0x000fe20000000800 */
[----:B------:R-:W-:Y:S01]  /*10dc0*/  @!PT LDS RZ, [RZ] ;  /* 0x00000000fffff984 */ /* 0x000fe20000000800 */
[----:B------:R-:W-:Y:S01]  /*10dd0*/  @!PT LDS RZ, [RZ] ;  /* 0x00000000fffff984 */ /* 0x000fe20000000800 */
[----:B------:R0:W-:Y:S06]  /*10de0*/  MEMBAR.ALL.CTA ;  /* 0x0000000000007992 */ /* 0x0001ec0000008000 */
[----:B0-----:R-:W0:Y:S02]  /*10df0*/  FENCE.VIEW.ASYNC.S ;  /* 0x00000000000073c6 */ /* 0x001e240000000000 */
[----:B0-----:R0:W-:Y:S01]  /*10e00*/  BAR.SYNC.DEFER_BLOCKING R138, 0x80 ;  /* 0x0002008a0000751d */ /* 0x0011e20000010000 */
[----:B------:R-:W-:-:S02]  /*10e10*/  ISETP.NE.AND P2, PT, R19, 0x2, PT ;  /* 0x000000021300780c */ /* 0x000fc40003f45270 */
[----:B------:R-:W-:Y:S02]  /*10e20*/  @!P3 PRMT R93, RZ, 0x654, R93 ;  /* 0x00000654ff5db816 */ /* 0x000fe4000000005d */
[----:B------:R-:W-:Y:S02]  /*10e30*/  SEL R19, R19, RZ, P2 ;  /* 0x000000ff13137207 */ /* 0x000fe40001000000 */
[----:B------:R0:W-:Y:S01]  /*10e40*/  @!P3 SYNCS.ARRIVE.TRANS64.RED.A1T0 RZ, [R93+URZ], RZ ;  /* 0x000000ff5dffb9a7 */ /* 0x0001e2000810043f */
[----:B---3--:R-:W-:Y:S02]  /*10e50*/  LOP3.LUT P4, RZ, R11, 0x2, RZ, 0xc0, !PT ;  /* 0x000000020bff7812 */ /* 0x008fe4000788c0ff */
[----:B------:R-:W-:-:S04]  /*10e60*/  SEL R11, RZ, 0x1, P2 ;  /* 0x00000001ff0b7807 */ /* 0x000fc80001000000 */
[----:B--2---:R-:W-:-:S05]  /*10e70*/  LOP3.LUT R12, R12, R11, RZ, 0x3c, !PT ;  /* 0x0000000b0c0c7212 */ /* 0x004fca00078e3cff */
[----:B------:R0:W-:Y:S02]  /*10e80*/  STL [R1+0xc], R12 ;  /* 0x00000c0c01007387 */ /* 0x0001e40000100800 */
[----:B------:R-:W-:Y:S05]  /*10e90*/  @P4 BRA `(.L_x_539) ;  /* 0xffffff2000504947 */ /* 0x000fea000383ffff */
[----:B0-----:R-:W0:Y:S01]  /*10ea0*/  S2R R12, SR_TID.X ;  /* 0x00000000000c7919 */ /* 0x001e220000002100 */
[----:B------:R-:W-:Y:S02]  /*10eb0*/  PLOP3.LUT P0, PT, PT, PT, PT, 0x8, 0x0 ;  /* 0x000000000000781c */ /* 0x000fe40003f0e170 */
[----:B0-----:R-:W-:-:S04]  /*10ec0*/  SHF.R.U32.HI R12, RZ, 0x7, R12 ;  /* 0x00000007ff0c7819 */ /* 0x001fc8000001160c */
[----:B------:R-:W-:-:S13]  /*10ed0*/  ISETP.NE.AND P4, PT, R12, 0x1, PT ;  /* 0x000000010c00780c */ /* 0x000fda0003f85270 */
[----:B------:R-:W-:Y:S06]  /*10ee0*/  @!P4 BAR.ARV 0x9, 0x100 ;  /* 0x024400000000cb1d */ /* 0x000fec0000002000 */
.L_x_429:
[----:B------:R-:W-:Y:S05]  /*10ef0*/  @P0 BRA `(.L_x_540) ;  /* 0x00000000000c0947 */ /* 0x000fea0003800000 */
[----:B------:R-:W1:Y:S01]  /*10f00*/  FENCE.VIEW.ASYNC.G ;  /* 0x00000000000073c6 */ /* 0x000e620000000100 */
[----:B------:R-:W-:Y:S05]  /*10f10*/  WARPSYNC.ALL ;  /* 0x0000000000007948 */ /* 0x000fea0003800000 */
[----:B-1----:R-:W-:Y:S06]  /*10f20*/  BAR.ARV 0xc, 0x180 ;  /* 0x0306000000007b1d */ /* 0x002fec0000002000 */
.L_x_540:
[----:B------:R-:W2:Y:S01]  /*10f30*/  LDL R0, [R1+0x8] ;  /* 0x0000080001007983 */ /* 0x000ea20000100800 */
[----:B------:R-:W-:Y:S01]  /*10f40*/  ULDC.64 UR4, c[0x0][0x990] ;  /* 0x0002640000047ab9 */ /* 0x000fe20000000a00 */
[----:B------:R-:W-:Y:S02]  /*10f50*/  ULDC.64 UR6, c[0x0][0x998] ;  /* 0x0002660000067ab9 */ /* 0x000fe40000000a00 */
[----:B------:R-:W3:Y:S04]  /*10f60*/  LDL R4, [R1+0x5c] ;  /* 0x00005c0001047983 */ /* 0x000ee80000100800 */
[----:B0-----:R-:W4:Y:S01]  /*10f70*/  LDL R6, [R1+0x4c] ;  /* 0x00004c0001067983 */ /* 0x001f220000100800 */
[----:B------:R-:W-:Y:S02]  /*10f80*/  ISETP.NE.U32.AND P0, PT, RZ, UR4, PT ;  /* 0x00000004ff007c0c */ /* 0x000fe4000bf05070 */
[----:B------:R-:W-:-:S02]  /*10f90*/  ISETP.NE.U32.AND P1, PT, RZ, UR6, PT ;  /* 0x00000006ff007c0c */ /* 0x000fc4000bf25070 */
[----:B------:R-:W-:Y:S02]  /*10fa0*/  ISETP.NE.AND.EX P0, PT, RZ, UR5, PT, P0 ;  /* 0x00000005ff007c0c */ /* 0x000fe4000bf05300 */
[----:B------:R-:W-:-:S11]  /*10fb0*/  ISETP.NE.AND.EX P1, PT, RZ, UR7, PT, P1 ;  /* 0x00000007ff007c0c */ /* 0x000fd6000bf25310 */
[----:B------:R-:W3:Y:S08]  /*10fc0*/  @P0 LDC.64 R8, c[0x0][0x9a8] ;  /* 0x00026a00ff080b82 */ /* 0x000ef00000000a00 */
[----:B------:R-:W0:Y:S08]  /*10fd0*/  @P1 LDC.64 R10, c[0x0][0x9b8] ;  /* 0x00026e00ff0a1b82 */ /* 0x000e300000000a00 */
[----:B------:R-:W1:Y:S08]  /*10fe0*/  @P1 LDC.64 R2, c[0x0][0x9c0] ;  /* 0x00027000ff021b82 */ /* 0x000e700000000a00 */
[----:B------:R-:W1:Y:S01]  /*10ff0*/  @P0 LDC.64 R12, c[0x0][0x9b0] ;  /* 0x00026c00ff0c0b82 */ /* 0x000e620000000a00 */
[----:B--2---:R-:W-:Y:S01]  /*11000*/  LOP3.LUT P4, RZ, R0, 0x8, RZ, 0xc0, !PT ;  /* 0x0000000800ff7812 */ /* 0x004fe2000788c0ff */
[----:B---3--:R-:W-:-:S02]  /*11010*/  @P0 IMAD R0, R4, R8, RZ ;  /* 0x0000000804000224 */ /* 0x008fc400078e02ff */
[----:B0-----:R-:W-:Y:S02]  /*11020*/  @P1 IMAD R4, R4, R10, RZ ;  /* 0x0000000a04041224 */ /* 0x001fe400078e02ff */
[C---:B----4-:R-:W-:Y:S02]  /*11030*/  @P0 IMAD R9, R6.reuse, R9, R0 ;  /* 0x0000000906090224 */ /* 0x050fe400078e0200 */
[C---:B------:R-:W-:Y:S02]  /*11040*/  @P1 IMAD R11, R6.reuse, R11, R4 ;  /* 0x0000000b060b1224 */ /* 0x040fe400078e0204 */
[----:B------:R-:W-:-:S04]  /*11050*/  @P0 IMAD.WIDE.U32 R4, R6, R8, RZ ;  /* 0x0000000806040225 */ /* 0x000fc800078e00ff */
[----:B------:R-:W-:-:S04]  /*11060*/  @P1 IMAD.WIDE.U32 R6, R6, R10, RZ ;  /* 0x0000000a06061225 */ /* 0x000fc800078e00ff */
[----:B------:R-:W-:Y:S02]  /*11070*/  @P1 IMAD.IADD R7, R7, 0x1, R11 ;  /* 0x0000000107071824 */ /* 0x000fe400078e020b */
[----:B------:R-:W-:Y:S02]  /*11080*/  @P0 IMAD.IADD R5, R5, 0x1, R9 ;  /* 0x0000000105050824 */ /* 0x000fe400078e0209 */
[----:B-1----:R-:W-:-:S04]  /*11090*/  @P1 IMAD.WIDE.U32 R8, R223, R2, R6 ;  /* 0x00000002df081225 */ /* 0x002fc800078e0006 */
[----:B------:R-:W-:Y:S01]  /*110a0*/  @P0 IMAD.WIDE.U32 R4, R223, R12, R4 ;  /* 0x0000000cdf040225 */ /* 0x000fe200078e0004 */
[----:B------:R-:W-:-:S03]  /*110b0*/  @P1 LEA R10, P3, R8, UR6, 0x2 ;  /* 0x00000006080a1c11 */ /* 0x000fc6000f8610ff */
[C---:B------:R-:W-:Y:S01]  /*110c0*/  @P1 IMAD R3, R223.reuse, R3, R9 ;  /* 0x00000003df031224 */ /* 0x040fe200078e0209 */
[----:B------:R-:W-:Y:S01]  /*110d0*/  @P0 LEA R6, P2, R4, UR4, 0x2 ;  /* 0x0000000404060c11 */ /* 0x000fe2000f8410ff */
[----:B------:R-:W-:Y:S01]  /*110e0*/  @P0 IMAD R5, R223, R13, R5 ;  /* 0x0000000ddf050224 */ /* 0x000fe200078e0205 */
[----:B------:R-:W-:Y:S01]  /*110f0*/  ULDC UR4, c[0x0][0x988] ;  /* 0x0002620000047ab9 */ /* 0x000fe20000000800 */
[----:B------:R-:W-:Y:S01]  /*11100*/  IMAD.MOV.U32 R0, RZ, RZ, 0x3f800000 ;  /* 0x3f800000ff007424 */ /* 0x000fe200078e00ff */
[----:B------:R-:W-:Y:S01]  /*11110*/  @P1 LEA.HI.X R11, R8, UR7, R3, 0x2, P3 ;  /* 0x00000007080b1c11 */ /* 0x000fe200098f1403 */
[----:B------:R-:W-:Y:S01]  /*11120*/  IMAD.MOV.U32 R3, RZ, RZ, 0x3f800000 ;  /* 0x3f800000ff037424 */ /* 0x000fe200078e00ff */
[----:B------:R-:W-:-:S03]  /*11130*/  @P0 LEA.HI.X R7, R4, UR5, R5, 0x2, P2 ;  /* 0x0000000504070c11 */ /* 0x000fc600090f1405 */
[----:B------:R-:W2:Y:S04]  /*11140*/  @P1 LDG.E R0, desc[UR50][R10.64] ;  /* 0x000000320a001981 */ /* 0x000ea8000c1e1900 */
[----:B------:R-:W2:Y:S01]  /*11150*/  @P0 LDG.E R3, desc[UR50][R6.64] ;  /* 0x0000003206030981 */ /* 0x000ea2000c1e1900 */
[----:B------:R-:W-:Y:S01]  /*11160*/  BSSY B0, `(.L_x_541) ;  /* 0x0000023000007945 */ /* 0x000fe20003800000 */
[----:B------:R-:W-:Y:S01]  /*11170*/  MOV R4, RZ ;  /* 0x000000ff00047202 */ /* 0x000fe20000000f00 */
[----:B--2---:R-:W-:-:S04]  /*11180*/  FMUL.FTZ R0, R3, R0 ;  /* 0x0000000003007220 */ /* 0x004fc80000410000 */
[----:B------:R-:W-:Y:S01]  /*11190*/  FMUL.FTZ R2, R0, UR4 ;  /* 0x0000000400027c20 */ /* 0x000fe20008410000 */
[----:B------:R-:W-:Y:S06]  /*111a0*/  @!P4 BRA `(.L_x_542) ;  /* 0x000000000078c947 */ /* 0x000fec0003800000 */
[----:B------:R-:W2:Y:S01]  /*111b0*/  LDL R14, [R1+0x50] ;  /* 0x00005000010e7983 */ /* 0x000ea20000100800 */
[----:B------:R-:W-:Y:S01]  /*111c0*/  ULDC UR4, c[0x0][0x9f0] ;  /* 0x00027c0000047ab9 */ /* 0x000fe20000000800 */
[----:B--2---:R-:W-:-:S04]  /*111d0*/  ISETP.NE.AND P0, PT, R14, RZ, PT ;  /* 0x000000ff0e00720c */ /* 0x004fc80003f05270 */
[----:B------:R-:W-:-:S04]  /*111e0*/  SEL R9, R14, UR4, P0 ;  /* 0x000000040e097c07 */ /* 0x000fc80008000000 */
[-C--:B------:R-:W-:Y:S02]  /*111f0*/  IABS R6, R9.reuse ;  /* 0x0000000900067213 */ /* 0x080fe40000000000 */
[----:B------:R-:W-:Y:S02]  /*11200*/  IADD3 R0, R131, -0x1, R9 ;  /* 0xffffffff83007810 */ /* 0x000fe40007ffe009 */
[----:B------:R-:W0:Y:S01]  /*11210*/  I2F.RP R3, R6 ;  /* 0x0000000600037306 */ /* 0x000e220000209400 */
[-C--:B------:R-:W-:Y:S02]  /*11220*/  IABS R10, R9.reuse ;  /* 0x00000009000a7213 */ /* 0x080fe40000000000 */
        /* <DEDUP_REMOVED lines=22> */
.L_x_542:
[----:B------:R-:W-:Y:S05]  /*11390*/  BSYNC B0 ;  /* 0x0000000000007941 */ /* 0x000fea0003800000 */
.L_x_541:
[----:B------:R-:W2:Y:S01]  /*113a0*/  LDL R0, [R1+0x64] ;  /* 0x0000640001007983 */ /* 0x000ea20000100800 */
[----:B------:R-:W-:Y:S01]  /*113b0*/  PLOP3.LUT P0, PT, PT, PT, PT, 0x80, 0x0 ;  /* 0x000000000000781c */ /* 0x000fe20003f0f070 */
[----:B------:R-:W-:Y:S01]  /*113c0*/  IMAD.MOV.U32 R69, RZ, RZ, RZ ;  /* 0x000000ffff457224 */ /* 0x000fe200078e00ff */
[----:B------:R-:W-:Y:S02]  /*113d0*/  CS2R R146, SRZ ;  /* 0x0000000000927805 */ /* 0x000fe4000001ff00 */
[----:B------:R-:W-:Y:S02]  /*113e0*/  CS2R R12, SRZ ;  /* 0x00000000000c7805 */ /* 0x000fe4000001ff00 */
[----:B------:R-:W-:Y:S02]  /*113f0*/  CS2R R136, SRZ ;  /* 0x0000000000887805 */ /* 0x000fe4000001ff00 */
[----:B------:R-:W-:Y:S02]  /*11400*/  CS2R R64, SRZ ;  /* 0x0000000000407805 */ /* 0x000fe4000001ff00 */
[----:B------:R-:W-:Y:S01]  /*11410*/  CS2R R122, SRZ ;  /* 0x00000000007a7805 */ /* 0x000fe2000001ff00 */
[----:B------:R-:W-:Y:S01]  /*11420*/  IMAD.MOV.U32 R145, RZ, RZ, RZ ;  /* 0x000000ffff917224 */ /* 0x000fe200078e00ff */
[----:B------:R-:W-:Y:S01]  /*11430*/  CS2R R92, SRZ ;  /* 0x00000000005c7805 */ /* 0x000fe2000001ff00 */
[----:B------:R-:W-:Y:S01]  /*11440*/  IMAD.MOV.U32 R138, RZ, RZ, RZ ;  /* 0x000000ffff8a7224 */ /* 0x000fe200078e00ff */
        /* <DEDUP_REMOVED lines=17> */
[----:B------:R-:W-:Y:S02]  /*11560*/  CS2R R116, SRZ ;  /* 0x0000000000747805 */ /* 0x000fe4000001ff00 */
[----:B------:R-:W-:Y:S02]  /*11570*/  CS2R R46, SRZ ;  /* 0x00000000002e7805 */ /* 0x000fe4000001ff00 */
[----:B------:R-:W-:-:S02]  /*11580*/  CS2R R126, SRZ ;  /* 0x00000000007e7805 */ /* 0x000fc4000001ff00 */
[----:B------:R-:W-:Y:S02]  /*11590*/  CS2R R106, SRZ ;  /* 0x00000000006a7805 */ /* 0x000fe4000001ff00 */
[----:B------:R-:W-:Y:S02]  /*115a0*/  CS2R R112, SRZ ;  /* 0x0000000000707805 */ /* 0x000fe4000001ff00 */
[----:B------:R-:W-:Y:S02]  /*115b0*/  CS2R R90, SRZ ;  /* 0x00000000005a7805 */ /* 0x000fe4000001ff00 */
[----:B------:R-:W-:Y:S02]  /*115c0*/  CS2R R48, SRZ ;  /* 0x0000000000307805 */ /* 0x000fe4000001ff00 */
[----:B-----5:R-:W-:Y:S02]  /*115d0*/  CS2R R44, SRZ ;  /* 0x00000000002c7805 */ /* 0x020fe4000001ff00 */
[----:B------:R-:W-:-:S02]  /*115e0*/  CS2R R28, SRZ ;  /* 0x00000000001c7805 */ /* 0x000fc4000001ff00 */
[----:B------:R-:W-:Y:S02]  /*115f0*/  CS2R R56, SRZ ;  /* 0x0000000000387805 */ /* 0x000fe4000001ff00 */
[----:B------:R-:W-:Y:S02]  /*11600*/  MOV R87, RZ ;  /* 0x000000ff00577202 */ /* 0x000fe40000000f00 */
        /* <DEDUP_REMOVED lines=9> */
[----:B------:R-:W-:Y:S01]  /*116a0*/  CS2R R60, SRZ ;  /* 0x00000000003c7805 */ /* 0x000fe2000001ff00 */
[----:B------:R-:W-:Y:S01]  /*116b0*/  IMAD.MOV.U32 R95, RZ, RZ, RZ ;  /* 0x000000ffff5f7224 */ /* 0x000fe200078e00ff */
[----:B------:R-:W-:-:S02]  /*116c0*/  CS2R R36, SRZ ;  /* 0x0000000000247805 */ /* 0x000fc4000001ff00 */
[----:B------:R-:W-:Y:S01]  /*116d0*/  CS2R R6, SRZ ;  /* 0x0000000000067805 */ /* 0x000fe2000001ff00 */
[----:B------:R-:W-:Y:S01]  /*116e0*/  IMAD.MOV.U32 R118, RZ, RZ, RZ ;  /* 0x000000ffff767224 */ /* 0x000fe200078e00ff */
[----:B------:R-:W-:Y:S01]  /*116f0*/  CS2R R114, SRZ ;  /* 0x0000000000727805 */ /* 0x000fe2000001ff00 */
[----:B--2---:R-:W-:-:S05]  /*11700*/  IMAD R0, R0, R4, RZ ;  /* 0x0000000400007224 */ /* 0x004fca00078e02ff */
[----:B------:R0:W-:Y:S01]  /*11710*/  STL [R1+0x40], R0 ;  /* 0x0000400001007387 */ /* 0x0001e20000100800 */
[----:B------:R-:W-:Y:S02]  /*11720*/  VIADDMNMX R131, R0, R4, R131, PT ;  /* 0x0000000400837246 */ /* 0x000fe40003800183 */
[----:B------:R-:W-:Y:S02]  /*11730*/  CS2R R4, SRZ ;  /* 0x0000000000047805 */ /* 0x000fe4000001ff00 */
[----:B------:R-:W-:-:S13]  /*11740*/  ISETP.GT.AND P1, PT, R131, R0, PT ;  /* 0x000000008300720c */ /* 0x000fda0003f24270 */
[----:B0-----:R-:W-:Y:S05]  /*11750*/  @!P1 BRA `(.L_x_543) ;  /* 0x000000ec00f09947 */ /* 0x001fea0003800000 */
[----:B------:R-:W0:Y:S01]  /*11760*/  S2R R0, SR_TID.X ;  /* 0x0000000000007919 */ /* 0x000e220000002100 */
[----:B------:R-:W-:Y:S01]  /*11770*/  UMOV UR4, 0xffffffff ;  /* 0xffffffff00047882 */ /* 0x000fe20000000000 */
[----:B0-----:R-:W-:-:S05]  /*11780*/  VIADD R48, R0, 0xffffff80 ;  /* 0xffffff8000307836 */ /* 0x001fca0000000000 */
[----:B------:R-:W-:-:S04]  /*11790*/  SHF.R.S32.HI R41, RZ, 0x1f, R48 ;  /* 0x0000001fff297819 */ /* 0x000fc80000011430 */
[----:B------:R-:W-:-:S04]  /*117a0*/  LEA.HI R13, R41, R48, RZ, 0x7 ;  /* 0x00000030290d7211 */ /* 0x000fc800078f38ff */
[----:B------:R-:W-:Y:S01]  /*117b0*/  SHF.R.S32.HI R13, RZ, 0x7, R13 ;  /* 0x00000007ff0d7819 */ /* 0x000fe2000001140d */
[----:B------:R-:W-:Y:S06]  /*117c0*/  BRA.DIV UR4, `(.L_x_544) ;  /* 0x000001da04dc7947 */ /* 0x000fec000b800000 */
[----:B------:R-:W0:Y:S04]  /*117d0*/  SHFL.IDX PT, R0, R13, RZ, 0x1f ;  /* 0x00001fff0d007589 */ /* 0x000e2800000e0000 */
[----:B0-----:R0:W-:Y:S02]  /*117e0*/  STL [R1+0x44], R0 ;  /* 0x0000440001007387 */ /* 0x0011e40000100800 */
.L_x_810:
[----:B------:R-:W0:Y:S01]  /*117f0*/  LDL R3, [R1+0x44] ;  /* 0x0000440001037983 */ /* 0x000e220000100800 */
[----:B------:R-:W-:-:S06]  /*11800*/  ULOP3.LUT UP0, URZ, UR48, 0x9f, URZ, 0xc0, !UPT ;  /* 0x0000009f303f7892 */ /* 0x000fcc000f80c03f */
[----:B------:R-:W-:Y:S02]  /*11810*/  PLOP3.LUT P0, PT, PT, PT, UP0, 0x80, 0x0 ;  /* 0x000000000000781c */ /* 0x000fe40003f0f008 */
[----:B0-----:R-:W-:-:S04]  /*11820*/  LEA.HI R0, R3, R3, RZ, 0x1 ;  /* 0x0000000303007211 */ /* 0x001fc800078f08ff */
[----:B------:R-:W-:-:S05]  /*11830*/  LOP3.LUT R0, R0, 0x3e, RZ, 0xc0, !PT ;  /* 0x0000003e00007812 */ /* 0x000fca00078ec0ff */
[----:B------:R-:W-:-:S05]  /*11840*/  IMAD.IADD R0, R3, 0x1, -R0 ;  /* 0x0000000103007824 */ /* 0x000fca00078e0a00 */
[----:B------:R-:W-:-:S04]  /*11850*/  LEA R0, R0, UR48, 0xc ;  /* 0x0000003000007c11 */ /* 0x000fc8000f8e60ff */
[----:B------:R-:W-:-:S04]  /*11860*/  SHF.R.U32.HI R0, RZ, 0x4, R0 ;  /* 0x00000004ff007819 */ /* 0x000fc80000011600 */
[----:B------:R-:W-:Y:S01]  /*11870*/  LOP3.LUT R44, R0, 0x3fff, RZ, 0xc0, !PT ;  /* 0x00003fff002c7812 */ /* 0x000fe200078ec0ff */
[----:B------:R-:W-:Y:S06]  /*11880*/  @!P0 BRA `(.L_x_545) ;  /* 0x0000000000408947 */ /* 0x000fec0003800000 */
[----:B-1----:R-:W-:Y:S01]  /*11890*/  MOV R14, 0x0 ;  /* 0x00000000000e7802 */ /* 0x002fe20000000f00 */
[----:B------:R-:W-:Y:S01]  /*118a0*/  ULDC.64 UR4, c[0x4][0xc0] ;  /* 0x0100300000047ab9 */ /* 0x000fe20000000a00 */
[----:B------:R-:W-:Y:S01]  /*118b0*/  ULDC.64 UR6, c[0x4][0xc8] ;  /* 0x0100320000067ab9 */ /* 0x000fe20000000a00 */
[----:B------:R-:W-:Y:S01]  /*118c0*/  IMAD.U32 R4, RZ, RZ, UR4 ;  /* 0x00000004ff047e24 */ /* 0x000fe2000f8e00ff */
[----:B------:R-:W-:Y:S01]  /*118d0*/  MOV R5, UR5 ;  /* 0x0000000500057c02 */ /* 0x000fe20008000f00 */
[----:B------:R-:W-:Y:S01]  /*118e0*/  ULDC.64 UR4, c[0x4][0x30] ;  /* 0x01000c0000047ab9 */ /* 0x000fe20000000a00 */
[----:B------:R-:W0:Y:S01]  /*118f0*/  LDC.64 R14, c[0x4][R14] ;  /* 0x010000000e0e7b82 */ /* 0x000e220000000a00 */
[----:B------:R-:W-:Y:S01]  /*11900*/  IMAD.U32 R6, RZ, RZ, UR6 ;  /* 0x00000006ff067e24 */ /* 0x000fe2000f8e00ff */
[----:B------:R-:W-:Y:S01]  /*11910*/  MOV R13, RZ ;  /* 0x000000ff000d7202 */ /* 0x000fe20000000f00 */
[----:B------:R-:W-:Y:S02]  /*11920*/  IMAD.U32 R7, RZ, RZ, UR7 ;  /* 0x00000007ff077e24 */ /* 0x000fe4000f8e00ff */
[----:B------:R-:W-:-:S02]  /*11930*/  IMAD.U32 R10, RZ, RZ, UR4 ;  /* 0x00000004ff0a7e24 */ /* 0x000fc4000f8e00ff */
[----:B------:R-:W-:Y:S02]  /*11940*/  IMAD.U32 R11, RZ, RZ, UR5 ;  /* 0x00000005ff0b7e24 */ /* 0x000fe4000f8e00ff */
[----:B------:R-:W-:Y:S02]  /*11950*/  IMAD.MOV.U32 R8, RZ, RZ, 0x70 ;  /* 0x00000070ff087424 */ /* 0x000fe400078e00ff */
[----:B------:R-:W-:-:S07]  /*11960*/  IMAD.MOV.U32 R12, RZ, RZ, 0x1 ;  /* 0x00000001ff0c7424 */ /* 0x000fce00078e00ff */
[----:B------:R-:W-:-:S07]  /*11970*/  LEPC R20, `(.L_x_545) ;  /* 0x000000001014794e */ /* 0x000fce0000000000 */
[----:B0-----:R-:W-:Y:S05]  /*11980*/  CALL.ABS.NOINC R14 ;  /* 0x000000000e007343 */ /* 0x001fea0003c00000 */
.L_x_545:
[----:B------:R-:W-:Y:S02]  /*11990*/  ULDC UR4, c[0x0][0x3f4] ;  /* 0x0000fd0000047ab9 */ /* 0x000fe40000000800 */
[----:B------:R-:W-:-:S13]  /*119a0*/  ISETP.LT.AND P0, PT, RZ, UR4, PT ;  /* 0x00000004ff007c0c */ /* 0x000fda000bf01270 */
[----:B------:R-:W-:Y:S05]  /*119b0*/  @P0 BRA `(.L_x_546) ;  /* 0x0000000000400947 */ /* 0x000fea0003800000 */
[----:B------:R-:W-:-:S04]  /*119c0*/  ULEA.HI UR4, UR37, UR37, URZ, 0x1 ;  /* 0x0000002525047291 */ /* 0x000fc8000f8f083f */
[----:B------:R-:W-:-:S04]  /*119d0*/  ULOP3.LUT UR4, UR4, 0xfffffffe, URZ, 0xc0, !UPT ;  /* 0xfffffffe04047892 */ /* 0x000fc8000f8ec03f */
[----:B------:R-:W-:-:S06]  /*119e0*/  UIADD3 UR4, UR37, -UR4, URZ ;  /* 0x8000000425047290 */ /* 0x000fcc000fffe03f */
[----:B------:R-:W-:-:S05]  /*119f0*/  IMAD.U32 R3, RZ, RZ, UR4 ;  /* 0x00000004ff037e24 */ /* 0x000fca000f8e00ff */
[----:B------:R-:W-:-:S04]  /*11a00*/  SHF.L.U32 R3, R3, 0x1f, RZ ;  /* 0x0000001f03037819 */ /* 0x000fc800000006ff */
[----:B------:R0:W2:Y:S03]  /*11a10*/  SYNCS.PHASECHK.TRANS64.TRYWAIT P0, [R18+URZ+0x33400], R3 ;  /* 0x03340003120075a7 */ /* 0x0000a6000800017f */
[----:B--2---:R-:W-:Y:S05]  /*11a20*/  @!P0 NANOSLEEP.SYNCS 0x989680 ;  /* 0x009896800000895d */ /* 0x004fea0003900000 */
[----:B------:R-:W2:Y:S01]  /*11a30*/  @!P0 SYNCS.PHASECHK.TRANS64 P0, [R18+URZ+0x33400], R3 ;  /* 0x03340003120085a7 */ /* 0x000ea2000800007f */
[----:B------:R-:W-:Y:S04]  /*11a40*/  BSSY B0, `(.L_x_547) ;  /* 0x0000006000007945 */ /* 0x000fe80003800000 */
[----:B--2---:R-:W-:Y:S05]  /*11a50*/  @P0 BRA `(.L_x_548) ;  /* 0x0000000000100947 */ /* 0x004fea0003800000 */
.L_x_549:
[----:B--2---:R2:W3:Y:S02]  /*11a60*/  SYNCS.PHASECHK.TRANS64.TRYWAIT P0, [R18+URZ+0x33400], R3 ;  /* 0x03340003120075a7 */ /* 0x0044e4000800017f */
[----:B---3--:R-:W-:Y:S05]  /*11a70*/  @!P0 NANOSLEEP.SYNCS 0x989680 ;  /* 0x009896800000895d */ /* 0x008fea0003900000 */
[----:B------:R-:W3:Y:S02]  /*11a80*/  @!P0 SYNCS.PHASECHK.TRANS64 P0, [R18+URZ+0x33400], R3 ;  /* 0x03340003120085a7 */ /* 0x000ee4000800007f */
[----:B---3--:R-:W-:Y:S05]  /*11a90*/  @!P0 BRA `(.L_x_549) ;  /* 0xfffffffc00f08947 */ /* 0x008fea000383ffff */
.L_x_548:
[----:B------:R-:W-:Y:S05]  /*11aa0*/  BSYNC B0 ;  /* 0x0000000000007941 */ /* 0x000fea0003800000 */
.L_x_547:
[----:B------:R-:W-:Y:S05]  /*11ab0*/  BRA `(.L_x_550) ;  /* 0x0000006c00807947 */ /* 0x000fea0003800000 */
.L_x_546:
[----:B------:R-:W0:Y:S01]  /*11ac0*/  LDC.64 R24, c[0x0][0x3e8] ;  /* 0x0000fa00ff187b82 */ /* 0x000e220000000a00 */
[----:B------:R-:W-:Y:S01]  /*11ad0*/  ULOP3.LUT UP0, URZ, UR48, 0x1bf, URZ, 0xc0, !UPT ;  /* 0x000001bf303f7892 */ /* 0x000fe2000f80c03f */
[----:B------:R-:W-:Y:S01]  /*11ae0*/  SHF.R.S32.HI R0, RZ, 0x1f, R130 ;  /* 0x0000001fff007819 */ /* 0x000fe20000011482 */
[----:B------:R-:W-:Y:S01]  /*11af0*/  ULDC.64 UR4, c[0x0][0x3f8] ;  /* 0x0000fe0000047ab9 */ /* 0x000fe20000000a00 */
[----:B------:R-:W-:-:S03]  /*11b00*/  ULDC.64 UR6, c[0x0][0x408] ;  /* 0x0001020000067ab9 */ /* 0x000fc60000000a00 */
[----:B------:R-:W-:Y:S01]  /*11b10*/  PLOP3.LUT P0, PT, PT, PT, UP0, 0x80, 0x0 ;  /* 0x000000000000781c */ /* 0x000fe20003f0f008 */
[----:B------:R-:W2:Y:S01]  /*11b20*/  LDC.64 R26, c[0x0][0x400] ;  /* 0x00010000ff1a7b82 */ /* 0x000ea20000000a00 */
[C---:B------:R-:W-:Y:S02]  /*11b30*/  IMAD R3, R0.reuse, UR4, RZ ;  /* 0x0000000400037c24 */ /* 0x040fe4000f8e02ff */
[----:B------:R-:W-:Y:S02]  /*11b40*/  IMAD R5, R0, UR6, RZ ;  /* 0x0000000600057c24 */ /* 0x000fe4000f8e02ff */
[C---:B------:R-:W-:Y:S02]  /*11b50*/  IMAD R3, R130.reuse, UR5, R3 ;  /* 0x0000000582037c24 */ /* 0x040fe4000f8e0203 */
[C---:B------:R-:W-:Y:S02]  /*11b60*/  IMAD R5, R130.reuse, UR7, R5 ;  /* 0x0000000782057c24 */ /* 0x040fe4000f8e0205 */
[----:B0-----:R-:W-:-:S04]  /*11b70*/  IMAD.WIDE.U32 R24, R130, UR4, R24 ;  /* 0x0000000482187c25 */ /* 0x001fc8000f8e0018 */
[----:B------:R-:W-:Y:S02]  /*11b80*/  IMAD.IADD R28, R3, 0x1, R25 ;  /* 0x00000001031c7824 */ /* 0x000fe400078e0219 */
[----:B--2---:R-:W-:-:S04]  /*11b90*/  IMAD.WIDE.U32 R26, R130, UR6, R26 ;  /* 0x00000006821a7c25 */ /* 0x004fc8000f8e001a */
[----:B------:R-:W-:Y:S01]  /*11ba0*/  IMAD.IADD R45, R5, 0x1, R27 ;  /* 0x00000001052d7824 */ /* 0x000fe200078e021b */
[----:B------:R-:W-:Y:S06]  /*11bb0*/  @!P0 BRA `(.L_x_551) ;  /* 0x0000000000408947 */ /* 0x000fec0003800000 */
[----:B-1----:R-:W-:Y:S01]  /*11bc0*/  MOV R14, 0x0 ;  /* 0x00000000000e7802 */ /* 0x002fe20000000f00 */
[----:B------:R-:W-:Y:S01]  /*11bd0*/  ULDC.64 UR4, c[0x4][0xc0] ;  /* 0x0100300000047ab9 */ /* 0x000fe20000000a00 */
[----:B------:R-:W-:Y:S01]  /*11be0*/  ULDC.64 UR6, c[0x4][0xc8] ;  /* 0x0100320000067ab9 */ /* 0x000fe20000000a00 */
[----:B------:R-:W-:Y:S01]  /*11bf0*/  IMAD.U32 R4, RZ, RZ, UR4 ;  /* 0x00000004ff047e24 */ /* 0x000fe2000f8e00ff */
[----:B------:R-:W-:Y:S01]  /*11c00*/  MOV R7, UR7 ;  /* 0x0000000700077c02 */ /* 0x000fe20008000f00 */
[----:B------:R-:W-:Y:S01]  /*11c10*/  IMAD.U32 R5, RZ, RZ, UR5 ;  /* 0x00000005ff057e24 */ /* 0x000fe2000f8e00ff */
[----:B------:R-:W0:Y:S01]  /*11c20*/  LDC.64 R14, c[0x4][R14] ;  /* 0x010000000e0e7b82 */ /* 0x000e220000000a00 */
[----:B------:R-:W-:Y:S01]  /*11c30*/  ULDC.64 UR4, c[0x4][0x28] ;  /* 0x01000a0000047ab9 */ /* 0x000fe20000000a00 */
[----:B------:R-:W-:Y:S02]  /*11c40*/  IMAD.U32 R6, RZ, RZ, UR6 ;  /* 0x00000006ff067e24 */ /* 0x000fe4000f8e00ff */
[----:B------:R-:W-:-:S02]  /*11c50*/  IMAD.U32 R10, RZ, RZ, UR4 ;  /* 0x00000004ff0a7e24 */ /* 0x000fc4000f8e00ff */
[----:B------:R-:W-:Y:S02]  /*11c60*/  IMAD.U32 R11, RZ, RZ, UR5 ;  /* 0x00000005ff0b7e24 */ /* 0x000fe4000f8e00ff */
[----:B------:R-:W-:Y:S02]  /*11c70*/  IMAD.MOV.U32 R8, RZ, RZ, 0x70 ;  /* 0x00000070ff087424 */ /* 0x000fe400078e00ff */
[----:B------:R-:W-:Y:S02]  /*11c80*/  IMAD.MOV.U32 R12, RZ, RZ, 0x1 ;  /* 0x00000001ff0c7424 */ /* 0x000fe400078e00ff */
[----:B------:R-:W-:-:S07]  /*11c90*/  IMAD.MOV.U32 R13, RZ, RZ, RZ ;  /* 0x000000ffff0d7224 */ /* 0x000fce00078e00ff */
[----:B------:R-:W-:-:S07]  /*11ca0*/  LEPC R20, `(.L_x_551) ;  /* 0x000000001014794e */ /* 0x000fce0000000000 */
[----:B0-----:R-:W-:Y:S05]  /*11cb0*/  CALL.ABS.NOINC R14 ;  /* 0x000000000e007343 */ /* 0x001fea0003c00000 */
.L_x_551:
[----:B------:R-:W0:Y:S01]  /*11cc0*/  S2R R20, SR_TID.X ;  /* 0x0000000000147919 */ /* 0x000e220000002100 */
[----:B------:R-:W-:Y:S01]  /*11cd0*/  ULDC.U8 UR4, c[0x0][0x410] ;  /* 0x0001040000047ab9 */ /* 0x000fe20000000000 */
[----:B------:R-:W-:Y:S01]  /*11ce0*/  BSSY B0, `(.L_x_552) ;  /* 0x00006b5000007945 */ /* 0x000fe20003800000 */
[----:B------:R-:W-:Y:S01]  /*11cf0*/  ISETP.NE.AND P0, PT, RZ, UR4, PT ;  /* 0x00000004ff007c0c */ /* 0x000fe2000bf05270 */
[C---:B0-----:R-:W-:Y:S01]  /*11d00*/  VIADD R42, R20.reuse, 0xffffff80 ;  /* 0xffffff80142a7836 */ /* 0x041fe20000000000 */
[----:B------:R-:W-:-:S04]  /*11d10*/  IADD3 R40, R20, -0x80, RZ ;  /* 0xffffff8014287810 */ /* 0x000fc80007ffe0ff */
[----:B------:R-:W-:-:S04]  /*11d20*/  LEA.HI R40, R40, R42, RZ, 0x1 ;  /* 0x0000002a28287211 */ /* 0x000fc800078f08ff */
[----:B------:R-:W-:-:S05]  /*11d30*/  SHF.R.S32.HI R40, RZ, 0x1, R40 ;  /* 0x00000001ff287819 */ /* 0x000fca0000011428 */
[----:B------:R-:W-:Y:S01]  /*11d40*/  IMAD R4, R129, 0x80, R40 ;  /* 0x0000008081047824 */ /* 0x000fe200078e0228 */
[----:B------:R-:W-:Y:S06]  /*11d50*/  @!P0 BRA `(.L_x_553) ;  /* 0x00000034007c8947 */ /* 0x000fec0003800000 */
[----:B------:R-:W-:-:S03]  /*11d60*/  UMOV UR4, 0xffffffff ;  /* 0xffffffff00047882 */ /* 0x000fc60000000000 */
[----:B------:R-:W-:Y:S05]  /*11d70*/  BRA.DIV UR4, `(.L_x_554) ;  /* 0x000001d604987947 */ /* 0x000fea000b800000 */
[----:B------:R0:W2:Y:S04]  /*11d80*/  SHFL.IDX PT, R7, R24, RZ, 0x1e1f ;  /* 0x001e1fff18077589 */ /* 0x0000a800000e0000 */
[----:B------:R0:W3:Y:S04]  /*11d90*/  SHFL.IDX PT, R39, R26, RZ, 0x1e1f ;  /* 0x001e1fff1a277589 */ /* 0x0000e800000e0000 */
[----:B------:R0:W4:Y:S04]  /*11da0*/  SHFL.IDX PT, R0, R28, RZ, 0x1e1f ;  /* 0x001e1fff1c007589 */ /* 0x00012800000e0000 */
[----:B------:R0:W0:Y:S02]  /*11db0*/  SHFL.IDX PT, R3, R45, RZ, 0x1e1f ;  /* 0x001e1fff2d037589 */ /* 0x00002400000e0000 */
.L_x_816:
[----:B------:R-:W-:Y:S01]  /*11dc0*/  ULDC UR4, c[0x0][0x448] ;  /* 0x0001120000047ab9 */ /* 0x000fe20000000800 */
[----:B------:R-:W-:Y:S01]  /*11dd0*/  BSSY B1, `(.L_x_555) ;  /* 0x0000052000017945 */ /* 0x000fe20003800000 */
[----:B------:R-:W-:Y:S01]  /*11de0*/  IMAD R132, R132, UR4, RZ ;  /* 0x0000000484847c24 */ /* 0x000fe2000f8e02ff */
[----:B------:R-:W-:Y:S02]  /*11df0*/  CS2R R8, SRZ ;  /* 0x0000000000087805 */ /* 0x000fe4000001ff00 */
[----:B------:R-:W-:Y:S02]  /*11e00*/  CS2R R12, SRZ ;  /* 0x00000000000c7805 */ /* 0x000fe4000001ff00 */
[----:B------:R-:W-:Y:S02]  /*11e10*/  CS2R R20, SRZ ;  /* 0x0000000000147805 */ /* 0x000fe4000001ff00 */
[----:B0-----:R-:W-:Y:S02]  /*11e20*/  CS2R R26, SRZ ;  /* 0x00000000001a7805 */ /* 0x001fe4000001ff00 */
[----:B------:R-:W-:-:S02]  /*11e30*/  ISETP.GE.AND P0, PT, R4, R132, PT ;  /* 0x000000840400720c */ /* 0x000fc40003f06270 */
[----:B------:R-:W-:Y:S02]  /*11e40*/  CS2R R30, SRZ ;  /* 0x00000000001e7805 */ /* 0x000fe4000001ff00 */
[----:B------:R-:W-:Y:S02]  /*11e50*/  CS2R R36, SRZ ;  /* 0x0000000000247805 */ /* 0x000fe4000001ff00 */
[----:B------:R-:W-:Y:S02]  /*11e60*/  CS2R R10, SRZ ;  /* 0x00000000000a7805 */ /* 0x000fe4000001ff00 */
[----:B-1----:R-:W-:Y:S02]  /*11e70*/  CS2R R14, SRZ ;  /* 0x00000000000e7805 */ /* 0x002fe4000001ff00 */
[----:B------:R-:W-:Y:S02]  /*11e80*/  CS2R R24, SRZ ;  /* 0x0000000000187805 */ /* 0x000fe4000001ff00 */
[----:B------:R-:W-:-:S02]  /*11e90*/  CS2R R28, SRZ ;  /* 0x00000000001c7805 */ /* 0x000fc4000001ff00 */
[----:B------:R-:W-:Y:S02]  /*11ea0*/  CS2R R32, SRZ ;  /* 0x0000000000207805 */ /* 0x000fe4000001ff00 */
[----:B------:R-:W-:Y:S01]  /*11eb0*/  CS2R R34, SRZ ;  /* 0x0000000000227805 */ /* 0x000fe2000001ff00 */
[----:B------:R-:W-:Y:S06]  /*11ec0*/  @P0 BRA `(.L_x_556) ;  /* 0x0000000400080947 */ /* 0x000fec0003800000 */
[----:B------:R-:W2:Y:S01]  /*11ed0*/  LDL R46, [R1+0x10] ;  /* 0x00001000012e7983 */ /* 0x000ea20000100800 */
[----:B------:R-:W-:-:S03]  /*11ee0*/  ULDC UR4, c[0x0][0x3f4] ;  /* 0x0000fd0000047ab9 */ /* 0x000fc60000000800 */
[----:B------:R-:W3:Y:S04]  /*11ef0*/  LDL R45, [R1+0x18] ;  /* 0x00001800012d7983 */ /* 0x000ee80000100800 */
[----:B------:R-:W4:Y:S04]  /*11f00*/  LDL R43, [R1+0x1c] ;  /* 0x00001c00012b7983 */ /* 0x000f280000100800 */
[----:B------:R-:W4:Y:S04]  /*11f10*/  LDL R42, [R1+0x14] ;  /* 0x00001400012a7983 */ /* 0x000f280000100800 */
[----:B------:R-:W4:Y:S01]  /*11f20*/  LDL R38, [R1+0x20] ;  /* 0x0000200001267983 */ /* 0x000f220000100800 */
[----:B------:R-:W-:-:S02]  /*11f30*/  CS2R R30, SRZ ;  /* 0x00000000001e7805 */ /* 0x000fc4000001ff00 */
[----:B------:R-:W-:Y:S02]  /*11f40*/  CS2R R32, SRZ ;  /* 0x0000000000207805 */ /* 0x000fe4000001ff00 */
[----:B------:R-:W-:Y:S02]  /*11f50*/  CS2R R26, SRZ ;  /* 0x00000000001a7805 */ /* 0x000fe4000001ff00 */
[----:B------:R-:W-:Y:S02]  /*11f60*/  CS2R R36, SRZ ;  /* 0x0000000000247805 */ /* 0x000fe4000001ff00 */
[----:B--2---:R-:W-:Y:S02]  /*11f70*/  ISETP.GE.AND P4, PT, R46, UR4, PT ;  /* 0x000000042e007c0c */ /* 0x004fe4000bf86270 */
[----:B------:R-:W-:Y:S02]  /*11f80*/  SHF.R.S32.HI R6, RZ, 0x1f, R46 ;  /* 0x0000001fff067819 */ /* 0x000fe4000001142e */
[----:B---3--:R-:W-:-:S02]  /*11f90*/  ISETP.GE.AND P3, PT, R45, UR4, PT ;  /* 0x000000042d007c0c */ /* 0x008fc4000bf66270 */
[----:B----4-:R-:W-:-:S07]  /*11fa0*/  ISETP.GE.AND P2, PT, R43, UR4, PT ;  /* 0x000000042b007c0c */ /* 0x010fce000bf46270 */
[C---:B------:R-:W-:Y:S02]  /*11fb0*/  @!P4 IADD3 R4, P0, R46.reuse, R7, RZ ;  /* 0x000000072e04c210 */ /* 0x040fe40007f1e0ff */
[----:B------:R-:W-:-:S03]  /*11fc0*/  @!P4 IADD3 R8, P1, R46, R39, RZ ;  /* 0x000000272e08c210 */ /* 0x000fc60007f3e0ff */
[--C-:B------:R-:W-:Y:S02]  /*11fd0*/  @!P4 IMAD.X R5, R0, 0x1, R6.reuse, P0 ;  /* 0x000000010005c824 */ /* 0x100fe400000e0606 */
[----:B------:R-:W-:Y:S01]  /*11fe0*/  @!P4 IMAD.X R9, R3, 0x1, R6, P1 ;  /* 0x000000010309c824 */ /* 0x000fe200008e0606 */
[----:B------:R-:W-:Y:S02]  /*11ff0*/  ISETP.GE.AND P1, PT, R42, UR4, PT ;  /* 0x000000042a007c0c */ /* 0x000fe4000bf26270 */
[----:B------:R0:W5:Y:S01]  /*12000*/  @!P4 LD.E.64 R30, desc[UR50][R4.64] ;  /* 0x00000032041ec980 */ /* 0x000162000c101b00 */
[----:B------:R-:W-:-:S03]  /*12010*/  SHF.R.S32.HI R10, RZ, 0x1f, R45 ;  /* 0x0000001fff0a7819 */ /* 0x000fc6000001142d */
[----:B------:R1:W5:Y:S01]  /*12020*/  @!P4 LD.E.64 R32, desc[UR50][R8.64] ;  /* 0x000000320820c980 */ /* 0x000362000c101b00 */
[C---:B------:R-:W-:Y:S02]  /*12030*/  @!P3 IADD3 R20, P4, R45.reuse, R7, RZ ;  /* 0x000000072d14b210 */ /* 0x040fe40007f9e0ff */
[----:B------:R-:W-:Y:S02]  /*12040*/  @!P3 IADD3 R24, P5, R45, R39, RZ ;  /* 0x000000272d18b210 */ /* 0x000fe40007fbe0ff */
[----:B------:R-:W-:Y:S01]  /*12050*/  SHF.R.S32.HI R11, RZ, 0x1f, R43 ;  /* 0x0000001fff0b7819 */ /* 0x000fe2000001142b */
[--C-:B------:R-:W-:Y:S01]  /*12060*/  @!P3 IMAD.X R21, R0, 0x1, R10.reuse, P4 ;  /* 0x000000010015b824 */ /* 0x100fe200020e060a */
[----:B------:R-:W-:Y:S01]  /*12070*/  ISETP.GE.AND P0, PT, R224, UR4, PT ;  /* 0x00000004e0007c0c */ /* 0x000fe2000bf06270 */
[----:B------:R-:W-:Y:S01]  /*12080*/  @!P3 IMAD.X R25, R3, 0x1, R10, P5 ;  /* 0x000000010319b824 */ /* 0x000fe200028e060a */
[C---:B------:R-:W-:Y:S02]  /*12090*/  @!P2 IADD3 R12, P4, R43.reuse, R7, RZ ;  /* 0x000000072b0ca210 */ /* 0x040fe40007f9e0ff */
[----:B------:R-:W-:Y:S01]  /*120a0*/  @!P2 IADD3 R14, P5, R43, R39, RZ ;  /* 0x000000272b0ea210 */ /* 0x000fe20007fbe0ff */
[----:B------:R2:W5:Y:S01]  /*120b0*/  @!P3 LD.E.64 R26, desc[UR50][R20.64] ;  /* 0x00000032141ab980 */ /* 0x000562000c101b00 */
[----:B------:R-:W-:Y:S01]  /*120c0*/  SHF.R.S32.HI R6, RZ, 0x1f, R42 ;  /* 0x0000001fff067819 */ /* 0x000fe2000001142a */
[----:B------:R-:W-:Y:S01]  /*120d0*/  @!P2 IMAD.X R13, R0, 0x1, R11, P4 ;  /* 0x00000001000da824 */ /* 0x000fe200020e060b */
[----:B------:R-:W-:-:S02]  /*120e0*/  @!P1 IADD3 R34, P4, R42, R7, RZ ;  /* 0x000000072a229210 */ /* 0x000fc40007f9e0ff */
[C---:B------:R-:W-:Y:S02]  /*120f0*/  @!P2 IADD3.X R15, R3.reuse, R11, RZ, P5, !PT ;  /* 0x0000000b030fa210 */ /* 0x040fe40002ffe4ff */
[----:B------:R-:W-:Y:S01]  /*12100*/  @!P1 IADD3 R10, P5, R42, R39, RZ ;  /* 0x000000272a0a9210 */ /* 0x000fe20007fbe0ff */
[----:B------:R-:W-:Y:S01]  /*12110*/  @!P1 IMAD.X R35, R0, 0x1, R6, P4 ;  /* 0x0000000100239824 */ /* 0x000fe200020e0606 */
[----:B------:R-:W-:Y:S02]  /*12120*/  ISETP.GE.AND P4, PT, R38, UR4, PT ;  /* 0x0000000426007c0c */ /* 0x000fe4000bf86270 */
[----:B0-----:R-:W-:Y:S01]  /*12130*/  @!P0 SHF.R.S32.HI R5, RZ, 0x1f, R224 ;  /* 0x0000001fff058819 */ /* 0x001fe200000114e0 */
[----:B------:R-:W-:Y:S01]  /*12140*/  @!P1 IMAD.X R11, R3, 0x1, R6, P5 ;  /* 0x00000001030b9824 */ /* 0x000fe200028e0606 */
[----:B-1----:R-:W-:Y:S02]  /*12150*/  @!P0 IADD3 R8, P5, R224, R7, RZ ;  /* 0x00000007e0088210 */ /* 0x002fe40007fbe0ff */
[----:B------:R-:W-:-:S03]  /*12160*/  SHF.R.S32.HI R28, RZ, 0x1f, R38 ;  /* 0x0000001fff1c7819 */ /* 0x000fc60000011426 */
[--C-:B------:R-:W-:Y:S01]  /*12170*/  @!P0 IMAD.X R9, R0, 0x1, R5.reuse, P5 ;  /* 0x0000000100098824 */ /* 0x100fe200028e0605 */
[----:B------:R-:W-:Y:S02]  /*12180*/  @!P0 IADD3 R4, P5, R224, R39, RZ ;  /* 0x00000027e0048210 */ /* 0x000fe40007fbe0ff */
[----:B--2---:R-:W-:Y:S02]  /*12190*/  CS2R R20, SRZ ;  /* 0x0000000000147805 */ /* 0x004fe4000001ff00 */
[----:B------:R-:W5:Y:S01]  /*121a0*/  @!P0 LD.E.64 R36, desc[UR50][R8.64] ;  /* 0x0000003208248980 */ /* 0x000f62000c101b00 */
[----:B------:R-:W-:Y:S01]  /*121b0*/  @!P0 IMAD.X R5, R3, 0x1, R5, P5 ;  /* 0x0000000103058824 */ /* 0x000fe200028e0605 */
[----:B------:R-:W-:Y:S02]  /*121c0*/  @!P4 IADD3 R6, P5, R38, R7, RZ ;  /* 0x000000072606c210 */ /* 0x000fe40007fbe0ff */
[----:B------:R0:W5:Y:S03]  /*121d0*/  @!P2 LD.E.64 R20, desc[UR50][R12.64] ;  /* 0x000000320c14a980 */ /* 0x000166000c101b00 */
[----:B------:R-:W-:Y:S01]  /*121e0*/  @!P4 IMAD.X R7, R0, 0x1, R28, P5 ;  /* 0x000000010007c824 */ /* 0x000fe200028e061c */
[----:B------:R-:W-:-:S05]  /*121f0*/  @!P4 IADD3 R38, P5, R38, R39, RZ ;  /* 0x000000272626c210 */ /* 0x000fca0007fbe0ff */
[----:B------:R-:W-:Y:S01]  /*12200*/  @!P4 IMAD.X R39, R3, 0x1, R28, P5 ;  /* 0x000000010327c824 */ /* 0x000fe200028e061c */
[----:B------:R-:W-:-:S06]  /*12210*/  CS2R R28, SRZ ;  /* 0x00000000001c7805 */ /* 0x000fcc000001ff00 */
[----:B------:R1:W5:Y:S01]  /*12220*/  @!P3 LD.E.64 R28, desc[UR50][R24.64] ;  /* 0x00000032181cb980 */ /* 0x000362000c101b00 */
[----:B0-----:R-:W-:Y:S02]  /*12230*/  CS2R R12, SRZ ;  /* 0x00000000000c7805 */ /* 0x001fe4000001ff00 */
[----:B------:R-:W-:-:S04]  /*12240*/  CS2R R8, SRZ ;  /* 0x0000000000087805 */ /* 0x000fc8000001ff00 */
[----:B------:R0:W5:Y:S01]  /*12250*/  @!P1 LD.E.64 R12, desc[UR50][R34.64] ;  /* 0x00000032220c9980 */ /* 0x000162000c101b00 */
[----:B-1----:R-:W-:-:S03]  /*12260*/  CS2R R24, SRZ ;  /* 0x0000000000187805 */ /* 0x002fc6000001ff00 */
[----:B------:R-:W5:Y:S04]  /*12270*/  @!P4 LD.E.64 R8, desc[UR50][R6.64] ;  /* 0x000000320608c980 */ /* 0x000f68000c101b00 */
[----:B------:R1:W5:Y:S01]  /*12280*/  @!P2 LD.E.64 R24, desc[UR50][R14.64] ;  /* 0x000000320e18a980 */ /* 0x000362000c101b00 */
[----:B0-----:R-:W-:-:S06]  /*12290*/  CS2R R34, SRZ ;  /* 0x0000000000227805 */ /* 0x001fcc000001ff00 */
[----:B------:R-:W5:Y:S01]  /*122a0*/  @!P0 LD.E.64 R34, desc[UR50][R4.64] ;  /* 0x0000003204228980 */ /* 0x000f62000c101b00 */
[----:B-1----:R-:W-:-:S06]  /*122b0*/  CS2R R14, SRZ ;  /* 0x00000000000e7805 */ /* 0x002fcc000001ff00 */
[----:B------:R0:W5:Y:S02]  /*122c0*/  @!P1 LD.E.64 R14, desc[UR50][R10.64] ;  /* 0x000000320a0e9980 */ /* 0x000164000c101b00 */
[----:B0-----:R-:W-:-:S06]  /*122d0*/  CS2R R10, SRZ ;  /* 0x00000000000a7805 */ /* 0x001fcc000001ff00 */
[----:B------:R0:W5:Y:S02]  /*122e0*/  @!P4 LD.E.64 R10, desc[UR50][R38.64] ;  /* 0x00000032260ac980 */ /* 0x000164000c101b00 */
.L_x_556:
[----:B------:R-:W-:Y:S05]  /*122f0*/  BSYNC B1 ;  /* 0x0000000000017941 */ /* 0x000fea0003800000 */
.L_x_555:
[----:B------:R-:W-:Y:S01]  /*12300*/  ULEA.HI UR4, UR37, UR37, URZ, 0x1 ;  /* 0x0000002525047291 */ /* 0x000fe2000f8f083f */
[----:B----4-:R-:W-:Y:S01]  /*12310*/  IMAD R0, R129, -0x80, R132 ;  /* 0xffffff8081007824 */ /* 0x010fe200078e0284 */
[----:B------:R-:W-:Y:S02]  /*12320*/  BSSY B1, `(.L_x_557) ;  /* 0x0000009000017945 */ /* 0x000fe40003800000 */
[----:B------:R-:W-:Y:S02]  /*12330*/  ULOP3.LUT UR4, UR4, 0xfffffffe, URZ, 0xc0, !UPT ;  /* 0xfffffffe04047892 */ /* 0x000fe4000f8ec03f */
[----:B------:R-:W-:Y:S02]  /*12340*/  VIMNMX R0, R0, 0x80, PT ;  /* 0x0000008000007848 */ /* 0x000fe40003fe0100 */
[----:B------:R-:W-:Y:S02]  /*12350*/  UIADD3 UR4, UR37, -UR4, URZ ;  /* 0x8000000425047290 */ /* 0x000fe4000fffe03f */
[----:B------:R-:W-:-:S04]  /*12360*/  ISETP.GE.AND P1, PT, R40, R0, PT ;  /* 0x000000002800720c */ /* 0x000fc80003f26270 */
[----:B------:R-:W-:-:S04]  /*12370*/  MOV R3, UR4 ;  /* 0x0000000400037c02 */ /* 0x000fc80008000f00 */
[----:B------:R-:W-:-:S04]  /*12380*/  SHF.L.U32 R3, R3, 0x1f, RZ ;  /* 0x0000001f03037819 */ /* 0x000fc800000006ff */
[----:B------:R-:W1:Y:S02]  /*12390*/  SYNCS.PHASECHK.TRANS64.TRYWAIT P0, [R18+URZ+0x33400], R3 ;  /* 0x03340003120075a7 */ /* 0x000e64000800017f */
[----:B-1----:R-:W-:Y:S05]  /*123a0*/  @!P0 BRA `(.L_x_558) ;  /* 0x000001d000808947 */ /* 0x002fea0003800000 */
.L_x_817:
[----:B------:R-:W-:Y:S05]  /*123b0*/  BSYNC B1 ;  /* 0x0000000000017941 */ /* 0x000fea0003800000 */
.L_x_557:
[----:B------:R-:W-:Y:S05]  /*123c0*/  @P1 BRA `(.L_x_559) ;  /* 0x0000006400181947 */ /* 0x000fea0003800000 */
[----:B------:R-:W1:Y:S01]  /*123d0*/  LDL R40, [R1+0x48] ;  /* 0x0000480001287983 */ /* 0x000e620000100800 */
[----:B------:R-:W4:Y:S03]  /*123e0*/  LDC R5, c[0x0][0x3f4] ;  /* 0x0000fd00ff057b82 */ /* 0x000f260000000800 */
[----:B0--3--:R-:W3:Y:S04]  /*123f0*/  LDL R39, [R1+0x10] ;  /* 0x0000100001277983 */ /* 0x009ee80000100800 */
[----:B------:R-:W3:Y:S04]  /*12400*/  LDL R38, [R1+0x18] ;  /* 0x0000180001267983 */ /* 0x000ee80000100800 */
[----:B--2---:R-:W2:Y:S04]  /*12410*/  LDL R7, [R1+0x1c] ;  /* 0x00001c0001077983 */ /* 0x004ea80000100800 */
[----:B------:R-:W2:Y:S04]  /*12420*/  LDL R6, [R1+0x14] ;  /* 0x0000140001067983 */ /* 0x000ea80000100800 */
[----:B------:R-:W2:Y:S01]  /*12430*/  LDL R4, [R1+0x20] ;  /* 0x0000200001047983 */ /* 0x000ea20000100800 */
[----:B------:R-:W-:Y:S01]  /*12440*/  LEA.HI R41, R41, R48, RZ, 0x2 ;  /* 0x0000003029297211 */ /* 0x000fe200078f10ff */
[----:B------:R-:W-:Y:S03]  /*12450*/  BSSY B1, `(.L_x_560) ;  /* 0x0000086000017945 */ /* 0x000fe60003800000 */
[----:B------:R-:W-:-:S02]  /*12460*/  SHF.R.S32.HI R0, RZ, 0x2, R41 ;  /* 0x00000002ff007819 */ /* 0x000fc40000011429 */
[----:B------:R-:W-:Y:S02]  /*12470*/  SHF.R.S32.HI R41, RZ, 0x1f, R41 ;  /* 0x0000001fff297819 */ /* 0x000fe40000011429 */
[----:B----4-:R-:W-:Y:S02]  /*12480*/  ISETP.GE.AND P6, PT, R224, R5, PT ;  /* 0x00000005e000720c */ /* 0x010fe40003fc6270 */
[----:B------:R-:W-:-:S04]  /*12490*/  LEA.HI R41, R41, R0, RZ, 0x2 ;  /* 0x0000000029297211 */ /* 0x000fc800078f10ff */
[----:B------:R-:W-:-:S05]  /*124a0*/  LOP3.LUT R41, R41, 0xfffffffc, RZ, 0xc0, !PT ;  /* 0xfffffffc29297812 */ /* 0x000fca00078ec0ff */
[----:B------:R-:W-:-:S05]  /*124b0*/  IMAD.IADD R41, R0, 0x1, -R41 ;  /* 0x0000000100297824 */ /* 0x000fca00078e0a29 */
[----:B------:R-:W-:Y:S01]  /*124c0*/  LOP3.LUT P0, RZ, R41, 0x2, RZ, 0xc0, !PT ;  /* 0x0000000229ff7812 */ /* 0x000fe2000780c0ff */
[----:B-1----:R-:W-:-:S04]  /*124d0*/  IMAD.IADD R3, R18, 0x1, R40 ;  /* 0x0000000112037824 */ /* 0x002fc800078e0228 */
[----:B------:R-:W-:Y:S01]  /*124e0*/  VIADD R0, R3, 0x20 ;  /* 0x0000002003007836 */ /* 0x000fe20000000000 */
[-C--:B---3--:R-:W-:Y:S02]  /*124f0*/  ISETP.GE.AND P1, PT, R39, R5.reuse, PT ;  /* 0x000000052700720c */ /* 0x088fe40003f26270 */
[-C--:B------:R-:W-:Y:S02]  /*12500*/  ISETP.GE.AND P2, PT, R38, R5.reuse, PT ;  /* 0x000000052600720c */ /* 0x080fe40003f46270 */
[-C--:B--2---:R-:W-:Y:S02]  /*12510*/  ISETP.GE.AND P3, PT, R7, R5.reuse, PT ;  /* 0x000000050700720c */ /* 0x084fe40003f66270 */
[-C--:B------:R-:W-:Y:S02]  /*12520*/  ISETP.GE.AND P4, PT, R6, R5.reuse, PT ;  /* 0x000000050600720c */ /* 0x080fe40003f86270 */
[----:B------:R-:W-:Y:S01]  /*12530*/  ISETP.GE.AND P5, PT, R4, R5, PT ;  /* 0x000000050400720c */ /* 0x000fe20003fa6270 */
[----:B------:R-:W-:-:S12]  /*12540*/  @P6 BRA `(.L_x_561) ;  /* 0x0000000400d86947 */ /* 0x000fd80003800000 */
[----:B------:R-:W0:Y:S01]  /*12550*/  LDS.128 R4, [R3+0x1e200] ;  /* 0x01e2000003047984 */ /* 0x000e220000000c00 */
[----:B-----5:R-:W-:Y:S02]  /*12560*/  SHF.R.U32.HI R41, RZ, 0x8, R37 ;  /* 0x00000008ff297819 */ /* 0x020fe40000011625 */
[----:B------:R-:W-:Y:S02]  /*12570*/  LOP3.LUT R40, R37, 0xff, RZ, 0xc0, !PT ;  /* 0x000000ff25287812 */ /* 0x000fe400078ec0ff */
[----:B------:R-:W-:Y:S02]  /*12580*/  LOP3.LUT R41, R41, 0xff, RZ, 0xc0, !PT ;  /* 0x000000ff29297812 */ /* 0x000fe400078ec0ff */
[----:B------:R-:W-:Y:S02]  /*12590*/  SHF.R.U32.HI R45, RZ, 0x8, R35 ;  /* 0x00000008ff2d7819 */ /* 0x000fe40000011623 */
[----:B------:R-:W-:Y:S02]  /*125a0*/  PRMT R40, R41, 0x7604, R40 ;  /* 0x0000760429287816 */ /* 0x000fe40000000028 */
[----:B------:R-:W-:-:S02]  /*125b0*/  SHF.R.U32.HI R47, RZ, 0x10, R37 ;  /* 0x00000010ff2f7819 */ /* 0x000fc40000011625 */
[----:B------:R-:W-:Y:S02]  /*125c0*/  SHF.R.U32.HI R41, RZ, 0x8, R34 ;  /* 0x00000008ff297819 */ /* 0x000fe40000011622 */
[----:B------:R-:W-:Y:S02]  /*125d0*/  LOP3.LUT R42, R35, 0xff, RZ, 0xc0, !PT ;  /* 0x000000ff232a7812 */ /* 0x000fe400078ec0ff */
[----:B------:R-:W-:Y:S02]  /*125e0*/  LOP3.LUT R45, R45, 0xff, RZ, 0xc0, !PT ;  /* 0x000000ff2d2d7812 */ /* 0x000fe400078ec0ff */
[----:B------:R-:W-:Y:S02]  /*125f0*/  SHF.R.U32.HI R46, RZ, 0x10, R35 ;  /* 0x00000010ff2e7819 */ /* 0x000fe40000011623 */
[----:B------:R-:W-:Y:S02]  /*12600*/  SHF.R.U32.HI R39, RZ, 0x8, R36 ;  /* 0x00000008ff277819 */ /* 0x000fe40000011624 */
[----:B------:R-:W-:Y:S01]  /*12610*/  LOP3.LUT R43, R41, 0xff, RZ, 0xc0, !PT ;  /* 0x000000ff292b7812 */ /* 0x000fe200078ec0ff */
[----:B------:R-:W-:Y:S01]  /*12620*/  IMAD.U32 R41, R47, 0x10000, RZ ;  /* 0x000100002f297824 */ /* 0x000fe200078e00ff */
[----:B------:R-:W-:Y:S01]  /*12630*/  PRMT R42, R45, 0x7604, R42 ;  /* 0x000076042d2a7816 */ /* 0x000fe2000000002a */
[----:B------:R-:W-:Y:S01]  /*12640*/  IMAD.U32 R45, R46, 0x10000, RZ ;  /* 0x000100002e2d7824 */ /* 0x000fe200078e00ff */
[----:B------:R-:W-:-:S02]  /*12650*/  LOP3.LUT R38, R36, 0xff, RZ, 0xc0, !PT ;  /* 0x000000ff24267812 */ /* 0x000fc400078ec0ff */
[----:B------:R-:W-:Y:S02]  /*12660*/  LOP3.LUT R39, R39, 0xff, RZ, 0xc0, !PT ;  /* 0x000000ff27277812 */ /* 0x000fe400078ec0ff */
[----:B------:R-:W-:Y:S02]  /*12670*/  LOP3.LUT R41, R40, 0xff0000, R41, 0xf8, !PT ;  /* 0x00ff000028297812 */ /* 0x000fe400078ef829 */
[----:B------:R-:W-:Y:S02]  /*12680*/  PRMT R39, R39, 0x7604, R38 ;  /* 0x0000760427277816 */ /* 0x000fe40000000026 */
[----:B------:R-:W-:Y:S02]  /*12690*/  LOP3.LUT R38, R34, 0xff, RZ, 0xc0, !PT ;  /* 0x000000ff22267812 */ /* 0x000fe400078ec0ff */
[----:B------:R-:W-:Y:S02]  /*126a0*/  LOP3.LUT R45, R42, 0xff0000, R45, 0xf8, !PT ;  /* 0x00ff00002a2d7812 */ /* 0x000fe400078ef82d */
[----:B------:R-:W-:-:S02]  /*126b0*/  PRMT R43, R43, 0x7604, R38 ;  /* 0x000076042b2b7816 */ /* 0x000fc40000000026 */
[----:B------:R-:W-:Y:S02]  /*126c0*/  LOP3.LUT R46, R45, 0xff000000, R35, 0xf8, !PT ;  /* 0xff0000002d2e7812 */ /* 0x000fe400078ef823 */
[----:B------:R-:W-:Y:S02]  /*126d0*/  LOP3.LUT R41, R41, 0xff000000, R37, 0xf8, !PT ;  /* 0xff00000029297812 */ /* 0x000fe400078ef825 */
[----:B0-----:R-:W-:Y:S02]  /*126e0*/  F2FP.F16.E4M3.UNPACK_B R38, R6.H1 ;  /* 0x00000006ff26723e */ /* 0x001fe400030006ff */
[----:B------:R-:W-:Y:S02]  /*126f0*/  LOP3.LUT R39, R39, 0xff0000, R36, 0xf8, !PT ;  /* 0x00ff000027277812 */ /* 0x000fe400078ef824 */
[----:B------:R-:W-:Y:S01]  /*12700*/  LOP3.LUT R43, R43, 0xff0000, R34, 0xf8, !PT ;  /* 0x00ff00002b2b7812 */ /* 0x000fe200078ef822 */
[--C-:B------:R-:W-:Y:S01]  /*12710*/  HADD2.F32 R37, -RZ, R38.reuse.H0_H0 ;  /* 0x20000026ff257230 */ /* 0x100fe20000004100 */
[----:B------:R-:W-:Y:S01]  /*12720*/  F2FP.F16.E4M3.UNPACK_B R47, R46 ;  /* 0x0000002eff2f723e */ /* 0x000fe200020006ff */
[----:B------:R-:W-:Y:S01]  /*12730*/  HADD2.F32 R38, -RZ, R38.H1_H1 ;  /* 0x30000026ff267230 */ /* 0x000fe20000004100 */
[----:B------:R-:W-:-:S02]  /*12740*/  F2FP.F16.E4M3.UNPACK_B R42, R41 ;  /* 0x00000029ff2a723e */ /* 0x000fc400020006ff */
[----:B------:R-:W-:Y:S01]  /*12750*/  LOP3.LUT R40, R39, 0xff000000, R36, 0xf8, !PT ;  /* 0xff00000027287812 */ /* 0x000fe200078ef824 */
[--C-:B------:R-:W-:Y:S01]  /*12760*/  HADD2.F32 R48, -RZ, R47.reuse.H1_H1 ;  /* 0x3000002fff307230 */ /* 0x100fe20000004100 */
[----:B------:R-:W-:Y:S01]  /*12770*/  LOP3.LUT R45, R43, 0xff000000, R34, 0xf8, !PT ;  /* 0xff0000002b2d7812 */ /* 0x000fe200078ef822 */
[----:B------:R-:W-:Y:S01]  /*12780*/  HADD2.F32 R43, -RZ, R42.H1_H1 ;  /* 0x3000002aff2b7230 */ /* 0x000fe20000004100 */
[----:B------:R-:W-:Y:S01]  /*12790*/  F2FP.F16.E4M3.UNPACK_B R36, R6 ;  /* 0x00000006ff24723e */ /* 0x000fe200020006ff */
[----:B------:R-:W-:Y:S01]  /*127a0*/  HADD2.F32 R47, -RZ, R47.H0_H0 ;  /* 0x2000002fff2f7230 */ /* 0x000fe20000004100 */
[-C--:B------:R-:W-:Y:S01]  /*127b0*/  F2FP.F16.E4M3.UNPACK_B R34, R5.reuse ;  /* 0x00000005ff22723e */ /* 0x080fe200020006ff */
[C---:B------:R-:W-:Y:S01]  /*127c0*/  FMUL.FTZ R50, R38.reuse, R48 ;  /* 0x0000003026327220 */ /* 0x040fe20000410000 */
[----:B------:R-:W-:Y:S01]  /*127d0*/  F2FP.F16.E4M3.UNPACK_B R35, R5.H1 ;  /* 0x00000005ff23723e */ /* 0x000fe200030006ff */
[----:B------:R-:W-:Y:S01]  /*127e0*/  FMUL.FTZ R51, R38, R43 ;  /* 0x0000002b26337220 */ /* 0x000fe20000410000 */
[----:B------:R-:W-:Y:S01]  /*127f0*/  HADD2.F32 R5, -RZ, R36.H1_H1 ;  /* 0x30000024ff057230 */ /* 0x000fe20000004100 */
[----:B------:R-:W-:Y:S01]  /*12800*/  F2FP.F16.E4M3.UNPACK_B R39, R7 ;  /* 0x00000007ff27723e */ /* 0x000fe200020006ff */
[----:B------:R-:W-:Y:S01]  /*12810*/  HADD2.F32 R42, -RZ, R42.H0_H0 ;  /* 0x2000002aff2a7230 */ /* 0x000fe20000004100 */
[----:B------:R-:W-:Y:S01]  /*12820*/  F2FP.F16.E4M3.UNPACK_B R46, R46.H1 ;  /* 0x0000002eff2e723e */ /* 0x000fe200030006ff */
[C---:B------:R-:W-:Y:S01]  /*12830*/  FFMA.FTZ R49, R37.reuse, R43, -R50 ;  /* 0x0000002b25317223 */ /* 0x040fe20000010832 */
[----:B------:R-:W-:Y:S01]  /*12840*/  FFMA.FTZ R52, R37, R48, R51 ;  /* 0x0000003025347223 */ /* 0x000fe20000010033 */
[----:B------:R-:W-:Y:S01]  /*12850*/  HADD2.F32 R36, -RZ, R36.H0_H0 ;  /* 0x20000024ff247230 */ /* 0x000fe20000004100 */
[----:B------:R-:W-:Y:S01]  /*12860*/  F2FP.F16.E4M3.UNPACK_B R41, R41.H1 ;  /* 0x00000029ff29723e */ /* 0x000fe200030006ff */
[C---:B------:R-:W-:Y:S01]  /*12870*/  FMUL.FTZ R37, R5.reuse, R47 ;  /* 0x0000002f05257220 */ /* 0x040fe20000410000 */
[----:B------:R-:W-:Y:S01]  /*12880*/  FMUL.FTZ R38, R5, R42 ;  /* 0x0000002a05267220 */ /* 0x000fe20000410000 */
[----:B------:R-:W-:Y:S01]  /*12890*/  F2FP.F16.E4M3.UNPACK_B R7, R7.H1 ;  /* 0x00000007ff07723e */ /* 0x000fe200030006ff */
[----:B------:R-:W-:-:S02]  /*128a0*/  HADD2.F32 R5, -RZ, R39.H1_H1 ;  /* 0x30000027ff057230 */ /* 0x000fc40000004100 */
[C---:B------:R-:W-:Y:S01]  /*128b0*/  FFMA.FTZ R43, R36.reuse, R42, -R37 ;  /* 0x0000002a242b7223 */ /* 0x040fe20000010825 */
[--C-:B------:R-:W-:Y:S02]  /*128c0*/  HADD2.F32 R48, -RZ, R46.reuse.H0_H0 ;  /* 0x2000002eff307230 */ /* 0x100fe40000004100 */
[----:B------:R-:W-:Y:S01]  /*128d0*/  FFMA.FTZ R50, R36, R47, R38 ;  /* 0x0000002f24327223 */ /* 0x000fe20000010026 */
[----:B------:R-:W-:Y:S01]  /*128e0*/  HADD2.F32 R38, -RZ, R41.H0_H0 ;  /* 0x20000029ff267230 */ /* 0x000fe20000004100 */
[----:B------:R-:W-:Y:S01]  /*128f0*/  F2FP.F16.E4M3.UNPACK_B R6, R4 ;  /* 0x00000004ff06723e */ /* 0x000fe200020006ff */
[----:B------:R-:W-:Y:S02]  /*12900*/  HADD2.F32 R39, -RZ, R39.H0_H0 ;  /* 0x20000027ff277230 */ /* 0x000fe40000004100 */
[C---:B------:R-:W-:Y:S01]  /*12910*/  FMUL.FTZ R42, R5.reuse, R48 ;  /* 0x00000030052a7220 */ /* 0x040fe20000410000 */
[----:B------:R-:W-:Y:S02]  /*12920*/  HADD2.F32 R46, -RZ, R46.H1_H1 ;  /* 0x3000002eff2e7230 */ /* 0x000fe40000004100 */
[----:B------:R-:W-:Y:S01]  /*12930*/  FMUL.FTZ R54, R5, R38 ;  /* 0x0000002605367220 */ /* 0x000fe20000410000 */
[----:B------:R-:W-:-:S02]  /*12940*/  HADD2.F32 R36, -RZ, R7.H1_H1 ;  /* 0x30000007ff247230 */ /* 0x000fc40000004100 */
[C---:B------:R-:W-:Y:S01]  /*12950*/  FFMA.FTZ R47, R39.reuse, R38, -R42 ;  /* 0x00000026272f7223 */ /* 0x040fe2000001082a */
[----:B------:R-:W-:Y:S01]  /*12960*/  HADD2.F32 R41, -RZ, R41.H1_H1 ;  /* 0x30000029ff297230 */ /* 0x000fe20000004100 */
[----:B------:R-:W-:Y:S01]  /*12970*/  F2FP.F16.E4M3.UNPACK_B R4, R4.H1 ;  /* 0x00000004ff04723e */ /* 0x000fe200030006ff */
[----:B------:R-:W-:Y:S02]  /*12980*/  HADD2.F32 R5, -RZ, R7.H0_H0 ;  /* 0x20000007ff057230 */ /* 0x000fe40000004100 */
[C---:B------:R-:W-:Y:S01]  /*12990*/  FMUL.FTZ R38, R36.reuse, R46 ;  /* 0x0000002e24267220 */ /* 0x040fe20000410000 */
[----:B------:R-:W-:Y:S01]  /*129a0*/  F2FP.F16.E4M3.UNPACK_B R37, R45 ;  /* 0x0000002dff25723e */ /* 0x000fe200020006ff */
[-C--:B------:R-:W-:Y:S01]  /*129b0*/  FMUL.FTZ R56, R36, R41.reuse ;  /* 0x0000002924387220 */ /* 0x080fe20000410000 */
[----:B------:R-:W-:Y:S01]  /*129c0*/  F2FP.F16.E4M3.UNPACK_B R36, R40 ;  /* 0x00000028ff24723e */ /* 0x000fe200020006ff */
[----:B------:R-:W-:Y:S01]  /*129d0*/  FFMA.FTZ R54, R39, R48, R54 ;  /* 0x0000003027367223 */ /* 0x000fe20000010036 */
[C---:B------:R-:W-:Y:S01]  /*129e0*/  FFMA.FTZ R48, R5.reuse, R41, -R38 ;  /* 0x0000002905307223 */ /* 0x040fe20000010826 */
[----:B------:R-:W-:Y:S01]  /*129f0*/  FFMA.FTZ R51, R5, R46, R56 ;  /* 0x0000002e05337223 */ /* 0x000fe20000010038 */
[----:B------:R-:W-:Y:S01]  /*12a00*/  HADD2.F32 R7, -RZ, R4.H1_H1 ;  /* 0x30000004ff077230 */ /* 0x000fe20000004100 */
[----:B------:R-:W-:Y:S01]  /*12a10*/  F2FP.F16.E4M3.UNPACK_B R40, R40.H1 ;  /* 0x00000028ff28723e */ /* 0x000fe200030006ff */
[----:B------:R-:W-:Y:S01]  /*12a20*/  HADD2.F32 R42, -RZ, R37.H1_H1 ;  /* 0x30000025ff2a7230 */ /* 0x000fe20000004100 */
[----:B------:R-:W-:Y:S01]  /*12a30*/  F2FP.F16.E4M3.UNPACK_B R45, R45.H1 ;  /* 0x0000002dff2d723e */ /* 0x000fe200030006ff */
[----:B------:R-:W-:-:S02]  /*12a40*/  HADD2.F32 R38, -RZ, R36.H1_H1 ;  /* 0x30000024ff267230 */ /* 0x000fc40000004100 */
[----:B------:R-:W-:Y:S02]  /*12a50*/  HADD2.F32 R5, -RZ, R4.H0_H0 ;  /* 0x20000004ff057230 */ /* 0x000fe40000004100 */
[----:B------:R-:W-:Y:S01]  /*12a60*/  FMUL.FTZ R46, R7, R42 ;  /* 0x0000002a072e7220 */ /* 0x000fe20000410000 */
[----:B------:R-:W-:Y:S02]  /*12a70*/  HADD2.F32 R39, -RZ, R37.H0_H0 ;  /* 0x20000025ff277230 */ /* 0x000fe40000004100 */
[----:B------:R-:W-:Y:S02]  /*12a80*/  HADD2.F32 R4, -RZ, R6.H1_H1 ;  /* 0x30000006ff047230 */ /* 0x000fe40000004100 */
[-C--:B------:R-:W-:Y:S01]  /*12a90*/  FFMA.FTZ R46, R5, R38.reuse, -R46 ;  /* 0x00000026052e7223 */ /* 0x080fe2000001082e */
[----:B------:R-:W-:Y:S02]  /*12aa0*/  HADD2.F32 R37, -RZ, R36.H0_H0 ;  /* 0x20000024ff257230 */ /* 0x000fe40000004100 */
[----:B------:R-:W-:Y:S01]  /*12ab0*/  FMUL.FTZ R36, R7, R38 ;  /* 0x0000002607247220 */ /* 0x000fe20000410000 */
[----:B------:R-:W-:-:S02]  /*12ac0*/  HADD2.F32 R6, -RZ, R6.H0_H0 ;  /* 0x20000006ff067230 */ /* 0x000fc40000004100 */
[C---:B------:R-:W-:Y:S01]  /*12ad0*/  FMUL.FTZ R7, R4.reuse, R39 ;  /* 0x0000002704077220 */ /* 0x040fe20000410000 */
[-C--:B------:R-:W-:Y:S01]  /*12ae0*/  FMUL.FTZ R4, R4, R37.reuse ;  /* 0x0000002504047220 */ /* 0x080fe20000410000 */
[----:B------:R-:W-:Y:S02]  /*12af0*/  FFMA.FTZ R41, R5, R42, R36 ;  /* 0x0000002a05297223 */ /* 0x000fe40000010024 */
[C---:B------:R-:W-:Y:S01]  /*12b00*/  FFMA.FTZ R37, R6.reuse, R37, -R7 ;  /* 0x0000002506257223 */ /* 0x040fe20000010807 */
[----:B------:R-:W-:Y:S02]  /*12b10*/  HADD2.F32 R5, -RZ, R35.H1_H1 ;  /* 0x30000023ff057230 */ /* 0x000fe40000004100 */
[----:B------:R-:W-:Y:S01]  /*12b20*/  FFMA.FTZ R38, R6, R39, R4 ;  /* 0x0000002706267223 */ /* 0x000fe20000010004 */
[----:B------:R-:W-:Y:S02]  /*12b30*/  HADD2.F32 R6, -RZ, R40.H1_H1 ;  /* 0x30000028ff067230 */ /* 0x000fe40000004100 */
[----:B------:R-:W-:-:S02]  /*12b40*/  HADD2.F32 R36, -RZ, R45.H1_H1 ;  /* 0x3000002dff247230 */ /* 0x000fc40000004100 */
[----:B------:R-:W-:Y:S02]  /*12b50*/  HADD2.F32 R45, -RZ, R45.H0_H0 ;  /* 0x2000002dff2d7230 */ /* 0x000fe40000004100 */
[C---:B------:R-:W-:Y:S01]  /*12b60*/  FMUL.FTZ R39, R5.reuse, R6 ;  /* 0x0000000605277220 */ /* 0x040fe20000410000 */
[----:B------:R-:W-:Y:S02]  /*12b70*/  HADD2.F32 R4, -RZ, R34.H1_H1 ;  /* 0x30000022ff047230 */ /* 0x000fe40000004100 */
[----:B------:R-:W-:Y:S02]  /*12b80*/  HADD2.F32 R7, -RZ, R40.H0_H0 ;  /* 0x20000028ff077230 */ /* 0x000fe40000004100 */
[----:B------:R-:W-:Y:S01]  /*12b90*/  FMUL.FTZ R40, R5, R36 ;  /* 0x0000002405287220 */ /* 0x000fe20000410000 */
[----:B------:R-:W-:Y:S02]  /*12ba0*/  HADD2.F32 R35, -RZ, R35.H0_H0 ;  /* 0x20000023ff237230 */ /* 0x000fe40000004100 */
[----:B------:R-:W-:Y:S01]  /*12bb0*/  FMUL.FTZ R5, R4, R45 ;  /* 0x0000002d04057220 */ /* 0x000fe20000410000 */
[----:B------:R-:W-:-:S02]  /*12bc0*/  HADD2.F32 R34, -RZ, R34.H0_H0 ;  /* 0x20000022ff227230 */ /* 0x000fc40000004100 */
[-C--:B------:R-:W-:Y:S01]  /*12bd0*/  FMUL.FTZ R4, R4, R7.reuse ;  /* 0x0000000704047220 */ /* 0x080fe20000410000 */
[C---:B------:R-:W-:Y:S01]  /*12be0*/  FFMA.FTZ R40, R35.reuse, R6, -R40 ;  /* 0x0000000623287223 */ /* 0x040fe20000010828 */
[----:B------:R-:W-:Y:S01]  /*12bf0*/  FFMA.FTZ R39, R35, R36, R39 ;  /* 0x0000002423277223 */ /* 0x000fe20000010027 */
[C---:B------:R-:W-:Y:S01]  /*12c00*/  FFMA.FTZ R5, R34.reuse, R7, -R5 ;  /* 0x0000000722057223 */ /* 0x040fe20000010805 */
[----:B------:R-:W-:Y:S01]  /*12c10*/  FFMA.FTZ R34, R34, R45, R4 ;  /* 0x0000002d22227223 */ /* 0x000fe20000010004 */
[----:B------:R-:W-:Y:S02]  /*12c20*/  F2FP.SATFINITE.E4M3.F32.PACK_AB_MERGE_C R6, R52, R49, RZ ;  /* 0x000000313406723e */ /* 0x000fe400048070ff */
[----:B------:R-:W-:Y:S02]  /*12c30*/  F2FP.SATFINITE.E4M3.F32.PACK_AB_MERGE_C R7, R51, R48, RZ ;  /* 0x000000303307723e */ /* 0x000fe400048070ff */
[----:B------:R-:W-:Y:S02]  /*12c40*/  F2FP.SATFINITE.E4M3.F32.PACK_AB_MERGE_C R4, R41, R46, RZ ;  /* 0x0000002e2904723e */ /* 0x000fe400048070ff */
[----:B------:R-:W-:-:S02]  /*12c50*/  F2FP.SATFINITE.E4M3.F32.PACK_AB_MERGE_C R39, R39, R40, RZ ;  /* 0x000000282727723e */ /* 0x000fc400048070ff */
[----:B------:R-:W-:Y:S02]  /*12c60*/  F2FP.SATFINITE.E4M3.F32.PACK_AB_MERGE_C R6, R50, R43, R6 ;  /* 0x0000002b3206723e */ /* 0x000fe40004807006 */
[----:B------:R-:W-:Y:S02]  /*12c70*/  F2FP.SATFINITE.E4M3.F32.PACK_AB_MERGE_C R7, R54, R47, R7 ;  /* 0x0000002f3607723e */ /* 0x000fe40004807007 */
[----:B------:R-:W-:Y:S02]  /*12c80*/  F2FP.SATFINITE.E4M3.F32.PACK_AB_MERGE_C R4, R38, R37, R4 ;  /* 0x000000252604723e */ /* 0x000fe40004807004 */
[----:B------:R-:W-:-:S05]  /*12c90*/  F2FP.SATFINITE.E4M3.F32.PACK_AB_MERGE_C R5, R34, R5, R39 ;  /* 0x000000052205723e */ /* 0x000fca0004807027 */
[----:B------:R0:W-:Y:S02]  /*12ca0*/  STS.128 [R3+0x1e200], R4 ;  /* 0x01e2000403007388 */ /* 0x0001e40000000c00 */
.L_x_561:
[----:B------:R-:W-:Y:S05]  /*12cb0*/  BSYNC B1 ;  /* 0x0000000000017941 */ /* 0x000fea0003800000 */
.L_x_560:
[----:B------:R-:W-:Y:S01]  /*12cc0*/  BSSY B1, `(.L_x_562) ;  /* 0x000007d000017945 */ /* 0x000fe20003800000 */
[----:B------:R-:W-:-:S03]  /*12cd0*/  @P0 VIADD R0, R3, 0xffffffe0 ;  /* 0xffffffe003000836 */ /* 0x000fc60000000000 */
[----:B------:R-:W-:Y:S05]  /*12ce0*/  @P1 BRA `(.L_x_563) ;  /* 0x0000000400e81947 */ /* 0x000fea0003800000 */
[----:B0-----:R-:W0:Y:S01]  /*12cf0*/  LDS.128 R4, [R0+0x1e200] ;  /* 0x01e2000000047984 */ /* 0x001e220000000c00 */
[----:B-----5:R-:W-:Y:S02]  /*12d00*/  SHF.R.U32.HI R40, RZ, 0x8, R33 ;  /* 0x00000008ff287819 */ /* 0x020fe40000011621 */
[----:B------:R-:W-:Y:S02]  /*12d10*/  SHF.R.U32.HI R36, RZ, 0x8, R31 ;  /* 0x00000008ff247819 */ /* 0x000fe4000001161f */
[----:B------:R-:W-:Y:S02]  /*12d20*/  LOP3.LUT R41, R33, 0xff, RZ, 0xc0, !PT ;  /* 0x000000ff21297812 */ /* 0x000fe400078ec0ff */
[----:B------:R-:W-:Y:S02]  /*12d30*/  LOP3.LUT R40, R40, 0xff, RZ, 0xc0, !PT ;  /* 0x000000ff28287812 */ /* 0x000fe400078ec0ff */
[----:B------:R-:W-:Y:S02]  /*12d40*/  LOP3.LUT R37, R31, 0xff, RZ, 0xc0, !PT ;  /* 0x000000ff1f257812 */ /* 0x000fe400078ec0ff */
[----:B------:R-:W-:-:S02]  /*12d50*/  LOP3.LUT R36, R36, 0xff, RZ, 0xc0, !PT ;  /* 0x000000ff24247812 */ /* 0x000fc400078ec0ff */
[----:B------:R-:W-:Y:S02]  /*12d60*/  SHF.R.U32.HI R34, RZ, 0x8, R30 ;  /* 0x00000008ff227819 */ /* 0x000fe4000001161e */
[----:B------:R-:W-:Y:S02]  /*12d70*/  SHF.R.U32.HI R38, RZ, 0x8, R32 ;  /* 0x00000008ff267819 */ /* 0x000fe40000011620 */
[----:B------:R-:W-:Y:S02]  /*12d80*/  PRMT R41, R40, 0x7604, R41 ;  /* 0x0000760428297816 */ /* 0x000fe40000000029 */
[----:B------:R-:W-:Y:S02]  /*12d90*/  PRMT R37, R36, 0x7604, R37 ;  /* 0x0000760424257816 */ /* 0x000fe40000000025 */
[----:B------:R-:W-:Y:S02]  /*12da0*/  SHF.R.U32.HI R40, RZ, 0x10, R33 ;  /* 0x00000010ff287819 */ /* 0x000fe40000011621 */
[----:B------:R-:W-:-:S02]  /*12db0*/  LOP3.LUT R35, R30, 0xff, RZ, 0xc0, !PT ;  /* 0x000000ff1e237812 */ /* 0x000fc400078ec0ff */
[----:B------:R-:W-:Y:S02]  /*12dc0*/  LOP3.LUT R34, R34, 0xff, RZ, 0xc0, !PT ;  /* 0x000000ff22227812 */ /* 0x000fe400078ec0ff */
[----:B------:R-:W-:Y:S02]  /*12dd0*/  SHF.R.U32.HI R36, RZ, 0x10, R31 ;  /* 0x00000010ff247819 */ /* 0x000fe4000001161f */
[----:B------:R-:W-:Y:S02]  /*12de0*/  LOP3.LUT R39, R32, 0xff, RZ, 0xc0, !PT ;  /* 0x000000ff20277812 */ /* 0x000fe400078ec0ff */
[----:B------:R-:W-:Y:S02]  /*12df0*/  LOP3.LUT R38, R38, 0xff, RZ, 0xc0, !PT ;  /* 0x000000ff26267812 */ /* 0x000fe400078ec0ff */
[----:B------:R-:W-:Y:S02]  /*12e00*/  LOP3.LUT R40, R40, 0xff, RZ, 0xc0, !PT ;  /* 0x000000ff28287812 */ /* 0x000fe400078ec0ff */
[----:B------:R-:W-:-:S02]  /*12e10*/  PRMT R35, R34, 0x7604, R35 ;  /* 0x0000760422237816 */ /* 0x000fc40000000023 */
[----:B------:R-:W-:Y:S02]  /*12e20*/  LOP3.LUT R36, R36, 0xff, RZ, 0xc0, !PT ;  /* 0x000000ff24247812 */ /* 0x000fe400078ec0ff */
[----:B------:R-:W-:Y:S02]  /*12e30*/  SHF.R.U32.HI R34, RZ, 0x10, R30 ;  /* 0x00000010ff227819 */ /* 0x000fe4000001161e */
[----:B------:R-:W-:Y:S02]  /*12e40*/  PRMT R39, R38, 0x7604, R39 ;  /* 0x0000760426277816 */ /* 0x000fe40000000027 */
[----:B------:R-:W-:Y:S02]  /*12e50*/  SHF.R.U32.HI R38, RZ, 0x10, R32 ;  /* 0x00000010ff267819 */ /* 0x000fe40000011620 */
[----:B------:R-:W-:Y:S02]  /*12e60*/  PRMT R41, R40, 0x7054, R41 ;  /* 0x0000705428297816 */ /* 0x000fe40000000029 */
[----:B------:R-:W-:-:S02]  /*12e70*/  PRMT R37, R36, 0x7054, R37 ;  /* 0x0000705424257816 */ /* 0x000fc40000000025 */
[----:B------:R-:W-:Y:S02]  /*12e80*/  LOP3.LUT R34, R34, 0xff, RZ, 0xc0, !PT ;  /* 0x000000ff22227812 */ /* 0x000fe400078ec0ff */
[----:B------:R-:W-:Y:S02]  /*12e90*/  LOP3.LUT R38, R38, 0xff, RZ, 0xc0, !PT ;  /* 0x000000ff26267812 */ /* 0x000fe400078ec0ff */
[----:B------:R-:W-:Y:S02]  /*12ea0*/  LOP3.LUT R41, R41, 0xff000000, R33, 0xf8, !PT ;  /* 0xff00000029297812 */ /* 0x000fe400078ef821 */
[----:B------:R-:W-:Y:S02]  /*12eb0*/  LOP3.LUT R37, R37, 0xff000000, R31, 0xf8, !PT ;  /* 0xff00000025257812 */ /* 0x000fe400078ef81f */
[----:B------:R-:W-:Y:S02]  /*12ec0*/  PRMT R35, R34, 0x7054, R35 ;  /* 0x0000705422237816 */ /* 0x000fe40000000023 */
[----:B0-----:R-:W-:-:S02]  /*12ed0*/  F2FP.F16.E4M3.UNPACK_B R34, R6.H1 ;  /* 0x00000006ff22723e */ /* 0x001fc400030006ff */
[----:B------:R-:W-:Y:S02]  /*12ee0*/  PRMT R39, R38, 0x7054, R39 ;  /* 0x0000705426277816 */ /* 0x000fe40000000027 */
[----:B------:R-:W-:Y:S01]  /*12ef0*/  F2FP.F16.E4M3.UNPACK_B R42, R41 ;  /* 0x00000029ff2a723e */ /* 0x000fe200020006ff */
[--C-:B------:R-:W-:Y:S01]  /*12f00*/  HADD2.F32 R33, -RZ, R34.reuse.H0_H0 ;  /* 0x20000022ff217230 */ /* 0x100fe20000004100 */
[----:B------:R-:W-:Y:S01]  /*12f10*/  F2FP.F16.E4M3.UNPACK_B R38, R37 ;  /* 0x00000025ff26723e */ /* 0x000fe200020006ff */
[----:B------:R-:W-:Y:S01]  /*12f20*/  HADD2.F32 R34, -RZ, R34.H1_H1 ;  /* 0x30000022ff227230 */ /* 0x000fe20000004100 */
[----:B------:R-:W-:Y:S01]  /*12f30*/  LOP3.LUT R40, R39, 0xff000000, R32, 0xf8, !PT ;  /* 0xff00000027287812 */ /* 0x000fe200078ef820 */
[----:B------:R-:W-:Y:S01]  /*12f40*/  HADD2.F32 R43, -RZ, R42.H1_H1 ;  /* 0x3000002aff2b7230 */ /* 0x000fe20000004100 */
[----:B------:R-:W-:Y:S01]  /*12f50*/  F2FP.F16.E4M3.UNPACK_B R32, R6 ;  /* 0x00000006ff20723e */ /* 0x000fe200020006ff */
[----:B------:R-:W-:Y:S01]  /*12f60*/  HADD2.F32 R39, -RZ, R38.H1_H1 ;  /* 0x30000026ff277230 */ /* 0x000fe20000004100 */
[----:B------:R-:W-:Y:S01]  /*12f70*/  LOP3.LUT R36, R35, 0xff000000, R30, 0xf8, !PT ;  /* 0xff00000023247812 */ /* 0x000fe200078ef81e */
[----:B------:R-:W-:-:S02]  /*12f80*/  HADD2.F32 R42, -RZ, R42.H0_H0 ;  /* 0x2000002aff2a7230 */ /* 0x000fc40000004100 */
[C---:B------:R-:W-:Y:S01]  /*12f90*/  FMUL.FTZ R46, R34.reuse, R43 ;  /* 0x0000002b222e7220 */ /* 0x040fe20000410000 */
[----:B------:R-:W-:Y:S01]  /*12fa0*/  F2FP.F16.E4M3.UNPACK_B R30, R5 ;  /* 0x00000005ff1e723e */ /* 0x000fe200020006ff */
[----:B------:R-:W-:Y:S01]  /*12fb0*/  FMUL.FTZ R34, R34, R39 ;  /* 0x0000002722227220 */ /* 0x000fe20000410000 */
[----:B------:R-:W-:Y:S01]  /*12fc0*/  F2FP.F16.E4M3.UNPACK_B R31, R5.H1 ;  /* 0x00000005ff1f723e */ /* 0x000fe200030006ff */
[----:B------:R-:W-:Y:S01]  /*12fd0*/  HADD2.F32 R5, -RZ, R32.H1_H1 ;  /* 0x30000020ff057230 */ /* 0x000fe20000004100 */
[----:B------:R-:W-:Y:S01]  /*12fe0*/  F2FP.F16.E4M3.UNPACK_B R35, R7 ;  /* 0x00000007ff23723e */ /* 0x000fe200020006ff */
[----:B------:R-:W-:Y:S01]  /*12ff0*/  HADD2.F32 R38, -RZ, R38.H0_H0 ;  /* 0x20000026ff267230 */ /* 0x000fe20000004100 */
[----:B------:R-:W-:Y:S01]  /*13000*/  F2FP.F16.E4M3.UNPACK_B R41, R41.H1 ;  /* 0x00000029ff29723e */ /* 0x000fe200030006ff */
[C---:B------:R-:W-:Y:S01]  /*13010*/  FFMA.FTZ R45, R33.reuse, R39, -R46 ;  /* 0x00000027212d7223 */ /* 0x040fe2000001082e */
[----:B------:R-:W-:Y:S01]  /*13020*/  F2FP.F16.E4M3.UNPACK_B R37, R37.H1 ;  /* 0x00000025ff25723e */ /* 0x000fe200030006ff */
[----:B------:R-:W-:Y:S01]  /*13030*/  FFMA.FTZ R50, R33, R43, R34 ;  /* 0x0000002b21327223 */ /* 0x000fe20000010022 */
[----:B------:R-:W-:-:S02]  /*13040*/  HADD2.F32 R32, -RZ, R32.H0_H0 ;  /* 0x20000020ff207230 */ /* 0x000fc40000004100 */
[C---:B------:R-:W-:Y:S01]  /*13050*/  FMUL.FTZ R33, R5.reuse, R42 ;  /* 0x0000002a05217220 */ /* 0x040fe20000410000 */
[-C--:B------:R-:W-:Y:S01]  /*13060*/  FMUL.FTZ R39, R5, R38.reuse ;  /* 0x0000002605277220 */ /* 0x080fe20000410000 */
[----:B------:R-:W-:Y:S01]  /*13070*/  F2FP.F16.E4M3.UNPACK_B R7, R7.H1 ;  /* 0x00000007ff07723e */ /* 0x000fe200030006ff */
[----:B------:R-:W-:Y:S02]  /*13080*/  HADD2.F32 R5, -RZ, R35.H1_H1 ;  /* 0x30000023ff057230 */ /* 0x000fe40000004100 */
[C---:B------:R-:W-:Y:S01]  /*13090*/  FFMA.FTZ R43, R32.reuse, R38, -R33 ;  /* 0x00000026202b7223 */ /* 0x040fe20000010821 */
[----:B------:R-:W-:Y:S02]  /*130a0*/  HADD2.F32 R46, -RZ, R41.H0_H0 ;  /* 0x20000029ff2e7230 */ /* 0x000fe40000004100 */
[----:B------:R-:W-:Y:S01]  /*130b0*/  FFMA.FTZ R48, R32, R42, R39 ;  /* 0x0000002a20307223 */ /* 0x000fe20000010027 */
[----:B------:R-:W-:Y:S01]  /*130c0*/  HADD2.F32 R34, -RZ, R37.H0_H0 ;  /* 0x20000025ff227230 */ /* 0x000fe20000004100 */
[----:B------:R-:W-:Y:S01]  /*130d0*/  F2FP.F16.E4M3.UNPACK_B R6, R4 ;  /* 0x00000004ff06723e */ /* 0x000fe200020006ff */
[----:B------:R-:W-:-:S02]  /*130e0*/  HADD2.F32 R35, -RZ, R35.H0_H0 ;  /* 0x20000023ff237230 */ /* 0x000fc40000004100 */
[C---:B------:R-:W-:Y:S01]  /*130f0*/  FMUL.FTZ R38, R5.reuse, R46 ;  /* 0x0000002e05267220 */ /* 0x040fe20000410000 */
[----:B------:R-:W-:Y:S02]  /*13100*/  HADD2.F32 R41, -RZ, R41.H1_H1 ;  /* 0x30000029ff297230 */ /* 0x000fe40000004100 */
[-C--:B------:R-:W-:Y:S01]  /*13110*/  FMUL.FTZ R42, R5, R34.reuse ;  /* 0x00000022052a7220 */ /* 0x080fe20000410000 */
[----:B------:R-:W-:Y:S02]  /*13120*/  HADD2.F32 R32, -RZ, R7.H1_H1 ;  /* 0x30000007ff207230 */ /* 0x000fe40000004100 */
[C---:B------:R-:W-:Y:S01]  /*13130*/  FFMA.FTZ R47, R35.reuse, R34, -R38 ;  /* 0x00000022232f7223 */ /* 0x040fe20000010826 */
[----:B------:R-:W-:Y:S02]  /*13140*/  HADD2.F32 R37, -RZ, R37.H1_H1 ;  /* 0x30000025ff257230 */ /* 0x000fe40000004100 */
[----:B------:R-:W-:Y:S01]  /*13150*/  FFMA.FTZ R46, R35, R46, R42 ;  /* 0x0000002e232e7223 */ /* 0x000fe2000001002a */
[----:B------:R-:W-:-:S02]  /*13160*/  HADD2.F32 R5, -RZ, R7.H0_H0 ;  /* 0x20000007ff057230 */ /* 0x000fc40000004100 */
[C---:B------:R-:W-:Y:S01]  /*13170*/  FMUL.FTZ R34, R32.reuse, R41 ;  /* 0x0000002920227220 */ /* 0x040fe20000410000 */
[----:B------:R-:W-:Y:S01]  /*13180*/  F2FP.F16.E4M3.UNPACK_B R4, R4.H1 ;  /* 0x00000004ff04723e */ /* 0x000fe200030006ff */
[-C--:B------:R-:W-:Y:S01]  /*13190*/  FMUL.FTZ R42, R32, R37.reuse ;  /* 0x00000025202a7220 */ /* 0x080fe20000410000 */
[----:B------:R-:W-:Y:S01]  /*131a0*/  F2FP.F16.E4M3.UNPACK_B R33, R40 ;  /* 0x00000028ff21723e */ /* 0x000fe200020006ff */
[C---:B------:R-:W-:Y:S01]  /*131b0*/  FFMA.FTZ R49, R5.reuse, R37, -R34 ;  /* 0x0000002505317223 */ /* 0x040fe20000010822 */
[-C--:B------:R-:W-:Y:S01]  /*131c0*/  F2FP.F16.E4M3.UNPACK_B R32, R36.reuse ;  /* 0x00000024ff20723e */ /* 0x080fe200020006ff */
        /* <DEDUP_REMOVED lines=44> */
.L_x_563:
[----:B------:R-:W-:Y:S05]  /*13490*/  BSYNC B1 ;  /* 0x0000000000017941 */ /* 0x000fea0003800000 */
.L_x_562:
[----:B------:R-:W-:Y:S04]  /*134a0*/  BSSY B1, `(.L_x_564) ;  /* 0x0000078000017945 */ /* 0x000fe80003800000 */
[----:B------:R-:W-:Y:S05]  /*134b0*/  @P2 BRA `(.L_x_565) ;  /* 0x0000000400d82947 */ /* 0x000fea0003800000 */
[----:B01----:R-:W0:Y:S01]  /*134c0*/  LDS.128 R4, [R3+0x20200] ;  /* 0x0202000003047984 */ /* 0x003e220000000c00 */
[----:B-----5:R-:W-:Y:S02]  /*134d0*/  SHF.R.U32.HI R33, RZ, 0x8, R27 ;  /* 0x00000008ff217819 */ /* 0x020fe4000001161b */
[----:B------:R-:W-:Y:S02]  /*134e0*/  SHF.R.U32.HI R37, RZ, 0x8, R29 ;  /* 0x00000008ff257819 */ /* 0x000fe4000001161d */
[----:B------:R-:W-:Y:S02]  /*134f0*/  LOP3.LUT R32, R27, 0xff, RZ, 0xc0, !PT ;  /* 0x000000ff1b207812 */ /* 0x000fe400078ec0ff */
[----:B------:R-:W-:Y:S02]  /*13500*/  LOP3.LUT R33, R33, 0xff, RZ, 0xc0, !PT ;  /* 0x000000ff21217812 */ /* 0x000fe400078ec0ff */
[----:B------:R-:W-:Y:S02]  /*13510*/  LOP3.LUT R34, R29, 0xff, RZ, 0xc0, !PT ;  /* 0x000000ff1d227812 */ /* 0x000fe400078ec0ff */
[----:B------:R-:W-:-:S02]  /*13520*/  LOP3.LUT R37, R37, 0xff, RZ, 0xc0, !PT ;  /* 0x000000ff25257812 */ /* 0x000fc400078ec0ff */
[----:B------:R-:W-:Y:S02]  /*13530*/  SHF.R.U32.HI R36, RZ, 0x10, R29 ;  /* 0x00000010ff247819 */ /* 0x000fe4000001161d */
[----:B------:R-:W-:Y:S02]  /*13540*/  PRMT R32, R33, 0x7604, R32 ;  /* 0x0000760421207816 */ /* 0x000fe40000000020 */
[----:B------:R-:W-:Y:S02]  /*13550*/  SHF.R.U32.HI R31, RZ, 0x8, R26 ;  /* 0x00000008ff1f7819 */ /* 0x000fe4000001161a */
[----:B------:R-:W-:Y:S02]  /*13560*/  SHF.R.U32.HI R33, RZ, 0x8, R28 ;  /* 0x00000008ff217819 */ /* 0x000fe4000001161c */
[----:B------:R-:W-:Y:S02]  /*13570*/  SHF.R.U32.HI R38, RZ, 0x10, R27 ;  /* 0x00000010ff267819 */ /* 0x000fe4000001161b */
[----:B------:R-:W-:Y:S01]  /*13580*/  PRMT R34, R37, 0x7604, R34 ;  /* 0x0000760425227816 */ /* 0x000fe20000000022 */
[----:B------:R-:W-:Y:S01]  /*13590*/  IMAD.U32 R37, R36, 0x10000, RZ ;  /* 0x0001000024257824 */ /* 0x000fe200078e00ff */
[----:B------:R-:W-:-:S02]  /*135a0*/  LOP3.LUT R30, R26, 0xff, RZ, 0xc0, !PT ;  /* 0x000000ff1a1e7812 */ /* 0x000fc400078ec0ff */
[----:B------:R-:W-:Y:S02]  /*135b0*/  LOP3.LUT R31, R31, 0xff, RZ, 0xc0, !PT ;  /* 0x000000ff1f1f7812 */ /* 0x000fe400078ec0ff */
[----:B------:R-:W-:Y:S02]  /*135c0*/  LOP3.LUT R35, R33, 0xff, RZ, 0xc0, !PT ;  /* 0x000000ff21237812 */ /* 0x000fe400078ec0ff */
[----:B------:R-:W-:Y:S02]  /*135d0*/  SHF.L.U32 R33, R38, 0x10, RZ ;  /* 0x0000001026217819 */ /* 0x000fe400000006ff */
[----:B------:R-:W-:Y:S02]  /*135e0*/  PRMT R31, R31, 0x7604, R30 ;  /* 0x000076041f1f7816 */ /* 0x000fe4000000001e */
[----:B------:R-:W-:Y:S02]  /*135f0*/  LOP3.LUT R37, R34, 0xff0000, R37, 0xf8, !PT ;  /* 0x00ff000022257812 */ /* 0x000fe400078ef825 */
[----:B------:R-:W-:-:S02]  /*13600*/  LOP3.LUT R30, R28, 0xff, RZ, 0xc0, !PT ;  /* 0x000000ff1c1e7812 */ /* 0x000fc400078ec0ff */
[----:B------:R-:W-:Y:S02]  /*13610*/  LOP3.LUT R33, R32, 0xff0000, R33, 0xf8, !PT ;  /* 0x00ff000020217812 */ /* 0x000fe400078ef821 */
[----:B------:R-:W-:Y:S02]  /*13620*/  LOP3.LUT R37, R37, 0xff000000, R29, 0xf8, !PT ;  /* 0xff00000025257812 */ /* 0x000fe400078ef81d */
[----:B------:R-:W-:Y:S02]  /*13630*/  PRMT R35, R35, 0x7604, R30 ;  /* 0x0000760423237816 */ /* 0x000fe4000000001e */
[----:B------:R-:W-:Y:S02]  /*13640*/  LOP3.LUT R33, R33, 0xff000000, R27, 0xf8, !PT ;  /* 0xff00000021217812 */ /* 0x000fe400078ef81b */
[----:B0-----:R-:W-:Y:S02]  /*13650*/  F2FP.F16.E4M3.UNPACK_B R30, R6.H1 ;  /* 0x00000006ff1e723e */ /* 0x001fe400030006ff */
[----:B------:R-:W-:-:S02]  /*13660*/  F2FP.F16.E4M3.UNPACK_B R38, R37 ;  /* 0x00000025ff26723e */ /* 0x000fc400020006ff */
[----:B------:R-:W-:Y:S01]  /*13670*/  LOP3.LUT R35, R35, 0xff0000, R28, 0xf8, !PT ;  /* 0x00ff000023237812 */ /* 0x000fe200078ef81c */
[--C-:B------:R-:W-:Y:S01]  /*13680*/  HADD2.F32 R29, -RZ, R30.reuse.H0_H0 ;  /* 0x2000001eff1d7230 */ /* 0x100fe20000004100 */
[----:B------:R-:W-:Y:S01]  /*13690*/  F2FP.F16.E4M3.UNPACK_B R34, R33 ;  /* 0x00000021ff22723e */ /* 0x000fe200020006ff */
[----:B------:R-:W-:Y:S01]  /*136a0*/  HADD2.F32 R30, -RZ, R30.H1_H1 ;  /* 0x3000001eff1e7230 */ /* 0x000fe20000004100 */
[----:B------:R-:W-:Y:S01]  /*136b0*/  LOP3.LUT R31, R31, 0xff0000, R26, 0xf8, !PT ;  /* 0x00ff00001f1f7812 */ /* 0x000fe200078ef81a */
[----:B------:R-:W-:Y:S01]  /*136c0*/  HADD2.F32 R39, -RZ, R38.H1_H1 ;  /* 0x30000026ff277230 */ /* 0x000fe20000004100 */
[----:B------:R-:W-:Y:S01]  /*136d0*/  LOP3.LUT R36, R35, 0xff000000, R28, 0xf8, !PT ;  /* 0xff00000023247812 */ /* 0x000fe200078ef81c */
[----:B------:R-:W-:Y:S01]  /*136e0*/  HADD2.F32 R35, -RZ, R34.H1_H1 ;  /* 0x30000022ff237230 */ /* 0x000fe20000004100 */
[----:B------:R-:W-:Y:S01]  /*136f0*/  F2FP.F16.E4M3.UNPACK_B R28, R6 ;  /* 0x00000006ff1c723e */ /* 0x000fe200020006ff */
[----:B------:R-:W-:Y:S01]  /*13700*/  HADD2.F32 R38, -RZ, R38.H0_H0 ;  /* 0x20000026ff267230 */ /* 0x000fe20000004100 */
[----:B------:R-:W-:Y:S01]  /*13710*/  LOP3.LUT R32, R31, 0xff000000, R26, 0xf8, !PT ;  /* 0xff0000001f207812 */ /* 0x000fe200078ef81a */
        /* <DEDUP_REMOVED lines=80> */
.L_x_565:
[----:B------:R-:W-:Y:S05]  /*13c20*/  BSYNC B1 ;  /* 0x0000000000017941 */ /* 0x000fea0003800000 */
.L_x_564:
[----:B------:R-:W-:Y:S04]  /*13c30*/  BSSY B1, `(.L_x_566) ;  /* 0x000007c000017945 */ /* 0x000fe80003800000 */
[----:B------:R-:W-:Y:S05]  /*13c40*/  @P3 BRA `(.L_x_567) ;  /* 0x0000000400e83947 */ /* 0x000fea0003800000 */
[----:B012---:R-:W0:Y:S01]  /*13c50*/  LDS.128 R4, [R0+0x20200] ;  /* 0x0202000000047984 */ /* 0x007e220000000c00 */
        /* <DEDUP_REMOVED lines=121> */
.L_x_567:
[----:B------:R-:W-:Y:S05]  /*143f0*/  BSYNC B1 ;  /* 0x0000000000017941 */ /* 0x000fea0003800000 */
.L_x_566:
[----:B------:R-:W-:Y:S04]  /*14400*/  BSSY B1, `(.L_x_568) ;  /* 0x0000078000017945 */ /* 0x000fe80003800000 */
[----:B------:R-:W-:Y:S05]  /*14410*/  @P4 BRA `(.L_x_569) ;  /* 0x0000000400d84947 */ /* 0x000fea0003800000 */
[----:B0123--:R-:W0:Y:S01]  /*14420*/  LDS.128 R4, [R3+0x22200] ;  /* 0x0222000003047984 */ /* 0x00fe220000000c00 */
[----:B-----5:R-:W-:Y:S02]  /*14430*/  SHF.R.U32.HI R25, RZ, 0x8, R13 ;  /* 0x00000008ff197819 */ /* 0x020fe4000001160d */
[----:B------:R-:W-:Y:S02]  /*14440*/  LOP3.LUT R24, R13, 0xff, RZ, 0xc0, !PT ;  /* 0x000000ff0d187812 */ /* 0x000fe400078ec0ff */
[----:B------:R-:W-:Y:S02]  /*14450*/  LOP3.LUT R25, R25, 0xff, RZ, 0xc0, !PT ;  /* 0x000000ff19197812 */ /* 0x000fe400078ec0ff */
[----:B------:R-:W-:Y:S02]  /*14460*/  SHF.R.U32.HI R29, RZ, 0x8, R15 ;  /* 0x00000008ff1d7819 */ /* 0x000fe4000001160f */
[----:B------:R-:W-:Y:S02]  /*14470*/  PRMT R24, R25, 0x7604, R24 ;  /* 0x0000760419187816 */ /* 0x000fe40000000018 */
[----:B------:R-:W-:-:S02]  /*14480*/  LOP3.LUT R26, R15, 0xff, RZ, 0xc0, !PT ;  /* 0x000000ff0f1a7812 */ /* 0x000fc400078ec0ff */
[----:B------:R-:W-:Y:S02]  /*14490*/  LOP3.LUT R29, R29, 0xff, RZ, 0xc0, !PT ;  /* 0x000000ff1d1d7812 */ /* 0x000fe400078ec0ff */
[----:B------:R-:W-:Y:S02]  /*144a0*/  SHF.R.U32.HI R28, RZ, 0x10, R15 ;  /* 0x00000010ff1c7819 */ /* 0x000fe4000001160f */
[----:B------:R-:W-:Y:S02]  /*144b0*/  SHF.R.U32.HI R30, RZ, 0x10, R13 ;  /* 0x00000010ff1e7819 */ /* 0x000fe4000001160d */
[----:B------:R-:W-:Y:S02]  /*144c0*/  SHF.R.U32.HI R25, RZ, 0x8, R14 ;  /* 0x00000008ff197819 */ /* 0x000fe4000001160e */
[----:B------:R-:W-:Y:S02]  /*144d0*/  SHF.R.U32.HI R21, RZ, 0x8, R12 ;  /* 0x00000008ff157819 */ /* 0x000fe4000001160c */
[----:B------:R-:W-:Y:S01]  /*144e0*/  PRMT R26, R29, 0x7604, R26 ;  /* 0x000076041d1a7816 */ /* 0x000fe2000000001a */
[----:B------:R-:W-:Y:S01]  /*144f0*/  IMAD.U32 R29, R28, 0x10000, RZ ;  /* 0x000100001c1d7824 */ /* 0x000fe200078e00ff */
[----:B------:R-:W-:Y:S01]  /*14500*/  LOP3.LUT R27, R25, 0xff, RZ, 0xc0, !PT ;  /* 0x000000ff191b7812 */ /* 0x000fe200078ec0ff */
[----:B------:R-:W-:Y:S01]  /*14510*/  IMAD.U32 R25, R30, 0x10000, RZ ;  /* 0x000100001e197824 */ /* 0x000fe200078e00ff */
[----:B------:R-:W-:-:S02]  /*14520*/  LOP3.LUT R20, R12, 0xff, RZ, 0xc0, !PT ;  /* 0x000000ff0c147812 */ /* 0x000fc400078ec0ff */
[----:B------:R-:W-:Y:S02]  /*14530*/  LOP3.LUT R21, R21, 0xff, RZ, 0xc0, !PT ;  /* 0x000000ff15157812 */ /* 0x000fe400078ec0ff */
[----:B------:R-:W-:Y:S02]  /*14540*/  LOP3.LUT R29, R26, 0xff0000, R29, 0xf8, !PT ;  /* 0x00ff00001a1d7812 */ /* 0x000fe400078ef81d */
[----:B------:R-:W-:Y:S02]  /*14550*/  PRMT R21, R21, 0x7604, R20 ;  /* 0x0000760415157816 */ /* 0x000fe40000000014 */
[----:B------:R-:W-:Y:S02]  /*14560*/  LOP3.LUT R20, R14, 0xff, RZ, 0xc0, !PT ;  /* 0x000000ff0e147812 */ /* 0x000fe400078ec0ff */
[----:B------:R-:W-:Y:S02]  /*14570*/  LOP3.LUT R25, R24, 0xff0000, R25, 0xf8, !PT ;  /* 0x00ff000018197812 */ /* 0x000fe400078ef819 */
[----:B------:R-:W-:-:S02]  /*14580*/  LOP3.LUT R29, R29, 0xff000000, R15, 0xf8, !PT ;  /* 0xff0000001d1d7812 */ /* 0x000fc400078ef80f */
[----:B------:R-:W-:Y:S02]  /*14590*/  PRMT R27, R27, 0x7604, R20 ;  /* 0x000076041b1b7816 */ /* 0x000fe40000000014 */
[----:B------:R-:W-:Y:S02]  /*145a0*/  LOP3.LUT R25, R25, 0xff000000, R13, 0xf8, !PT ;  /* 0xff00000019197812 */ /* 0x000fe400078ef80d */
[-C--:B0-----:R-:W-:Y:S02]  /*145b0*/  F2FP.F16.E4M3.UNPACK_B R20, R6.reuse.H1 ;  /* 0x00000006ff14723e */ /* 0x081fe400030006ff */
[----:B------:R-:W-:Y:S02]  /*145c0*/  F2FP.F16.E4M3.UNPACK_B R30, R29 ;  /* 0x0000001dff1e723e */ /* 0x000fe400020006ff */
        /* <DEDUP_REMOVED lines=91> */
.L_x_569:
[----:B------:R-:W-:Y:S05]  /*14b80*/  BSYNC B1 ;  /* 0x0000000000017941 */ /* 0x000fea0003800000 */
.L_x_568:
[----:B------:R-:W-:Y:S05]  /*14b90*/  @P5 BRA `(.L_x_559) ;  /* 0x0000003c00245947 */ /* 0x000fea0003800000 */
[----:B01234-:R-:W0:Y:S01]  /*14ba0*/  LDS.128 R4, [R0+0x22200] ;  /* 0x0222000000047984 */ /* 0x01fe220000000c00 */
[----:B-----5:R-:W-:Y:S02]  /*14bb0*/  SHF.R.U32.HI R13, RZ, 0x8, R9 ;  /* 0x00000008ff0d7819 */ /* 0x020fe40000011609 */
[----:B------:R-:W-:Y:S02]  /*14bc0*/  SHF.R.U32.HI R24, RZ, 0x8, R11 ;  /* 0x00000008ff187819 */ /* 0x000fe4000001160b */
[----:B------:R-:W-:Y:S02]  /*14bd0*/  SHF.R.U32.HI R15, RZ, 0x8, R10 ;  /* 0x00000008ff0f7819 */ /* 0x000fe4000001160a */
[----:B------:R-:W-:Y:S02]  /*14be0*/  LOP3.LUT R14, R9, 0xff, RZ, 0xc0, !PT ;  /* 0x000000ff090e7812 */ /* 0x000fe400078ec0ff */
[----:B------:R-:W-:Y:S02]  /*14bf0*/  LOP3.LUT R25, R11, 0xff, RZ, 0xc0, !PT ;  /* 0x000000ff0b197812 */ /* 0x000fe400078ec0ff */
[----:B------:R-:W-:-:S02]  /*14c00*/  LOP3.LUT R13, R13, 0xff, RZ, 0xc0, !PT ;  /* 0x000000ff0d0d7812 */ /* 0x000fc400078ec0ff */
[----:B------:R-:W-:Y:S02]  /*14c10*/  LOP3.LUT R24, R24, 0xff, RZ, 0xc0, !PT ;  /* 0x000000ff18187812 */ /* 0x000fe400078ec0ff */
[----:B------:R-:W-:Y:S02]  /*14c20*/  SHF.R.U32.HI R3, RZ, 0x8, R8 ;  /* 0x00000008ff037819 */ /* 0x000fe40000011608 */
[----:B------:R-:W-:Y:S02]  /*14c30*/  LOP3.LUT R20, R15, 0xff, RZ, 0xc0, !PT ;  /* 0x000000ff0f147812 */ /* 0x000fe400078ec0ff */
[----:B------:R-:W-:Y:S02]  /*14c40*/  PRMT R15, R13, 0x7604, R14 ;  /* 0x000076040d0f7816 */ /* 0x000fe4000000000e */
[----:B------:R-:W-:Y:S02]  /*14c50*/  PRMT R25, R24, 0x7604, R25 ;  /* 0x0000760418197816 */ /* 0x000fe40000000019 */
[----:B------:R-:W-:-:S02]  /*14c60*/  SHF.R.U32.HI R14, RZ, 0x10, R9 ;  /* 0x00000010ff0e7819 */ /* 0x000fc40000011609 */
[----:B------:R-:W-:Y:S02]  /*14c70*/  SHF.R.U32.HI R24, RZ, 0x10, R11 ;  /* 0x00000010ff187819 */ /* 0x000fe4000001160b */
[----:B------:R-:W-:Y:S02]  /*14c80*/  LOP3.LUT R12, R8, 0xff, RZ, 0xc0, !PT ;  /* 0x000000ff080c7812 */ /* 0x000fe400078ec0ff */
[----:B------:R-:W-:Y:S02]  /*14c90*/  LOP3.LUT R3, R3, 0xff, RZ, 0xc0, !PT ;  /* 0x000000ff03037812 */ /* 0x000fe400078ec0ff */
[----:B------:R-:W-:Y:S02]  /*14ca0*/  LOP3.LUT R14, R14, 0xff, RZ, 0xc0, !PT ;  /* 0x000000ff0e0e7812 */ /* 0x000fe400078ec0ff */
[----:B------:R-:W-:Y:S02]  /*14cb0*/  LOP3.LUT R24, R24, 0xff, RZ, 0xc0, !PT ;  /* 0x000000ff18187812 */ /* 0x000fe400078ec0ff */
[----:B------:R-:W-:-:S02]  /*14cc0*/  LOP3.LUT R21, R10, 0xff, RZ, 0xc0, !PT ;  /* 0x000000ff0a157812 */ /* 0x000fc400078ec0ff */
[----:B------:R-:W-:Y:S02]  /*14cd0*/  PRMT R12, R3, 0x7604, R12 ;  /* 0x00007604030c7816 */ /* 0x000fe4000000000c */
[----:B------:R-:W-:Y:S02]  /*14ce0*/  SHF.R.U32.HI R3, RZ, 0x10, R8 ;  /* 0x00000010ff037819 */ /* 0x000fe40000011608 */
[----:B------:R-:W-:Y:S02]  /*14cf0*/  SHF.R.U32.HI R13, RZ, 0x10, R10 ;  /* 0x00000010ff0d7819 */ /* 0x000fe4000001160a */
[----:B------:R-:W-:Y:S02]  /*14d00*/  PRMT R15, R14, 0x7054, R15 ;  /* 0x000070540e0f7816 */ /* 0x000fe4000000000f */
[----:B------:R-:W-:Y:S02]  /*14d10*/  PRMT R25, R24, 0x7054, R25 ;  /* 0x0000705418197816 */ /* 0x000fe40000000019 */
[----:B------:R-:W-:-:S02]  /*14d20*/  PRMT R21, R20, 0x7604, R21 ;  /* 0x0000760414157816 */ /* 0x000fc40000000015 */
[----:B------:R-:W-:Y:S02]  /*14d30*/  LOP3.LUT R3, R3, 0xff, RZ, 0xc0, !PT ;  /* 0x000000ff03037812 */ /* 0x000fe400078ec0ff */
[----:B------:R-:W-:Y:S02]  /*14d40*/  LOP3.LUT R20, R13, 0xff, RZ, 0xc0, !PT ;  /* 0x000000ff0d147812 */ /* 0x000fe400078ec0ff */
[----:B------:R-:W-:Y:S02]  /*14d50*/  LOP3.LUT R25, R25, 0xff000000, R11, 0xf8, !PT ;  /* 0xff00000019197812 */ /* 0x000fe400078ef80b */
[----:B------:R-:W-:Y:S02]  /*14d60*/  LOP3.LUT R15, R15, 0xff000000, R9, 0xf8, !PT ;  /* 0xff0000000f0f7812 */ /* 0x000fe400078ef809 */
[----:B------:R-:W-:Y:S02]  /*14d70*/  PRMT R13, R3, 0x7054, R12 ;  /* 0x00007054030d7816 */ /* 0x000fe4000000000c */
[----:B------:R-:W-:-:S02]  /*14d80*/  PRMT R21, R20, 0x7054, R21 ;  /* 0x0000705414157816 */ /* 0x000fc40000000015 */
[-C--:B0-----:R-:W-:Y:S02]  /*14d90*/  F2FP.F16.E4M3.UNPACK_B R3, R6.reuse.H1 ;  /* 0x00000006ff03723e */ /* 0x081fe400030006ff */
[----:B------:R-:W-:Y:S02]  /*14da0*/  F2FP.F16.E4M3.UNPACK_B R20, R25 ;  /* 0x00000019ff14723e */ /* 0x000fe400020006ff */
[----:B------:R-:W-:Y:S01]  /*14db0*/  F2FP.F16.E4M3.UNPACK_B R12, R15 ;  /* 0x0000000fff0c723e */ /* 0x000fe200020006ff */
[--C-:B------:R-:W-:Y:S01]  /*14dc0*/  HADD2.F32 R9, -RZ, R3.reuse.H0_H0 ;  /* 0x20000003ff097230 */ /* 0x100fe20000004100 */
[----:B------:R-:W-:Y:S01]  /*14dd0*/  LOP3.LUT R13, R13, 0xff000000, R8, 0xf8, !PT ;  /* 0xff0000000d0d7812 */ /* 0x000fe200078ef808 */
[----:B------:R-:W-:Y:S01]  /*14de0*/  HADD2.F32 R8, -RZ, R3.H1_H1 ;  /* 0x30000003ff087230 */ /* 0x000fe20000004100 */
[----:B------:R-:W-:Y:S01]  /*14df0*/  F2FP.F16.E4M3.UNPACK_B R6, R6 ;  /* 0x00000006ff06723e */ /* 0x000fe200020006ff */
[----:B------:R-:W-:Y:S01]  /*14e00*/  HADD2.F32 R24, -RZ, R20.H1_H1 ;  /* 0x30000014ff187230 */ /* 0x000fe20000004100 */
[----:B------:R-:W-:Y:S01]  /*14e10*/  LOP3.LUT R21, R21, 0xff000000, R10, 0xf8, !PT ;  /* 0xff00000015157812 */ /* 0x000fe200078ef80a */
[----:B------:R-:W-:Y:S01]  /*14e20*/  HADD2.F32 R14, -RZ, R12.H1_H1 ;  /* 0x3000000cff0e7230 */ /* 0x000fe20000004100 */
[-C--:B------:R-:W-:Y:S01]  /*14e30*/  F2FP.F16.E4M3.UNPACK_B R10, R7.reuse ;  /* 0x00000007ff0a723e */ /* 0x080fe200020006ff */
[----:B------:R-:W-:Y:S01]  /*14e40*/  HADD2.F32 R20, -RZ, R20.H0_H0 ;  /* 0x20000014ff147230 */ /* 0x000fe20000004100 */
[----:B------:R-:W-:Y:S01]  /*14e50*/  F2FP.F16.E4M3.UNPACK_B R11, R7.H1 ;  /* 0x00000007ff0b723e */ /* 0x000fe200030006ff */
[C---:B------:R-:W-:Y:S01]  /*14e60*/  FMUL.FTZ R26, R8.reuse, R24 ;  /* 0x00000018081a7220 */ /* 0x040fe20000410000 */
[----:B------:R-:W-:Y:S01]  /*14e70*/  FMUL.FTZ R27, R8, R14 ;  /* 0x0000000e081b7220 */ /* 0x000fe20000410000 */
[-C--:B------:R-:W-:Y:S01]  /*14e80*/  F2FP.F16.E4M3.UNPACK_B R7, R5.reuse ;  /* 0x00000005ff07723e */ /* 0x080fe200020006ff */
[----:B------:R-:W-:Y:S01]  /*14e90*/  HADD2.F32 R12, -RZ, R12.H0_H0 ;  /* 0x2000000cff0c7230 */ /* 0x000fe20000004100 */
[----:B------:R-:W-:Y:S01]  /*14ea0*/  F2FP.F16.E4M3.UNPACK_B R8, R5.H1 ;  /* 0x00000005ff08723e */ /* 0x000fe200030006ff */
[----:B------:R-:W-:-:S02]  /*14eb0*/  HADD2.F32 R5, -RZ, R6.H1_H1 ;  /* 0x30000006ff057230 */ /* 0x000fc40000004100 */
[C---:B------:R-:W-:Y:S01]  /*14ec0*/  FFMA.FTZ R26, R9.reuse, R14, -R26 ;  /* 0x0000000e091a7223 */ /* 0x040fe2000001081a */
[----:B------:R-:W-:Y:S01]  /*14ed0*/  FFMA.FTZ R29, R9, R24, R27 ;  /* 0x00000018091d7223 */ /* 0x000fe2000001001b */
[----:B------:R-:W-:Y:S01]  /*14ee0*/  HADD2.F32 R6, -RZ, R6.H0_H0 ;  /* 0x20000006ff067230 */ /* 0x000fe20000004100 */
[----:B------:R-:W-:Y:S01]  /*14ef0*/  F2FP.F16.E4M3.UNPACK_B R25, R25.H1 ;  /* 0x00000019ff19723e */ /* 0x000fe200030006ff */
[C---:B------:R-:W-:Y:S01]  /*14f00*/  FMUL.FTZ R9, R5.reuse, R20 ;  /* 0x0000001405097220 */ /* 0x040fe20000410000 */
[----:B------:R-:W-:Y:S01]  /*14f10*/  F2FP.F16.E4M3.UNPACK_B R15, R15.H1 ;  /* 0x0000000fff0f723e */ /* 0x000fe200030006ff */
[-C--:B------:R-:W-:Y:S01]  /*14f20*/  FMUL.FTZ R27, R5, R12.reuse ;  /* 0x0000000c051b7220 */ /* 0x080fe20000410000 */
[----:B------:R-:W-:Y:S02]  /*14f30*/  HADD2.F32 R5, -RZ, R10.H1_H1 ;  /* 0x3000000aff057230 */ /* 0x000fe40000004100 */
[----:B------:R-:W-:Y:S01]  /*14f40*/  FFMA.FTZ R24, R6, R12, -R9 ;  /* 0x0000000c06187223 */ /* 0x000fe20000010809 */
[----:B------:R-:W-:-:S02]  /*14f50*/  HADD2.F32 R14, -RZ, R25.H0_H0 ;  /* 0x20000019ff0e7230 */ /* 0x000fc40000004100 */
[----:B------:R-:W-:Y:S01]  /*14f60*/  FFMA.FTZ R27, R6, R20, R27 ;  /* 0x00000014061b7223 */ /* 0x000fe2000001001b */
[----:B------:R-:W-:Y:S01]  /*14f70*/  HADD2.F32 R9, -RZ, R15.H0_H0 ;  /* 0x2000000fff097230 */ /* 0x000fe20000004100 */
[----:B------:R-:W-:Y:S01]  /*14f80*/  F2FP.F16.E4M3.UNPACK_B R3, R4 ;  /* 0x00000004ff03723e */ /* 0x000fe200020006ff */
[----:B------:R-:W-:Y:S02]  /*14f90*/  HADD2.F32 R10, -RZ, R10.H0_H0 ;  /* 0x2000000aff0a7230 */ /* 0x000fe40000004100 */
[C---:B------:R-:W-:Y:S01]  /*14fa0*/  FMUL.FTZ R31, R5.reuse, R14 ;  /* 0x0000000e051f7220 */ /* 0x040fe20000410000 */
[----:B------:R-:W-:Y:S02]  /*14fb0*/  HADD2.F32 R25, -RZ, R25.H1_H1 ;  /* 0x30000019ff197230 */ /* 0x000fe40000004100 */
[-C--:B------:R-:W-:Y:S01]  /*14fc0*/  FMUL.FTZ R5, R5, R9.reuse ;  /* 0x0000000905057220 */ /* 0x080fe20000410000 */
[----:B------:R-:W-:Y:S02]  /*14fd0*/  HADD2.F32 R6, -RZ, R11.H1_H1 ;  /* 0x3000000bff067230 */ /* 0x000fe40000004100 */
[----:B------:R-:W-:Y:S01]  /*14fe0*/  FFMA.FTZ R31, R10, R9, -R31 ;  /* 0x000000090a1f7223 */ /* 0x000fe2000001081f */
[----:B------:R-:W-:-:S02]  /*14ff0*/  HADD2.F32 R15, -RZ, R15.H1_H1 ;  /* 0x3000000fff0f7230 */ /* 0x000fc40000004100 */
[----:B------:R-:W-:Y:S01]  /*15000*/  FFMA.FTZ R28, R10, R14, R5 ;  /* 0x0000000e0a1c7223 */ /* 0x000fe20000010005 */
[----:B------:R-:W-:Y:S02]  /*15010*/  HADD2.F32 R11, -RZ, R11.H0_H0 ;  /* 0x2000000bff0b7230 */ /* 0x000fe40000004100 */
[C---:B------:R-:W-:Y:S01]  /*15020*/  FMUL.FTZ R12, R6.reuse, R25 ;  /* 0x00000019060c7220 */ /* 0x040fe20000410000 */
[----:B------:R-:W-:Y:S01]  /*15030*/  F2FP.F16.E4M3.UNPACK_B R5, R21 ;  /* 0x00000015ff05723e */ /* 0x000fe200020006ff */
[-C--:B------:R-:W-:Y:S01]  /*15040*/  FMUL.FTZ R10, R6, R15.reuse ;  /* 0x0000000f060a7220 */ /* 0x080fe20000410000 */
[----:B------:R-:W-:Y:S01]  /*15050*/  F2FP.F16.E4M3.UNPACK_B R4, R4.H1 ;  /* 0x00000004ff04723e */ /* 0x000fe200030006ff */
[C---:B------:R-:W-:Y:S01]  /*15060*/  FFMA.FTZ R30, R11.reuse, R15, -R12 ;  /* 0x0000000f0b1e7223 */ /* 0x040fe2000001080c */
[----:B------:R-:W-:Y:S01]  /*15070*/  F2FP.F16.E4M3.UNPACK_B R9, R13 ;  /* 0x0000000dff09723e */ /* 0x000fe200020006ff */
[----:B------:R-:W-:Y:S01]  /*15080*/  FFMA.FTZ R25, R11, R25, R10 ;  /* 0x000000190b197223 */ /* 0x000fe2000001000a */
[--C-:B------:R-:W-:Y:S01]  /*15090*/  HADD2.F32 R12, -RZ, R5.reuse.H1_H1 ;  /* 0x30000005ff0c7230 */ /* 0x100fe20000004100 */
[----:B------:R-:W-:Y:S01]  /*150a0*/  F2FP.F16.E4M3.UNPACK_B R13, R13.H1 ;  /* 0x0000000dff0d723e */ /* 0x000fe200030006ff */
[----:B------:R-:W-:Y:S01]  /*150b0*/  HADD2.F32 R11, -RZ, R5.H0_H0 ;  /* 0x20000005ff0b7230 */ /* 0x000fe20000004100 */
[----:B------:R-:W-:Y:S01]  /*150c0*/  F2FP.F16.E4M3.UNPACK_B R21, R21.H1 ;  /* 0x00000015ff15723e */ /* 0x000fe200030006ff */
[----:B------:R-:W-:-:S02]  /*150d0*/  HADD2.F32 R6, -RZ, R4.H1_H1 ;  /* 0x30000004ff067230 */ /* 0x000fc40000004100 */
[----:B------:R-:W-:Y:S02]  /*150e0*/  HADD2.F32 R10, -RZ, R9.H1_H1 ;  /* 0x30000009ff0a7230 */ /* 0x000fe40000004100 */
[----:B------:R-:W-:Y:S02]  /*150f0*/  HADD2.F32 R5, -RZ, R4.H0_H0 ;  /* 0x20000004ff057230 */ /* 0x000fe40000004100 */
[C---:B------:R-:W-:Y:S01]  /*15100*/  FMUL.FTZ R14, R6.reuse, R12 ;  /* 0x0000000c060e7220 */ /* 0x040fe20000410000 */
[----:B------:R-:W-:Y:S02]  /*15110*/  HADD2.F32 R4, -RZ, R3.H1_H1 ;  /* 0x30000003ff047230 */ /* 0x000fe40000004100 */
[-C--:B------:R-:W-:Y:S01]  /*15120*/  FMUL.FTZ R20, R6, R10.reuse ;  /* 0x0000000a06147220 */ /* 0x080fe20000410000 */
[----:B------:R-:W-:Y:S02]  /*15130*/  HADD2.F32 R9, -RZ, R9.H0_H0 ;  /* 0x20000009ff097230 */ /* 0x000fe40000004100 */
[----:B------:R-:W-:Y:S01]  /*15140*/  FFMA.FTZ R14, R5, R10, -R14 ;  /* 0x0000000a050e7223 */ /* 0x000fe2000001080e */
[----:B------:R-:W-:-:S02]  /*15150*/  HADD2.F32 R3, -RZ, R3.H0_H0 ;  /* 0x20000003ff037230 */ /* 0x000fc40000004100 */
[C---:B------:R-:W-:Y:S01]  /*15160*/  FMUL.FTZ R6, R4.reuse, R11 ;  /* 0x0000000b04067220 */ /* 0x040fe20000410000 */
[----:B------:R-:W-:Y:S01]  /*15170*/  FFMA.FTZ R15, R5, R12, R20 ;  /* 0x0000000c050f7223 */ /* 0x000fe20000010014 */
[-C--:B------:R-:W-:Y:S01]  /*15180*/  FMUL.FTZ R4, R4, R9.reuse ;  /* 0x0000000904047220 */ /* 0x080fe20000410000 */
[----:B------:R-:W-:Y:S02]  /*15190*/  HADD2.F32 R5, -RZ, R13.H1_H1 ;  /* 0x3000000dff057230 */ /* 0x000fe40000004100 */
[C---:B------:R-:W-:Y:S01]  /*151a0*/  FFMA.FTZ R12, R3.reuse, R9, -R6 ;  /* 0x00000009030c7223 */ /* 0x040fe20000010806 */
[--C-:B------:R-:W-:Y:S02]  /*151b0*/  HADD2.F32 R9, -RZ, R21.reuse.H1_H1 ;  /* 0x30000015ff097230 */ /* 0x100fe40000004100 */
[----:B------:R-:W-:Y:S01]  /*151c0*/  FFMA.FTZ R11, R3, R11, R4 ;  /* 0x0000000b030b7223 */ /* 0x000fe20000010004 */
[----:B------:R-:W-:Y:S02]  /*151d0*/  HADD2.F32 R4, -RZ, R8.H1_H1 ;  /* 0x30000008ff047230 */ /* 0x000fe40000004100 */
[----:B------:R-:W-:-:S02]  /*151e0*/  HADD2.F32 R10, -RZ, R21.H0_H0 ;  /* 0x20000015ff0a7230 */ /* 0x000fc40000004100 */
[----:B------:R-:W-:Y:S02]  /*151f0*/  HADD2.F32 R3, -RZ, R7.H1_H1 ;  /* 0x30000007ff037230 */ /* 0x000fe40000004100 */
[C---:B------:R-:W-:Y:S01]  /*15200*/  FMUL.FTZ R20, R4.reuse, R5 ;  /* 0x0000000504147220 */ /* 0x040fe20000410000 */
[----:B------:R-:W-:Y:S02]  /*15210*/  HADD2.F32 R6, -RZ, R13.H0_H0 ;  /* 0x2000000dff067230 */ /* 0x000fe40000004100 */
[----:B------:R-:W-:Y:S01]  /*15220*/  FMUL.FTZ R13, R4, R9 ;  /* 0x00000009040d7220 */ /* 0x000fe20000410000 */
[----:B------:R-:W-:Y:S02]  /*15230*/  HADD2.F32 R8, -RZ, R8.H0_H0 ;  /* 0x20000008ff087230 */ /* 0x000fe40000004100 */
[C---:B------:R-:W-:Y:S01]  /*15240*/  FMUL.FTZ R4, R3.reuse, R10 ;  /* 0x0000000a03047220 */ /* 0x040fe20000410000 */
[----:B------:R-:W-:Y:S02]  /*15250*/  HADD2.F32 R7, -RZ, R7.H0_H0 ;  /* 0x20000007ff077230 */ /* 0x000fe40000004100 */
[-C--:B------:R-:W-:Y:S01]  /*15260*/  FMUL.FTZ R3, R3, R6.reuse ;  /* 0x0000000603037220 */ /* 0x080fe20000410000 */
[C---:B------:R-:W-:Y:S01]  /*15270*/  FFMA.FTZ R13, R8.reuse, R5, -R13 ;  /* 0x00000005080d7223 */ /* 0x040fe2000001080d */
[----:B------:R-:W-:Y:S01]  /*15280*/  FFMA.FTZ R20, R8, R9, R20 ;  /* 0x0000000908147223 */ /* 0x000fe20000010014 */
[C---:B------:R-:W-:Y:S01]  /*15290*/  FFMA.FTZ R5, R7.reuse, R6, -R4 ;  /* 0x0000000607057223 */ /* 0x040fe20000010804 */
[----:B------:R-:W-:Y:S01]  /*152a0*/  FFMA.FTZ R10, R7, R10, R3 ;  /* 0x0000000a070a7223 */ /* 0x000fe20000010003 */
[----:B------:R-:W-:-:S02]  /*152b0*/  F2FP.SATFINITE.E4M3.F32.PACK_AB_MERGE_C R6, R29, R26, RZ ;  /* 0x0000001a1d06723e */ /* 0x000fc400048070ff */
[----:B------:R-:W-:Y:S02]  /*152c0*/  F2FP.SATFINITE.E4M3.F32.PACK_AB_MERGE_C R7, R25, R30, RZ ;  /* 0x0000001e1907723e */ /* 0x000fe400048070ff */
[----:B------:R-:W-:Y:S02]  /*152d0*/  F2FP.SATFINITE.E4M3.F32.PACK_AB_MERGE_C R4, R15, R14, RZ ;  /* 0x0000000e0f04723e */ /* 0x000fe400048070ff */
[----:B------:R-:W-:Y:S02]  /*152e0*/  F2FP.SATFINITE.E4M3.F32.PACK_AB_MERGE_C R13, R20, R13, RZ ;  /* 0x0000000d140d723e */ /* 0x000fe400048070ff */
[----:B------:R-:W-:Y:S02]  /*152f0*/  F2FP.SATFINITE.E4M3.F32.PACK_AB_MERGE_C R6, R27, R24, R6 ;  /* 0x000000181b06723e */ /* 0x000fe40004807006 */
[----:B------:R-:W-:Y:S02]  /*15300*/  F2FP.SATFINITE.E4M3.F32.PACK_AB_MERGE_C R7, R28, R31, R7 ;  /* 0x0000001f1c07723e */ /* 0x000fe40004807007 */
[----:B------:R-:W-:-:S02]  /*15310*/  F2FP.SATFINITE.E4M3.F32.PACK_AB_MERGE_C R4, R11, R12, R4 ;  /* 0x0000000c0b04723e */ /* 0x000fc40004807004 */
[----:B------:R-:W-:-:S05]  /*15320*/  F2FP.SATFINITE.E4M3.F32.PACK_AB_MERGE_C R5, R10, R5, R13 ;  /* 0x000000050a05723e */ /* 0x000fca000480700d */
[----:B------:R0:W-:Y:S01]  /*15330*/  STS.128 [R0+0x22200], R4 ;  /* 0x0222000400007388 */ /* 0x0001e20000000c00 */
[----:B------:R-:W-:Y:S05]  /*15340*/  BRA `(.L_x_559) ;  /* 0x0000003400387947 */ /* 0x000fea0003800000 */
.L_x_553:
[----:B------:R-:W-:-:S03]  /*15350*/  UMOV UR4, 0xffffffff ;  /* 0xffffffff00047882 */ /* 0x000fc60000000000 */
[----:B------:R-:W-:Y:S05]  /*15360*/  BRA.DIV UR4, `(.L_x_570) ;  /* 0x000001a204a47947 */ /* 0x000fea000b800000 */
[----:B------:R0:W2:Y:S04]  /*15370*/  SHFL.IDX PT, R37, R24, RZ, 0x1e1f ;  /* 0x001e1fff18257589 */ /* 0x0000a800000e0000 */
[----:B------:R0:W3:Y:S04]  /*15380*/  SHFL.IDX PT, R47, R26, RZ, 0x1e1f ;  /* 0x001e1fff1a2f7589 */ /* 0x0000e800000e0000 */
[----:B------:R0:W4:Y:S04]  /*15390*/  SHFL.IDX PT, R3, R28, RZ, 0x1e1f ;  /* 0x001e1fff1c037589 */ /* 0x00012800000e0000 */
[----:B------:R-:W0:Y:S02]  /*153a0*/  SHFL.IDX PT, R45, R45, RZ, 0x1e1f ;  /* 0x001e1fff2d2d7589 */ /* 0x000e2400000e0000 */
.L_x_823:
[----:B------:R-:W-:Y:S01]  /*153b0*/  ULDC UR4, c[0x0][0x448] ;  /* 0x0001120000047ab9 */ /* 0x000fe20000000800 */
[----:B------:R-:W-:Y:S01]  /*153c0*/  BSSY B1, `(.L_x_571) ;  /* 0x0000036000017945 */ /* 0x000fe20003800000 */
[----:B------:R-:W-:Y:S01]  /*153d0*/  IMAD R0, R132, UR4, RZ ;  /* 0x0000000484007c24 */ /* 0x000fe2000f8e02ff */
[----:B0-----:R-:W-:Y:S02]  /*153e0*/  CS2R R28, SRZ ;  /* 0x00000000001c7805 */ /* 0x001fe4000001ff00 */
[----:B------:R-:W-:Y:S02]  /*153f0*/  CS2R R30, SRZ ;  /* 0x00000000001e7805 */ /* 0x000fe4000001ff00 */
[----:B------:R-:W-:Y:S02]  /*15400*/  CS2R R6, SRZ ;  /* 0x0000000000067805 */ /* 0x000fe4000001ff00 */
[----:B------:R-:W-:Y:S02]  /*15410*/  CS2R R8, SRZ ;  /* 0x0000000000087805 */ /* 0x000fe4000001ff00 */
[----:B------:R-:W-:-:S02]  /*15420*/  ISETP.GE.AND P0, PT, R4, R0, PT ;  /* 0x000000000400720c */ /* 0x000fc40003f06270 */
[----:B------:R-:W-:Y:S02]  /*15430*/  CS2R R4, SRZ ;  /* 0x0000000000047805 */ /* 0x000fe4000001ff00 */
[----:B------:R-:W-:Y:S02]  /*15440*/  CS2R R10, SRZ ;  /* 0x00000000000a7805 */ /* 0x000fe4000001ff00 */
[----:B------:R-:W-:Y:S02]  /*15450*/  CS2R R32, SRZ ;  /* 0x0000000000207805 */ /* 0x000fe4000001ff00 */
[----:B------:R-:W-:Y:S02]  /*15460*/  CS2R R34, SRZ ;  /* 0x0000000000227805 */ /* 0x000fe4000001ff00 */
[----:B------:R-:W-:Y:S02]  /*15470*/  CS2R R12, SRZ ;  /* 0x00000000000c7805 */ /* 0x000fe4000001ff00 */
[----:B-1----:R-:W-:-:S02]  /*15480*/  CS2R R14, SRZ ;  /* 0x00000000000e7805 */ /* 0x002fc4000001ff00 */
[----:B------:R-:W-:Y:S02]  /*15490*/  CS2R R24, SRZ ;  /* 0x0000000000187805 */ /* 0x000fe4000001ff00 */
[----:B------:R-:W-:Y:S01]  /*154a0*/  CS2R R26, SRZ ;  /* 0x00000000001a7805 */ /* 0x000fe2000001ff00 */
[----:B------:R-:W-:Y:S06]  /*154b0*/  @P0 BRA `(.L_x_572) ;  /* 0x0000000000980947 */ /* 0x000fec0003800000 */
[----:B------:R-:W-:Y:S01]  /*154c0*/  ULDC UR4, c[0x0][0x3f4] ;  /* 0x0000fd0000047ab9 */ /* 0x000fe20000000800 */
[----:B------:R-:W-:Y:S02]  /*154d0*/  CS2R R32, SRZ ;  /* 0x0000000000207805 */ /* 0x000fe4000001ff00 */
[----:B------:R-:W-:Y:S02]  /*154e0*/  ISETP.GE.AND P1, PT, R221, UR4, PT ;  /* 0x00000004dd007c0c */ /* 0x000fe4000bf26270 */
[----:B------:R-:W-:Y:S02]  /*154f0*/  CS2R R34, SRZ ;  /* 0x0000000000227805 */ /* 0x000fe4000001ff00 */
[----:B------:R-:W-:Y:S02]  /*15500*/  ISETP.GE.AND P2, PT, R16, UR4, PT ;  /* 0x0000000410007c0c */ /* 0x000fe4000bf46270 */
[----:B------:R-:W-:Y:S02]  /*15510*/  CS2R R28, SRZ ;  /* 0x00000000001c7805 */ /* 0x000fe4000001ff00 */
[----:B------:R-:W-:-:S02]  /*15520*/  ISETP.GE.AND P0, PT, R222, UR4, PT ;  /* 0x00000004de007c0c */ /* 0x000fc4000bf06270 */
[----:B------:R-:W-:Y:S02]  /*15530*/  CS2R R30, SRZ ;  /* 0x00000000001e7805 */ /* 0x000fe4000001ff00 */
[----:B------:R-:W-:Y:S02]  /*15540*/  CS2R R12, SRZ ;  /* 0x00000000000c7805 */ /* 0x000fe4000001ff00 */
[----:B------:R-:W-:Y:S01]  /*15550*/  CS2R R14, SRZ ;  /* 0x00000000000e7805 */ /* 0x000fe2000001ff00 */
[----:B------:R-:W-:Y:S02]  /*15560*/  @!P1 IMAD.SHL.U32 R20, R226, 0x10, RZ ;  /* 0x00000010e2149824 */ /* 0x000fe400078e00ff */
[----:B--2---:R-:W-:-:S04]  /*15570*/  @!P2 IADD3 R40, P3, R16, R37, RZ ;  /* 0x000000251028a210 */ /* 0x004fc80007f7e0ff */
[----:B------:R-:W-:Y:S01]  /*15580*/  @!P0 IMAD.SHL.U32 R38, R227, 0x10, RZ ;  /* 0x00000010e3268824 */ /* 0x000fe200078e00ff */
[----:B------:R-:W-:Y:S02]  /*15590*/  @!P1 SHF.R.S32.HI R4, RZ, 0x1f, R20 ;  /* 0x0000001fff049819 */ /* 0x000fe40000011414 */
[C---:B------:R-:W-:Y:S01]  /*155a0*/  @!P1 IADD3 R42, P5, R20.reuse, R37, RZ ;  /* 0x00000025142a9210 */ /* 0x040fe20007fbe0ff */
[----:B----4-:R-:W-:Y:S01]  /*155b0*/  @!P2 IMAD.X R41, R3, 0x1, R17, P3 ;  /* 0x000000010329a824 */ /* 0x010fe200018e0611 */
[----:B---3--:R-:W-:Y:S02]  /*155c0*/  @!P1 IADD3 R20, P4, R20, R47, RZ ;  /* 0x0000002f14149210 */ /* 0x008fe40007f9e0ff */
[----:B------:R-:W-:Y:S02]  /*155d0*/  @!P0 IADD3 R36, P3, R38, R37, RZ ;  /* 0x0000002526248210 */ /* 0x000fe40007f7e0ff */
[----:B------:R-:W-:Y:S01]  /*155e0*/  @!P0 SHF.R.S32.HI R6, RZ, 0x1f, R38 ;  /* 0x0000001fff068819 */ /* 0x000fe20000011426 */
[----:B------:R-:W-:Y:S01]  /*155f0*/  @!P1 IMAD.X R21, R45, 0x1, R4, P4 ;  /* 0x000000012d159824 */ /* 0x000fe200020e0604 */
[----:B------:R-:W-:-:S02]  /*15600*/  @!P1 IADD3.X R43, R3, R4, RZ, P5, !PT ;  /* 0x00000004032b9210 */ /* 0x000fc40002ffe4ff */
[----:B------:R-:W-:Y:S02]  /*15610*/  CS2R R24, SRZ ;  /* 0x0000000000187805 */ /* 0x000fe4000001ff00 */
[-C--:B------:R-:W-:Y:S01]  /*15620*/  @!P0 IADD3 R38, P5, R38, R47.reuse, RZ ;  /* 0x0000002f26268210 */ /* 0x080fe20007fbe0ff */
[--C-:B------:R-:W-:Y:S01]  /*15630*/  @!P0 IMAD.X R37, R3, 0x1, R6.reuse, P3 ;  /* 0x0000000103258824 */ /* 0x100fe200018e0606 */
[----:B------:R-:W-:Y:S02]  /*15640*/  @!P2 IADD3 R46, P4, R16, R47, RZ ;  /* 0x0000002f102ea210 */ /* 0x000fe40007f9e0ff */
[----:B------:R-:W-:Y:S02]  /*15650*/  CS2R R4, SRZ ;  /* 0x0000000000047805 */ /* 0x000fe4000001ff00 */
[----:B------:R-:W-:Y:S01]  /*15660*/  CS2R R26, SRZ ;  /* 0x00000000001a7805 */ /* 0x000fe2000001ff00 */
[----:B------:R-:W-:Y:S01]  /*15670*/  @!P0 IMAD.X R39, R45, 0x1, R6, P5 ;  /* 0x000000012d278824 */ /* 0x000fe200028e0606 */
[----:B------:R-:W-:-:S02]  /*15680*/  CS2R R6, SRZ ;  /* 0x0000000000067805 */ /* 0x000fc4000001ff00 */
[----:B------:R-:W-:Y:S02]  /*15690*/  CS2R R8, SRZ ;  /* 0x0000000000087805 */ /* 0x000fe4000001ff00 */
[----:B------:R-:W-:Y:S01]  /*156a0*/  CS2R R10, SRZ ;  /* 0x00000000000a7805 */ /* 0x000fe2000001ff00 */
[----:B------:R-:W-:Y:S01]  /*156b0*/  @!P2 IMAD.X R47, R45, 0x1, R17, P4 ;  /* 0x000000012d2fa824 */ /* 0x000fe200020e0611 */
[----:B------:R0:W5:Y:S04]  /*156c0*/  @!P2 LD.E.128 R32, desc[UR50][R40.64] ;  /* 0x000000322820a980 */ /* 0x000168000c101d00 */
[----:B------:R0:W5:Y:S04]  /*156d0*/  @!P2 LD.E.128 R28, desc[UR50][R46.64] ;  /* 0x000000322e1ca980 */ /* 0x000168000c101d00 */
[----:B------:R0:W5:Y:S04]  /*156e0*/  @!P1 LD.E.128 R12, desc[UR50][R42.64] ;  /* 0x000000322a0c9980 */ /* 0x000168000c101d00 */
[----:B------:R0:W5:Y:S04]  /*156f0*/  @!P1 LD.E.128 R4, desc[UR50][R20.64] ;  /* 0x0000003214049980 */ /* 0x000168000c101d00 */
[----:B------:R0:W5:Y:S04]  /*15700*/  @!P0 LD.E.128 R24, desc[UR50][R36.64] ;  /* 0x0000003224188980 */ /* 0x000168000c101d00 */
[----:B------:R0:W5:Y:S02]  /*15710*/  @!P0 LD.E.128 R8, desc[UR50][R38.64] ;  /* 0x0000003226088980 */ /* 0x000164000c101d00 */
.L_x_572:
[----:B------:R-:W-:Y:S05]  /*15720*/  BSYNC B1 ;  /* 0x0000000000017941 */ /* 0x000fea0003800000 */
.L_x_571:
[----:B------:R-:W-:Y:S01]  /*15730*/  ULEA.HI UR4, UR37, UR37, URZ, 0x1 ;  /* 0x0000002525047291 */ /* 0x000fe2000f8f083f */
[----:B0-----:R-:W0:Y:S01]  /*15740*/  S2R R20, SR_TID.X ;  /* 0x0000000000147919 */ /* 0x001e220000002100 */
[----:B------:R-:W-:Y:S01]  /*15750*/  IMAD R0, R129, -0x80, R0 ;  /* 0xffffff8081007824 */ /* 0x000fe200078e0200 */
[----:B------:R-:W-:Y:S01]  /*15760*/  BSSY B1, `(.L_x_573) ;  /* 0x000000d000017945 */ /* 0x000fe20003800000 */
[----:B------:R-:W-:-:S03]  /*15770*/  ULOP3.LUT UR4, UR4, 0xfffffffe, URZ, 0xc0, !UPT ;  /* 0xfffffffe04047892 */ /* 0x000fc6000f8ec03f */
[----:B------:R-:W-:Y:S01]  /*15780*/  VIMNMX R0, R0, 0x80, PT ;  /* 0x0000008000007848 */ /* 0x000fe20003fe0100 */
[----:B------:R-:W-:-:S06]  /*15790*/  UIADD3 UR4, UR37, -UR4, URZ ;  /* 0x8000000425047290 */ /* 0x000fcc000fffe03f */
[----:B----4-:R-:W-:-:S05]  /*157a0*/  IMAD.U32 R3, RZ, RZ, UR4 ;  /* 0x00000004ff037e24 */ /* 0x010fca000f8e00ff */
[----:B------:R-:W-:-:S04]  /*157b0*/  SHF.L.U32 R3, R3, 0x1f, RZ ;  /* 0x0000001f03037819 */ /* 0x000fc800000006ff */
[----:B------:R-:W1:Y:S01]  /*157c0*/  SYNCS.PHASECHK.TRANS64.TRYWAIT P0, [R18+URZ+0x33400], R3 ;  /* 0x03340003120075a7 */ /* 0x000e62000800017f */
[C---:B0-----:R-:W-:Y:S01]  /*157d0*/  VIADD R21, R20.reuse, 0xffffff80 ;  /* 0xffffff8014157836 */ /* 0x041fe20000000000 */
[----:B------:R-:W-:-:S04]  /*157e0*/  IADD3 R20, R20, -0x80, RZ ;  /* 0xffffff8014147810 */ /* 0x000fc80007ffe0ff */
[----:B------:R-:W-:-:S04]  /*157f0*/  LEA.HI R20, R20, R21, RZ, 0x1 ;  /* 0x0000001514147211 */ /* 0x000fc800078f08ff */
[----:B------:R-:W-:-:S04]  /*15800*/  SHF.R.S32.HI R20, RZ, 0x1, R20 ;  /* 0x00000001ff147819 */ /* 0x000fc80000011414 */
[----:B------:R-:W-:Y:S01]  /*15810*/  ISETP.GE.AND P1, PT, R20, R0, PT ;  /* 0x000000001400720c */ /* 0x000fe20003f26270 */
[----:B-1----:R-:W-:-:S12]  /*15820*/  @!P0 BRA `(.L_x_574) ;  /* 0x0000019c00e88947 */ /* 0x002fd80003800000 */
.L_x_824:
[----:B------:R-:W-:Y:S05]  /*15830*/  BSYNC B1 ;  /* 0x0000000000017941 */ /* 0x000fea0003800000 */
.L_x_573:
[----:B------:R-:W-:Y:S05]  /*15840*/  @P1 BRA `(.L_x_559) ;  /* 0x0000002c00f81947 */ /* 0x000fea0003800000 */
[----:B------:R1:W5:Y:S01]  /*15850*/  LDL R69, [R1+0x28] ;  /* 0x0000280001457983 */ /* 0x0003620000100800 */
[----:B0-----:R-:W0:Y:S03]  /*15860*/  LDC R3, c[0x0][0x3f4] ;  /* 0x0000fd00ff037b82 */ /* 0x001e260000000800 */
[----:B------:R1:W5:Y:S04]  /*15870*/  LDL R68, [R1+0x2c] ;  /* 0x00002c0001447983 */ /* 0x0003680000100800 */
[----:B------:R1:W5:Y:S01]  /*15880*/  LDL R67, [R1+0x30] ;  /* 0x0000300001437983 */ /* 0x0003620000100800 */
[----:B------:R-:W-:Y:S01]  /*15890*/  BSSY B1, `(.L_x_575) ;  /* 0x00000ff000017945 */ /* 0x000fe20003800000 */
[----:B0-----:R-:W-:-:S02]  /*158a0*/  ISETP.GE.AND P0, PT, R16, R3, PT ;  /* 0x000000031000720c */ /* 0x001fc40003f06270 */
[-C--:B------:R-:W-:Y:S02]  /*158b0*/  ISETP.GE.AND P1, PT, R221, R3.reuse, PT ;  /* 0x00000003dd00720c */ /* 0x080fe40003f26270 */
[----:B------:R-:W-:-:S09]  /*158c0*/  ISETP.GE.AND P2, PT, R222, R3, PT ;  /* 0x00000003de00720c */ /* 0x000fd20003f46270 */
[----:B-1----:R-:W-:Y:S05]  /*158d0*/  @P0 BRA `(.L_x_576) ;  /* 0x0000000c00e80947 */ /* 0x002fea0003800000 */
[----:B------:R-:W4:Y:S01]  /*158e0*/  LDL R70, [R1+0x130] ;  /* 0x0001300001467983 */ /* 0x000f220000100800 */
[----:B------:R-:W-:Y:S02]  /*158f0*/  LEA.HI R0, R48, R48, RZ, 0x1 ;  /* 0x0000003030007211 */ /* 0x000fe400078f08ff */
[----:B-----5:R-:W-:Y:S02]  /*15900*/  LOP3.LUT R20, R32, 0xff, RZ, 0xc0, !PT ;  /* 0x000000ff20147812 */ /* 0x020fe400078ec0ff */
[----:B------:R-:W-:Y:S02]  /*15910*/  LOP3.LUT R21, R0, 0xfffffffe, RZ, 0xc0, !PT ;  /* 0xfffffffe00157812 */ /* 0x000fe400078ec0ff */
[----:B------:R-:W-:Y:S02]  /*15920*/  SHF.R.U32.HI R0, RZ, 0x8, R32 ;  /* 0x00000008ff007819 */ /* 0x000fe40000011620 */
[----:B--2---:R-:W-:Y:S01]  /*15930*/  SHF.R.U32.HI R37, RZ, 0x8, R33 ;  /* 0x00000008ff257819 */ /* 0x004fe20000011621 */
[----:B------:R-:W-:Y:S01]  /*15940*/  IMAD.IADD R48, R48, 0x1, -R21 ;  /* 0x0000000130307824 */ /* 0x000fe200078e0a15 */
[----:B------:R-:W-:-:S02]  /*15950*/  LOP3.LUT R21, R0, 0xff, RZ, 0xc0, !PT ;  /* 0x000000ff00157812 */ /* 0x000fc400078ec0ff */
[----:B------:R-:W-:Y:S02]  /*15960*/  SHF.R.U32.HI R39, RZ, 0x8, R34 ;  /* 0x00000008ff277819 */ /* 0x000fe40000011622 */
[----:B------:R-:W-:Y:S02]  /*15970*/  LEA.HI R0, R3, R48, RZ, 0x1c ;  /* 0x0000003003007211 */ /* 0x000fe400078fe0ff */
[----:B------:R-:W-:Y:S02]  /*15980*/  PRMT R45, R21, 0x7604, R20 ;  /* 0x00007604152d7816 */ /* 0x000fe40000000014 */
[----:B------:R-:W-:Y:S02]  /*15990*/  SHF.R.S32.HI R21, RZ, 0x1f, R0 ;  /* 0x0000001fff157819 */ /* 0x000fe40000011400 */
[----:B------:R-:W-:Y:S02]  /*159a0*/  LOP3.LUT R36, R33, 0xff, RZ, 0xc0, !PT ;  /* 0x000000ff21247812 */ /* 0x000fe400078ec0ff */
[----:B------:R-:W-:Y:S01]  /*159b0*/  LEA.HI R21, R21, R0, RZ, 0x2 ;  /* 0x0000000015157211 */ /* 0x000fe200078f10ff */
[----:B------:R-:W-:Y:S01]  /*159c0*/  IMAD.SHL.U32 R0, R0, 0x10, RZ ;  /* 0x0000001000007824 */ /* 0x000fe200078e00ff */
[----:B------:R-:W-:-:S02]  /*159d0*/  LOP3.LUT R38, R34, 0xff, RZ, 0xc0, !PT ;  /* 0x000000ff22267812 */ /* 0x000fc400078ec0ff */
[----:B------:R-:W-:Y:S01]  /*159e0*/  LOP3.LUT R37, R37, 0xff, RZ, 0xc0, !PT ;  /* 0x000000ff25257812 */ /* 0x000fe200078ec0ff */
[----:B------:R-:W-:Y:S01]  /*159f0*/  IMAD.SHL.U32 R21, R21, 0x800, RZ ;  /* 0x0000080015157824 */ /* 0x000fe200078e00ff */
[----:B------:R-:W-:Y:S02]  /*15a00*/  LOP3.LUT R0, R69, 0x30, R0, 0xf8, !PT ;  /* 0x0000003045007812 */ /* 0x000fe400078ef800 */
[----:B------:R-:W-:Y:S02]  /*15a10*/  LOP3.LUT R39, R39, 0xff, RZ, 0xc0, !PT ;  /* 0x000000ff27277812 */ /* 0x000fe400078ec0ff */
[----:B------:R-:W-:Y:S02]  /*15a20*/  LOP3.LUT R0, R0, R68, RZ, 0x3c, !PT ;  /* 0x0000004400007212 */ /* 0x000fe400078e3cff */
[----:B------:R-:W-:Y:S02]  /*15a30*/  LOP3.LUT R21, R21, 0xffffe000, RZ, 0xc0, !PT ;  /* 0xffffe00015157812 */ /* 0x000fe400078ec0ff */
[----:B------:R-:W-:-:S02]  /*15a40*/  PRMT R20, R37, 0x7604, R36 ;  /* 0x0000760425147816 */ /* 0x000fc40000000024 */
[----:B------:R-:W-:Y:S02]  /*15a50*/  IADD3 R21, R0, R67, R21 ;  /* 0x0000004300157210 */ /* 0x000fe40007ffe015 */
[----:B---3--:R-:W-:Y:S02]  /*15a60*/  PRMT R47, R39, 0x7604, R38 ;  /* 0x00007604272f7816 */ /* 0x008fe40000000026 */
[----:B------:R-:W-:Y:S01]  /*15a70*/  SHF.R.U32.HI R37, RZ, 0x8, R35 ;  /* 0x00000008ff257819 */ /* 0x000fe20000011623 */
[----:B------:R-:W-:Y:S01]  /*15a80*/  IMAD.IADD R0, R18, 0x1, R21 ;  /* 0x0000000112007824 */ /* 0x000fe200078e0215 */
[----:B------:R-:W-:Y:S02]  /*15a90*/  SHF.R.U32.HI R39, RZ, 0x8, R28 ;  /* 0x00000008ff277819 */ /* 0x000fe4000001161c */
[----:B------:R-:W-:Y:S02]  /*15aa0*/  SHF.R.U32.HI R40, RZ, 0x8, R29 ;  /* 0x00000008ff287819 */ /* 0x000fe4000001161d */
[----:B------:R-:W-:-:S02]  /*15ab0*/  LOP3.LUT R36, R35, 0xff, RZ, 0xc0, !PT ;  /* 0x000000ff23247812 */ /* 0x000fc400078ec0ff */
[----:B------:R-:W-:Y:S02]  /*15ac0*/  LOP3.LUT R38, R28, 0xff, RZ, 0xc0, !PT ;  /* 0x000000ff1c267812 */ /* 0x000fe400078ec0ff */
[----:B------:R-:W-:Y:S02]  /*15ad0*/  LOP3.LUT R37, R37, 0xff, RZ, 0xc0, !PT ;  /* 0x000000ff25257812 */ /* 0x000fe400078ec0ff */
[----:B------:R-:W-:Y:S02]  /*15ae0*/  LOP3.LUT R39, R39, 0xff, RZ, 0xc0, !PT ;  /* 0x000000ff27277812 */ /* 0x000fe400078ec0ff */
[----:B------:R-:W-:Y:S02]  /*15af0*/  LOP3.LUT R21, R40, 0xff, RZ, 0xc0, !PT ;  /* 0x000000ff28157812 */ /* 0x000fe400078ec0ff */
[----:B------:R-:W0:Y:S01]  /*15b00*/  LDS.128 R40, [R0+0x1e200] ;  /* 0x01e2000000287984 */ /* 0x000e220000000c00 */
[----:B------:R-:W-:Y:S02]  /*15b10*/  PRMT R46, R37, 0x7604, R36 ;  /* 0x00007604252e7816 */ /* 0x000fe40000000024 */
[----:B------:R-:W-:-:S02]  /*15b20*/  PRMT R51, R39, 0x7604, R38 ;  /* 0x0000760427337816 */ /* 0x000fc40000000026 */
[----:B------:R-:W-:Y:S02]  /*15b30*/  SHF.R.U32.HI R53, RZ, 0x8, R31 ;  /* 0x00000008ff357819 */ /* 0x000fe4000001161f */
[----:B------:R-:W-:Y:S02]  /*15b40*/  SHF.R.U32.HI R50, RZ, 0x8, R30 ;  /* 0x00000008ff327819 */ /* 0x000fe4000001161e */
[----:B------:R-:W-:Y:S02]  /*15b50*/  LOP3.LUT R48, R29, 0xff, RZ, 0xc0, !PT ;  /* 0x000000ff1d307812 */ /* 0x000fe400078ec0ff */
[----:B------:R-:W-:Y:S02]  /*15b60*/  LOP3.LUT R52, R31, 0xff, RZ, 0xc0, !PT ;  /* 0x000000ff1f347812 */ /* 0x000fe400078ec0ff */
[----:B------:R-:W-:Y:S02]  /*15b70*/  LOP3.LUT R53, R53, 0xff, RZ, 0xc0, !PT ;  /* 0x000000ff35357812 */ /* 0x000fe400078ec0ff */
[----:B------:R-:W-:-:S02]  /*15b80*/  LOP3.LUT R49, R30, 0xff, RZ, 0xc0, !PT ;  /* 0x000000ff1e317812 */ /* 0x000fc400078ec0ff */
[----:B------:R-:W-:Y:S02]  /*15b90*/  LOP3.LUT R50, R50, 0xff, RZ, 0xc0, !PT ;  /* 0x000000ff32327812 */ /* 0x000fe400078ec0ff */
[----:B------:R-:W-:Y:S02]  /*15ba0*/  PRMT R48, R21, 0x7604, R48 ;  /* 0x0000760415307816 */ /* 0x000fe40000000030 */
[----:B------:R-:W-:Y:S02]  /*15bb0*/  PRMT R52, R53, 0x7604, R52 ;  /* 0x0000760435347816 */ /* 0x000fe40000000034 */
[----:B------:R-:W-:Y:S02]  /*15bc0*/  SHF.R.U32.HI R21, RZ, 0x10, R33 ;  /* 0x00000010ff157819 */ /* 0x000fe40000011621 */
[----:B------:R-:W-:Y:S02]  /*15bd0*/  SHF.R.U32.HI R53, RZ, 0x10, R29 ;  /* 0x00000010ff357819 */ /* 0x000fe4000001161d */
[----:B------:R-:W-:Y:S01]  /*15be0*/  PRMT R57, R50, 0x7604, R49 ;  /* 0x0000760432397816 */ /* 0x000fe20000000031 */
[----:B------:R-:W-:Y:S01]  /*15bf0*/  IMAD.U32 R21, R21, 0x10000, RZ ;  /* 0x0001000015157824 */ /* 0x000fe200078e00ff */
[----:B------:R-:W-:-:S02]  /*15c00*/  SHF.R.U32.HI R49, RZ, 0x10, R35 ;  /* 0x00000010ff317819 */ /* 0x000fc40000011623 */
[----:B------:R-:W-:Y:S02]  /*15c10*/  SHF.L.U32 R53, R53, 0x10, RZ ;  /* 0x0000001035357819 */ /* 0x000fe400000006ff */
[----:B------:R-:W-:Y:S01]  /*15c20*/  SHF.R.U32.HI R59, RZ, 0x10, R31 ;  /* 0x00000010ff3b7819 */ /* 0x000fe2000001161f */
[----:B------:R-:W-:Y:S01]  /*15c30*/  IMAD.U32 R49, R49, 0x10000, RZ ;  /* 0x0001000031317824 */ /* 0x000fe200078e00ff */
[--C-:B------:R-:W-:Y:S02]  /*15c40*/  LOP3.LUT R45, R45, 0xff0000, R32.reuse, 0xf8, !PT ;  /* 0x00ff00002d2d7812 */ /* 0x100fe400078ef820 */
[----:B------:R-:W-:Y:S01]  /*15c50*/  LOP3.LUT R55, R48, 0xff0000, R53, 0xf8, !PT ;  /* 0x00ff000030377812 */ /* 0x000fe200078ef835 */
[----:B------:R-:W-:Y:S01]  /*15c60*/  IMAD.U32 R59, R59, 0x10000, RZ ;  /* 0x000100003b3b7824 */ /* 0x000fe200078e00ff */
[----:B------:R-:W-:Y:S02]  /*15c70*/  LOP3.LUT R21, R20, 0xff0000, R21, 0xf8, !PT ;  /* 0x00ff000014157812 */ /* 0x000fe400078ef815 */
[----:B------:R-:W-:-:S02]  /*15c80*/  LOP3.LUT R32, R45, 0xff000000, R32, 0xf8, !PT ;  /* 0xff0000002d207812 */ /* 0x000fc400078ef820 */
[----:B------:R-:W-:Y:S02]  /*15c90*/  LOP3.LUT R47, R47, 0xff0000, R34, 0xf8, !PT ;  /* 0x00ff00002f2f7812 */ /* 0x000fe400078ef822 */
[----:B------:R-:W-:Y:S02]  /*15ca0*/  LOP3.LUT R45, R51, 0xff0000, R28, 0xf8, !PT ;  /* 0x00ff0000332d7812 */ /* 0x000fe400078ef81c */
[----:B------:R-:W-:Y:S02]  /*15cb0*/  LOP3.LUT R51, R55, 0xff000000, R29, 0xf8, !PT ;  /* 0xff00000037337812 */ /* 0x000fe400078ef81d */
[----:B------:R-:W-:Y:S02]  /*15cc0*/  LOP3.LUT R49, R46, 0xff0000, R49, 0xf8, !PT ;  /* 0x00ff00002e317812 */ /* 0x000fe400078ef831 */
[----:B------:R-:W-:Y:S02]  /*15cd0*/  LOP3.LUT R50, R21, 0xff000000, R33, 0xf8, !PT ;  /* 0xff00000015327812 */ /* 0x000fe400078ef821 */
[----:B------:R-:W-:-:S02]  /*15ce0*/  LOP3.LUT R59, R52, 0xff0000, R59, 0xf8, !PT ;  /* 0x00ff0000343b7812 */ /* 0x000fc400078ef83b */
[----:B------:R-:W-:Y:S02]  /*15cf0*/  LOP3.LUT R20, R47, 0xff000000, R34, 0xf8, !PT ;  /* 0xff0000002f147812 */ /* 0x000fe400078ef822 */
[----:B------:R-:W-:Y:S02]  /*15d00*/  F2FP.F16.E4M3.UNPACK_B R56, R51 ;  /* 0x00000033ff38723e */ /* 0x000fe400020006ff */
[----:B0-----:R-:W-:Y:S02]  /*15d10*/  F2FP.F16.E4M3.UNPACK_B R34, R41 ;  /* 0x00000029ff22723e */ /* 0x001fe400020006ff */
[----:B------:R-:W-:Y:S01]  /*15d20*/  LOP3.LUT R53, R49, 0xff000000, R35, 0xf8, !PT ;  /* 0xff00000031357812 */ /* 0x000fe200078ef823 */
[----:B------:R-:W-:Y:S01]  /*15d30*/  HADD2.F32 R58, -RZ, R56.H0_H0 ;  /* 0x20000038ff3a7230 */ /* 0x000fe20000004100 */
[----:B------:R-:W-:Y:S01]  /*15d40*/  F2FP.F16.E4M3.UNPACK_B R35, R50 ;  /* 0x00000032ff23723e */ /* 0x000fe200020006ff */
[----:B------:R-:W-:Y:S01]  /*15d50*/  HADD2.F32 R29, -RZ, R34.H0_H0 ;  /* 0x20000022ff1d7230 */ /* 0x000fe20000004100 */
[----:B------:R-:W-:Y:S01]  /*15d60*/  LOP3.LUT R59, R59, 0xff000000, R31, 0xf8, !PT ;  /* 0xff0000003b3b7812 */ /* 0x000fe200078ef81f */
[----:B------:R-:W-:Y:S01]  /*15d70*/  HADD2.F32 R56, -RZ, R56.H1_H1 ;  /* 0x30000038ff387230 */ /* 0x000fe20000004100 */
[----:B------:R-:W-:Y:S01]  /*15d80*/  F2FP.F16.E4M3.UNPACK_B R54, R40.H1 ;  /* 0x00000028ff36723e */ /* 0x000fe200030006ff */
[----:B------:R-:W-:Y:S01]  /*15d90*/  HADD2.F32 R34, -RZ, R34.H1_H1 ;  /* 0x30000022ff227230 */ /* 0x000fe20000004100 */
[----:B------:R-:W-:-:S02]  /*15da0*/  LOP3.LUT R21, R57, 0xff0000, R30, 0xf8, !PT ;  /* 0x00ff000039157812 */ /* 0x000fc400078ef81e */
[----:B------:R-:W-:Y:S02]  /*15db0*/  F2FP.F16.E4M3.UNPACK_B R41, R41.H1 ;  /* 0x00000029ff29723e */ /* 0x000fe400030006ff */
[-C--:B------:R-:W-:Y:S02]  /*15dc0*/  F2FP.F16.E4M3.UNPACK_B R49, R43.reuse ;  /* 0x0000002bff31723e */ /* 0x080fe400020006ff */
[----:B------:R-:W-:Y:S02]  /*15dd0*/  F2FP.F16.E4M3.UNPACK_B R55, R43.H1 ;  /* 0x0000002bff37723e */ /* 0x000fe400030006ff */
[----:B------:R-:W-:Y:S02]  /*15de0*/  F2FP.F16.E4M3.UNPACK_B R57, R51.H1 ;  /* 0x00000033ff39723e */ /* 0x000fe400030006ff */
[----:B------:R-:W-:Y:S02]  /*15df0*/  F2FP.F16.E4M3.UNPACK_B R50, R50.H1 ;  /* 0x00000032ff32723e */ /* 0x000fe400030006ff */
[----:B------:R-:W-:Y:S01]  /*15e00*/  LOP3.LUT R45, R45, 0xff000000, R28, 0xf8, !PT ;  /* 0xff0000002d2d7812 */ /* 0x000fe200078ef81c */
[--C-:B------:R-:W-:Y:S01]  /*15e10*/  HADD2.F32 R51, -RZ, R57.reuse.H0_H0 ;  /* 0x20000039ff337230 */ /* 0x100fe20000004100 */
[----:B------:R-:W-:Y:S01]  /*15e20*/  LOP3.LUT R21, R21, 0xff000000, R30, 0xf8, !PT ;  /* 0xff00000015157812 */ /* 0x000fe200078ef81e */
[----:B------:R-:W-:Y:S01]  /*15e30*/  HADD2.F32 R57, -RZ, R57.H1_H1 ;  /* 0x30000039ff397230 */ /* 0x000fe20000004100 */
[----:B------:R-:W-:-:S02]  /*15e40*/  F2FP.F16.E4M3.UNPACK_B R30, R42 ;  /* 0x0000002aff1e723e */ /* 0x000fc400020006ff */
[----:B------:R-:W-:Y:S01]  /*15e50*/  F2FP.F16.E4M3.UNPACK_B R42, R42.H1 ;  /* 0x0000002aff2a723e */ /* 0x000fe200030006ff */
[----:B----4-:R-:W0:Y:S02]  /*15e60*/  LDS.128 R36, [R70+0x1e200] ;  /* 0x01e2000046247984 */ /* 0x010e240000000c00 */
[-C--:B0-----:R-:W-:Y:S02]  /*15e70*/  F2FP.F16.E4M3.UNPACK_B R31, R37.reuse ;  /* 0x00000025ff1f723e */ /* 0x081fe400020006ff */
[----:B------:R-:W-:Y:S02]  /*15e80*/  F2FP.F16.E4M3.UNPACK_B R46, R37.H1 ;  /* 0x00000025ff2e723e */ /* 0x000fe400030006ff */
[-C--:B------:R-:W-:Y:S01]  /*15e90*/  F2FP.F16.E4M3.UNPACK_B R37, R36.reuse ;  /* 0x00000024ff25723e */ /* 0x080fe200020006ff */
[----:B------:R-:W-:Y:S01]  /*15ea0*/  HADD2.F32 R33, -RZ, R31.H0_H0 ;  /* 0x2000001fff217230 */ /* 0x000fe20000004100 */
[----:B------:R-:W-:Y:S01]  /*15eb0*/  F2FP.F16.E4M3.UNPACK_B R47, R36.H1 ;  /* 0x00000024ff2f723e */ /* 0x000fe200030006ff */
[----:B------:R-:W-:Y:S01]  /*15ec0*/  HADD2.F32 R36, -RZ, R35.H0_H0 ;  /* 0x20000023ff247230 */ /* 0x000fe20000004100 */
[-C--:B------:R-:W-:Y:S01]  /*15ed0*/  F2FP.F16.E4M3.UNPACK_B R48, R39.reuse ;  /* 0x00000027ff30723e */ /* 0x080fe200020006ff */
[----:B------:R-:W-:Y:S01]  /*15ee0*/  HADD2.F32 R31, -RZ, R31.H1_H1 ;  /* 0x3000001fff1f7230 */ /* 0x000fe20000004100 */
[----:B------:R-:W-:-:S02]  /*15ef0*/  F2FP.F16.E4M3.UNPACK_B R52, R39.H1 ;  /* 0x00000027ff34723e */ /* 0x000fc400030006ff */
[----:B------:R-:W-:Y:S01]  /*15f00*/  F2FP.F16.E4M3.UNPACK_B R39, R40 ;  /* 0x00000028ff27723e */ /* 0x000fe200020006ff */
[C---:B------:R-:W-:Y:S01]  /*15f10*/  FMUL.FTZ R40, R29.reuse, R58 ;  /* 0x0000003a1d287220 */ /* 0x040fe20000410000 */
[----:B------:R-:W-:Y:S01]  /*15f20*/  FMUL.FTZ R43, R29, R36 ;  /* 0x000000241d2b7220 */ /* 0x000fe20000410000 */
[----:B------:R-:W-:Y:S02]  /*15f30*/  F2FP.F16.E4M3.UNPACK_B R28, R38 ;  /* 0x00000026ff1c723e */ /* 0x000fe400020006ff */
[C---:B------:R-:W-:Y:S01]  /*15f40*/  FFMA.FTZ R29, R33.reuse, R36, -R40 ;  /* 0x00000024211d7223 */ /* 0x040fe20000010828 */
[----:B------:R-:W-:Y:S02]  /*15f50*/  HADD2.F32 R40, -RZ, R35.H1_H1 ;  /* 0x30000023ff287230 */ /* 0x000fe40000004100 */
[----:B------:R-:W-:Y:S01]  /*15f60*/  FFMA.FTZ R33, R33, R58, R43 ;  /* 0x0000003a21217223 */ /* 0x000fe2000001002b */
[----:B------:R-:W-:Y:S02]  /*15f70*/  HADD2.F32 R36, -RZ, R41.H0_H0 ;  /* 0x20000029ff247230 */ /* 0x000fe40000004100 */
[----:B------:R-:W-:Y:S01]  /*15f80*/  FMUL.FTZ R58, R34, R56 ;  /* 0x00000038223a7220 */ /* 0x000fe20000410000 */
[----:B------:R-:W-:-:S02]  /*15f90*/  HADD2.F32 R43, -RZ, R50.H0_H0 ;  /* 0x20000032ff2b7230 */ /* 0x000fc40000004100 */
[-C--:B------:R-:W-:Y:S01]  /*15fa0*/  FMUL.FTZ R61, R34, R40.reuse ;  /* 0x00000028223d7220 */ /* 0x080fe20000410000 */
[--C-:B------:R-:W-:Y:S02]  /*15fb0*/  HADD2.F32 R35, -RZ, R46.reuse.H0_H0 ;  /* 0x2000002eff237230 */ /* 0x100fe40000004100 */
[C---:B------:R-:W-:Y:S01]  /*15fc0*/  FMUL.FTZ R60, R36.reuse, R51 ;  /* 0x00000033243c7220 */ /* 0x040fe20000410000 */
[----:B------:R-:W-:Y:S02]  /*15fd0*/  HADD2.F32 R46, -RZ, R46.H1_H1 ;  /* 0x3000002eff2e7230 */ /* 0x000fe40000004100 */
[-C--:B------:R-:W-:Y:S01]  /*15fe0*/  FMUL.FTZ R62, R36, R43.reuse ;  /* 0x0000002b243e7220 */ /* 0x080fe20000410000 */
[C---:B------:R-:W-:Y:S01]  /*15ff0*/  FFMA.FTZ R36, R31.reuse, R40, -R58 ;  /* 0x000000281f247223 */ /* 0x040fe2000001083a */
[----:B------:R-:W-:Y:S01]  /*16000*/  FFMA.FTZ R34, R31, R56, R61 ;  /* 0x000000381f227223 */ /* 0x000fe2000001003d */
[C---:B------:R-:W-:Y:S01]  /*16010*/  FFMA.FTZ R31, R35.reuse, R43, -R60 ;  /* 0x0000002b231f7223 */ /* 0x040fe2000001083c */
[----:B------:R-:W-:Y:S01]  /*16020*/  F2FP.F16.E4M3.UNPACK_B R58, R59 ;  /* 0x0000003bff3a723e */ /* 0x000fe200020006ff */
[----:B------:R-:W-:Y:S01]  /*16030*/  FFMA.FTZ R35, R35, R51, R62 ;  /* 0x0000003323237223 */ /* 0x000fe2000001003e */
[----:B------:R-:W-:Y:S01]  /*16040*/  HADD2.F32 R40, -RZ, R41.H1_H1 ;  /* 0x30000029ff287230 */ /* 0x000fe20000004100 */
[----:B------:R-:W-:Y:S01]  /*16050*/  F2FP.F16.E4M3.UNPACK_B R38, R38.H1 ;  /* 0x00000026ff26723e */ /* 0x000fe200030006ff */
[----:B------:R-:W-:Y:S01]  /*16060*/  HADD2.F32 R51, -RZ, R50.H1_H1 ;  /* 0x30000032ff337230 */ /* 0x000fe20000004100 */
[----:B------:R-:W-:Y:S01]  /*16070*/  F2FP.F16.E4M3.UNPACK_B R50, R53 ;  /* 0x00000035ff32723e */ /* 0x000fe200020006ff */
[----:B------:R-:W-:-:S02]  /*16080*/  HADD2.F32 R60, -RZ, R58.H0_H0 ;  /* 0x2000003aff3c7230 */ /* 0x000fc40000004100 */
[C---:B------:R-:W-:Y:S01]  /*16090*/  FMUL.FTZ R61, R40.reuse, R57 ;  /* 0x00000039283d7220 */ /* 0x040fe20000410000 */
[----:B------:R-:W-:Y:S02]  /*160a0*/  HADD2.F32 R43, -RZ, R49.H0_H0 ;  /* 0x20000031ff2b7230 */ /* 0x000fe40000004100 */
[-C--:B------:R-:W-:Y:S01]  /*160b0*/  FMUL.FTZ R62, R40, R51.reuse ;  /* 0x00000033283e7220 */ /* 0x080fe20000410000 */
[----:B------:R-:W-:Y:S02]  /*160c0*/  HADD2.F32 R56, -RZ, R50.H0_H0 ;  /* 0x20000032ff387230 */ /* 0x000fe40000004100 */
[----:B------:R-:W-:Y:S01]  /*160d0*/  FFMA.FTZ R40, R46, R51, -R61 ;  /* 0x000000332e287223 */ /* 0x000fe2000001083d */
[----:B------:R-:W-:Y:S02]  /*160e0*/  HADD2.F32 R41, -RZ, R48.H0_H0 ;  /* 0x20000030ff297230 */ /* 0x000fe40000004100 */
[C---:B------:R-:W-:Y:S01]  /*160f0*/  FMUL.FTZ R64, R43.reuse, R60 ;  /* 0x0000003c2b407220 */ /* 0x040fe20000410000 */
[----:B------:R-:W-:Y:S01]  /*16100*/  F2FP.F16.E4M3.UNPACK_B R61, R59.H1 ;  /* 0x0000003bff3d723e */ /* 0x000fe200030006ff */
[-C--:B------:R-:W-:Y:S01]  /*16110*/  FMUL.FTZ R63, R43, R56.reuse ;  /* 0x000000382b3f7220 */ /* 0x080fe20000410000 */
[----:B------:R-:W-:Y:S01]  /*16120*/  F2FP.F16.E4M3.UNPACK_B R53, R53.H1 ;  /* 0x00000035ff35723e */ /* 0x000fe200030006ff */
[----:B------:R-:W-:Y:S01]  /*16130*/  FFMA.FTZ R43, R41, R56, -R64 ;  /* 0x00000038292b7223 */ /* 0x000fe20000010840 */
[----:B------:R-:W-:-:S02]  /*16140*/  HADD2.F32 R58, -RZ, R58.H1_H1 ;  /* 0x3000003aff3a7230 */ /* 0x000fc40000004100 */
[----:B------:R-:W-:Y:S01]  /*16150*/  FFMA.FTZ R46, R46, R57, R62 ;  /* 0x000000392e2e7223 */ /* 0x000fe2000001003e */
[----:B------:R-:W-:Y:S02]  /*16160*/  HADD2.F32 R49, -RZ, R49.H1_H1 ;  /* 0x30000031ff317230 */ /* 0x000fe40000004100 */
[----:B------:R-:W-:Y:S01]  /*16170*/  FFMA.FTZ R41, R41, R60, R63 ;  /* 0x0000003c29297223 */ /* 0x000fe2000001003f */
[----:B------:R-:W-:Y:S01]  /*16180*/  HADD2.F32 R56, -RZ, R50.H1_H1 ;  /* 0x30000032ff387230 */ /* 0x000fe20000004100 */
[----:B------:R-:W-:Y:S01]  /*16190*/  F2FP.SATFINITE.E4M3.F32.PACK_AB_MERGE_C R31, R40, R31, RZ ;  /* 0x0000001f281f723e */ /* 0x000fe200048070ff */
[----:B------:R-:W-:Y:S02]  /*161a0*/  HADD2.F32 R59, -RZ, R61.H0_H0 ;  /* 0x2000003dff3b7230 */ /* 0x000fe40000004100 */
[C---:B------:R-:W-:Y:S01]  /*161b0*/  FMUL.FTZ R63, R49.reuse, R58 ;  /* 0x0000003a313f7220 */ /* 0x040fe20000410000 */
[----:B------:R-:W-:Y:S02]  /*161c0*/  HADD2.F32 R50, -RZ, R55.H0_H0 ;  /* 0x20000037ff327230 */ /* 0x000fe40000004100 */
[----:B------:R-:W-:Y:S01]  /*161d0*/  FMUL.FTZ R49, R49, R56 ;  /* 0x0000003831317220 */ /* 0x000fe20000410000 */
[----:B------:R-:W-:Y:S01]  /*161e0*/  HADD2.F32 R57, -RZ, R53.H0_H0 ;  /* 0x20000035ff397230 */ /* 0x000fe20000004100 */
[----:B------:R-:W-:Y:S01]  /*161f0*/  F2FP.SATFINITE.E4M3.F32.PACK_AB_MERGE_C R35, R46, R35, RZ ;  /* 0x000000232e23723e */ /* 0x000fe200048070ff */
[----:B------:R-:W-:-:S02]  /*16200*/  HADD2.F32 R48, -RZ, R48.H1_H1 ;  /* 0x30000030ff307230 */ /* 0x000fc40000004100 */
[C---:B------:R-:W-:Y:S01]  /*16210*/  FMUL.FTZ R60, R50.reuse, R59 ;  /* 0x0000003b323c7220 */ /* 0x040fe20000410000 */
[----:B------:R-:W-:Y:S02]  /*16220*/  HADD2.F32 R51, -RZ, R52.H0_H0 ;  /* 0x20000034ff337230 */ /* 0x000fe40000004100 */
[----:B------:R-:W-:Y:S01]  /*16230*/  FMUL.FTZ R62, R50, R57 ;  /* 0x00000039323e7220 */ /* 0x000fe20000410000 */
[----:B------:R-:W-:Y:S01]  /*16240*/  F2FP.SATFINITE.E4M3.F32.PACK_AB_MERGE_C R29, R36, R29, R31 ;  /* 0x0000001d241d723e */ /* 0x000fe2000480701f */
[C---:B------:R-:W-:Y:S01]  /*16250*/  FFMA.FTZ R50, R48.reuse, R56, -R63 ;  /* 0x0000003830327223 */ /* 0x040fe2000001083f */
[----:B------:R-:W-:Y:S01]  /*16260*/  FFMA.FTZ R48, R48, R58, R49 ;  /* 0x0000003a30307223 */ /* 0x000fe20000010031 */
[C---:B------:R-:W-:Y:S01]  /*16270*/  FFMA.FTZ R49, R51.reuse, R57, -R60 ;  /* 0x0000003933317223 */ /* 0x040fe2000001083c */
[----:B------:R-:W-:Y:S01]  /*16280*/  F2FP.F16.E4M3.UNPACK_B R60, R45.H1 ;  /* 0x0000002dff3c723e */ /* 0x000fe200030006ff */
[----:B------:R-:W-:Y:S01]  /*16290*/  FFMA.FTZ R51, R51, R59, R62 ;  /* 0x0000003b33337223 */ /* 0x000fe2000001003e */
[----:B------:R-:W-:Y:S01]  /*162a0*/  F2FP.F16.E4M3.UNPACK_B R57, R32.H1 ;  /* 0x00000020ff39723e */ /* 0x000fe200030006ff */
[----:B------:R-:W-:Y:S01]  /*162b0*/  HADD2.F32 R59, -RZ, R53.H1_H1 ;  /* 0x30000035ff3b7230 */ /* 0x000fe20000004100 */
[----:B------:R-:W-:Y:S01]  /*162c0*/  F2FP.SATFINITE.E4M3.F32.PACK_AB_MERGE_C R33, R34, R33, R35 ;  /* 0x000000212221723e */ /* 0x000fe20004807023 */
[----:B------:R-:W-:-:S02]  /*162d0*/  HADD2.F32 R62, -RZ, R61.H1_H1 ;  /* 0x3000003dff3e7230 */ /* 0x000fc40000004100 */
[----:B------:R-:W-:Y:S02]  /*162e0*/  HADD2.F32 R56, -RZ, R55.H1_H1 ;  /* 0x30000037ff387230 */ /* 0x000fe40000004100 */
[----:B------:R-:W-:Y:S02]  /*162f0*/  HADD2.F32 R61, -RZ, R60.H0_H0 ;  /* 0x2000003cff3d7230 */ /* 0x000fe40000004100 */
[----:B------:R-:W-:Y:S02]  /*16300*/  HADD2.F32 R55, -RZ, R54.H0_H0 ;  /* 0x20000036ff377230 */ /* 0x000fe40000004100 */
[C---:B------:R-:W-:Y:S01]  /*16310*/  FMUL.FTZ R64, R56.reuse, R62 ;  /* 0x0000003e38407220 */ /* 0x040fe20000410000 */
[----:B------:R-:W-:Y:S02]  /*16320*/  HADD2.F32 R58, -RZ, R57.H0_H0 ;  /* 0x20000039ff3a7230 */ /* 0x000fe40000004100 */
[----:B------:R-:W-:Y:S01]  /*16330*/  FMUL.FTZ R65, R56, R59 ;  /* 0x0000003b38417220 */ /* 0x000fe20000410000 */
[----:B------:R-:W-:-:S02]  /*16340*/  HADD2.F32 R53, -RZ, R52.H1_H1 ;  /* 0x30000034ff357230 */ /* 0x000fc40000004100 */
[C---:B------:R-:W-:Y:S01]  /*16350*/  FMUL.FTZ R63, R55.reuse, R61 ;  /* 0x0000003d373f7220 */ /* 0x040fe20000410000 */
[----:B------:R-:W-:Y:S02]  /*16360*/  HADD2.F32 R52, -RZ, R47.H0_H0 ;  /* 0x2000002fff347230 */ /* 0x000fe40000004100 */
[----:B------:R-:W-:Y:S01]  /*16370*/  FMUL.FTZ R56, R55, R58 ;  /* 0x0000003a37387220 */ /* 0x000fe20000410000 */
[----:B------:R-:W-:Y:S02]  /*16380*/  HADD2.F32 R60, -RZ, R60.H1_H1 ;  /* 0x3000003cff3c7230 */ /* 0x000fe40000004100 */
[C---:B------:R-:W-:Y:S01]  /*16390*/  FFMA.FTZ R64, R53.reuse, R59, -R64 ;  /* 0x0000003b35407223 */ /* 0x040fe20000010840 */
[----:B------:R-:W-:Y:S02]  /*163a0*/  HADD2.F32 R54, -RZ, R54.H1_H1 ;  /* 0x30000036ff367230 */ /* 0x000fe40000004100 */
[----:B------:R-:W-:Y:S01]  /*163b0*/  FFMA.FTZ R66, R53, R62, R65 ;  /* 0x0000003e35427223 */ /* 0x000fe20000010041 */
[----:B------:R-:W-:-:S02]  /*163c0*/  HADD2.F32 R57, -RZ, R57.H1_H1 ;  /* 0x30000039ff397230 */ /* 0x000fc40000004100 */
[C---:B------:R-:W-:Y:S01]  /*163d0*/  FFMA.FTZ R63, R52.reuse, R58, -R63 ;  /* 0x0000003a343f7223 */ /* 0x040fe2000001083f */
[----:B------:R-:W-:Y:S01]  /*163e0*/  FFMA.FTZ R61, R52, R61, R56 ;  /* 0x0000003d343d7223 */ /* 0x000fe20000010038 */
[----:B------:R-:W-:Y:S01]  /*163f0*/  F2FP.F16.E4M3.UNPACK_B R53, R45 ;  /* 0x0000002dff35723e */ /* 0x000fe200020006ff */
[----:B------:R-:W-:Y:S01]  /*16400*/  HADD2.F32 R47, -RZ, R47.H1_H1 ;  /* 0x3000002fff2f7230 */ /* 0x000fe20000004100 */
[----:B------:R-:W-:Y:S01]  /*16410*/  F2FP.F16.E4M3.UNPACK_B R52, R32 ;  /* 0x00000020ff34723e */ /* 0x000fe200020006ff */
[CC--:B------:R-:W-:Y:S01]  /*16420*/  FMUL.FTZ R32, R54.reuse, R60.reuse ;  /* 0x0000003c36207220 */ /* 0x0c0fe20000410000 */
[----:B------:R-:W-:Y:S01]  /*16430*/  FMUL.FTZ R55, R54, R57 ;  /* 0x0000003936377220 */ /* 0x000fe20000410000 */
[----:B------:R-:W-:Y:S01]  /*16440*/  HADD2.F32 R54, -RZ, R53.H0_H0 ;  /* 0x20000035ff367230 */ /* 0x000fe20000004100 */
[----:B------:R-:W-:Y:S01]  /*16450*/  F2FP.SATFINITE.E4M3.F32.PACK_AB_MERGE_C R49, R64, R49, RZ ;  /* 0x000000314031723e */ /* 0x000fe200048070ff */
[----:B------:R-:W-:Y:S02]  /*16460*/  HADD2.F32 R45, -RZ, R39.H0_H0 ;  /* 0x20000027ff2d7230 */ /* 0x000fe40000004100 */
[C---:B------:R-:W-:Y:S01]  /*16470*/  FFMA.FTZ R62, R47.reuse, R57, -R32 ;  /* 0x000000392f3e7223 */ /* 0x040fe20000010820 */
[----:B------:R-:W-:Y:S01]  /*16480*/  FFMA.FTZ R60, R47, R60, R55 ;  /* 0x0000003c2f3c7223 */ /* 0x000fe20000010037 */
[----:B------:R-:W-:Y:S01]  /*16490*/  HADD2.F32 R47, -RZ, R52.H0_H0 ;  /* 0x20000034ff2f7230 */ /* 0x000fe20000004100 */
[----:B------:R-:W-:Y:S01]  /*164a0*/  F2FP.SATFINITE.E4M3.F32.PACK_AB_MERGE_C R51, R66, R51, RZ ;  /* 0x000000334233723e */ /* 0x000fe200048070ff */
[----:B------:R-:W-:-:S02]  /*164b0*/  HADD2.F32 R32, -RZ, R37.H0_H0 ;  /* 0x20000025ff207230 */ /* 0x000fc40000004100 */
[C---:B------:R-:W-:Y:S01]  /*164c0*/  FMUL.FTZ R55, R45.reuse, R54 ;  /* 0x000000362d377220 */ /* 0x040fe20000410000 */
[----:B------:R-:W-:Y:S02]  /*164d0*/  HADD2.F32 R56, -RZ, R53.H1_H1 ;  /* 0x30000035ff387230 */ /* 0x000fe40000004100 */
[-C--:B------:R-:W-:Y:S01]  /*164e0*/  FMUL.FTZ R45, R45, R47.reuse ;  /* 0x0000002f2d2d7220 */ /* 0x080fe20000410000 */
[----:B------:R-:W-:Y:S02]  /*164f0*/  HADD2.F32 R39, -RZ, R39.H1_H1 ;  /* 0x30000027ff277230 */ /* 0x000fe40000004100 */
[C---:B------:R-:W-:Y:S01]  /*16500*/  FFMA.FTZ R55, R32.reuse, R47, -R55 ;  /* 0x0000002f20377223 */ /* 0x040fe20000010837 */
[----:B------:R-:W-:Y:S01]  /*16510*/  HADD2.F32 R52, -RZ, R52.H1_H1 ;  /* 0x30000034ff347230 */ /* 0x000fe20000004100 */
[----:B------:R-:W-:Y:S01]  /*16520*/  F2FP.F16.E4M3.UNPACK_B R47, R21.H1 ;  /* 0x00000015ff2f723e */ /* 0x000fe200030006ff */
[----:B------:R-:W-:Y:S02]  /*16530*/  HADD2.F32 R37, -RZ, R37.H1_H1 ;  /* 0x30000025ff257230 */ /* 0x000fe40000004100 */
[C---:B------:R-:W-:Y:S01]  /*16540*/  FMUL.FTZ R58, R39.reuse, R56 ;  /* 0x00000038273a7220 */ /* 0x040fe20000410000 */
[----:B------:R-:W-:Y:S01]  /*16550*/  FFMA.FTZ R54, R32, R54, R45 ;  /* 0x0000003620367223 */ /* 0x000fe2000001002d */
[----:B------:R-:W-:Y:S01]  /*16560*/  F2FP.F16.E4M3.UNPACK_B R32, R20.H1 ;  /* 0x00000014ff20723e */ /* 0x000fe200030006ff */
[-C--:B------:R-:W-:Y:S01]  /*16570*/  FMUL.FTZ R45, R39, R52.reuse ;  /* 0x00000034272d7220 */ /* 0x080fe20000410000 */
[----:B------:R-:W-:Y:S01]  /*16580*/  FFMA.FTZ R58, R37, R52, -R58 ;  /* 0x00000034253a7223 */ /* 0x000fe2000001083a */
[----:B------:R-:W-:Y:S01]  /*16590*/  HADD2.F32 R52, -RZ, R47.H0_H0 ;  /* 0x2000002fff347230 */ /* 0x000fe20000004100 */
[----:B------:R-:W-:Y:S01]  /*165a0*/  F2FP.F16.E4M3.UNPACK_B R20, R20 ;  /* 0x00000014ff14723e */ /* 0x000fe200020006ff */
[----:B------:R-:W-:-:S02]  /*165b0*/  HADD2.F32 R39, -RZ, R42.H0_H0 ;  /* 0x2000002aff277230 */ /* 0x000fc40000004100 */
[----:B------:R-:W-:Y:S01]  /*165c0*/  FFMA.FTZ R53, R37, R56, R45 ;  /* 0x0000003825357223 */ /* 0x000fe2000001002d */
[--C-:B------:R-:W-:Y:S01]  /*165d0*/  HADD2.F32 R37, -RZ, R32.reuse.H0_H0 ;  /* 0x20000020ff257230 */ /* 0x100fe20000004100 */
[----:B------:R-:W-:Y:S01]  /*165e0*/  F2FP.SATFINITE.E4M3.F32.PACK_AB_MERGE_C R31, R50, R43, R49 ;  /* 0x0000002b321f723e */ /* 0x000fe20004807031 */
[----:B------:R-:W-:Y:S02]  /*165f0*/  HADD2.F32 R45, -RZ, R32.H1_H1 ;  /* 0x30000020ff2d7230 */ /* 0x000fe40000004100 */
[C---:B------:R-:W-:Y:S01]  /*16600*/  FMUL.FTZ R57, R39.reuse, R52 ;  /* 0x0000003427397220 */ /* 0x040fe20000410000 */
[----:B------:R-:W-:Y:S02]  /*16610*/  HADD2.F32 R32, -RZ, R38.H0_H0 ;  /* 0x20000026ff207230 */ /* 0x000fe40000004100 */
[----:B------:R-:W-:Y:S01]  /*16620*/  FMUL.FTZ R39, R39, R37 ;  /* 0x0000002527277220 */ /* 0x000fe20000410000 */
[----:B------:R-:W-:Y:S01]  /*16630*/  HADD2.F32 R47, -RZ, R47.H1_H1 ;  /* 0x3000002fff2f7230 */ /* 0x000fe20000004100 */
[----:B------:R-:W-:Y:S01]  /*16640*/  F2FP.SATFINITE.E4M3.F32.PACK_AB_MERGE_C R35, R48, R41, R51 ;  /* 0x000000293023723e */ /* 0x000fe20004807033 */
[----:B------:R-:W-:-:S02]  /*16650*/  HADD2.F32 R42, -RZ, R42.H1_H1 ;  /* 0x3000002aff2a7230 */ /* 0x000fc40000004100 */
[C---:B------:R-:W-:Y:S01]  /*16660*/  FFMA.FTZ R57, R32.reuse, R37, -R57 ;  /* 0x0000002520397223 */ /* 0x040fe20000010839 */
[----:B------:R-:W-:Y:S02]  /*16670*/  HADD2.F32 R38, -RZ, R38.H1_H1 ;  /* 0x30000026ff267230 */ /* 0x000fe40000004100 */
[----:B------:R-:W-:Y:S01]  /*16680*/  FFMA.FTZ R52, R32, R52, R39 ;  /* 0x0000003420347223 */ /* 0x000fe20000010027 */
[----:B------:R-:W-:Y:S01]  /*16690*/  F2FP.F16.E4M3.UNPACK_B R39, R21 ;  /* 0x00000015ff27723e */ /* 0x000fe200020006ff */
[C---:B------:R-:W-:Y:S01]  /*166a0*/  FMUL.FTZ R37, R42.reuse, R47 ;  /* 0x0000002f2a257220 */ /* 0x040fe20000410000 */
[-C--:B------:R-:W-:Y:S01]  /*166b0*/  FMUL.FTZ R42, R42, R45.reuse ;  /* 0x0000002d2a2a7220 */ /* 0x080fe20000410000 */
[----:B------:R-:W-:Y:S02]  /*166c0*/  HADD2.F32 R21, -RZ, R30.H0_H0 ;  /* 0x2000001eff157230 */ /* 0x000fe40000004100 */
[C---:B------:R-:W-:Y:S01]  /*166d0*/  FFMA.FTZ R56, R38.reuse, R45, -R37 ;  /* 0x0000002d26387223 */ /* 0x040fe20000010825 */
[----:B------:R-:W-:Y:S01]  /*166e0*/  FFMA.FTZ R59, R38, R47, R42 ;  /* 0x0000002f263b7223 */ /* 0x000fe2000001002a */
[----:B------:R-:W-:-:S02]  /*166f0*/  HADD2.F32 R38, -RZ, R39.H0_H0 ;  /* 0x20000027ff267230 */ /* 0x000fc40000004100 */
[----:B------:R-:W-:Y:S01]  /*16700*/  HADD2.F32 R37, -RZ, R20.H1_H1 ;  /* 0x30000014ff257230 */ /* 0x000fe20000004100 */
[----:B------:R-:W-:Y:S01]  /*16710*/  F2FP.SATFINITE.E4M3.F32.PACK_AB_MERGE_C R56, R56, R57, RZ ;  /* 0x000000393838723e */ /* 0x000fe200048070ff */
[----:B------:R-:W-:Y:S02]  /*16720*/  HADD2.F32 R39, -RZ, R39.H1_H1 ;  /* 0x30000027ff277230 */ /* 0x000fe40000004100 */
[----:B------:R-:W-:Y:S01]  /*16730*/  FMUL.FTZ R45, R21, R38 ;  /* 0x00000026152d7220 */ /* 0x000fe20000410000 */
[----:B------:R-:W-:Y:S01]  /*16740*/  HADD2.F32 R30, -RZ, R30.H1_H1 ;  /* 0x3000001eff1e7230 */ /* 0x000fe20000004100 */
[----:B------:R-:W-:Y:S01]  /*16750*/  F2FP.SATFINITE.E4M3.F32.PACK_AB_MERGE_C R52, R59, R52, RZ ;  /* 0x000000343b34723e */ /* 0x000fe200048070ff */
[----:B------:R-:W-:Y:S02]  /*16760*/  HADD2.F32 R32, -RZ, R20.H0_H0 ;  /* 0x20000014ff207230 */ /* 0x000fe40000004100 */
[--C-:B------:R-:W-:Y:S02]  /*16770*/  HADD2.F32 R20, -RZ, R28.reuse.H0_H0 ;  /* 0x2000001cff147230 */ /* 0x100fe40000004100 */
[----:B------:R-:W-:Y:S01]  /*16780*/  FMUL.FTZ R47, R30, R39 ;  /* 0x000000271e2f7220 */ /* 0x000fe20000410000 */
[----:B------:R-:W-:-:S02]  /*16790*/  HADD2.F32 R28, -RZ, R28.H1_H1 ;  /* 0x3000001cff1c7230 */ /* 0x000fc40000004100 */
[----:B------:R-:W-:Y:S01]  /*167a0*/  FMUL.FTZ R42, R30, R37 ;  /* 0x000000251e2a7220 */ /* 0x000fe20000410000 */
[-C--:B------:R-:W-:Y:S01]  /*167b0*/  FMUL.FTZ R21, R21, R32.reuse ;  /* 0x0000002015157220 */ /* 0x080fe20000410000 */
[----:B------:R-:W-:Y:S01]  /*167c0*/  FFMA.FTZ R30, R20, R32, -R45 ;  /* 0x00000020141e7223 */ /* 0x000fe2000001082d */
[----:B------:R-:W-:Y:S01]  /*167d0*/  F2FP.SATFINITE.E4M3.F32.PACK_AB_MERGE_C R32, R60, R61, RZ ;  /* 0x0000003d3c20723e */ /* 0x000fe200048070ff */
[C---:B------:R-:W-:Y:S01]  /*167e0*/  FFMA.FTZ R47, R28.reuse, R37, -R47 ;  /* 0x000000251c2f7223 */ /* 0x040fe2000001082f */
[----:B------:R-:W-:Y:S01]  /*167f0*/  FFMA.FTZ R42, R28, R39, R42 ;  /* 0x000000271c2a7223 */ /* 0x000fe2000001002a */
[----:B------:R-:W-:Y:S01]  /*16800*/  FFMA.FTZ R21, R20, R38, R21 ;  /* 0x0000002614157223 */ /* 0x000fe20000010015 */
[----:B------:R-:W-:Y:S02]  /*16810*/  F2FP.SATFINITE.E4M3.F32.PACK_AB_MERGE_C R28, R62, R63, RZ ;  /* 0x0000003f3e1c723e */ /* 0x000fe400048070ff */
[----:B------:R-:W-:Y:S02]  /*16820*/  F2FP.SATFINITE.E4M3.F32.PACK_AB_MERGE_C R30, R47, R30, R56 ;  /* 0x0000001e2f1e723e */ /* 0x000fe40004807038 */
[----:B------:R-:W-:-:S02]  /*16830*/  F2FP.SATFINITE.E4M3.F32.PACK_AB_MERGE_C R28, R58, R55, R28 ;  /* 0x000000373a1c723e */ /* 0x000fc4000480701c */
[----:B------:R-:W-:Y:S02]  /*16840*/  F2FP.SATFINITE.E4M3.F32.PACK_AB_MERGE_C R32, R53, R54, R32 ;  /* 0x000000363520723e */ /* 0x000fe40004807020 */
[----:B------:R-:W-:Y:S01]  /*16850*/  F2FP.SATFINITE.E4M3.F32.PACK_AB_MERGE_C R34, R42, R21, R52 ;  /* 0x000000152a22723e */ /* 0x000fe20004807034 */
[----:B------:R0:W-:Y:S04]  /*16860*/  STS.128 [R70+0x1e200], R28 ;  /* 0x01e2001c46007388 */ /* 0x0001e80000000c00 */
[----:B------:R0:W-:Y:S02]  /*16870*/  STS.128 [R0+0x1e200], R32 ;  /* 0x01e2002000007388 */ /* 0x0001e40000000c00 */
.L_x_576:
[----:B------:R-:W-:Y:S05]  /*16880*/  BSYNC B1 ;  /* 0x0000000000017941 */ /* 0x000fea0003800000 */
.L_x_575:
[----:B------:R-:W-:Y:S04]  /*16890*/  BSSY B1, `(.L_x_577) ;  /* 0x0000101000017945 */ /* 0x000fe80003800000 */
[----:B------:R-:W-:Y:S05]  /*168a0*/  @P1 BRA `(.L_x_578) ;  /* 0x0000000c00fc1947 */ /* 0x000fea0003800000 */
[----:B------:R-:W4:Y:S01]  /*168b0*/  LDL R59, [R1+0x12c] ;  /* 0x00012c00013b7983 */ /* 0x000f220000100800 */
[----:B0----5:R-:W-:Y:S02]  /*168c0*/  SHF.R.U32.HI R0, RZ, 0x8, R12 ;  /* 0x00000008ff007819 */ /* 0x021fe4000001160c */
[----:B------:R-:W-:Y:S02]  /*168d0*/  LOP3.LUT R21, R12, 0xff, RZ, 0xc0, !PT ;  /* 0x000000ff0c157812 */ /* 0x000fe400078ec0ff */
[----:B------:R-:W-:Y:S02]  /*168e0*/  LOP3.LUT R20, R0, 0xff, RZ, 0xc0, !PT ;  /* 0x000000ff00147812 */ /* 0x000fe400078ec0ff */
[----:B------:R-:W-:Y:S02]  /*168f0*/  LEA.HI R0, R3, R226, RZ, 0x1c ;  /* 0x000000e203007211 */ /* 0x000fe400078fe0ff */
[----:B--2---:R-:W-:Y:S02]  /*16900*/  PRMT R37, R20, 0x7604, R21 ;  /* 0x0000760414257816 */ /* 0x004fe40000000015 */
[----:B------:R-:W-:-:S02]  /*16910*/  SHF.R.S32.HI R21, RZ, 0x1f, R0 ;  /* 0x0000001fff157819 */ /* 0x000fc40000011400 */
[----:B------:R-:W-:Y:S02]  /*16920*/  SHF.R.U32.HI R28, RZ, 0x8, R13 ;  /* 0x00000008ff1c7819 */ /* 0x000fe4000001160d */
[----:B------:R-:W-:Y:S01]  /*16930*/  LEA.HI R21, R21, R0, RZ, 0x2 ;  /* 0x0000000015157211 */ /* 0x000fe200078f10ff */
[----:B------:R-:W-:Y:S01]  /*16940*/  IMAD.SHL.U32 R0, R0, 0x10, RZ ;  /* 0x0000001000007824 */ /* 0x000fe200078e00ff */
[----:B------:R-:W-:Y:S02]  /*16950*/  LOP3.LUT R29, R13, 0xff, RZ, 0xc0, !PT ;  /* 0x000000ff0d1d7812 */ /* 0x000fe400078ec0ff */
[----:B------:R-:W-:Y:S01]  /*16960*/  LOP3.LUT R28, R28, 0xff, RZ, 0xc0, !PT ;  /* 0x000000ff1c1c7812 */ /* 0x000fe200078ec0ff */
[----:B------:R-:W-:Y:S01]  /*16970*/  IMAD.SHL.U32 R21, R21, 0x800, RZ ;  /* 0x0000080015157824 */ /* 0x000fe200078e00ff */
[----:B------:R-:W-:Y:S02]  /*16980*/  LOP3.LUT R0, R69, 0x30, R0, 0xf8, !PT ;  /* 0x0000003045007812 */ /* 0x000fe400078ef800 */
[----:B------:R-:W-:-:S02]  /*16990*/  SHF.R.U32.HI R30, RZ, 0x8, R4 ;  /* 0x00000008ff1e7819 */ /* 0x000fc40000011604 */
[----:B------:R-:W-:Y:S02]  /*169a0*/  LOP3.LUT R0, R0, R68, RZ, 0x3c, !PT ;  /* 0x0000004400007212 */ /* 0x000fe400078e3cff */
[----:B------:R-:W-:Y:S02]  /*169b0*/  LOP3.LUT R21, R21, 0xffffe000, RZ, 0xc0, !PT ;  /* 0xffffe00015157812 */ /* 0x000fe400078ec0ff */
[----:B------:R-:W-:Y:S02]  /*169c0*/  SHF.R.U32.HI R20, RZ, 0x8, R14 ;  /* 0x00000008ff147819 */ /* 0x000fe4000001160e */
[----:B------:R-:W-:Y:S02]  /*169d0*/  PRMT R36, R28, 0x7604, R29 ;  /* 0x000076041c247816 */ /* 0x000fe4000000001d */
[----:B------:R-:W-:Y:S02]  /*169e0*/  LOP3.LUT R33, R4, 0xff, RZ, 0xc0, !PT ;  /* 0x000000ff04217812 */ /* 0x000fe400078ec0ff */
[----:B------:R-:W-:-:S02]  /*169f0*/  LOP3.LUT R30, R30, 0xff, RZ, 0xc0, !PT ;  /* 0x000000ff1e1e7812 */ /* 0x000fc400078ec0ff */
[----:B------:R-:W-:Y:S02]  /*16a00*/  IADD3 R21, R0, R67, R21 ;  /* 0x0000004300157210 */ /* 0x000fe40007ffe015 */
[----:B------:R-:W-:Y:S02]  /*16a10*/  LOP3.LUT R29, R14, 0xff, RZ, 0xc0, !PT ;  /* 0x000000ff0e1d7812 */ /* 0x000fe400078ec0ff */
[----:B------:R-:W-:Y:S02]  /*16a20*/  LOP3.LUT R20, R20, 0xff, RZ, 0xc0, !PT ;  /* 0x000000ff14147812 */ /* 0x000fe400078ec0ff */
[----:B------:R-:W-:Y:S02]  /*16a30*/  SHF.R.U32.HI R0, RZ, 0x8, R5 ;  /* 0x00000008ff007819 */ /* 0x000fe40000011605 */
[----:B------:R-:W-:Y:S02]  /*16a40*/  PRMT R45, R30, 0x7604, R33 ;  /* 0x000076041e2d7816 */ /* 0x000fe40000000021 */
[----:B------:R-:W-:-:S02]  /*16a50*/  SHF.R.U32.HI R28, RZ, 0x8, R15 ;  /* 0x00000008ff1c7819 */ /* 0x000fc4000001160f */
[----:B------:R-:W-:Y:S02]  /*16a60*/  PRMT R39, R20, 0x7604, R29 ;  /* 0x0000760414277816 */ /* 0x000fe4000000001d */
[----:B------:R-:W-:Y:S02]  /*16a70*/  LOP3.LUT R33, R5, 0xff, RZ, 0xc0, !PT ;  /* 0x000000ff05217812 */ /* 0x000fe400078ec0ff */
[----:B------:R-:W-:Y:S02]  /*16a80*/  SHF.R.U32.HI R32, RZ, 0x8, R7 ;  /* 0x00000008ff207819 */ /* 0x000fe40000011607 */
[----:B------:R-:W-:Y:S02]  /*16a90*/  LOP3.LUT R0, R0, 0xff, RZ, 0xc0, !PT ;  /* 0x000000ff00007812 */ /* 0x000fe400078ec0ff */
[----:B------:R-:W-:Y:S02]  /*16aa0*/  SHF.R.U32.HI R20, RZ, 0x8, R6 ;  /* 0x00000008ff147819 */ /* 0x000fe40000011606 */
[----:B------:R-:W-:-:S02]  /*16ab0*/  LOP3.LUT R31, R15, 0xff, RZ, 0xc0, !PT ;  /* 0x000000ff0f1f7812 */ /* 0x000fc400078ec0ff */
[----:B------:R-:W-:Y:S02]  /*16ac0*/  LOP3.LUT R28, R28, 0xff, RZ, 0xc0, !PT ;  /* 0x000000ff1c1c7812 */ /* 0x000fe400078ec0ff */
[----:B------:R-:W-:Y:S02]  /*16ad0*/  LOP3.LUT R35, R6, 0xff, RZ, 0xc0, !PT ;  /* 0x000000ff06237812 */ /* 0x000fe400078ec0ff */
[----:B------:R-:W-:Y:S02]  /*16ae0*/  LOP3.LUT R32, R32, 0xff, RZ, 0xc0, !PT ;  /* 0x000000ff20207812 */ /* 0x000fe400078ec0ff */
[----:B---3--:R-:W-:Y:S01]  /*16af0*/  PRMT R47, R0, 0x7604, R33 ;  /* 0x00007604002f7816 */ /* 0x008fe20000000021 */
[----:B------:R-:W-:Y:S01]  /*16b00*/  IMAD.IADD R0, R18, 0x1, R21 ;  /* 0x0000000112007824 */ /* 0x000fe200078e0215 */
[----:B------:R-:W-:Y:S02]  /*16b10*/  LOP3.LUT R20, R20, 0xff, RZ, 0xc0, !PT ;  /* 0x000000ff14147812 */ /* 0x000fe400078ec0ff */
[----:B------:R-:W-:-:S02]  /*16b20*/  LOP3.LUT R41, R7, 0xff, RZ, 0xc0, !PT ;  /* 0x000000ff07297812 */ /* 0x000fc400078ec0ff */
[----:B------:R-:W-:Y:S02]  /*16b30*/  PRMT R43, R28, 0x7604, R31 ;  /* 0x000076041c2b7816 */ /* 0x000fe4000000001f */
[----:B------:R-:W-:Y:S02]  /*16b40*/  PRMT R49, R20, 0x7604, R35 ;  /* 0x0000760414317816 */ /* 0x000fe40000000023 */
[----:B------:R-:W-:Y:S02]  /*16b50*/  PRMT R42, R32, 0x7604, R41 ;  /* 0x00007604202a7816 */ /* 0x000fe40000000029 */
[----:B------:R-:W0:Y:S01]  /*16b60*/  LDS.128 R32, [R0+0x1e200] ;  /* 0x01e2000000207984 */ /* 0x000e220000000c00 */
[----:B------:R-:W-:Y:S02]  /*16b70*/  SHF.R.U32.HI R21, RZ, 0x10, R13 ;  /* 0x00000010ff157819 */ /* 0x000fe4000001160d */
[----:B------:R-:W-:Y:S02]  /*16b80*/  SHF.R.U32.HI R38, RZ, 0x10, R14 ;  /* 0x00000010ff267819 */ /* 0x000fe4000001160e */
[----:B------:R-:W-:-:S02]  /*16b90*/  LOP3.LUT R21, R21, 0xff, RZ, 0xc0, !PT ;  /* 0x000000ff15157812 */ /* 0x000fc400078ec0ff */
[----:B------:R-:W-:Y:S02]  /*16ba0*/  LOP3.LUT R38, R38, 0xff, RZ, 0xc0, !PT ;  /* 0x000000ff26267812 */ /* 0x000fe400078ec0ff */
[----:B------:R-:W-:Y:S02]  /*16bb0*/  PRMT R21, R21, 0x7054, R36 ;  /* 0x0000705415157816 */ /* 0x000fe40000000024 */
[----:B------:R-:W-:Y:S02]  /*16bc0*/  SHF.R.U32.HI R20, RZ, 0x10, R12 ;  /* 0x00000010ff147819 */ /* 0x000fe4000001160c */
[----:B------:R-:W-:Y:S02]  /*16bd0*/  SHF.R.U32.HI R36, RZ, 0x10, R5 ;  /* 0x00000010ff247819 */ /* 0x000fe40000011605 */
[----:B------:R-:W-:Y:S02]  /*16be0*/  SHF.R.U32.HI R40, RZ, 0x10, R15 ;  /* 0x00000010ff287819 */ /* 0x000fe4000001160f */
[----:B------:R-:W-:-:S02]  /*16bf0*/  PRMT R41, R38, 0x7054, R39 ;  /* 0x0000705426297816 */ /* 0x000fc40000000027 */
[----:B------:R-:W-:Y:S02]  /*16c00*/  LOP3.LUT R20, R20, 0xff, RZ, 0xc0, !PT ;  /* 0x000000ff14147812 */ /* 0x000fe400078ec0ff */
[----:B------:R-:W-:Y:S02]  /*16c10*/  SHF.R.U32.HI R39, RZ, 0x10, R7 ;  /* 0x00000010ff277819 */ /* 0x000fe40000011607 */
[----:B------:R-:W-:Y:S02]  /*16c20*/  LOP3.LUT R36, R36, 0xff, RZ, 0xc0, !PT ;  /* 0x000000ff24247812 */ /* 0x000fe400078ec0ff */
[----:B------:R-:W-:Y:S02]  /*16c30*/  LOP3.LUT R40, R40, 0xff, RZ, 0xc0, !PT ;  /* 0x000000ff28287812 */ /* 0x000fe400078ec0ff */
[----:B------:R-:W-:Y:S02]  /*16c40*/  PRMT R37, R20, 0x7054, R37 ;  /* 0x0000705414257816 */ /* 0x000fe40000000025 */
[----:B------:R-:W-:-:S02]  /*16c50*/  SHF.R.U32.HI R38, RZ, 0x10, R6 ;  /* 0x00000010ff267819 */ /* 0x000fc40000011606 */
[----:B------:R-:W-:Y:S02]  /*16c60*/  LOP3.LUT R39, R39, 0xff, RZ, 0xc0, !PT ;  /* 0x000000ff27277812 */ /* 0x000fe400078ec0ff */
[----:B------:R-:W-:Y:S02]  /*16c70*/  PRMT R47, R36, 0x7054, R47 ;  /* 0x00007054242f7816 */ /* 0x000fe4000000002f */
[----:B------:R-:W-:Y:S02]  /*16c80*/  SHF.R.U32.HI R20, RZ, 0x10, R4 ;  /* 0x00000010ff147819 */ /* 0x000fe40000011604 */
[----:B------:R-:W-:Y:S02]  /*16c90*/  PRMT R43, R40, 0x7054, R43 ;  /* 0x00007054282b7816 */ /* 0x000fe4000000002b */
[----:B------:R-:W-:Y:S02]  /*16ca0*/  LOP3.LUT R38, R38, 0xff, RZ, 0xc0, !PT ;  /* 0x000000ff26267812 */ /* 0x000fe400078ec0ff */
[----:B------:R-:W-:-:S02]  /*16cb0*/  PRMT R51, R39, 0x7054, R42 ;  /* 0x0000705427337816 */ /* 0x000fc4000000002a */
[----:B------:R-:W-:Y:S02]  /*16cc0*/  LOP3.LUT R47, R47, 0xff000000, R5, 0xf8, !PT ;  /* 0xff0000002f2f7812 */ /* 0x000fe400078ef805 */
[----:B------:R-:W-:Y:S02]  /*16cd0*/  LOP3.LUT R20, R20, 0xff, RZ, 0xc0, !PT ;  /* 0x000000ff14147812 */ /* 0x000fe400078ec0ff */
[----:B------:R-:W-:Y:S02]  /*16ce0*/  LOP3.LUT R39, R21, 0xff000000, R13, 0xf8, !PT ;  /* 0xff00000015277812 */ /* 0x000fe400078ef80d */
[----:B------:R-:W-:Y:S02]  /*16cf0*/  LOP3.LUT R46, R43, 0xff000000, R15, 0xf8, !PT ;  /* 0xff0000002b2e7812 */ /* 0x000fe400078ef80f */
[----:B------:R-:W-:Y:S02]  /*16d00*/  PRMT R49, R38, 0x7054, R49 ;  /* 0x0000705426317816 */ /* 0x000fe40000000031 */
[----:B------:R-:W-:-:S02]  /*16d10*/  F2FP.F16.E4M3.UNPACK_B R48, R47 ;  /* 0x0000002fff30723e */ /* 0x000fc400020006ff */
[----:B0-----:R-:W-:Y:S02]  /*16d20*/  F2FP.F16.E4M3.UNPACK_B R15, R33 ;  /* 0x00000021ff0f723e */ /* 0x001fe400020006ff */
[----:B------:R-:W-:Y:S02]  /*16d30*/  PRMT R45, R20, 0x7054, R45 ;  /* 0x00007054142d7816 */ /* 0x000fe4000000002d */
[----:B------:R-:W-:Y:S02]  /*16d40*/  LOP3.LUT R20, R37, 0xff000000, R12, 0xf8, !PT ;  /* 0xff00000025147812 */ /* 0x000fe400078ef80c */
[----:B------:R-:W-:Y:S02]  /*16d50*/  LOP3.LUT R12, R41, 0xff000000, R14, 0xf8, !PT ;  /* 0xff000000290c7812 */ /* 0x000fe400078ef80e */
[----:B------:R-:W-:Y:S01]  /*16d60*/  LOP3.LUT R5, R49, 0xff000000, R6, 0xf8, !PT ;  /* 0xff00000031057812 */ /* 0x000fe200078ef806 */
[--C-:B------:R-:W-:Y:S01]  /*16d70*/  HADD2.F32 R6, -RZ, R15.reuse.H0_H0 ;  /* 0x2000000fff067230 */ /* 0x100fe20000004100 */
[----:B------:R-:W-:Y:S01]  /*16d80*/  LOP3.LUT R37, R45, 0xff000000, R4, 0xf8, !PT ;  /* 0xff0000002d257812 */ /* 0x000fe200078ef804 */
[----:B------:R-:W-:Y:S01]  /*16d90*/  HADD2.F32 R15, -RZ, R15.H1_H1 ;  /* 0x3000000fff0f7230 */ /* 0x000fe20000004100 */
[----:B------:R-:W-:-:S02]  /*16da0*/  F2FP.F16.E4M3.UNPACK_B R42, R35 ;  /* 0x00000023ff2a723e */ /* 0x000fc400020006ff */
[----:B------:R-:W-:Y:S02]  /*16db0*/  F2FP.F16.E4M3.UNPACK_B R45, R35.H1 ;  /* 0x00000023ff2d723e */ /* 0x000fe400030006ff */
[-C--:B------:R-:W-:Y:S02]  /*16dc0*/  F2FP.F16.E4M3.UNPACK_B R35, R32.reuse ;  /* 0x00000020ff23723e */ /* 0x080fe400020006ff */
[----:B------:R-:W-:Y:S02]  /*16dd0*/  F2FP.F16.E4M3.UNPACK_B R43, R32.H1 ;  /* 0x00000020ff2b723e */ /* 0x000fe400030006ff */
[----:B------:R-:W-:Y:S02]  /*16de0*/  F2FP.F16.E4M3.UNPACK_B R33, R33.H1 ;  /* 0x00000021ff21723e */ /* 0x000fe400030006ff */
[----:B------:R-:W-:Y:S02]  /*16df0*/  F2FP.F16.E4M3.UNPACK_B R47, R47.H1 ;  /* 0x0000002fff2f723e */ /* 0x000fe400030006ff */
[----:B------:R-:W-:-:S02]  /*16e00*/  LOP3.LUT R51, R51, 0xff000000, R7, 0xf8, !PT ;  /* 0xff00000033337812 */ /* 0x000fc400078ef807 */
[-C--:B------:R-:W-:Y:S01]  /*16e10*/  F2FP.F16.E4M3.UNPACK_B R7, R34.reuse ;  /* 0x00000022ff07723e */ /* 0x080fe200020006ff */
[----:B------:R-:W-:Y:S01]  /*16e20*/  HADD2.F32 R49, -RZ, R47.H0_H0 ;  /* 0x2000002fff317230 */ /* 0x000fe20000004100 */
[----:B------:R-:W-:Y:S01]  /*16e30*/  F2FP.F16.E4M3.UNPACK_B R34, R34.H1 ;  /* 0x00000022ff22723e */ /* 0x000fe200030006ff */
[----:B----4-:R-:W0:Y:S02]  /*16e40*/  LDS.128 R28, [R59+0x1e200] ;  /* 0x01e200003b1c7984 */ /* 0x010e240000000c00 */
[-C--:B0-----:R-:W-:Y:S02]  /*16e50*/  F2FP.F16.E4M3.UNPACK_B R21, R28.reuse ;  /* 0x0000001cff15723e */ /* 0x081fe400020006ff */
[----:B------:R-:W-:Y:S02]  /*16e60*/  F2FP.F16.E4M3.UNPACK_B R40, R28.H1 ;  /* 0x0000001cff28723e */ /* 0x000fe400030006ff */
[----:B------:R-:W-:Y:S02]  /*16e70*/  F2FP.F16.E4M3.UNPACK_B R28, R39 ;  /* 0x00000027ff1c723e */ /* 0x000fe400020006ff */
[----:B------:R-:W-:-:S02]  /*16e80*/  F2FP.F16.E4M3.UNPACK_B R14, R29 ;  /* 0x0000001dff0e723e */ /* 0x000fc400020006ff */
[-C--:B------:R-:W-:Y:S02]  /*16e90*/  F2FP.F16.E4M3.UNPACK_B R38, R31.reuse ;  /* 0x0000001fff26723e */ /* 0x080fe400020006ff */
[----:B------:R-:W-:Y:S01]  /*16ea0*/  F2FP.F16.E4M3.UNPACK_B R41, R31.H1 ;  /* 0x0000001fff29723e */ /* 0x000fe200030006ff */
[----:B------:R-:W-:Y:S01]  /*16eb0*/  HADD2.F32 R31, -RZ, R48.H0_H0 ;  /* 0x20000030ff1f7230 */ /* 0x000fe20000004100 */
[----:B------:R-:W-:Y:S01]  /*16ec0*/  F2FP.F16.E4M3.UNPACK_B R36, R29.H1 ;  /* 0x0000001dff24723e */ /* 0x000fe200030006ff */
[----:B------:R-:W-:Y:S01]  /*16ed0*/  HADD2.F32 R29, -RZ, R28.H0_H0 ;  /* 0x2000001cff1d7230 */ /* 0x000fe20000004100 */
[----:B------:R-:W-:Y:S01]  /*16ee0*/  F2FP.F16.E4M3.UNPACK_B R39, R39.H1 ;  /* 0x00000027ff27723e */ /* 0x000fe200030006ff */
[----:B------:R-:W-:Y:S02]  /*16ef0*/  HADD2.F32 R13, -RZ, R14.H0_H0 ;  /* 0x2000000eff0d7230 */ /* 0x000fe40000004100 */
[----:B------:R-:W-:Y:S01]  /*16f00*/  FMUL.FTZ R32, R6, R31 ;  /* 0x0000001f06207220 */ /* 0x000fe20000410000 */
[----:B------:R-:W-:-:S02]  /*16f10*/  HADD2.F32 R48, -RZ, R48.H1_H1 ;  /* 0x30000030ff307230 */ /* 0x000fc40000004100 */
[-C--:B------:R-:W-:Y:S01]  /*16f20*/  FMUL.FTZ R50, R6, R29.reuse ;  /* 0x0000001d06327220 */ /* 0x080fe20000410000 */
[----:B------:R-:W-:Y:S02]  /*16f30*/  HADD2.F32 R14, -RZ, R14.H1_H1 ;  /* 0x3000000eff0e7230 */ /* 0x000fe40000004100 */
[C---:B------:R-:W-:Y:S01]  /*16f40*/  FFMA.FTZ R6, R13.reuse, R29, -R32 ;  /* 0x0000001d0d067223 */ /* 0x040fe20000010820 */
[----:B------:R-:W-:Y:S02]  /*16f50*/  HADD2.F32 R32, -RZ, R39.H0_H0 ;  /* 0x20000027ff207230 */ /* 0x000fe40000004100 */
[----:B------:R-:W-:Y:S01]  /*16f60*/  FFMA.FTZ R13, R13, R31, R50 ;  /* 0x0000001f0d0d7223 */ /* 0x000fe20000010032 */
[----:B------:R-:W-:Y:S02]  /*16f70*/  HADD2.F32 R31, -RZ, R28.H1_H1 ;  /* 0x3000001cff1f7230 */ /* 0x000fe40000004100 */
[----:B------:R-:W-:Y:S01]  /*16f80*/  FMUL.FTZ R53, R15, R48 ;  /* 0x000000300f357220 */ /* 0x000fe20000410000 */
[----:B------:R-:W-:Y:S01]  /*16f90*/  HADD2.F32 R28, -RZ, R33.H0_H0 ;  /* 0x20000021ff1c7230 */ /* 0x000fe20000004100 */
[----:B------:R-:W-:Y:S01]  /*16fa0*/  F2FP.F16.E4M3.UNPACK_B R4, R30 ;  /* 0x0000001eff04723e */ /* 0x000fe200020006ff */
[----:B------:R-:W-:-:S02]  /*16fb0*/  HADD2.F32 R29, -RZ, R36.H0_H0 ;  /* 0x20000024ff1d7230 */ /* 0x000fc40000004100 */
[-C--:B------:R-:W-:Y:S01]  /*16fc0*/  FMUL.FTZ R55, R15, R31.reuse ;  /* 0x0000001f0f377220 */ /* 0x080fe20000410000 */
[----:B------:R-:W-:Y:S01]  /*16fd0*/  FFMA.FTZ R15, R14, R31, -R53 ;  /* 0x0000001f0e0f7223 */ /* 0x000fe20000010835 */
[C---:B------:R-:W-:Y:S01]  /*16fe0*/  FMUL.FTZ R50, R28.reuse, R49 ;  /* 0x000000311c327220 */ /* 0x040fe20000410000 */
[----:B------:R-:W-:Y:S01]  /*16ff0*/  FMUL.FTZ R52, R28, R32 ;  /* 0x000000201c347220 */ /* 0x000fe20000410000 */
[----:B------:R-:W-:Y:S02]  /*17000*/  HADD2.F32 R39, -RZ, R39.H1_H1 ;  /* 0x30000027ff277230 */ /* 0x000fe40000004100 */
[----:B------:R-:W-:Y:S01]  /*17010*/  FFMA.FTZ R14, R14, R48, R55 ;  /* 0x000000300e0e7223 */ /* 0x000fe20000010037 */
[C---:B------:R-:W-:Y:S01]  /*17020*/  FFMA.FTZ R28, R29.reuse, R32, -R50 ;  /* 0x000000201d1c7223 */ /* 0x040fe20000010832 */
[----:B------:R-:W-:Y:S01]  /*17030*/  F2FP.F16.E4M3.UNPACK_B R50, R51 ;  /* 0x00000033ff32723e */ /* 0x000fe200020006ff */
[----:B------:R-:W-:Y:S01]  /*17040*/  FFMA.FTZ R29, R29, R49, R52 ;  /* 0x000000311d1d7223 */ /* 0x000fe20000010034 */
[----:B------:R-:W-:Y:S01]  /*17050*/  HADD2.F32 R49, -RZ, R47.H1_H1 ;  /* 0x3000002fff317230 */ /* 0x000fe20000004100 */
[----:B------:R-:W-:Y:S01]  /*17060*/  F2FP.F16.E4M3.UNPACK_B R47, R46 ;  /* 0x0000002eff2f723e */ /* 0x000fe200020006ff */
[----:B------:R-:W-:Y:S01]  /*17070*/  HADD2.F32 R33, -RZ, R33.H1_H1 ;  /* 0x30000021ff217230 */ /* 0x000fe20000004100 */
[----:B------:R-:W-:Y:S01]  /*17080*/  F2FP.F16.E4M3.UNPACK_B R51, R51.H1 ;  /* 0x00000033ff33723e */ /* 0x000fe200030006ff */
[----:B------:R-:W-:Y:S01]  /*17090*/  HADD2.F32 R52, -RZ, R50.H0_H0 ;  /* 0x20000032ff347230 */ /* 0x000fe20000004100 */
[----:B------:R-:W-:Y:S01]  /*170a0*/  F2FP.F16.E4M3.UNPACK_B R30, R30.H1 ;  /* 0x0000001eff1e723e */ /* 0x000fe200030006ff */
[----:B------:R-:W-:-:S02]  /*170b0*/  HADD2.F32 R31, -RZ, R42.H0_H0 ;  /* 0x2000002aff1f7230 */ /* 0x000fc40000004100 */
[C---:B------:R-:W-:Y:S01]  /*170c0*/  FMUL.FTZ R53, R33.reuse, R49 ;  /* 0x0000003121357220 */ /* 0x040fe20000410000 */
[----:B------:R-:W-:Y:S02]  /*170d0*/  HADD2.F32 R48, -RZ, R47.H0_H0 ;  /* 0x2000002fff307230 */ /* 0x000fe40000004100 */
[----:B------:R-:W-:Y:S01]  /*170e0*/  FMUL.FTZ R54, R33, R39 ;  /* 0x0000002721367220 */ /* 0x000fe20000410000 */
[----:B------:R-:W-:Y:S02]  /*170f0*/  HADD2.F32 R32, -RZ, R38.H0_H0 ;  /* 0x20000026ff207230 */ /* 0x000fe40000004100 */
[C---:B------:R-:W-:Y:S01]  /*17100*/  FMUL.FTZ R33, R31.reuse, R52 ;  /* 0x000000341f217220 */ /* 0x040fe20000410000 */
[----:B------:R-:W-:Y:S02]  /*17110*/  HADD2.F32 R36, -RZ, R36.H1_H1 ;  /* 0x30000024ff247230 */ /* 0x000fe40000004100 */
[----:B------:R-:W-:Y:S01]  /*17120*/  FMUL.FTZ R55, R31, R48 ;  /* 0x000000301f377220 */ /* 0x000fe20000410000 */
[----:B------:R-:W-:-:S02]  /*17130*/  HADD2.F32 R50, -RZ, R50.H1_H1 ;  /* 0x30000032ff327230 */ /* 0x000fc40000004100 */
[----:B------:R-:W-:Y:S01]  /*17140*/  FFMA.FTZ R33, R32, R48, -R33 ;  /* 0x0000003020217223 */ /* 0x000fe20000010821 */
[----:B------:R-:W-:Y:S02]  /*17150*/  HADD2.F32 R48, -RZ, R47.H1_H1 ;  /* 0x3000002fff307230 */ /* 0x000fe40000004100 */
[C---:B------:R-:W-:Y:S01]  /*17160*/  FFMA.FTZ R31, R36.reuse, R39, -R53 ;  /* 0x00000027241f7223 */ /* 0x040fe20000010835 */
[----:B------:R-:W-:Y:S01]  /*17170*/  F2FP.F16.E4M3.UNPACK_B R47, R46.H1 ;  /* 0x0000002eff2f723e */ /* 0x000fe200030006ff */
[----:B------:R-:W-:Y:S02]  /*17180*/  HADD2.F32 R39, -RZ, R38.H1_H1 ;  /* 0x30000026ff277230 */ /* 0x000fe40000004100 */
[----:B------:R-:W-:Y:S01]  /*17190*/  FFMA.FTZ R36, R36, R49, R54 ;  /* 0x0000003124247223 */ /* 0x000fe20000010036 */
[----:B------:R-:W-:Y:S02]  /*171a0*/  HADD2.F32 R38, -RZ, R42.H1_H1 ;  /* 0x3000002aff267230 */ /* 0x000fe40000004100 */
[----:B------:R-:W-:Y:S01]  /*171b0*/  FFMA.FTZ R32, R32, R52, R55 ;  /* 0x0000003420207223 */ /* 0x000fe20000010037 */
[----:B------:R-:W-:-:S02]  /*171c0*/  HADD2.F32 R53, -RZ, R51.H0_H0 ;  /* 0x20000033ff357230 */ /* 0x000fc40000004100 */
[----:B------:R-:W-:Y:S02]  /*171d0*/  HADD2.F32 R46, -RZ, R45.H0_H0 ;  /* 0x2000002dff2e7230 */ /* 0x000fe40000004100 */
[C---:B------:R-:W-:Y:S01]  /*171e0*/  FMUL.FTZ R52, R38.reuse, R50 ;  /* 0x0000003226347220 */ /* 0x040fe20000410000 */
[----:B------:R-:W-:Y:S02]  /*171f0*/  HADD2.F32 R49, -RZ, R47.H0_H0 ;  /* 0x2000002fff317230 */ /* 0x000fe40000004100 */
[-C--:B------:R-:W-:Y:S01]  /*17200*/  FMUL.FTZ R55, R38, R48.reuse ;  /* 0x0000003026377220 */ /* 0x080fe20000410000 */
[----:B------:R-:W-:Y:S02]  /*17210*/  HADD2.F32 R42, -RZ, R41.H0_H0 ;  /* 0x20000029ff2a7230 */ /* 0x000fe40000004100 */
[C---:B------:R-:W-:Y:S01]  /*17220*/  FMUL.FTZ R57, R46.reuse, R53 ;  /* 0x000000352e397220 */ /* 0x040fe20000410000 */
[C---:B------:R-:W-:Y:S01]  /*17230*/  FFMA.FTZ R38, R39.reuse, R48, -R52 ;  /* 0x0000003027267223 */ /* 0x040fe20000010834 */
[-C--:B------:R-:W-:Y:S01]  /*17240*/  FMUL.FTZ R46, R46, R49.reuse ;  /* 0x000000312e2e7220 */ /* 0x080fe20000410000 */
[----:B------:R-:W-:Y:S01]  /*17250*/  FFMA.FTZ R39, R39, R50, R55 ;  /* 0x0000003227277223 */ /* 0x000fe20000010037 */
[C---:B------:R-:W-:Y:S01]  /*17260*/  FFMA.FTZ R57, R42.reuse, R49, -R57 ;  /* 0x000000312a397223 */ /* 0x040fe20000010839 */
[----:B------:R-:W-:Y:S01]  /*17270*/  HADD2.F32 R49, -RZ, R47.H1_H1 ;  /* 0x3000002fff317230 */ /* 0x000fe20000004100 */
[----:B------:R-:W-:Y:S01]  /*17280*/  F2FP.F16.E4M3.UNPACK_B R50, R37.H1 ;  /* 0x00000025ff32723e */ /* 0x000fe200030006ff */
[----:B------:R-:W-:Y:S01]  /*17290*/  FFMA.FTZ R53, R42, R53, R46 ;  /* 0x000000352a357223 */ /* 0x000fe2000001002e */
[----:B------:R-:W-:Y:S01]  /*172a0*/  F2FP.F16.E4M3.UNPACK_B R47, R20.H1 ;  /* 0x00000014ff2f723e */ /* 0x000fe200030006ff */
[----:B------:R-:W-:Y:S01]  /*172b0*/  HADD2.F32 R51, -RZ, R51.H1_H1 ;  /* 0x30000033ff337230 */ /* 0x000fe20000004100 */
[----:B------:R-:W-:Y:S01]  /*172c0*/  F2FP.SATFINITE.E4M3.F32.PACK_AB_MERGE_C R29, R36, R29, RZ ;  /* 0x0000001d241d723e */ /* 0x000fe200048070ff */
[----:B------:R-:W-:-:S02]  /*172d0*/  HADD2.F32 R46, -RZ, R45.H1_H1 ;  /* 0x3000002dff2e7230 */ /* 0x000fc40000004100 */
[----:B------:R-:W-:Y:S01]  /*172e0*/  HADD2.F32 R52, -RZ, R50.H0_H0 ;  /* 0x20000032ff347230 */ /* 0x000fe20000004100 */
[----:B------:R-:W-:Y:S01]  /*172f0*/  F2FP.SATFINITE.E4M3.F32.PACK_AB_MERGE_C R13, R14, R13, R29 ;  /* 0x0000000d0e0d723e */ /* 0x000fe2000480701d */
[----:B------:R-:W-:Y:S02]  /*17300*/  HADD2.F32 R45, -RZ, R43.H0_H0 ;  /* 0x2000002bff2d7230 */ /* 0x000fe40000004100 */
[C---:B------:R-:W-:Y:S01]  /*17310*/  FMUL.FTZ R55, R46.reuse, R51 ;  /* 0x000000332e377220 */ /* 0x040fe20000410000 */
[----:B------:R-:W-:Y:S02]  /*17320*/  HADD2.F32 R42, -RZ, R41.H1_H1 ;  /* 0x30000029ff2a7230 */ /* 0x000fe40000004100 */
[----:B------:R-:W-:Y:S01]  /*17330*/  FMUL.FTZ R54, R46, R49 ;  /* 0x000000312e367220 */ /* 0x000fe20000410000 */
[----:B------:R-:W-:Y:S02]  /*17340*/  HADD2.F32 R48, -RZ, R47.H0_H0 ;  /* 0x2000002fff307230 */ /* 0x000fe40000004100 */
[----:B------:R-:W-:Y:S01]  /*17350*/  FMUL.FTZ R46, R45, R52 ;  /* 0x000000342d2e7220 */ /* 0x000fe20000410000 */
[----:B------:R-:W-:-:S02]  /*17360*/  HADD2.F32 R41, -RZ, R40.H0_H0 ;  /* 0x20000028ff297230 */ /* 0x000fc40000004100 */
[C---:B------:R-:W-:Y:S01]  /*17370*/  FFMA.FTZ R56, R42.reuse, R49, -R55 ;  /* 0x000000312a387223 */ /* 0x040fe20000010837 */
[----:B------:R-:W-:Y:S01]  /*17380*/  FFMA.FTZ R58, R42, R51, R54 ;  /* 0x000000332a3a7223 */ /* 0x000fe20000010036 */
[-C--:B------:R-:W-:Y:S01]  /*17390*/  FMUL.FTZ R45, R45, R48.reuse ;  /* 0x000000302d2d7220 */ /* 0x080fe20000410000 */
[----:B------:R-:W-:Y:S01]  /*173a0*/  HADD2.F32 R50, -RZ, R50.H1_H1 ;  /* 0x30000032ff327230 */ /* 0x000fe20000004100 */
[----:B------:R-:W-:Y:S01]  /*173b0*/  F2FP.F16.E4M3.UNPACK_B R42, R37 ;  /* 0x00000025ff2a723e */ /* 0x000fe200020006ff */
[----:B------:R-:W-:Y:S02]  /*173c0*/  HADD2.F32 R43, -RZ, R43.H1_H1 ;  /* 0x3000002bff2b7230 */ /* 0x000fe40000004100 */
[C---:B------:R-:W-:Y:S01]  /*173d0*/  FFMA.FTZ R48, R41.reuse, R48, -R46 ;  /* 0x0000003029307223 */ /* 0x040fe2000001082e */
[----:B------:R-:W-:Y:S02]  /*173e0*/  HADD2.F32 R47, -RZ, R47.H1_H1 ;  /* 0x3000002fff2f7230 */ /* 0x000fe40000004100 */
[----:B------:R-:W-:Y:S01]  /*173f0*/  FFMA.FTZ R52, R41, R52, R45 ;  /* 0x0000003429347223 */ /* 0x000fe2000001002d */
[----:B------:R-:W-:Y:S01]  /*17400*/  HADD2.F32 R40, -RZ, R40.H1_H1 ;  /* 0x30000028ff287230 */ /* 0x000fe20000004100 */
[----:B------:R-:W-:Y:S01]  /*17410*/  F2FP.F16.E4M3.UNPACK_B R41, R20 ;  /* 0x00000014ff29723e */ /* 0x000fe200020006ff */
[C---:B------:R-:W-:Y:S01]  /*17420*/  FMUL.FTZ R45, R43.reuse, R50 ;  /* 0x000000322b2d7220 */ /* 0x040fe20000410000 */
[----:B------:R-:W-:Y:S01]  /*17430*/  FMUL.FTZ R49, R43, R47 ;  /* 0x0000002f2b317220 */ /* 0x000fe20000410000 */
[----:B------:R-:W-:Y:S01]  /*17440*/  HADD2.F32 R43, -RZ, R42.H0_H0 ;  /* 0x2000002aff2b7230 */ /* 0x000fe20000004100 */
[----:B------:R-:W-:Y:S01]  /*17450*/  F2FP.SATFINITE.E4M3.F32.PACK_AB_MERGE_C R53, R58, R53, RZ ;  /* 0x000000353a35723e */ /* 0x000fe200048070ff */
[----:B------:R-:W-:-:S02]  /*17460*/  HADD2.F32 R37, -RZ, R35.H0_H0 ;  /* 0x20000023ff257230 */ /* 0x000fc40000004100 */
[C---:B------:R-:W-:Y:S01]  /*17470*/  FFMA.FTZ R47, R40.reuse, R47, -R45 ;  /* 0x0000002f282f7223 */ /* 0x040fe2000001082d */
[----:B------:R-:W-:Y:S01]  /*17480*/  FFMA.FTZ R49, R40, R50, R49 ;  /* 0x0000003228317223 */ /* 0x000fe20000010031 */
[----:B------:R-:W-:Y:S02]  /*17490*/  HADD2.F32 R40, -RZ, R41.H0_H0 ;  /* 0x20000029ff287230 */ /* 0x000fe40000004100 */
        /* <DEDUP_REMOVED lines=19> */
[----:B------:R-:W-:Y:S01]  /*175d0*/  F2FP.F16.E4M3.UNPACK_B R5, R5 ;  /* 0x00000005ff05723e */ /* 0x000fe200020006ff */
[----:B------:R-:W-:Y:S02]  /*175e0*/  HADD2.F32 R37, -RZ, R20.H1_H1 ;  /* 0x30000014ff257230 */ /* 0x000fe40000004100 */
[C---:B------:R-:W-:Y:S01]  /*175f0*/  FMUL.FTZ R51, R35.reuse, R40 ;  /* 0x0000002823337220 */ /* 0x040fe20000410000 */
[----:B------:R-:W-:Y:S02]  /*17600*/  HADD2.F32 R20, -RZ, R30.H0_H0 ;  /* 0x2000001eff147230 */ /* 0x000fe40000004100 */
[----:B------:R-:W-:Y:S01]  /*17610*/  FMUL.FTZ R35, R35, R21 ;  /* 0x0000001523237220 */ /* 0x000fe20000410000 */
[----:B------:R-:W-:Y:S02]  /*17620*/  HADD2.F32 R41, -RZ, R41.H1_H1 ;  /* 0x30000029ff297230 */ /* 0x000fe40000004100 */
[----:B------:R-:W-:-:S02]  /*17630*/  HADD2.F32 R34, -RZ, R34.H1_H1 ;  /* 0x30000022ff227230 */ /* 0x000fc40000004100 */
[C---:B------:R-:W-:Y:S01]  /*17640*/  FFMA.FTZ R51, R20.reuse, R21, -R51 ;  /* 0x0000001514337223 */ /* 0x040fe20000010833 */
[----:B------:R-:W-:Y:S02]  /*17650*/  HADD2.F32 R30, -RZ, R30.H1_H1 ;  /* 0x3000001eff1e7230 */ /* 0x000fe40000004100 */
[----:B------:R-:W-:Y:S01]  /*17660*/  FFMA.FTZ R50, R20, R40, R35 ;  /* 0x0000002814327223 */ /* 0x000fe20000010023 */
[----:B------:R-:W-:Y:S02]  /*17670*/  HADD2.F32 R20, -RZ, R12.H0_H0 ;  /* 0x2000000cff147230 */ /* 0x000fe40000004100 */
[C---:B------:R-:W-:Y:S01]  /*17680*/  FMUL.FTZ R21, R34.reuse, R41 ;  /* 0x0000002922157220 */ /* 0x040fe20000410000 */
[----:B------:R-:W-:-:S03]  /*17690*/  FMUL.FTZ R34, R34, R37 ;  /* 0x0000002522227220 */ /* 0x000fc60000410000 */
[C---:B------:R-:W-:Y:S01]  /*176a0*/  FFMA.FTZ R54, R30.reuse, R37, -R21 ;  /* 0x000000251e367223 */ /* 0x040fe20000010815 */
[----:B------:R-:W-:Y:S02]  /*176b0*/  HADD2.F32 R21, -RZ, R12.H1_H1 ;  /* 0x3000000cff157230 */ /* 0x000fe40000004100 */
[----:B------:R-:W-:Y:S01]  /*176c0*/  FFMA.FTZ R41, R30, R41, R34 ;  /* 0x000000291e297223 */ /* 0x000fe20000010022 */
[----:B------:R-:W-:Y:S02]  /*176d0*/  HADD2.F32 R12, -RZ, R7.H0_H0 ;  /* 0x20000007ff0c7230 */ /* 0x000fe40000004100 */
[--C-:B------:R-:W-:Y:S01]  /*176e0*/  HADD2.F32 R30, -RZ, R5.reuse.H0_H0 ;  /* 0x20000005ff1e7230 */ /* 0x100fe20000004100 */
[----:B------:R-:W-:Y:S01]  /*176f0*/  F2FP.SATFINITE.E4M3.F32.PACK_AB_MERGE_C R51, R54, R51, RZ ;  /* 0x000000333633723e */ /* 0x000fe200048070ff */
[----:B------:R-:W-:Y:S02]  /*17700*/  HADD2.F32 R34, -RZ, R5.H1_H1 ;  /* 0x30000005ff227230 */ /* 0x000fe40000004100 */
[----:B------:R-:W-:Y:S01]  /*17710*/  FMUL.FTZ R35, R12, R20 ;  /* 0x000000140c237220 */ /* 0x000fe20000410000 */
[----:B------:R-:W-:-:S02]  /*17720*/  HADD2.F32 R7, -RZ, R7.H1_H1 ;  /* 0x30000007ff077230 */ /* 0x000fc40000004100 */
[----:B------:R-:W-:Y:S01]  /*17730*/  FMUL.FTZ R40, R12, R30 ;  /* 0x0000001e0c287220 */ /* 0x000fe20000410000 */
[--C-:B------:R-:W-:Y:S01]  /*17740*/  HADD2.F32 R5, -RZ, R4.reuse.H0_H0 ;  /* 0x20000004ff057230 */ /* 0x100fe20000004100 */
[----:B------:R-:W-:Y:S01]  /*17750*/  F2FP.SATFINITE.E4M3.F32.PACK_AB_MERGE_C R12, R49, R52, RZ ;  /* 0x00000034310c723e */ /* 0x000fe200048070ff */
[----:B------:R-:W-:Y:S02]  /*17760*/  HADD2.F32 R4, -RZ, R4.H1_H1 ;  /* 0x30000004ff047230 */ /* 0x000fe40000004100 */
[C---:B------:R-:W-:Y:S01]  /*17770*/  FMUL.FTZ R37, R7.reuse, R34 ;  /* 0x0000002207257220 */ /* 0x040fe20000410000 */
        /* <DEDUP_REMOVED lines=12> */
[----:B------:R-:W-:Y:S02]  /*17840*/  F2FP.SATFINITE.E4M3.F32.PACK_AB_MERGE_C R6, R37, R40, R51 ;  /* 0x000000282506723e */ /* 0x000fe40004807033 */
[----:B------:R-:W-:Y:S02]  /*17850*/  F2FP.SATFINITE.E4M3.F32.PACK_AB_MERGE_C R15, R39, R32, R53 ;  /* 0x00000020270f723e */ /* 0x000fe40004807035 */
[----:B------:R-:W-:Y:S01]  /*17860*/  F2FP.SATFINITE.E4M3.F32.PACK_AB_MERGE_C R12, R42, R43, R12 ;  /* 0x0000002b2a0c723e */ /* 0x000fe2000480700c */
[----:B------:R1:W-:Y:S01]  /*17870*/  STS.128 [R59+0x1e200], R4 ;  /* 0x01e200043b007388 */ /* 0x0003e20000000c00 */
[----:B------:R-:W-:-:S05]  /*17880*/  F2FP.SATFINITE.E4M3.F32.PACK_AB_MERGE_C R14, R34, R35, R41 ;  /* 0x00000023220e723e */ /* 0x000fca0004807029 */
[----:B------:R1:W-:Y:S02]  /*17890*/  STS.128 [R0+0x1e200], R12 ;  /* 0x01e2000c00007388 */ /* 0x0003e40000000c00 */
.L_x_578:
[----:B------:R-:W-:Y:S05]  /*178a0*/  BSYNC B1 ;  /* 0x0000000000017941 */ /* 0x000fea0003800000 */
.L_x_577:
[----:B------:R-:W-:Y:S05]  /*178b0*/  @P2 BRA `(.L_x_559) ;  /* 0x0000000c00dc2947 */ /* 0x000fea0003800000 */
[----:B---3--:R-:W3:Y:S01]  /*178c0*/  LDL R47, [R1+0x128] ;  /* 0x00012800012f7983 */ /* 0x008ee20000100800 */
[----:B-1---5:R-:W-:Y:S02]  /*178d0*/  SHF.R.U32.HI R4, RZ, 0x8, R24 ;  /* 0x00000008ff047819 */ /* 0x022fe40000011618 */
[----:B0-----:R-:W-:Y:S02]  /*178e0*/  LOP3.LUT R0, R24, 0xff, RZ, 0xc0, !PT ;  /* 0x000000ff18007812 */ /* 0x001fe400078ec0ff */
[----:B------:R-:W-:Y:S02]  /*178f0*/  LOP3.LUT R5, R4, 0xff, RZ, 0xc0, !PT ;  /* 0x000000ff04057812 */ /* 0x000fe400078ec0ff */
[----:B------:R-:W-:Y:S02]  /*17900*/  LEA.HI R3, R3, R227, RZ, 0x1c ;  /* 0x000000e303037211 */ /* 0x000fe400078fe0ff */
[----:B------:R-:W-:Y:S02]  /*17910*/  PRMT R21, R5, 0x7604, R0 ;  /* 0x0000760405157816 */ /* 0x000fe40000000000 */
[----:B------:R-:W-:-:S02]  /*17920*/  SHF.R.S32.HI R0, RZ, 0x1f, R3 ;  /* 0x0000001fff007819 */ /* 0x000fc40000011403 */
[----:B------:R-:W-:Y:S02]  /*17930*/  SHF.R.U32.HI R7, RZ, 0x8, R25 ;  /* 0x00000008ff077819 */ /* 0x000fe40000011619 */
[----:B------:R-:W-:Y:S01]  /*17940*/  LEA.HI R0, R0, R3, RZ, 0x2 ;  /* 0x0000000300007211 */ /* 0x000fe200078f10ff */
[----:B------:R-:W-:Y:S01]  /*17950*/  IMAD.SHL.U32 R3, R3, 0x10, RZ ;  /* 0x0000001003037824 */ /* 0x000fe200078e00ff */
[----:B------:R-:W-:Y:S02]  /*17960*/  LOP3.LUT R6, R25, 0xff, RZ, 0xc0, !PT ;  /* 0x000000ff19067812 */ /* 0x000fe400078ec0ff */
[----:B------:R-:W-:Y:S01]  /*17970*/  SHF.R.U32.HI R12, RZ, 0x8, R26 ;  /* 0x00000008ff0c7819 */ /* 0x000fe2000001161a */
[----:B------:R-:W-:Y:S01]  /*17980*/  IMAD.SHL.U32 R0, R0, 0x800, RZ ;  /* 0x0000080000007824 */ /* 0x000fe200078e00ff */
[----:B------:R-:W-:Y:S02]  /*17990*/  LOP3.LUT R3, R69, 0x30, R3, 0xf8, !PT ;  /* 0x0000003045037812 */ /* 0x000fe400078ef803 */
[----:B------:R-:W-:-:S02]  /*179a0*/  LOP3.LUT R7, R7, 0xff, RZ, 0xc0, !PT ;  /* 0x000000ff07077812 */ /* 0x000fc400078ec0ff */
[----:B------:R-:W-:Y:S02]  /*179b0*/  LOP3.LUT R3, R3, R68, RZ, 0x3c, !PT ;  /* 0x0000004403037212 */ /* 0x000fe400078e3cff */
[----:B------:R-:W-:Y:S02]  /*179c0*/  LOP3.LUT R0, R0, 0xffffe000, RZ, 0xc0, !PT ;  /* 0xffffe00000007812 */ /* 0x000fe400078ec0ff */
[----:B------:R-:W-:Y:S02]  /*179d0*/  LOP3.LUT R4, R26, 0xff, RZ, 0xc0, !PT ;  /* 0x000000ff1a047812 */ /* 0x000fe400078ec0ff */
[----:B------:R-:W-:Y:S02]  /*179e0*/  IADD3 R3, R3, R67, R0 ;  /* 0x0000004303037210 */ /* 0x000fe40007ffe000 */
[----:B------:R-:W-:Y:S02]  /*179f0*/  LOP3.LUT R13, R12, 0xff, RZ, 0xc0, !PT ;  /* 0x000000ff0c0d7812 */ /* 0x000fe400078ec0ff */
[----:B------:R-:W-:-:S02]  /*17a00*/  PRMT R20, R7, 0x7604, R6 ;  /* 0x0000760407147816 */ /* 0x000fc40000000006 */
[----:B------:R-:W-:Y:S02]  /*17a10*/  SHF.R.U32.HI R5, RZ, 0x8, R27 ;  /* 0x00000008ff057819 */ /* 0x000fe4000001161b */
[----:B------:R-:W-:Y:S02]  /*17a20*/  SHF.R.U32.HI R7, RZ, 0x8, R8 ;  /* 0x00000008ff077819 */ /* 0x000fe40000011608 */
[----:B------:R-:W-:Y:S02]  /*17a30*/  SHF.R.U32.HI R12, RZ, 0x8, R9 ;  /* 0x00000008ff0c7819 */ /* 0x000fe40000011609 */
[----:B------:R-:W-:Y:S02]  /*17a40*/  IADD3 R0, R18, R3, RZ ;  /* 0x0000000312007210 */ /* 0x000fe40007ffe0ff */
[----:B------:R-:W-:Y:S02]  /*17a50*/  PRMT R29, R13, 0x7604, R4 ;  /* 0x000076040d1d7816 */ /* 0x000fe40000000004 */
        /* <DEDUP_REMOVED lines=9> */
[----:B------:R-:W-:Y:S02]  /*17af0*/  LOP3.LUT R34, R11, 0xff, RZ, 0xc0, !PT ;  /* 0x000000ff0b227812 */ /* 0x000fe400078ec0ff */
[----:B------:R-:W-:Y:S02]  /*17b00*/  LOP3.LUT R35, R35, 0xff, RZ, 0xc0, !PT ;  /* 0x000000ff23237812 */ /* 0x000fe400078ec0ff */
[----:B------:R-:W-:Y:S02]  /*17b10*/  LOP3.LUT R30, R9, 0xff, RZ, 0xc0, !PT ;  /* 0x000000ff091e7812 */ /* 0x000fe400078ec0ff */
[----:B------:R-:W-:Y:S02]  /*17b20*/  PRMT R34, R35, 0x7604, R34 ;  /* 0x0000760423227816 */ /* 0x000fe40000000022 */
[----:B------:R-:W-:-:S02]  /*17b30*/  SHF.R.U32.HI R35, RZ, 0x10, R9 ;  /* 0x00000010ff237819 */ /* 0x000fc40000011609 */
[----:B------:R-:W-:Y:S02]  /*17b40*/  PRMT R30, R3, 0x7604, R30 ;  /* 0x00007604031e7816 */ /* 0x000fe4000000001e */
[----:B------:R-:W-:Y:S01]  /*17b50*/  SHF.R.U32.HI R3, RZ, 0x10, R25 ;  /* 0x00000010ff037819 */ /* 0x000fe20000011619 */
[----:B------:R-:W-:Y:S01]  /*17b60*/  IMAD.U32 R35, R35, 0x10000, RZ ;  /* 0x0001000023237824 */ /* 0x000fe200078e00ff */
[----:B------:R-:W-:Y:S02]  /*17b70*/  SHF.R.U32.HI R41, RZ, 0x10, R11 ;  /* 0x00000010ff297819 */ /* 0x000fe4000001160b */
[----:B------:R-:W-:Y:S01]  /*17b80*/  SHF.R.U32.HI R32, RZ, 0x8, R10 ;  /* 0x00000008ff207819 */ /* 0x000fe2000001160a */
[----:B------:R-:W-:Y:S01]  /*17b90*/  IMAD.U32 R3, R3, 0x10000, RZ ;  /* 0x0001000003037824 */ /* 0x000fe200078e00ff */
[----:B------:R-:W-:Y:S01]  /*17ba0*/  LOP3.LUT R31, R10, 0xff, RZ, 0xc0, !PT ;  /* 0x000000ff0a1f7812 */ /* 0x000fe200078ec0ff */
[----:B------:R-:W-:Y:S01]  /*17bb0*/  IMAD.U32 R41, R41, 0x10000, RZ ;  /* 0x0001000029297824 */ /* 0x000fe200078e00ff */
[----:B------:R-:W-:-:S02]  /*17bc0*/  LOP3.LUT R32, R32, 0xff, RZ, 0xc0, !PT ;  /* 0x000000ff20207812 */ /* 0x000fc400078ec0ff */
[----:B--2---:R-:W-:Y:S02]  /*17bd0*/  LOP3.LUT R37, R30, 0xff0000, R35, 0xf8, !PT ;  /* 0x00ff00001e257812 */ /* 0x004fe400078ef823 */
[----:B------:R-:W-:Y:S02]  /*17be0*/  LOP3.LUT R21, R21, 0xff0000, R24, 0xf8, !PT ;  /* 0x00ff000015157812 */ /* 0x000fe400078ef818 */
[----:B------:R-:W-:Y:S02]  /*17bf0*/  PRMT R39, R32, 0x7604, R31 ;  /* 0x0000760420277816 */ /* 0x000fe4000000001f */
[----:B------:R-:W-:Y:S02]  /*17c00*/  LOP3.LUT R3, R20, 0xff0000, R3, 0xf8, !PT ;  /* 0x00ff000014037812 */ /* 0x000fe400078ef803 */
        /* <DEDUP_REMOVED lines=8> */
[----:B------:R-:W-:Y:S02]  /*17c90*/  F2FP.F16.E4M3.UNPACK_B R38, R37 ;  /* 0x00000025ff26723e */ /* 0x000fe400020006ff */
[----:B0-----:R-:W-:Y:S02]  /*17ca0*/  F2FP.F16.E4M3.UNPACK_B R11, R13 ;  /* 0x0000000dff0b723e */ /* 0x001fe400020006ff */
[----:B------:R-:W-:Y:S01]  /*17cb0*/  SHF.R.U32.HI R31, RZ, 0x10, R27 ;  /* 0x00000010ff1f7819 */ /* 0x000fe2000001161b */
[--C-:B------:R-:W-:Y:S01]  /*17cc0*/  HADD2.F32 R40, -RZ, R38.reuse.H0_H0 ;  /* 0x20000026ff287230 */ /* 0x100fe20000004100 */
[----:B------:R-:W-:Y:S01]  /*17cd0*/  LOP3.LUT R3, R29, 0xff000000, R26, 0xf8, !PT ;  /* 0xff0000001d037812 */ /* 0x000fe200078ef81a */
[----:B------:R-:W-:Y:S01]  /*17ce0*/  HADD2.F32 R38, -RZ, R38.H1_H1 ;  /* 0x30000026ff267230 */ /* 0x000fe20000004100 */
[----:B------:R-:W-:Y:S01]  /*17cf0*/  LOP3.LUT R39, R33, 0xff000000, R8, 0xf8, !PT ;  /* 0xff00000021277812 */ /* 0x000fe200078ef808 */
[----:B------:R-:W-:Y:S01]  /*17d00*/  IMAD.U32 R31, R31, 0x10000, RZ ;  /* 0x000100001f1f7824 */ /* 0x000fe200078e00ff */
[----:B------:R-:W-:-:S02]  /*17d10*/  LOP3.LUT R8, R21, 0xff000000, R10, 0xf8, !PT ;  /* 0xff00000015087812 */ /* 0x000fc400078ef80a */
[----:B------:R-:W-:Y:S02]  /*17d20*/  F2FP.F16.E4M3.UNPACK_B R26, R30 ;  /* 0x0000001eff1a723e */ /* 0x000fe400020006ff */
[-C--:B------:R-:W-:Y:S02]  /*17d30*/  F2FP.F16.E4M3.UNPACK_B R32, R12.reuse ;  /* 0x0000000cff20723e */ /* 0x080fe400020006ff */
[----:B------:R-:W-:Y:S01]  /*17d40*/  F2FP.F16.E4M3.UNPACK_B R33, R12.H1 ;  /* 0x0000000cff21723e */ /* 0x000fe200030006ff */
[--C-:B------:R-:W-:Y:S01]  /*17d50*/  HADD2.F32 R36, -RZ, R26.reuse.H0_H0 ;  /* 0x2000001aff247230 */ /* 0x100fe20000004100 */
[----:B------:R-:W-:Y:S01]  /*17d60*/  LOP3.LUT R31, R28, 0xff0000, R31, 0xf8, !PT ;  /* 0x00ff00001c1f7812 */ /* 0x000fe200078ef81f */
[----:B------:R-:W-:Y:S01]  /*17d70*/  HADD2.F32 R26, -RZ, R26.H1_H1 ;  /* 0x3000001aff1a7230 */ /* 0x000fe20000004100 */
[----:B------:R-:W-:Y:S02]  /*17d80*/  F2FP.F16.E4M3.UNPACK_B R25, R13.H1 ;  /* 0x0000000dff19723e */ /* 0x000fe400030006ff */
[----:B------:R-:W-:-:S02]  /*17d90*/  F2FP.F16.E4M3.UNPACK_B R37, R37.H1 ;  /* 0x00000025ff25723e */ /* 0x000fc400030006ff */
[----:B------:R-:W-:Y:S02]  /*17da0*/  F2FP.F16.E4M3.UNPACK_B R30, R30.H1 ;  /* 0x0000001eff1e723e */ /* 0x000fe400030006ff */
[----:B------:R-:W-:Y:S02]  /*17db0*/  LOP3.LUT R35, R31, 0xff000000, R27, 0xf8, !PT ;  /* 0xff0000001f237812 */ /* 0x000fe400078ef81b */
[-C--:B------:R-:W-:Y:S02]  /*17dc0*/  F2FP.F16.E4M3.UNPACK_B R31, R15.reuse ;  /* 0x0000000fff1f723e */ /* 0x080fe400020006ff */
[----:B------:R-:W-:Y:S01]  /*17dd0*/  F2FP.F16.E4M3.UNPACK_B R34, R15.H1 ;  /* 0x0000000fff22723e */ /* 0x000fe200030006ff */
[--C-:B------:R-:W-:Y:S02]  /*17de0*/  HADD2.F32 R15, -RZ, R30.reuse.H0_H0 ;  /* 0x2000001eff0f7230 */ /* 0x100fe40000004100 */
[----:B------:R-:W-:Y:S01]  /*17df0*/  HADD2.F32 R30, -RZ, R30.H1_H1 ;  /* 0x3000001eff1e7230 */ /* 0x000fe20000004100 */
[----:B---3--:R-:W0:Y:S02]  /*17e00*/  LDS.128 R4, [R47+0x1e200] ;  /* 0x01e200002f047984 */ /* 0x008e240000000c00 */
[----:B0-----:R-:W-:-:S02]  /*17e10*/  F2FP.F16.E4M3.UNPACK_B R10, R5 ;  /* 0x00000005ff0a723e */ /* 0x001fc400020006ff */
[----:B------:R-:W-:Y:S01]  /*17e20*/  F2FP.F16.E4M3.UNPACK_B R24, R5.H1 ;  /* 0x00000005ff18723e */ /* 0x000fe200030006ff */
[--C-:B------:R-:W-:Y:S01]  /*17e30*/  HADD2.F32 R5, -RZ, R11.reuse.H0_H0 ;  /* 0x2000000bff057230 */ /* 0x100fe20000004100 */
[-C--:B------:R-:W-:Y:S01]  /*17e40*/  F2FP.F16.E4M3.UNPACK_B R28, R7.reuse ;  /* 0x00000007ff1c723e */ /* 0x080fe200020006ff */
[--C-:B------:R-:W-:Y:S01]  /*17e50*/  HADD2.F32 R9, -RZ, R10.reuse.H0_H0 ;  /* 0x2000000aff097230 */ /* 0x100fe20000004100 */
[----:B------:R-:W-:Y:S01]  /*17e60*/  F2FP.F16.E4M3.UNPACK_B R29, R7.H1 ;  /* 0x00000007ff1d723e */ /* 0x000fe200030006ff */
[----:B------:R-:W-:Y:S02]  /*17e70*/  HADD2.F32 R11, -RZ, R11.H1_H1 ;  /* 0x3000000bff0b7230 */ /* 0x000fe40000004100 */
[C---:B------:R-:W-:Y:S01]  /*17e80*/  FMUL.FTZ R12, R5.reuse, R40 ;  /* 0x00000028050c7220 */ /* 0x040fe20000410000 */
[----:B------:R-:W-:Y:S01]  /*17e90*/  FMUL.FTZ R13, R5, R36 ;  /* 0x00000024050d7220 */ /* 0x000fe20000410000 */
[----:B------:R-:W-:Y:S02]  /*17ea0*/  F2FP.F16.E4M3.UNPACK_B R27, R4.H1 ;  /* 0x00000004ff1b723e */ /* 0x000fe400030006ff */
[----:B------:R-:W-:Y:S01]  /*17eb0*/  FFMA.FTZ R5, R9, R36, -R12 ;  /* 0x0000002409057223 */ /* 0x000fe2000001080c */
[----:B------:R-:W-:-:S02]  /*17ec0*/  HADD2.F32 R12, -RZ, R10.H1_H1 ;  /* 0x3000000aff0c7230 */ /* 0x000fc40000004100 */
[----:B------:R-:W-:Y:S01]  /*17ed0*/  FFMA.FTZ R9, R9, R40, R13 ;  /* 0x0000002809097223 */ /* 0x000fe2000001000d */
[----:B------:R-:W-:Y:S02]  /*17ee0*/  HADD2.F32 R36, -RZ, R37.H0_H0 ;  /* 0x20000025ff247230 */ /* 0x000fe40000004100 */
[C---:B------:R-:W-:Y:S01]  /*17ef0*/  FMUL.FTZ R43, R11.reuse, R38 ;  /* 0x000000260b2b7220 */ /* 0x040fe20000410000 */
[----:B------:R-:W-:Y:S02]  /*17f00*/  HADD2.F32 R10, -RZ, R25.H0_H0 ;  /* 0x20000019ff0a7230 */ /* 0x000fe40000004100 */
[----:B------:R-:W-:Y:S01]  /*17f10*/  FMUL.FTZ R11, R11, R26 ;  /* 0x0000001a0b0b7220 */ /* 0x000fe20000410000 */
[--C-:B------:R-:W-:Y:S01]  /*17f20*/  HADD2.F32 R13, -RZ, R24.reuse.H0_H0 ;  /* 0x20000018ff0d7230 */ /* 0x100fe20000004100 */
[----:B------:R-:W-:Y:S01]  /*17f30*/  F2FP.F16.E4M3.UNPACK_B R21, R4 ;  /* 0x00000004ff15723e */ /* 0x000fe200020006ff */
[C---:B------:R-:W-:Y:S01]  /*17f40*/  FMUL.FTZ R40, R10.reuse, R36 ;  /* 0x000000240a287220 */ /* 0x040fe20000410000 */
[-C--:B------:R-:W-:Y:S01]  /*17f50*/  FMUL.FTZ R45, R10, R15.reuse ;  /* 0x0000000f0a2d7220 */ /* 0x080fe20000410000 */
[C---:B------:R-:W-:Y:S01]  /*17f60*/  FFMA.FTZ R10, R12.reuse, R26, -R43 ;  /* 0x0000001a0c0a7223 */ /* 0x040fe2000001082b */
[----:B------:R-:W-:Y:S01]  /*17f70*/  FFMA.FTZ R12, R12, R38, R11 ;  /* 0x000000260c0c7223 */ /* 0x000fe2000001000b */
[C---:B------:R-:W-:Y:S01]  /*17f80*/  FFMA.FTZ R11, R13.reuse, R15, -R40 ;  /* 0x0000000f0d0b7223 */ /* 0x040fe20000010828 */
[----:B------:R-:W-:Y:S01]  /*17f90*/  FFMA.FTZ R13, R13, R36, R45 ;  /* 0x000000240d0d7223 */ /* 0x000fe2000001002d */
[----:B------:R-:W-:Y:S01]  /*17fa0*/  F2FP.F16.E4M3.UNPACK_B R40, R41 ;  /* 0x00000029ff28723e */ /* 0x000fe200020006ff */
[----:B------:R-:W-:Y:S01]  /*17fb0*/  HADD2.F32 R38, -RZ, R37.H1_H1 ;  /* 0x30000025ff267230 */ /* 0x000fe20000004100 */
[----:B------:R-:W-:Y:S01]  /*17fc0*/  F2FP.F16.E4M3.UNPACK_B R36, R35 ;  /* 0x00000023ff24723e */ /* 0x000fe200020006ff */
[----:B------:R-:W-:Y:S01]  /*17fd0*/  HADD2.F32 R15, -RZ, R25.H1_H1 ;  /* 0x30000019ff0f7230 */ /* 0x000fe20000004100 */
[----:B------:R-:W-:Y:S01]  /*17fe0*/  F2FP.F16.E4M3.UNPACK_B R41, R41.H1 ;  /* 0x00000029ff29723e */ /* 0x000fe200030006ff */
[----:B------:R-:W-:Y:S01]  /*17ff0*/  HADD2.F32 R26, -RZ, R24.H1_H1 ;  /* 0x30000018ff1a7230 */ /* 0x000fe20000004100 */
[----:B------:R-:W-:Y:S01]  /*18000*/  F2FP.F16.E4M3.UNPACK_B R4, R6 ;  /* 0x00000006ff04723e */ /* 0x000fe200020006ff */
[----:B------:R-:W-:-:S02]  /*18010*/  HADD2.F32 R42, -RZ, R40.H0_H0 ;  /* 0x20000028ff2a7230 */ /* 0x000fc40000004100 */
[C---:B------:R-:W-:Y:S01]  /*18020*/  FMUL.FTZ R43, R15.reuse, R38 ;  /* 0x000000260f2b7220 */ /* 0x040fe20000410000 */
[----:B------:R-:W-:Y:S02]  /*18030*/  HADD2.F32 R24, -RZ, R31.H0_H0 ;  /* 0x2000001fff187230 */ /* 0x000fe40000004100 */
[----:B------:R-:W-:Y:S01]  /*18040*/  FMUL.FTZ R15, R15, R30 ;  /* 0x0000001e0f0f7220 */ /* 0x000fe20000410000 */
[----:B------:R-:W-:Y:S01]  /*18050*/  HADD2.F32 R37, -RZ, R36.H0_H0 ;  /* 0x20000024ff257230 */ /* 0x000fe20000004100 */
[----:B------:R-:W-:Y:S01]  /*18060*/  F2FP.F16.E4M3.UNPACK_B R7, R6.H1 ;  /* 0x00000006ff07723e */ /* 0x000fe200030006ff */
[----:B------:R-:W-:Y:S02]  /*18070*/  HADD2.F32 R25, -RZ, R28.H0_H0 ;  /* 0x2000001cff197230 */ /* 0x000fe40000004100 */
[C---:B------:R-:W-:Y:S01]  /*18080*/  FMUL.FTZ R46, R24.reuse, R42 ;  /* 0x0000002a182e7220 */ /* 0x040fe20000410000 */
[----:B------:R-:W-:Y:S01]  /*18090*/  F2FP.F16.E4M3.UNPACK_B R6, R14 ;  /* 0x0000000eff06723e */ /* 0x000fe200020006ff */
[-C--:B------:R-:W-:Y:S01]  /*180a0*/  FMUL.FTZ R45, R24, R37.reuse ;  /* 0x00000025182d7220 */ /* 0x080fe20000410000 */
[C---:B------:R-:W-:Y:S01]  /*180b0*/  FFMA.FTZ R24, R26.reuse, R30, -R43 ;  /* 0x0000001e1a187223 */ /* 0x040fe2000001082b */
[----:B------:R-:W-:Y:S01]  /*180c0*/  FFMA.FTZ R26, R26, R38, R15 ;  /* 0x000000261a1a7223 */ /* 0x000fe2000001000f */
[----:B------:R-:W-:Y:S01]  /*180d0*/  FFMA.FTZ R15, R25, R37, -R46 ;  /* 0x00000025190f7223 */ /* 0x000fe2000001082e */
[----:B------:R-:W-:Y:S01]  /*180e0*/  HADD2.F32 R37, -RZ, R36.H1_H1 ;  /* 0x30000024ff257230 */ /* 0x000fe20000004100 */
[----:B------:R-:W-:Y:S01]  /*180f0*/  F2FP.F16.E4M3.UNPACK_B R36, R35.H1 ;  /* 0x00000023ff24723e */ /* 0x000fe200030006ff */
[----:B------:R-:W-:-:S02]  /*18100*/  HADD2.F32 R30, -RZ, R28.H1_H1 ;  /* 0x3000001cff1e7230 */ /* 0x000fc40000004100 */
[----:B------:R-:W-:Y:S01]  /*18110*/  FFMA.FTZ R25, R25, R42, R45 ;  /* 0x0000002a19197223 */ /* 0x000fe2000001002d */
[----:B------:R-:W-:Y:S01]  /*18120*/  HADD2.F32 R43, -RZ, R40.H1_H1 ;  /* 0x30000028ff2b7230 */ /* 0x000fe20000004100 */
[----:B------:R-:W-:Y:S01]  /*18130*/  F2FP.F16.E4M3.UNPACK_B R14, R14.H1 ;  /* 0x0000000eff0e723e */ /* 0x000fe200030006ff */
[----:B------:R-:W-:Y:S01]  /*18140*/  HADD2.F32 R28, -RZ, R31.H1_H1 ;  /* 0x3000001fff1c7230 */ /* 0x000fe20000004100 */
[----:B------:R-:W-:Y:S01]  /*18150*/  F2FP.SATFINITE.E4M3.F32.PACK_AB_MERGE_C R11, R24, R11, RZ ;  /* 0x0000000b180b723e */ /* 0x000fe200048070ff */
[----:B------:R-:W-:Y:S01]  /*18160*/  HADD2.F32 R40, -RZ, R41.H0_H0 ;  /* 0x20000029ff287230 */ /* 0x000fe20000004100 */
[----:B------:R-:W-:Y:S01]  /*18170*/  F2FP.SATFINITE.E4M3.F32.PACK_AB_MERGE_C R13, R26, R13, RZ ;  /* 0x0000000d1a0d723e */ /* 0x000fe200048070ff */
[----:B------:R-:W-:Y:S02]  /*18180*/  HADD2.F32 R35, -RZ, R34.H0_H0 ;  /* 0x20000022ff237230 */ /* 0x000fe40000004100 */
[----:B------:R-:W-:Y:S01]  /*18190*/  FMUL.FTZ R45, R28, R43 ;  /* 0x0000002b1c2d7220 */ /* 0x000fe20000410000 */
[----:B------:R-:W-:-:S02]  /*181a0*/  HADD2.F32 R38, -RZ, R36.H0_H0 ;  /* 0x20000024ff267230 */ /* 0x000fc40000004100 */
[-C--:B------:R-:W-:Y:S01]  /*181b0*/  FMUL.FTZ R42, R28, R37.reuse ;  /* 0x000000251c2a7220 */ /* 0x080fe20000410000 */
[----:B------:R-:W-:Y:S02]  /*181c0*/  HADD2.F32 R31, -RZ, R29.H0_H0 ;  /* 0x2000001dff1f7230 */ /* 0x000fe40000004100 */
[C---:B------:R-:W-:Y:S01]  /*181d0*/  FMUL.FTZ R46, R35.reuse, R40 ;  /* 0x00000028232e7220 */ /* 0x040fe20000410000 */
[C---:B------:R-:W-:Y:S01]  /*181e0*/  FFMA.FTZ R28, R30.reuse, R37, -R45 ;  /* 0x000000251e1c7223 */ /* 0x040fe2000001082d */
[-C--:B------:R-:W-:Y:S01]  /*181f0*/  FMUL.FTZ R35, R35, R38.reuse ;  /* 0x0000002623237220 */ /* 0x080fe20000410000 */
[----:B------:R-:W-:Y:S01]  /*18200*/  FFMA.FTZ R30, R30, R43, R42 ;  /* 0x0000002b1e1e7223 */ /* 0x000fe2000001002a */
[C---:B------:R-:W-:Y:S01]  /*18210*/  FFMA.FTZ R43, R31.reuse, R38, -R46 ;  /* 0x000000261f2b7223 */ /* 0x040fe2000001082e */
[----:B------:R-:W-:Y:S02]  /*18220*/  HADD2.F32 R38, -RZ, R36.H1_H1 ;  /* 0x30000024ff267230 */ /* 0x000fe40000004100 */
[----:B------:R-:W-:Y:S01]  /*18230*/  FFMA.FTZ R45, R31, R40, R35 ;  /* 0x000000281f2d7223 */ /* 0x000fe20000010023 */
[-C--:B------:R-:W-:Y:S01]  /*18240*/  F2FP.F16.E4M3.UNPACK_B R40, R39.reuse.H1 ;  /* 0x00000027ff28723e */ /* 0x080fe200030006ff */
[----:B------:R-:W-:Y:S01]  /*18250*/  HADD2.F32 R42, -RZ, R41.H1_H1 ;  /* 0x30000029ff2a7230 */ /* 0x000fe20000004100 */
[----:B------:R-:W-:Y:S01]  /*18260*/  F2FP.F16.E4M3.UNPACK_B R36, R20.H1 ;  /* 0x00000014ff24723e */ /* 0x000fe200030006ff */
[----:B------:R-:W-:Y:S01]  /*18270*/  HADD2.F32 R35, -RZ, R34.H1_H1 ;  /* 0x30000022ff237230 */ /* 0x000fe20000004100 */
[----:B------:R-:W-:Y:S01]  /*18280*/  F2FP.F16.E4M3.UNPACK_B R39, R39 ;  /* 0x00000027ff27723e */ /* 0x000fe200020006ff */
[----:B------:R-:W-:Y:S01]  /*18290*/  HADD2.F32 R31, -RZ, R29.H1_H1 ;  /* 0x3000001dff1f7230 */ /* 0x000fe20000004100 */
[----:B------:R-:W-:Y:S01]  /*182a0*/  F2FP.SATFINITE.E4M3.F32.PACK_AB_MERGE_C R5, R10, R5, R11 ;  /* 0x000000050a05723e */ /* 0x000fe2000480700b */
[----:B------:R-:W-:-:S02]  /*182b0*/  HADD2.F32 R41, -RZ, R40.H0_H0 ;  /* 0x20000028ff297230 */ /* 0x000fc40000004100 */
[C---:B------:R-:W-:Y:S01]  /*182c0*/  FMUL.FTZ R48, R35.reuse, R42 ;  /* 0x0000002a23307220 */ /* 0x040fe20000410000 */
[--C-:B------:R-:W-:Y:S02]  /*182d0*/  HADD2.F32 R34, -RZ, R33.reuse.H0_H0 ;  /* 0x20000021ff227230 */ /* 0x100fe40000004100 */
[-C--:B------:R-:W-:Y:S01]  /*182e0*/  FMUL.FTZ R35, R35, R38.reuse ;  /* 0x0000002623237220 */ /* 0x080fe20000410000 */
[----:B------:R-:W-:Y:S02]  /*182f0*/  HADD2.F32 R37, -RZ, R36.H0_H0 ;  /* 0x20000024ff257230 */ /* 0x000fe40000004100 */
[----:B------:R-:W-:Y:S01]  /*18300*/  FFMA.FTZ R48, R31, R38, -R48 ;  /* 0x000000261f307223 */ /* 0x000fe20000010830 */
[----:B------:R-:W-:Y:S02]  /*18310*/  HADD2.F32 R40, -RZ, R40.H1_H1 ;  /* 0x30000028ff287230 */ /* 0x000fe40000004100 */
[----:B------:R-:W-:Y:S01]  /*18320*/  FMUL.FTZ R46, R34, R41 ;  /* 0x00000029222e7220 */ /* 0x000fe20000410000 */
[----:B------:R-:W-:-:S02]  /*18330*/  HADD2.F32 R33, -RZ, R33.H1_H1 ;  /* 0x30000021ff217230 */ /* 0x000fc40000004100 */
[----:B------:R-:W-:Y:S01]  /*18340*/  FFMA.FTZ R50, R31, R42, R35 ;  /* 0x0000002a1f327223 */ /* 0x000fe20000010023 */
[----:B------:R-:W-:Y:S02]  /*18350*/  HADD2.F32 R36, -RZ, R36.H1_H1 ;  /* 0x30000024ff247230 */ /* 0x000fe40000004100 */
[-C--:B------:R-:W-:Y:S01]  /*18360*/  FMUL.FTZ R34, R34, R37.reuse ;  /* 0x0000002522227220 */ /* 0x080fe20000410000 */
[--C-:B------:R-:W-:Y:S01]  /*18370*/  HADD2.F32 R29, -RZ, R27.reuse.H0_H0 ;  /* 0x2000001bff1d7230 */ /* 0x100fe20000004100 */
[----:B------:R-:W-:Y:S01]  /*18380*/  F2FP.F16.E4M3.UNPACK_B R31, R20 ;  /* 0x00000014ff1f723e */ /* 0x000fe200020006ff */
[----:B------:R-:W-:Y:S02]  /*18390*/  HADD2.F32 R27, -RZ, R27.H1_H1 ;  /* 0x3000001bff1b7230 */ /* 0x000fe40000004100 */
[C---:B------:R-:W-:Y:S01]  /*183a0*/  FMUL.FTZ R20, R33.reuse, R40 ;  /* 0x0000002821147220 */ /* 0x040fe20000410000 */
[----:B------:R-:W-:Y:S01]  /*183b0*/  FMUL.FTZ R35, R33, R36 ;  /* 0x0000002421237220 */ /* 0x000fe20000410000 */
[C---:B------:R-:W-:Y:S01]  /*183c0*/  FFMA.FTZ R46, R29.reuse, R37, -R46 ;  /* 0x000000251d2e7223 */ /* 0x040fe2000001082e */
[----:B------:R-:W-:Y:S01]  /*183d0*/  FFMA.FTZ R41, R29, R41, R34 ;  /* 0x000000291d297223 */ /* 0x000fe20000010022 */
[----:B------:R-:W-:-:S02]  /*183e0*/  HADD2.F32 R33, -RZ, R39.H0_H0 ;  /* 0x20000027ff217230 */ /* 0x000fc40000004100 */
[C---:B------:R-:W-:Y:S01]  /*183f0*/  FFMA.FTZ R37, R27.reuse, R36, -R20 ;  /* 0x000000241b257223 */ /* 0x040fe20000010814 */
[--C-:B------:R-:W-:Y:S02]  /*18400*/  HADD2.F32 R29, -RZ, R32.reuse.H0_H0 ;  /* 0x20000020ff1d7230 */ /* 0x100fe40000004100 */
[----:B------:R-:W-:Y:S01]  /*18410*/  FFMA.FTZ R40, R27, R40, R35 ;  /* 0x000000281b287223 */ /* 0x000fe20000010023 */
[----:B------:R-:W-:Y:S01]  /*18420*/  HADD2.F32 R27, -RZ, R31.H0_H0 ;  /* 0x2000001fff1b7230 */ /* 0x000fe20000004100 */
[----:B------:R-:W-:Y:S01]  /*18430*/  F2FP.F16.E4M3.UNPACK_B R34, R8.H1 ;  /* 0x00000008ff22723e */ /* 0x000fe200030006ff */
[----:B------:R-:W-:Y:S02]  /*18440*/  HADD2.F32 R39, -RZ, R39.H1_H1 ;  /* 0x30000027ff277230 */ /* 0x000fe40000004100 */
[C---:B------:R-:W-:Y:S01]  /*18450*/  FMUL.FTZ R35, R29.reuse, R33 ;  /* 0x000000211d237220 */ /* 0x040fe20000410000 */
[----:B------:R-:W-:Y:S02]  /*18460*/  HADD2.F32 R32, -RZ, R32.H1_H1 ;  /* 0x30000020ff207230 */ /* 0x000fe40000004100 */
[----:B------:R-:W-:Y:S01]  /*18470*/  FMUL.FTZ R29, R29, R27 ;  /* 0x0000001b1d1d7220 */ /* 0x000fe20000410000 */
[----:B------:R-:W-:Y:S01]  /*18480*/  HADD2.F32 R20, -RZ, R21.H0_H0 ;  /* 0x20000015ff147230 */ /* 0x000fe20000004100 */
[----:B------:R-:W-:Y:S01]  /*18490*/  F2FP.SATFINITE.E4M3.F32.PACK_AB_MERGE_C R45, R50, R45, RZ ;  /* 0x0000002d322d723e */ /* 0x000fe200048070ff */
[----:B------:R-:W-:-:S02]  /*184a0*/  HADD2.F32 R31, -RZ, R31.H1_H1 ;  /* 0x3000001fff1f7230 */ /* 0x000fc40000004100 */
[----:B------:R-:W-:Y:S01]  /*184b0*/  FMUL.FTZ R36, R32, R39 ;  /* 0x0000002720247220 */ /* 0x000fe20000410000 */
[----:B------:R-:W-:Y:S02]  /*184c0*/  HADD2.F32 R21, -RZ, R21.H1_H1 ;  /* 0x30000015ff157230 */ /* 0x000fe40000004100 */
[C---:B------:R-:W-:Y:S01]  /*184d0*/  FFMA.FTZ R35, R20.reuse, R27, -R35 ;  /* 0x0000001b14237223 */ /* 0x040fe20000010823 */
        /* <DEDUP_REMOVED lines=20> */
[C---:B------:R-:W-:Y:S01]  /*18620*/  FMUL.FTZ R38, R14.reuse, R34 ;  /* 0x000000220e267220 */ /* 0x040fe20000410000 */
[-C--:B------:R-:W-:Y:S01]  /*18630*/  FMUL.FTZ R21, R14, R29.reuse ;  /* 0x0000001d0e157220 */ /* 0x080fe20000410000 */
[----:B------:R-:W-:Y:S01]  /*18640*/  F2FP.F16.E4M3.UNPACK_B R14, R8 ;  /* 0x00000008ff0e723e */ /* 0x000fe200020006ff */
[----:B------:R-:W-:Y:S02]  /*18650*/  HADD2.F32 R8, -RZ, R3.H0_H0 ;  /* 0x20000003ff087230 */ /* 0x000fe40000004100 */
[C---:B------:R-:W-:Y:S01]  /*18660*/  FFMA.FTZ R38, R7.reuse, R29, -R38 ;  /* 0x0000001d07267223 */ /* 0x040fe20000010826 */
[----:B------:R-:W-:Y:S01]  /*18670*/  FFMA.FTZ R42, R7, R34, R21 ;  /* 0x00000022072a7223 */ /* 0x000fe20000010015 */
[----:B------:R-:W-:-:S02]  /*18680*/  HADD2.F32 R7, -RZ, R6.H0_H0 ;  /* 0x20000006ff077230 */ /* 0x000fc40000004100 */
[--C-:B------:R-:W-:Y:S01]  /*18690*/  HADD2.F32 R20, -RZ, R14.reuse.H0_H0 ;  /* 0x2000000eff147230 */ /* 0x100fe20000004100 */
[----:B------:R-:W-:Y:S01]  /*186a0*/  F2FP.SATFINITE.E4M3.F32.PACK_AB_MERGE_C R38, R38, R39, RZ ;  /* 0x000000272626723e */ /* 0x000fe200048070ff */
[----:B------:R-:W-:Y:S01]  /*186b0*/  HADD2.F32 R21, -RZ, R3.H1_H1 ;  /* 0x30000003ff157230 */ /* 0x000fe20000004100 */
[----:B------:R-:W-:Y:S01]  /*186c0*/  F2FP.SATFINITE.E4M3.F32.PACK_AB_MERGE_C R31, R42, R31, RZ ;  /* 0x0000001f2a1f723e */ /* 0x000fe200048070ff */
[----:B------:R-:W-:Y:S02]  /*186d0*/  HADD2.F32 R27, -RZ, R14.H1_H1 ;  /* 0x3000000eff1b7230 */ /* 0x000fe40000004100 */
[C---:B------:R-:W-:Y:S01]  /*186e0*/  FMUL.FTZ R14, R7.reuse, R20 ;  /* 0x00000014070e7220 */ /* 0x040fe20000410000 */
[----:B------:R-:W-:Y:S02]  /*186f0*/  HADD2.F32 R6, -RZ, R6.H1_H1 ;  /* 0x30000006ff067230 */ /* 0x000fe40000004100 */
[----:B------:R-:W-:Y:S01]  /*18700*/  FMUL.FTZ R7, R7, R8 ;  /* 0x0000000807077220 */ /* 0x000fe20000410000 */
[----:B------:R-:W-:-:S02]  /*18710*/  HADD2.F32 R3, -RZ, R4.H0_H0 ;  /* 0x20000004ff037230 */ /* 0x000fc40000004100 */
[----:B------:R-:W-:Y:S02]  /*18720*/  HADD2.F32 R4, -RZ, R4.H1_H1 ;  /* 0x30000004ff047230 */ /* 0x000fe40000004100 */
[C---:B------:R-:W-:Y:S01]  /*18730*/  FMUL.FTZ R29, R6.reuse, R27 ;  /* 0x0000001b061d7220 */ /* 0x040fe20000410000 */
[-C--:B------:R-:W-:Y:S01]  /*18740*/  FMUL.FTZ R34, R6, R21.reuse ;  /* 0x0000001506227220 */ /* 0x080fe20000410000 */
[C---:B------:R-:W-:Y:S01]  /*18750*/  FFMA.FTZ R6, R3.reuse, R8, -R14 ;  /* 0x0000000803067223 */ /* 0x040fe2000001080e */
[----:B------:R-:W-:Y:S01]  /*18760*/  FFMA.FTZ R3, R3, R20, R7 ;  /* 0x0000001403037223 */ /* 0x000fe20000010007 */
[C---:B------:R-:W-:Y:S01]  /*18770*/  FFMA.FTZ R29, R4.reuse, R21, -R29 ;  /* 0x00000015041d7223 */ /* 0x040fe2000001081d */
[----:B------:R-:W-:Y:S01]  /*18780*/  FFMA.FTZ R34, R4, R27, R34 ;  /* 0x0000001b04227223 */ /* 0x000fe20000010022 */
[----:B------:R-:W-:Y:S02]  /*18790*/  F2FP.SATFINITE.E4M3.F32.PACK_AB_MERGE_C R7, R48, R43, RZ ;  /* 0x0000002b3007723e */ /* 0x000fe400048070ff */
[----:B------:R-:W-:-:S02]  /*187a0*/  F2FP.SATFINITE.E4M3.F32.PACK_AB_MERGE_C R4, R37, R46, RZ ;  /* 0x0000002e2504723e */ /* 0x000fc400048070ff */
[----:B------:R-:W-:Y:S02]  /*187b0*/  F2FP.SATFINITE.E4M3.F32.PACK_AB_MERGE_C R8, R40, R41, RZ ;  /* 0x000000292808723e */ /* 0x000fe400048070ff */
[----:B------:R-:W-:Y:S02]  /*187c0*/  F2FP.SATFINITE.E4M3.F32.PACK_AB_MERGE_C R7, R28, R15, R7 ;  /* 0x0000000f1c07723e */ /* 0x000fe40004807007 */
[----:B------:R-:W-:Y:S02]  /*187d0*/  F2FP.SATFINITE.E4M3.F32.PACK_AB_MERGE_C R4, R36, R35, R4 ;  /* 0x000000232404723e */ /* 0x000fe40004807004 */
[----:B------:R-:W-:Y:S02]  /*187e0*/  F2FP.SATFINITE.E4M3.F32.PACK_AB_MERGE_C R6, R29, R6, R38 ;  /* 0x000000061d06723e */ /* 0x000fe40004807026 */
[----:B------:R-:W-:Y:S02]  /*187f0*/  F2FP.SATFINITE.E4M3.F32.PACK_AB_MERGE_C R8, R32, R33, R8 ;  /* 0x000000212008723e */ /* 0x000fe40004807008 */
[----:B------:R-:W-:Y:S01]  /*18800*/  F2FP.SATFINITE.E4M3.F32.PACK_AB_MERGE_C R10, R34, R3, R31 ;  /* 0x00000003220a723e */ /* 0x000fe2000480701f */
[----:B------:R4:W-:Y:S04]  /*18810*/  STS.128 [R47+0x1e200], R4 ;  /* 0x01e200042f007388 */ /* 0x0009e80000000c00 */
[----:B------:R4:W-:Y:S02]  /*18820*/  STS.128 [R0+0x1e200], R8 ;  /* 0x01e2000800007388 */ /* 0x0009e40000000c00 */
.L_x_559:
[----:B------:R-:W-:Y:S05]  /*18830*/  BSYNC B0 ;  /* 0x0000000000007941 */ /* 0x000fea0003800000 */
.L_x_552:
[----:B------:R-:W-:Y:S01]  /*18840*/  @!PT LDS RZ, [RZ] ;  /* 0x00000000fffff984 */ /* 0x000fe20000000800 */
[----:B------:R-:W-:Y:S01]  /*18850*/  @!PT LDS RZ, [RZ] ;  /* 0x00000000fffff984 */ /* 0x000fe20000000800 */
[----:B------:R-:W-:Y:S01]  /*18860*/  @!PT LDS RZ, [RZ] ;  /* 0x00000000fffff984 */ /* 0x000fe20000000800 */
[----:B------:R-:W-:Y:S01]  /*18870*/  @!PT LDS RZ, [RZ] ;  /* 0x00000000fffff984 */ /* 0x000fe20000000800 */
[----:B------:R1:W-:Y:S06]  /*18880*/  MEMBAR.ALL.CTA ;  /* 0x0000000000007992 */ /* 0x0003ec0000008000 */
[----:B-1----:R-:W1:Y:S01]  /*18890*/  FENCE.VIEW.ASYNC.S ;  /* 0x00000000000073c6 */ /* 0x002e620000000000 */
[----:B------:R-:W-:Y:S05]  /*188a0*/  WARPSYNC.ALL ;  /* 0x0000000000007948 */ /* 0x000fea0003800000 */
[----:B-1----:R-:W-:Y:S06]  /*188b0*/  BAR.SYNC.DEFER_BLOCKING 0xd, 0x100 ;  /* 0x0344000000007b1d */ /* 0x002fec0000010000 */
.L_x_550:
[----:B0--34-:R-:W-:-:S05]  /*188c0*/  IMAD.U32 R0, RZ, RZ, UR49 ;  /* 0x00000031ff007e24 */ /* 0x019fca000f8e00ff */
[----:B------:R-:W-:-:S13]  /*188d0*/  ISETP.NE.AND P0, PT, R0, 0x3, PT ;  /* 0x000000030000780c */ /* 0x000fda0003f05270 */
[----:B------:R-:W-:Y:S05]  /*188e0*/  @!P0 BRA `(.L_x_579) ;  /* 0x0000000000048947 */ /* 0x000fea0003800000 */
[----:B------:R-:W-:Y:S01]  /*188f0*/  BPT.TRAP 0x1 ;  /* 0x000000040000795c */ /* 0x000fe20000300000 */
.L_x_579:
[----:B------:R-:W3:Y:S04]  /*18900*/  LDL R0, [R1+0x24] ;  /* 0x0000240001007983 */ /* 0x000ee80000100800 */
[----:B--2---:R-:W2:Y:S01]  /*18910*/  LDL R3, [R1+0x34] ;  /* 0x0000340001037983 */ /* 0x004ea20000100800 */
[----:B---3--:R-:W-:Y:S01]  /*18920*/  IMAD R0, R0, 0x8, R18 ;  /* 0x0000000800007824 */ /* 0x008fe200078e0212 */
[----:B--2---:R-:W-:-:S04]  /*18930*/  SHF.L.U32 R3, R3, 0x1f, RZ ;  /* 0x0000001f03037819 */ /* 0x004fc800000006ff */
[----:B------:R0:W2:Y:S01]  /*18940*/  SYNCS.PHASECHK.TRANS64.TRYWAIT P1, [R0+URZ+0x33430], R3 ;  /* 0x03343003000075a7 */ /* 0x0000a2000802017f */
[----:B------:R-:W-:Y:S05]  /*18950*/  @!P0 BRA `(.L_x_580) ;  /* 0x0000000000048947 */ /* 0x000fea0003800000 */
[----:B------:R-:W-:Y:S01]  /*18960*/  BPT.TRAP 0x1 ;  /* 0x000000040000795c */ /* 0x000fe20000300000 */
.L_x_580:
[----:B-----5:R-:W-:Y:S01]  /*18970*/  MOV R25, RZ ;  /* 0x000000ff00197202 */ /* 0x020fe20000000f00 */
[----:B--2---:R-:W-:Y:S06]  /*18980*/  @P1 BRA `(.L_x_581) ;  /* 0x0000000000081947 */ /* 0x004fec0003800000 */
[----:B------:R-:W2:Y:S02]  /*18990*/  SYNCS.PHASECHK.TRANS64.TRYWAIT P1, [R0+URZ+0x33430], R3 ;  /* 0x03343003000075a7 */ /* 0x000ea4000802017f */
[----:B--2---:R-:W-:Y:S05]  /*189a0*/  @!P1 BRA `(.L_x_582) ;  /* 0x0000016c009c9947 */ /* 0x004fea0003800000 */
.L_x_581:
[----:B------:R-:W-:Y:S05]  /*189b0*/  WARPSYNC.ALL ;  /* 0x0000000000007948 */ /* 0x000fea0003800000 */
[----:B------:R-:W3:Y:S01]  /*189c0*/  LDL R120, [R1+0x24] ;  /* 0x0000240001787983 */ /* 0x000ee20000100800 */
[----:B0-2---:R-:W-:Y:S01]  /*189d0*/  VIADD R3, R18, 0x24200 ;  /* 0x0002420012037836 */ /* 0x005fe20000000000 */
[----:B------:R-:W-:Y:S01]  /*189e0*/  R2UR UR28, R44 ;  /* 0x000000002c1c72ca */ /* 0x000fe200000e0000 */
[----:B------:R-:W-:Y:S01]  /*189f0*/  IMAD.MOV.U32 R5, RZ, RZ, -0x7fffffe0 ;  /* 0x80000020ff057424 */ /* 0x000fe200078e00ff */
[----:B------:R-:W-:Y:S01]  /*18a00*/  WARPGROUP.ARRIVE ;  /* 0x00000000000079c5 */ /* 0x000fe20000000000 */
[----:B------:R-:W-:Y:S01]  /*18a10*/  UMOV UR29, 0x80000020 ;  /* 0x80000020001d7882 */ /* 0x000fe20000000000 */
[----:B------:R-:W-:Y:S01]  /*18a20*/  SHF.R.U32.HI R3, RZ, 0x4, R3 ;  /* 0x00000004ff037819 */ /* 0x000fe20000011603 */
[----:B------:R-:W-:Y:S01]  /*18a30*/  IMAD.MOV.U32 R7, RZ, RZ, -0x7fffffe0 ;  /* 0x80000020ff077424 */ /* 0x000fe200078e00ff */
[----:B------:R-:W-:Y:S01]  /*18a40*/  R2UR UR31, R5 ;  /* 0x00000000051f72ca */ /* 0x000fe200000e0000 */
[----:B------:R-:W-:Y:S01]  /*18a50*/  UMOV UR5, UR29 ;  /* 0x0000001d00057c82 */ /* 0x000fe20008000000 */
[----:B------:R-:W-:Y:S01]  /*18a60*/  LOP3.LUT R3, R3, 0x3fff, RZ, 0xc0, !PT ;  /* 0x00003fff03037812 */ /* 0x000fe200078ec0ff */
[----:B------:R-:W-:Y:S01]  /*18a70*/  UMOV UR9, UR29 ;  /* 0x0000001d00097c82 */ /* 0x000fe20008000000 */
[----:B------:R-:W-:Y:S01]  /*18a80*/  R2UR UR7, R7 ;  /* 0x00000000070772ca */ /* 0x000fe200000e0000 */
[----:B------:R-:W-:Y:S01]  /*18a90*/  UMOV UR13, UR29 ;  /* 0x0000001d000d7c82 */ /* 0x000fe20008000000 */
[----:B------:R-:W-:Y:S01]  /*18aa0*/  LOP3.LUT R13, R3, 0x10000, RZ, 0xfc, !PT ;  /* 0x00010000030d7812 */ /* 0x000fe200078efcff */
[----:B------:R-:W-:Y:S01]  /*18ab0*/  ULOP3.LUT UR28, UR28, 0x10000, URZ, 0xfc, !UPT ;  /* 0x000100001c1c7892 */ /* 0x000fe2000f8efc3f */
[----:B------:R-:W-:Y:S01]  /*18ac0*/  MOV R9, 0x80000020 ;  /* 0x8000002000097802 */ /* 0x000fe20000000f00 */
[----:B------:R-:W-:Y:S01]  /*18ad0*/  UMOV UR17, UR29 ;  /* 0x0000001d00117c82 */ /* 0x000fe20008000000 */
[----:B------:R-:W-:Y:S01]  /*18ae0*/  R2UR UR15, R7 ;  /* 0x00000000070f72ca */ /* 0x000fe200000e0000 */
[----:B------:R-:W-:Y:S01]  /*18af0*/  IMAD.MOV.U32 R7, RZ, RZ, -0x7fffffe0 ;  /* 0x80000020ff077424 */ /* 0x000fe200078e00ff */
[C---:B------:R-:W-:Y:S01]  /*18b00*/  R2UR UR11, R9.reuse ;  /* 0x00000000090b72ca */ /* 0x040fe200000e0000 */
[----:B------:R-:W-:Y:S01]  /*18b10*/  UIADD3 UR44, UR28, 0x2, URZ ;  /* 0x000000021c2c7890 */ /* 0x000fe2000fffe03f */
[----:B------:R-:W-:Y:S01]  /*18b20*/  R2UR UR19, R9 ;  /* 0x00000000091372ca */ /* 0x000fe200000e0000 */
[----:B------:R-:W-:Y:S01]  /*18b30*/  UMOV UR4, UR28 ;  /* 0x0000001c00047c82 */ /* 0x000fe20008000000 */
[----:B------:R-:W-:Y:S01]  /*18b40*/  UMOV UR8, UR28 ;  /* 0x0000001c00087c82 */ /* 0x000fe20008000000 */
[----:B------:R-:W-:Y:S01]  /*18b50*/  UMOV UR12, UR28 ;  /* 0x0000001c000c7c82 */ /* 0x000fe20008000000 */
[----:B------:R-:W-:Y:S01]  /*18b60*/  UMOV UR16, UR28 ;  /* 0x0000001c00107c82 */ /* 0x000fe20008000000 */
[----:B------:R-:W-:Y:S01]  /*18b70*/  R2UR UR47, R7 ;  /* 0x00000000072f72ca */ /* 0x000fe200000e0000 */
[----:B------:R-:W-:Y:S01]  /*18b80*/  UMOV UR45, 0x80000020 ;  /* 0x80000020002d7882 */ /* 0x000fe20000000000 */
[----:B------:R-:W-:-:S02]  /*18b90*/  IMAD.MOV.U32 R9, RZ, RZ, -0x7fffffe0 ;  /* 0x80000020ff097424 */ /* 0x000fc400078e00ff */
[----:B------:R-:W-:Y:S02]  /*18ba0*/  IMAD.MOV.U32 R11, RZ, RZ, -0x7fffffe0 ;  /* 0x80000020ff0b7424 */ /* 0x000fe400078e00ff */
[----:B------:R-:W-:Y:S02]  /*18bb0*/  IMAD.MOV.U32 R7, RZ, RZ, -0x7fffffe0 ;  /* 0x80000020ff077424 */ /* 0x000fe400078e00ff */
[----:B------:R-:W-:-:S05]  /*18bc0*/  IMAD.MOV.U32 R5, RZ, RZ, -0x7fffffe0 ;  /* 0x80000020ff057424 */ /* 0x000fca00078e00ff */
[----:B------:R-:W-:Y:S01]  /*18bd0*/  R2UR UR43, R5 ;  /* 0x00000000052b72ca */ /* 0x000fe200000e0000 */
[----:B---3--:R-:W-:-:S04]  /*18be0*/  IMAD R4, R120, 0x780, R13 ;  /* 0x0000078078047824 */ /* 0x008fc800078e020d */
[C---:B------:R-:W-:Y:S01]  /*18bf0*/  VIADD R6, R4.reuse, 0x80 ;  /* 0x0000008004067836 */ /* 0x040fe20000000000 */
[C---:B------:R-:W-:Y:S01]  /*18c00*/  R2UR UR30, R4.reuse ;  /* 0x00000000041e72ca */ /* 0x040fe200000e0000 */
[C---:B------:R-:W-:Y:S02]  /*18c10*/  VIADD R8, R4.reuse, 0x100 ;  /* 0x0000010004087836 */ /* 0x040fe40000000000 */
[----:B------:R-:W-:Y:S01]  /*18c20*/  VIADD R10, R4, 0x102 ;  /* 0x00000102040a7836 */ /* 0x000fe20000000000 */
[----:B------:R-:W-:Y:S01]  /*18c30*/  R2UR UR6, R6 ;  /* 0x00000000060672ca */ /* 0x000fe200000e0000 */
[----:B------:R-:W-:Y:S01]  /*18c40*/  VIADD R6, R4, 0x180 ;  /* 0x0000018004067836 */ /* 0x000fe20000000000 */
[----:B------:R-:W-:Y:S01]  /*18c50*/  R2UR UR10, R8 ;  /* 0x00000000080a72ca */ /* 0x000fe200000e0000 */
[----:B------:R-:W-:-:S03]  /*18c60*/  VIADD R8, R4, 0x200 ;  /* 0x0000020004087836 */ /* 0x000fc60000000000 */
[----:B------:R-:W-:Y:S01]  /*18c70*/  R2UR UR14, R6 ;  /* 0x00000000060e72ca */ /* 0x000fe200000e0000 */
[----:B------:R-:W-:Y:S01]  /*18c80*/  VIADD R6, R4, 0x2 ;  /* 0x0000000204067836 */ /* 0x000fe20000000000 */
[----:B------:R-:W-:Y:S01]  /*18c90*/  R2UR UR18, R8 ;  /* 0x00000000081272ca */ /* 0x000fe200000e0000 */
[----:B------:R-:W-:Y:S01]  /*18ca0*/  QGMMA.64x32x32.F32.E4M3.E4M3 R92, gdesc[UR28], RZ, !UPT, gsb0 ;  /* 0x006000001c5c79f3 */ /* 0x000fe2000c0008ff */
[----:B------:R-:W-:Y:S02]  /*18cb0*/  VIADD R8, R4, 0x82 ;  /* 0x0000008204087836 */ /* 0x000fe40000000000 */
[----:B------:R-:W-:Y:S02]  /*18cc0*/  R2UR UR46, R6 ;  /* 0x00000000062e72ca */ /* 0x000fe400000e0000 */
[----:B------:R-:W-:Y:S01]  /*18cd0*/  IADD3 R6, R4, 0x182, RZ ;  /* 0x0000018204067810 */ /* 0x000fe20007ffe0ff */
[----:B------:R-:W-:Y:S02]  /*18ce0*/  WARPGROUP.DEPBAR.LE gsb0, 0x0 ;  /* 0x00008000000079c5 */ /* 0x000fe40000010000 */
[----:B------:R-:W-:-:S06]  /*18cf0*/  WARPGROUP.ARRIVE ;  /* 0x00000000000079c5 */ /* 0x000fcc0000000000 */
[----:B------:R-:W-:Y:S01]  /*18d00*/  QGMMA.64x32x32.F32.E4M3.E4M3 R76, gdesc[UR4], RZ, !UPT, gsb0 ;  /* 0x00600000044c79f3 */ /* 0x000fe2000c0008ff */
[----:B------:R-:W-:Y:S01]  /*18d10*/  R2UR UR6, R8 ;  /* 0x00000000080672ca */ /* 0x000fe200000e0000 */
[----:B------:R-:W-:Y:S01]  /*18d20*/  UMOV UR4, UR44 ;  /* 0x0000002c00047c82 */ /* 0x000fe20008000000 */
[----:B------:R-:W-:Y:S01]  /*18d30*/  R2UR UR7, R9 ;  /* 0x00000000090772ca */ /* 0x000fe200000e0000 */
[----:B------:R-:W-:Y:S01]  /*18d40*/  UMOV UR5, UR45 ;  /* 0x0000002d00057c82 */ /* 0x000fe20008000000 */
[----:B------:R-:W-:Y:S02]  /*18d50*/  VIADD R8, R4, 0x202 ;  /* 0x0000020204087836 */ /* 0x000fe40000000000 */
[----:B------:R-:W-:Y:S01]  /*18d60*/  IMAD.MOV.U32 R9, RZ, RZ, -0x7fffffe0 ;  /* 0x80000020ff097424 */ /* 0x000fe200078e00ff */
[----:B------:R-:W-:Y:S02]  /*18d70*/  WARPGROUP.DEPBAR.LE gsb0, 0x0 ;  /* 0x00008000000079c5 */ /* 0x000fe40000010000 */
[----:B------:R-:W-:-:S06]  /*18d80*/  WARPGROUP.ARRIVE ;  /* 0x00000000000079c5 */ /* 0x000fcc0000000000 */
[----:B------:R-:W-:Y:S01]  /*18d90*/  QGMMA.64x32x32.F32.E4M3.E4M3 R60, gdesc[UR8], RZ, !UPT, gsb0 ;  /* 0x00600000083c79f3 */ /* 0x000fe2000c0008ff */
[----:B------:R-:W-:Y:S01]  /*18da0*/  R2UR UR10, R10 ;  /* 0x000000000a0a72ca */ /* 0x000fe200000e0000 */
[----:B------:R-:W-:Y:S01]  /*18db0*/  UMOV UR8, UR44 ;  /* 0x0000002c00087c82 */ /* 0x000fe20008000000 */
[----:B------:R-:W-:Y:S01]  /*18dc0*/  R2UR UR11, R11 ;  /* 0x000000000b0b72ca */ /* 0x000fe200000e0000 */
[----:B------:R-:W-:Y:S01]  /*18dd0*/  UMOV UR9, UR45 ;  /* 0x0000002d00097c82 */ /* 0x000fe20008000000 */
[----:B------:R-:W-:Y:S01]  /*18de0*/  IMAD.MOV.U32 R11, RZ, RZ, -0x7fffffe0 ;  /* 0x80000020ff0b7424 */ /* 0x000fe200078e00ff */
        /* <DEDUP_REMOVED lines=21> */
[----:B------:R-:W-:Y:S03]  /*18f40*/  QGMMA.64x32x32.F32.E4M3.E4M3 R92, gdesc[UR44], R92, gsb0 ;  /* 0x006000002c5c79f3 */ /* 0x000fe6000800085c */
[----:B------:R-:W-:Y:S02]  /*18f50*/  WARPGROUP.DEPBAR.LE gsb0, 0x0 ;  /* 0x00008000000079c5 */ /* 0x000fe40000010000 */
[----:B------:R-:W-:-:S06]  /*18f60*/  WARPGROUP.ARRIVE ;  /* 0x00000000000079c5 */ /* 0x000fcc0000000000 */
[----:B------:R-:W-:Y:S01]  /*18f70*/  QGMMA.64x32x32.F32.E4M3.E4M3 R76, gdesc[UR4], R76, gsb0 ;  /* 0x00600000044c79f3 */ /* 0x000fe2000800084c */
[----:B------:R-:W-:Y:S01]  /*18f80*/  R2UR UR6, R6 ;  /* 0x00000000060672ca */ /* 0x000fe200000e0000 */
[----:B------:R-:W-:Y:S01]  /*18f90*/  UIADD3 UR4, UR28, 0x200, URZ ;  /* 0x000002001c047890 */ /* 0x000fe2000fffe03f */
[----:B------:R-:W-:Y:S01]  /*18fa0*/  R2UR UR7, R7 ;  /* 0x00000000070772ca */ /* 0x000fe200000e0000 */
[----:B------:R-:W-:Y:S01]  /*18fb0*/  UMOV UR5, 0x80000020 ;  /* 0x8000002000057882 */ /* 0x000fe20000000000 */
[----:B------:R-:W-:Y:S01]  /*18fc0*/  VIADD R6, R4, 0x400 ;  /* 0x0000040004067836 */ /* 0x000fe20000000000 */
[----:B------:R-:W-:Y:S01]  /*18fd0*/  UMOV UR21, UR5 ;  /* 0x0000000500157c82 */ /* 0x000fe20008000000 */
[----:B------:R-:W-:Y:S02]  /*18fe0*/  IMAD.MOV.U32 R7, RZ, RZ, -0x7fffffe0 ;  /* 0x80000020ff077424 */ /* 0x000fe400078e00ff */
[----:B------:R-:W-:Y:S01]  /*18ff0*/  UMOV UR20, UR4 ;  /* 0x0000000400147c82 */ /* 0x000fe20008000000 */
[----:B------:R-:W-:-:S02]  /*19000*/  WARPGROUP.DEPBAR.LE gsb0, 0x0 ;  /* 0x00008000000079c5 */ /* 0x000fc40000010000 */
[----:B------:R-:W-:-:S06]  /*19010*/  WARPGROUP.ARRIVE ;  /* 0x00000000000079c5 */ /* 0x000fcc0000000000 */
[----:B------:R-:W-:Y:S01]  /*19020*/  QGMMA.64x32x32.F32.E4M3.E4M3 R60, gdesc[UR8], R60, gsb0 ;  /* 0x00600000083c79f3 */ /* 0x000fe2000800083c */
[----:B------:R-:W-:Y:S01]  /*19030*/  R2UR UR10, R8 ;  /* 0x00000000080a72ca */ /* 0x000fe200000e0000 */
[----:B------:R-:W-:Y:S01]  /*19040*/  UMOV UR8, UR4 ;  /* 0x0000000400087c82 */ /* 0x000fe20008000000 */
[----:B------:R-:W-:Y:S01]  /*19050*/  R2UR UR11, R9 ;  /* 0x00000000090b72ca */ /* 0x000fe200000e0000 */
[----:B------:R-:W-:Y:S01]  /*19060*/  UMOV UR9, UR5 ;  /* 0x0000000500097c82 */ /* 0x000fe20008000000 */
[----:B------:R-:W-:Y:S01]  /*19070*/  VIADD R8, R4, 0x480 ;  /* 0x0000048004087836 */ /* 0x000fe20000000000 */
[----:B------:R-:W-:-:S04]  /*19080*/  MOV R9, 0x80000020 ;  /* 0x8000002000097802 */ /* 0x000fc80000000f00 */
[----:B------:R-:W-:Y:S01]  /*19090*/  R2UR UR22, R8 ;  /* 0x00000000081672ca */ /* 0x000fe200000e0000 */
[----:B------:R-:W-:Y:S01]  /*190a0*/  VIADD R8, R4, 0x302 ;  /* 0x0000030204087836 */ /* 0x000fe20000000000 */
[----:B------:R-:W-:Y:S01]  /*190b0*/  R2UR UR23, R9 ;  /* 0x00000000091772ca */ /* 0x000fe200000e0000 */
[----:B------:R-:W-:Y:S01]  /*190c0*/  IMAD.MOV.U32 R9, RZ, RZ, -0x7fffffe0 ;  /* 0x80000020ff097424 */ /* 0x000fe200078e00ff */
[----:B------:R-:W-:Y:S02]  /*190d0*/  WARPGROUP.DEPBAR.LE gsb0, 0x0 ;  /* 0x00008000000079c5 */ /* 0x000fe40000010000 */
[----:B------:R-:W-:-:S06]  /*190e0*/  WARPGROUP.ARRIVE ;  /* 0x00000000000079c5 */ /* 0x000fcc0000000000 */
[----:B------:R-:W-:Y:S01]  /*190f0*/  QGMMA.64x32x32.F32.E4M3.E4M3 R44, gdesc[UR12], R44, gsb0 ;  /* 0x006000000c2c79f3 */ /* 0x000fe2000800082c */
[----:B------:R-:W-:Y:S01]  /*19100*/  R2UR UR14, R10 ;  /* 0x000000000a0e72ca */ /* 0x000fe200000e0000 */
[----:B------:R-:W-:Y:S01]  /*19110*/  UMOV UR12, UR4 ;  /* 0x00000004000c7c82 */ /* 0x000fe20008000000 */
[----:B------:R-:W-:Y:S01]  /*19120*/  R2UR UR15, R11 ;  /* 0x000000000b0f72ca */ /* 0x000fe200000e0000 */
[----:B------:R-:W-:Y:S01]  /*19130*/  UMOV UR13, UR5 ;  /* 0x00000005000d7c82 */ /* 0x000fe20008000000 */
[----:B------:R-:W-:Y:S01]  /*19140*/  VIADD R10, R4, 0x382 ;  /* 0x00000382040a7836 */ /* 0x000fe20000000000 */
[----:B------:R-:W-:Y:S01]  /*19150*/  MOV R11, 0x80000020 ;  /* 0x80000020000b7802 */ /* 0x000fe20000000f00 */
[----:B------:R-:W-:Y:S02]  /*19160*/  WARPGROUP.DEPBAR.LE gsb0, 0x0 ;  /* 0x00008000000079c5 */ /* 0x000fe40000010000 */
[----:B------:R-:W-:-:S06]  /*19170*/  WARPGROUP.ARRIVE ;  /* 0x00000000000079c5 */ /* 0x000fcc0000000000 */
[----:B------:R-:W-:Y:S01]  /*19180*/  QGMMA.64x32x32.F32.E4M3.E4M3 R28, gdesc[UR16], R28, gsb0 ;  /* 0x00600000101c79f3 */ /* 0x000fe2000800081c */
        /* <DEDUP_REMOVED lines=27> */
[----:B------:R-:W-:Y:S02]  /*19340*/  VIADD R8, R4, 0x482 ;  /* 0x0000048204087836 */ /* 0x000fe40000000000 */
[----:B------:R-:W-:-:S03]  /*19350*/  IMAD.MOV.U32 R9, RZ, RZ, -0x7fffffe0 ;  /* 0x80000020ff097424 */ /* 0x000fc600078e00ff */
        /* <DEDUP_REMOVED lines=77> */
[C---:B------:R-:W-:Y:S01]  /*19830*/  VIADD R6, R4.reuse, 0x682 ;  /* 0x0000068204067836 */ /* 0x040fe20000000000 */
[----:B------:R-:W-:Y:S01]  /*19840*/  IADD3 R4, R4, 0x702, RZ ;  /* 0x0000070204047810 */ /* 0x000fe20007ffe0ff */
[----:B------:R-:W-:Y:S01]  /*19850*/  IMAD.MOV.U32 R7, RZ, RZ, -0x7fffffe0 ;  /* 0x80000020ff077424 */ /* 0x000fe200078e00ff */
[----:B------:R-:W-:Y:S01]  /*19860*/  UMOV UR41, UR17 ;  /* 0x0000001100297c82 */ /* 0x000fe20008000000 */
[----:B------:R-:W-:Y:S01]  /*19870*/  UMOV UR40, UR16 ;  /* 0x0000001000287c82 */ /* 0x000fe20008000000 */
[----:B------:R-:W-:Y:S01]  /*19880*/  R2UR UR42, R4 ;  /* 0x00000000042a72ca */ /* 0x000fe200000e0000 */
[----:B------:R-:W-:-:S02]  /*19890*/  WARPGROUP.DEPBAR.LE gsb0, 0x0 ;  /* 0x00008000000079c5 */ /* 0x000fc40000010000 */
[----:B------:R-:W-:-:S06]  /*198a0*/  WARPGROUP.ARRIVE ;  /* 0x00000000000079c5 */ /* 0x000fcc0000000000 */
[----:B------:R-:W-:Y:S01]  /*198b0*/  QGMMA.64x32x32.F32.E4M3.E4M3 R60, gdesc[UR20], R60, gsb0 ;  /* 0x00600000143c79f3 */ /* 0x000fe2000800083c */
[----:B------:R-:W-:Y:S01]  /*198c0*/  R2UR UR22, R8 ;  /* 0x00000000081672ca */ /* 0x000fe200000e0000 */
[----:B------:R-:W-:Y:S01]  /*198d0*/  UMOV UR20, UR16 ;  /* 0x0000001000147c82 */ /* 0x000fe20008000000 */
[----:B------:R-:W-:Y:S01]  /*198e0*/  R2UR UR23, R9 ;  /* 0x00000000091772ca */ /* 0x000fe200000e0000 */
[----:B------:R-:W-:Y:S01]  /*198f0*/  UMOV UR21, UR17 ;  /* 0x0000001100157c82 */ /* 0x000fe20008000000 */
[----:B------:R-:W-:Y:S02]  /*19900*/  WARPGROUP.DEPBAR.LE gsb0, 0x0 ;  /* 0x00008000000079c5 */ /* 0x000fe40000010000 */
        /* <DEDUP_REMOVED lines=29> */
[----:B------:R-:W-:Y:S05]  /*19ae0*/  @!P0 BRA `(.L_x_583) ;  /* 0x0000000000048947 */ /* 0x000fea0003800000 */
[----:B------:R-:W-:Y:S01]  /*19af0*/  BPT.TRAP 0x1 ;  /* 0x000000040000795c */ /* 0x000fe20000300000 */
.L_x_583:
[----:B------:R-:W2:Y:S01]  /*19b00*/  LDL R3, [R1+0x68] ;  /* 0x0000680001037983 */ /* 0x000ea20000100800 */
[----:B------:R-:W-:-:S03]  /*19b10*/  P2R R6, PR, RZ, 0x1 ;  /* 0x00000001ff067803 */ /* 0x000fc60000000000 */
[----:B------:R-:W3:Y:S01]  /*19b20*/  LDL R110, [R1+0x40] ;  /* 0x00004000016e7983 */ /* 0x000ee20000100800 */
[----:B--2---:R-:W-:-:S05]  /*19b30*/  IADD3 R144, R144, 0xa0, -R3 ;  /* 0x000000a090907810 */ /* 0x004fca0007ffe803 */
        /* <DEDUP_REMOVED lines=12> */
[----:B------:R-:W-:-:S02]  /*19c00*/  FSEL R9, R94, -INF , P2 ;  /* 0xff8000005e097808 */ /* 0x000fc40001000000 */
[----:B------:R-:W-:Y:S02]  /*19c10*/  ISETP.GT.AND P2, PT, R3, 0x11, PT ;  /* 0x000000110300780c */ /* 0x000fe40003f44270 */
[----:B------:R-:W-:Y:S02]  /*19c20*/  FSEL R11, R100, -INF , P1 ;  /* 0xff800000640b7808 */ /* 0x000fe40000800000 */
[----:B------:R-:W-:Y:S02]  /*19c30*/  FMNMX.FTZ R4, R97, R4, !PT ;  /* 0x0000000461047209 */ /* 0x000fe40007810000 */
[----:B------:R-:W-:Y:S02]  /*19c40*/  FSEL R95, R95, -INF , P5 ;  /* 0xff8000005f5f7808 */ /* 0x000fe40002800000 */
[----:B------:R-:W-:Y:S02]  /*19c50*/  ISETP.GT.AND P5, PT, R3, 0x18, PT ;  /* 0x000000180300780c */ /* 0x000fe40003fa4270 */
[----:B------:R-:W-:-:S02]  /*19c60*/  FSEL R101, R101, -INF , P2 ;  /* 0xff80000065657808 */ /* 0x000fc40001000000 */
[----:B------:R-:W-:Y:S02]  /*19c70*/  FMNMX.FTZ R4, R11, R4, !PT ;  /* 0x000000040b047209 */ /* 0x000fe40007810000 */
[----:B------:R-:W-:Y:S02]  /*19c80*/  FSEL R15, R98, -INF , P4 ;  /* 0xff800000620f7808 */ /* 0x000fe40002000000 */
        /* <DEDUP_REMOVED lines=120> */
[----:B------:R-:W-:Y:S02]  /*1a410*/  FSEL R53, R50, -INF , P5 ;  /* 0xff80000032357808 */ /* 0x000fe40002800000 */
[----:B------:R-:W-:Y:S02]  /*1a420*/  FSEL R8, R37, -INF , P4 ;  /* 0xff80000025087808 */ /* 0x000fe40002000000 */
[----:B------:R-:W-:Y:S02]  /*1a430*/  FMNMX.FTZ R163, R36, R163, !PT ;  /* 0x000000a324a37209 */ /* 0x000fe40007810000 */
[----:B------:R-:W-:-:S02]  /*1a440*/  ISETP.GT.AND P5, PT, R3, 0x98, PT ;  /* 0x000000980300780c */ /* 0x000fc40003fa4270 */
[----:B------:R-:W-:Y:S02]  /*1a450*/  FMNMX.FTZ R4, R8, R163, !PT ;  /* 0x000000a308047209 */ /* 0x000fe40007810000 */
[----:B------:R-:W-:Y:S02]  /*1a460*/  FSEL R33, R40, -INF , P5 ;  /* 0xff80000028217808 */ /* 0x000fe40002800000 */
[----:B------:R-:W-:Y:S02]  /*1a470*/  ISETP.GT.AND P6, PT, R3, 0x99, PT ;  /* 0x000000990300780c */ /* 0x000fe40003fc4270 */
[----:B------:R-:W-:Y:S02]  /*1a480*/  FMNMX.FTZ R4, R33, R4, !PT ;  /* 0x0000000421047209 */ /* 0x000fe40007810000 */
[----:B------:R-:W-:-:S04]  /*1a490*/  FSEL R41, R41, -INF , P6 ;  /* 0xff80000029297808 */ /* 0x000fc80003000000 */
[----:B------:R-:W-:-:S05]  /*1a4a0*/  FMNMX.FTZ R12, R41, R4, !PT ;  /* 0x00000004290c7209 */ /* 0x000fca0007810000 */
[----:B------:R-:W1:Y:S02]  /*1a4b0*/  SHFL.BFLY PT, R37, R12, 0x2, 0x1f ;  /* 0x0c401f000c257f89 */ /* 0x000e6400000e0000 */
[----:B-1----:R-:W-:-:S05]  /*1a4c0*/  FMNMX.FTZ R14, R12, R37, !PT ;  /* 0x000000250c0e7209 */ /* 0x002fca0007810000 */
[----:B------:R-:W0:Y:S01]  /*1a4d0*/  SHFL.BFLY PT, R37, R14, 0x1, 0x1f ;  /* 0x0c201f000e257f89 */ /* 0x000e2200000e0000 */
[----:B------:R-:W-:Y:S02]  /*1a4e0*/  P2R R24, PR, RZ, 0x4 ;  /* 0x00000004ff187803 */ /* 0x000fe40000000000 */
[----:B0-----:R-:W-:Y:S02]  /*1a4f0*/  FMNMX.FTZ R4, R14, R37, !PT ;  /* 0x000000250e047209 */ /* 0x001fe40007810000 */
[----:B------:R-:W-:-:S04]  /*1a500*/  FMNMX.FTZ R14, R9, R95, !PT ;  /* 0x0000005f090e7209 */ /* 0x000fc80007810000 */
[----:B------:R-:W-:-:S04]  /*1a510*/  FMNMX.FTZ R14, R15, R14, !PT ;  /* 0x0000000e0f0e7209 */ /* 0x000fc80007810000 */
[----:B------:R-:W-:-:S04]  /*1a520*/  FMNMX.FTZ R14, R99, R14, !PT ;  /* 0x0000000e630e7209 */ /* 0x000fc80007810000 */
[----:B------:R-:W-:Y:S01]  /*1a530*/  FMNMX.FTZ R14, R27, R14, !PT ;  /* 0x0000000e1b0e7209 */ /* 0x000fe20007810000 */
[----:B------:R-:W-:-:S03]  /*1a540*/  FFMA.FTZ R20, R2, R4, -8 ;  /* 0xc100000002147423 */ /* 0x000fc60000010004 */
[----:B------:R-:W-:Y:S02]  /*1a550*/  FMNMX.FTZ R14, R103, R14, !PT ;  /* 0x0000000e670e7209 */ /* 0x000fe40007810000 */
[----:B------:R-:W-:Y:S02]  /*1a560*/  FSETP.NEU.FTZ.AND P2, PT, R4, -INF , PT ;  /* 0xff8000000400780b */ /* 0x000fe40003f5d000 */
[----:B------:R-:W-:Y:S02]  /*1a570*/  FMNMX.FTZ R14, R77, R14, !PT ;  /* 0x0000000e4d0e7209 */ /* 0x000fe40007810000 */
[----:B------:R-:W-:Y:S02]  /*1a580*/  P2R R28, PR, RZ, 0x1 ;  /* 0x00000001ff1c7803 */ /* 0x000fe40000000000 */
[----:B------:R-:W-:Y:S02]  /*1a590*/  P2R R26, PR, RZ, 0x2 ;  /* 0x00000002ff1a7803 */ /* 0x000fe40000000000 */
[----:B------:R-:W-:-:S02]  /*1a5a0*/  ISETP.GT.AND P1, PT, R3, 0x79, PT ;  /* 0x000000790300780c */ /* 0x000fc40003f24270 */
[----:B------:R-:W-:Y:S02]  /*1a5b0*/  ISETP.GT.AND P0, PT, R3, 0x80, PT ;  /* 0x000000800300780c */ /* 0x000fe40003f04270 */
[----:B------:R-:W-:Y:S02]  /*1a5c0*/  FSEL R3, R20, RZ, P2 ;  /* 0x000000ff14037208 */ /* 0x000fe40001000000 */
[----:B------:R-:W-:-:S04]  /*1a5d0*/  FMNMX.FTZ R20, R107, R14, !PT ;  /* 0x0000000e6b147209 */ /* 0x000fc80007810000 */
[----:B------:R-:W-:-:S04]  /*1a5e0*/  FMNMX.FTZ R20, R81, R20, !PT ;  /* 0x0000001451147209 */ /* 0x000fc80007810000 */
[----:B------:R-:W-:-:S04]  /*1a5f0*/  FMNMX.FTZ R20, R79, R20, !PT ;  /* 0x000000144f147209 */ /* 0x000fc80007810000 */
[----:B------:R-:W-:-:S04]  /*1a600*/  FMNMX.FTZ R20, R85, R20, !PT ;  /* 0x0000001455147209 */ /* 0x000fc80007810000 */
[----:B------:R-:W-:-:S04]  /*1a610*/  FMNMX.FTZ R20, R83, R20, !PT ;  /* 0x0000001453147209 */ /* 0x000fc80007810000 */
[----:B------:R-:W-:-:S04]  /*1a620*/  FMNMX.FTZ R20, R89, R20, !PT ;  /* 0x0000001459147209 */ /* 0x000fc80007810000 */
[----:B------:R-:W-:-:S04]  /*1a630*/  FMNMX.FTZ R20, R87, R20, !PT ;  /* 0x0000001457147209 */ /* 0x000fc80007810000 */
[----:B------:R-:W-:Y:S02]  /*1a640*/  FMNMX.FTZ R20, R61, R20, !PT ;  /* 0x000000143d147209 */ /* 0x000fe40007810000 */
[----:B------:R-:W-:Y:S02]  /*1a650*/  ISETP.NE.AND P2, PT, R24, RZ, PT ;  /* 0x000000ff1800720c */ /* 0x000fe40003f45270 */
[----:B------:R-:W-:-:S04]  /*1a660*/  FMNMX.FTZ R24, R91, R20, !PT ;  /* 0x000000145b187209 */ /* 0x000fc80007810000 */
[----:B------:R-:W-:-:S04]  /*1a670*/  FMNMX.FTZ R24, R65, R24, !PT ;  /* 0x0000001841187209 */ /* 0x000fc80007810000 */
[----:B------:R-:W-:-:S04]  /*1a680*/  FMNMX.FTZ R24, R63, R24, !PT ;  /* 0x000000183f187209 */ /* 0x000fc80007810000 */
[----:B------:R-:W-:-:S04]  /*1a690*/  FMNMX.FTZ R24, R69, R24, !PT ;  /* 0x0000001845187209 */ /* 0x000fc80007810000 */
[----:B------:R-:W-:-:S04]  /*1a6a0*/  FMNMX.FTZ R24, R67, R24, !PT ;  /* 0x0000001843187209 */ /* 0x000fc80007810000 */
[----:B------:R-:W-:-:S04]  /*1a6b0*/  FMNMX.FTZ R24, R141, R24, !PT ;  /* 0x000000188d187209 */ /* 0x000fc80007810000 */
[----:B------:R-:W-:Y:S02]  /*1a6c0*/  FMNMX.FTZ R24, R71, R24, !PT ;  /* 0x0000001847187209 */ /* 0x000fe40007810000 */
[----:B------:R-:W-:Y:S02]  /*1a6d0*/  FSEL R59, R59, -INF , P1 ;  /* 0xff8000003b3b7808 */ /* 0x000fe40000800000 */
        /* <DEDUP_REMOVED lines=12> */
[----:B------:R-:W-:Y:S02]  /*1a7a0*/  FMNMX.FTZ R28, R59, R26, !PT ;  /* 0x0000001a3b1c7209 */ /* 0x000fe40007810000 */
[----:B------:R-:W-:-:S02]  /*1a7b0*/  FSEL R31, R31, -INF , P0 ;  /* 0xff8000001f1f7808 */ /* 0x000fc40000000000 */
[----:B------:R-:W-:Y:S02]  /*1a7c0*/  FMNMX.FTZ R28, R37, R28, !PT ;  /* 0x0000001c251c7209 */ /* 0x000fe40007810000 */
[----:B------:R-:W-:Y:S02]  /*1a7d0*/  FSEL R163, R34, -INF , P1 ;  /* 0xff80000022a37808 */ /* 0x000fe40000800000 */
[----:B------:R-:W-:Y:S01]  /*1a7e0*/  FMNMX.FTZ R28, R31, R28, !PT ;  /* 0x0000001c1f1c7209 */ /* 0x000fe20007810000 */
[----:B------:R-:W-:-:S01]  /*1a7f0*/  FFMA.FTZ R216, R2, R5, -R3 ;  /* 0x0000000502d87223 */ /* 0x000fc20000010803 */
[C-C-:B------:R-:W-:Y:S01]  /*1a800*/  FFMA.FTZ R5, R2.reuse, R73, -R3.reuse ;  /* 0x0000004902057223 */ /* 0x140fe20000010803 */
[----:B------:R-:W-:Y:S02]  /*1a810*/  FSEL R73, R35, -INF , P2 ;  /* 0xff80000023497808 */ /* 0x000fe40001000000 */
[----:B------:R-:W-:Y:S01]  /*1a820*/  FMNMX.FTZ R28, R163, R28, !PT ;  /* 0x0000001ca31c7209 */ /* 0x000fe20007810000 */
[----:B------:R-:W-:-:S01]  /*1a830*/  FFMA.FTZ R214, R2, R117, -R3 ;  /* 0x0000007502d67223 */ /* 0x000fc20000010803 */
[----:B------:R-:W-:Y:S01]  /*1a840*/  FSEL R117, R38, -INF , P3 ;  /* 0xff80000026757808 */ /* 0x000fe20001800000 */
[----:B------:R-:W-:-:S01]  /*1a850*/  FFMA.FTZ R218, R2, R11, -R3 ;  /* 0x0000000b02da7223 */ /* 0x000fc20000010803 */
[----:B------:R-:W-:Y:S01]  /*1a860*/  FMNMX.FTZ R28, R73, R28, !PT ;  /* 0x0000001c491c7209 */ /* 0x000fe20007810000 */
[----:B------:R-:W-:-:S01]  /*1a870*/  FFMA.FTZ R11, R2, R101, -R3 ;  /* 0x00000065020b7223 */ /* 0x000fc20000010803 */
[----:B------:R-:W-:Y:S01]  /*1a880*/  FFMA.FTZ R101, R2, R119, -R3 ;  /* 0x0000007702657223 */ /* 0x000fe20000010803 */
[----:B------:R-:W-:-:S02]  /*1a890*/  FSEL R119, R39, -INF , P4 ;  /* 0xff80000027777808 */ /* 0x000fc40002000000 */
[----:B------:R-:W-:Y:S01]  /*1a8a0*/  FMNMX.FTZ R28, R117, R28, !PT ;  /* 0x0000001c751c7209 */ /* 0x000fe20007810000 */
[----:B------:R-:W-:-:S01]  /*1a8b0*/  FFMA.FTZ R200, R2, R125, -R3 ;  /* 0x0000007d02c87223 */ /* 0x000fc20000010803 */
[----:B------:R-:W-:Y:S01]  /*1a8c0*/  FFMA.FTZ R129, R2, R129, -R3 ;  /* 0x0000008102817223 */ /* 0x000fe20000010803 */
[----:B------:R-:W-:Y:S02]  /*1a8d0*/  FSEL R125, R42, -INF , P5 ;  /* 0xff8000002a7d7808 */ /* 0x000fe40002800000 */
[----:B------:R-:W-:Y:S01]  /*1a8e0*/  FMNMX.FTZ R28, R119, R28, !PT ;  /* 0x0000001c771c7209 */ /* 0x000fe20007810000 */
[----:B------:R0:W-:Y:S03]  /*1a8f0*/  MUFU.EX2 R24, R129 ;  /* 0x0000008100187308 */ /* 0x0001e60000000800 */
[----:B------:R-:W-:Y:S02]  /*1a900*/  FMNMX.FTZ R28, R125, R28, !PT ;  /* 0x0000001c7d1c7209 */ /* 0x000fe40007810000 */
[----:B0-----:R-:W-:-:S03]  /*1a910*/  FSEL R129, R43, -INF , P6 ;  /* 0xff8000002b817808 */ /* 0x001fc60003000000 */
[----:B------:R0:W-:Y:S02]  /*1a920*/  MUFU.EX2 R35, R5 ;  /* 0x0000000500237308 */ /* 0x0001e40000000800 */
[----:B0-----:R-:W-:-:S05]  /*1a930*/  FMNMX.FTZ R5, R129, R28, !PT ;  /* 0x0000001c81057209 */ /* 0x001fca0007810000 */
[----:B------:R-:W0:Y:S02]  /*1a940*/  SHFL.BFLY PT, R30, R5, 0x2, 0x1f ;  /* 0x0c401f00051e7f89 */ /* 0x000e2400000e0000 */
[----:B0-----:R-:W-:-:S05]  /*1a950*/  FMNMX.FTZ R40, R5, R30, !PT ;  /* 0x0000001e05287209 */ /* 0x001fca0007810000 */
[----:B------:R-:W0:Y:S01]  /*1a960*/  SHFL.BFLY PT, R5, R40, 0x1, 0x1f ;  /* 0x0c201f0028057f89 */ /* 0x000e2200000e0000 */
[----:B------:R-:W-:-:S01]  /*1a970*/  FFMA.FTZ R93, R2, R93, -R3 ;  /* 0x0000005d025d7223 */ /* 0x000fc20000010803 */
[C-C-:B------:R-:W-:Y:S01]  /*1a980*/  FFMA.FTZ R39, R2.reuse, R45, -R3.reuse ;  /* 0x0000002d02277223 */ /* 0x140fe20000010803 */
[----:B------:R-:W-:-:S01]  /*1a990*/  FFMA.FTZ R45, R2, R32, -R3 ;  /* 0x00000020022d7223 */ /* 0x000fc20000010803 */
[----:B------:R-:W-:Y:S01]  /*1a9a0*/  ISETP.NE.AND P0, PT, R6, RZ, PT ;  /* 0x000000ff0600720c */ /* 0x000fe20003f05270 */
[----:B------:R-:W-:-:S01]  /*1a9b0*/  FFMA.FTZ R6, R2, R7, -R3 ;  /* 0x0000000702067223 */ /* 0x000fc20000010803 */
[----:B------:R-:W-:Y:S01]  /*1a9c0*/  MUFU.EX2 R216, R216 ;  /* 0x000000d800d87308 */ /* 0x000fe20000000800 */
[----:B0-----:R-:W-:-:S04]  /*1a9d0*/  FMNMX.FTZ R5, R40, R5, !PT ;  /* 0x0000000528057209 */ /* 0x001fc80007810000 */
[----:B------:R-:W-:Y:S01]  /*1a9e0*/  FSETP.NEU.FTZ.AND P1, PT, R5, -INF , PT ;  /* 0xff8000000500780b */ /* 0x000fe20003f3d000 */
[----:B------:R-:W-:-:S05]  /*1a9f0*/  FFMA.FTZ R46, R2, R5, -8 ;  /* 0xc1000000022e7423 */ /* 0x000fca0000010005 */
[----:B------:R-:W-:Y:S01]  /*1aa00*/  FSEL R46, R46, RZ, P1 ;  /* 0x000000ff2e2e7208 */ /* 0x000fe20000800000 */
[----:B------:R-:W0:Y:S04]  /*1aa10*/  MUFU.EX2 R93, R93 ;  /* 0x0000005d005d7308 */ /* 0x000e280000000800 */
[----:B------:R-:W-:-:S01]  /*1aa20*/  FFMA.FTZ R217, R2, R9, -R46 ;  /* 0x0000000902d97223 */ /* 0x000fc2000001082e */
[C-C-:B------:R-:W-:Y:S01]  /*1aa30*/  FFMA.FTZ R32, R2.reuse, R95, -R46.reuse ;  /* 0x0000005f02207223 */ /* 0x140fe2000001082e */
[----:B------:R-:W-:-:S01]  /*1aa40*/  FFMA.FTZ R9, R2, R15, -R46 ;  /* 0x0000000f02097223 */ /* 0x000fc2000001082e */
[C---:B------:R-:W-:Y:S01]  /*1aa50*/  FFMA.FTZ R7, R2.reuse, R97, -R3 ;  /* 0x0000006102077223 */ /* 0x040fe20000010803 */
[----:B------:R-:W-:Y:S01]  /*1aa60*/  MUFU.EX2 R6, R6 ;  /* 0x0000000600067308 */ /* 0x000fe20000000800 */
[----:B------:R-:W-:-:S01]  /*1aa70*/  FFMA.FTZ R48, R2, R99, -R46 ;  /* 0x0000006302307223 */ /* 0x000fc2000001082e */
[----:B------:R-:W-:-:S06]  /*1aa80*/  FFMA.FTZ R219, R2, R27, -R46 ;  /* 0x0000001b02db7223 */ /* 0x000fcc000001082e */
[----:B------:R-:W-:Y:S08]  /*1aa90*/  MUFU.EX2 R217, R217 ;  /* 0x000000d900d97308 */ /* 0x000ff00000000800 */
[----:B------:R-:W1:Y:S01]  /*1aaa0*/  MUFU.EX2 R32, R32 ;  /* 0x0000002000207308 */ /* 0x000e620000000800 */
[----:B------:R-:W-:-:S01]  /*1aab0*/  FFMA.FTZ R43, R2, R36, -R3 ;  /* 0x00000024022b7223 */ /* 0x000fc20000010803 */
[----:B------:R-:W-:-:S06]  /*1aac0*/  FFMA.FTZ R36, R2, R103, -R46 ;  /* 0x0000006702247223 */ /* 0x000fcc000001082e */
[----:B------:R-:W2:Y:S01]  /*1aad0*/  MUFU.EX2 R9, R9 ;  /* 0x0000000900097308 */ /* 0x000ea20000000800 */
[----:B------:R-:W-:-:S07]  /*1aae0*/  FFMA.FTZ R12, R2, R21, -R3 ;  /* 0x00000015020c7223 */ /* 0x000fce0000010803 */
[----:B------:R-:W4:Y:S01]  /*1aaf0*/  MUFU.EX2 R7, R7 ;  /* 0x0000000700077308 */ /* 0x000f220000000800 */
[----:B------:R-:W-:-:S01]  /*1ab00*/  FFMA.FTZ R44, R2, R63, -R46 ;  /* 0x0000003f022c7223 */ /* 0x000fc2000001082e */
[----:B------:R-:W-:-:S06]  /*1ab10*/  FFMA.FTZ R15, R2, R77, -R46 ;  /* 0x0000004d020f7223 */ /* 0x000fcc000001082e */
[----:B------:R-:W5:Y:S01]  /*1ab20*/  MUFU.EX2 R48, R48 ;  /* 0x0000003000307308 */ /* 0x000f620000000800 */
[----:B0-----:R-:W-:-:S01]  /*1ab30*/  FADD.FTZ R63, R216, R93 ;  /* 0x0000005dd83f7221 */ /* 0x001fc20000010000 */
[----:B------:R-:W-:-:S06]  /*1ab40*/  FFMA.FTZ R97, R2, R105, -R3 ;  /* 0x0000006902617223 */ /* 0x000fcc0000010803 */
[----:B------:R-:W0:Y:S01]  /*1ab50*/  MUFU.EX2 R218, R218 ;  /* 0x000000da00da7308 */ /* 0x000e220000000800 */
[----:B-1----:R-:W-:-:S01]  /*1ab60*/  FADD.FTZ R62, R217, R32 ;  /* 0x00000020d93e7221 */ /* 0x002fc20000010000 */
[----:B------:R-:W-:-:S06]  /*1ab70*/  FFMA.FTZ R50, R2, R107, -R46 ;  /* 0x0000006b02327223 */ /* 0x000fcc000001082e */
[----:B------:R-:W1:Y:S01]  /*1ab80*/  MUFU.EX2 R219, R219 ;  /* 0x000000db00db7308 */ /* 0x000e620000000800 */
[----:B------:R-:W-:-:S01]  /*1ab90*/  FADD.FTZ R64, R6, R63 ;  /* 0x0000003f06407221 */ /* 0x000fc20000010000 */
[----:B------:R-:W-:-:S06]  /*1aba0*/  FFMA.FTZ R212, R2, R109, -R3 ;  /* 0x0000006d02d47223 */ /* 0x000fcc0000010803 */
[----:B------:R-:W3:Y:S01]  /*1abb0*/  MUFU.EX2 R11, R11 ;  /* 0x0000000b000b7308 */ /* 0x000ee20000000800 */
[----:B--2---:R-:W-:-:S01]  /*1abc0*/  FADD.FTZ R63, R9, R62 ;  /* 0x0000003e093f7221 */ /* 0x004fc20000010000 */
[----:B------:R-:W-:-:S06]  /*1abd0*/  FFMA.FTZ R205, R2, R49, -R46 ;  /* 0x0000003102cd7223 */ /* 0x000fcc000001082e */
[----:B------:R-:W2:Y:S01]  /*1abe0*/  MUFU.EX2 R36, R36 ;  /* 0x0000002400247308 */ /* 0x000ea20000000800 */
[----:B------:R-:W-:-:S01]  /*1abf0*/  FFMA.FTZ R213, R2, R81, -R46 ;  /* 0x0000005102d57223 */ /* 0x000fc2000001082e */
[----:B----4-:R-:W-:-:S06]  /*1ac00*/  FADD.FTZ R49, R7, R64 ;  /* 0x0000004007317221 */ /* 0x010fcc0000010000 */
[----:B------:R-:W4:Y:S01]  /*1ac10*/  MUFU.EX2 R12, R12 ;  /* 0x0000000c000c7308 */ /* 0x000f220000000800 */
[----:B------:R-:W-:-:S01]  /*1ac20*/  FFMA.FTZ R21, R2, R111, -R3 ;  /* 0x0000006f02157223 */ /* 0x000fc20000010803 */
[----:B-----5:R-:W-:-:S06]  /*1ac30*/  FADD.FTZ R62, R48, R63 ;  /* 0x0000003f303e7221 */ /* 0x020fcc0000010000 */
[----:B------:R-:W5:Y:S01]  /*1ac40*/  MUFU.EX2 R15, R15 ;  /* 0x0000000f000f7308 */ /* 0x000f620000000800 */
[----:B------:R-:W-:-:S01]  /*1ac50*/  FFMA.FTZ R40, R2, R79, -R46 ;  /* 0x0000004f02287223 */ /* 0x000fc2000001082e */
[----:B0-----:R-:W-:-:S06]  /*1ac60*/  FADD.FTZ R64, R218, R49 ;  /* 0x00000031da407221 */ /* 0x001fcc0000010000 */
[----:B------:R-:W0:Y:S01]  /*1ac70*/  MUFU.EX2 R97, R97 ;  /* 0x0000006100617308 */ /* 0x000e220000000800 */
[----:B------:R-:W-:-:S01]  /*1ac80*/  FFMA.FTZ R113, R2, R113, -R3 ;  /* 0x0000007102717223 */ /* 0x000fc20000010803 */
[----:B-1----:R-:W-:Y:S01]  /*1ac90*/  FADD.FTZ R63, R219, R62 ;  /* 0x0000003edb3f7221 */ /* 0x002fe20000010000 */
[----:B------:R-:W-:-:S05]  /*1aca0*/  FFMA.FTZ R49, R2, R47, -R46 ;  /* 0x0000002f02317223 */ /* 0x000fca000001082e */
[----:B------:R-:W1:Y:S01]  /*1acb0*/  MUFU.EX2 R50, R50 ;  /* 0x0000003200327308 */ /* 0x000e620000000800 */
[----:B------:R-:W-:-:S01]  /*1acc0*/  FFMA.FTZ R27, R2, R85, -R46 ;  /* 0x00000055021b7223 */ /* 0x000fc2000001082e */
[----:B---3--:R-:W-:-:S06]  /*1acd0*/  FADD.FTZ R47, R11, R64 ;  /* 0x000000400b2f7221 */ /* 0x008fcc0000010000 */
[----:B------:R-:W3:Y:S01]  /*1ace0*/  MUFU.EX2 R212, R212 ;  /* 0x000000d400d47308 */ /* 0x000ee20000000800 */
[----:B------:R-:W-:-:S01]  /*1acf0*/  FFMA.FTZ R105, R2, R115, -R3 ;  /* 0x0000007302697223 */ /* 0x000fc20000010803 */
[----:B------:R-:W-:Y:S01]  /*1ad00*/  FFMA.FTZ R201, R2, R65, -R46 ;  /* 0x0000004102c97223 */ /* 0x000fe2000001082e */
[----:B------:R-:W-:-:S05]  /*1ad10*/  VIADD R0, R0, 0x33440 ;  /* 0x0003344000007836 */ /* 0x000fca0000000000 */
[----:B------:R-:W-:Y:S01]  /*1ad20*/  MUFU.EX2 R213, R213 ;  /* 0x000000d500d57308 */ /* 0x000fe20000000800 */
[----:B------:R-:W-:Y:S02]  /*1ad30*/  IMAD.U32 R65, RZ, RZ, UR38 ;  /* 0x00000026ff417e24 */ /* 0x000fe4000f8e00ff */
[----:B--2---:R-:W-:Y:S01]  /*1ad40*/  FADD.FTZ R62, R36, R63 ;  /* 0x0000003f243e7221 */ /* 0x004fe20000010000 */
[----:B------:R-:W-:-:S04]  /*1ad50*/  FFMA.FTZ R52, R2, R83, -R46 ;  /* 0x0000005302347223 */ /* 0x000fc8000001082e */
[----:B------:R-:W2:Y:S01]  /*1ad60*/  MUFU.EX2 R21, R21 ;  /* 0x0000001500157308 */ /* 0x000ea20000000800 */
[----:B----4-:R-:W-:-:S01]  /*1ad70*/  FADD.FTZ R66, R12, R47 ;  /* 0x0000002f0c427221 */ /* 0x010fc20000010000 */
[----:B------:R-:W-:Y:S01]  /*1ad80*/  FFMA.FTZ R47, R2, R53, -R46 ;  /* 0x00000035022f7223 */ /* 0x000fe2000001082e */
[----:B-----5:R-:W-:-:S05]  /*1ad90*/  FADD.FTZ R53, R15, R62 ;  /* 0x0000003e0f357221 */ /* 0x020fca0000010000 */
[----:B------:R-:W-:Y:S01]  /*1ada0*/  MUFU.EX2 R40, R40 ;  /* 0x0000002800287308 */ /* 0x000fe20000000800 */
[----:B------:R-:W-:-:S01]  /*1adb0*/  FFMA.FTZ R64, R2, R51, -R46 ;  /* 0x0000003302407223 */ /* 0x000fc2000001082e */
[----:B------:R-:W-:Y:S01]  /*1adc0*/  FFMA.FTZ R215, R2, R89, -R46 ;  /* 0x0000005902d77223 */ /* 0x000fe2000001082e */
[----:B------:R-:W-:-:S05]  /*1add0*/  PRMT R0, R65, 0x654, R0 ;  /* 0x0000065441007816 */ /* 0x000fca0000000000 */
[----:B------:R-:W4:Y:S01]  /*1ade0*/  MUFU.EX2 R14, R113 ;  /* 0x00000071000e7308 */ /* 0x000f220000000800 */
[----:B0-----:R-:W-:-:S01]  /*1adf0*/  FADD.FTZ R51, R97, R66 ;  /* 0x0000004261337221 */ /* 0x001fc20000010000 */
[----:B-1----:R-:W-:Y:S01]  /*1ae00*/  FADD.FTZ R66, R50, R53 ;  /* 0x0000003532427221 */ /* 0x002fe20000010000 */
[----:B------:R-:W-:-:S01]  /*1ae10*/  FFMA.FTZ R42, R2, R87, -R46 ;  /* 0x00000057022a7223 */ /* 0x000fc2000001082e */
[----:B------:R-:W-:-:S04]  /*1ae20*/  FFMA.FTZ R30, R2, R10, -R3 ;  /* 0x0000000a021e7223 */ /* 0x000fc80000010803 */
[----:B------:R-:W0:Y:S01]  /*1ae30*/  MUFU.EX2 R27, R27 ;  /* 0x0000001b001b7308 */ /* 0x000e220000000800 */
[----:B---3--:R-:W-:-:S01]  /*1ae40*/  FADD.FTZ R68, R212, R51 ;  /* 0x00000033d4447221 */ /* 0x008fc20000010000 */
[----:B------:R1:W-:Y:S06]  /*1ae50*/  SYNCS.ARRIVE.TRANS64.RED.A1T0 RZ, [R0+URZ], RZ ;  /* 0x000000ff00ff79a7 */ /* 0x0003ec000810043f */
[----:B------:R-:W3:Y:S01]  /*1ae60*/  MUFU.EX2 R105, R105 ;  /* 0x0000006900697308 */ /* 0x000ee20000000800 */
[----:B------:R-:W-:-:S01]  /*1ae70*/  FFMA.FTZ R10, R2, R8, -R3 ;  /* 0x00000008020a7223 */ /* 0x000fc20000010803 */
[C-C-:B------:R-:W-:Y:S01]  /*1ae80*/  FFMA.FTZ R121, R2.reuse, R121, -R3.reuse ;  /* 0x0000007902797223 */ /* 0x140fe20000010803 */
[----:B------:R-:W-:-:S05]  /*1ae90*/  FFMA.FTZ R8, R2, R33, -R3 ;  /* 0x0000002102087223 */ /* 0x000fca0000010803 */
[----:B------:R-:W5:Y:S01]  /*1aea0*/  MUFU.EX2 R52, R52 ;  /* 0x0000003400347308 */ /* 0x000f620000000800 */
[----:B------:R-:W-:-:S01]  /*1aeb0*/  FFMA.FTZ R33, R2, R61, -R46 ;  /* 0x0000003d02217223 */ /* 0x000fc2000001082e */
[----:B--2---:R-:W-:-:S06]  /*1aec0*/  FADD.FTZ R51, R21, R68 ;  /* 0x0000004415337221 */ /* 0x004fcc0000010000 */
[----:B------:R-:W2:Y:S01]  /*1aed0*/  MUFU.EX2 R214, R214 ;  /* 0x000000d600d67308 */ /* 0x000ea20000000800 */
[----:B------:R-:W-:-:S01]  /*1aee0*/  FFMA.FTZ R111, R2, R123, -R3 ;  /* 0x0000007b026f7223 */ /* 0x000fc20000010803 */
[----:B------:R-:W-:-:S06]  /*1aef0*/  FFMA.FTZ R56, R2, R91, -R46 ;  /* 0x0000005b02387223 */ /* 0x000fcc000001082e */
[----:B------:R-:W2:Y:S01]  /*1af00*/  MUFU.EX2 R215, R215 ;  /* 0x000000d700d77308 */ /* 0x000ea20000000800 */
[----:B----4-:R-:W-:-:S07]  /*1af10*/  FADD.FTZ R68, R14, R51 ;  /* 0x000000330e447221 */ /* 0x010fce0000010000 */
[----:B-1----:R1:W-:Y:S01]  /*1af20*/  MUFU.EX2 R0, R49 ;  /* 0x0000003100007308 */ /* 0x0023e20000000800 */
[----:B------:R-:W-:-:S07]  /*1af30*/  FFMA.FTZ R209, R2, R37, -R46 ;  /* 0x0000002502d17223 */ /* 0x000fce000001082e */
[----:B------:R-:W4:Y:S01]  /*1af40*/  MUFU.EX2 R101, R101 ;  /* 0x0000006500657308 */ /* 0x000f220000000800 */
[----:B-1----:R-:W-:-:S04]  /*1af50*/  FADD.FTZ R49, R213, R66 ;  /* 0x00000042d5317221 */ /* 0x002fc80000010000 */
[----:B------:R-:W-:-:S03]  /*1af60*/  FADD.FTZ R66, R40, R49 ;  /* 0x0000003128427221 */ /* 0x000fc60000010000 */
[----:B------:R-:W1:Y:S01]  /*1af70*/  MUFU.EX2 R42, R42 ;  /* 0x0000002a002a7308 */ /* 0x000e620000000800 */
[----:B0-----:R-:W-:-:S01]  /*1af80*/  FADD.FTZ R37, R27, R66 ;  /* 0x000000421b257221 */ /* 0x001fc20000010000 */
[----:B---3--:R-:W-:-:S06]  /*1af90*/  FADD.FTZ R49, R105, R68 ;  /* 0x0000004469317221 */ /* 0x008fcc0000010000 */
[----:B------:R0:W3:Y:S01]  /*1afa0*/  MUFU.EX2 R20, R121 ;  /* 0x0000007900147308 */ /* 0x0000e20000000800 */
[----:B------:R-:W-:-:S01]  /*1afb0*/  FFMA.FTZ R109, R2, R127, -R3 ;  /* 0x0000007f026d7223 */ /* 0x000fc20000010803 */
[----:B-----5:R-:W-:-:S06]  /*1afc0*/  FADD.FTZ R66, R52, R37 ;  /* 0x0000002534427221 */ /* 0x020fcc0000010000 */
[----:B------:R-:W5:Y:S01]  /*1afd0*/  MUFU.EX2 R33, R33 ;  /* 0x0000002100217308 */ /* 0x000f620000000800 */
[----:B--2---:R-:W-:-:S01]  /*1afe0*/  FADD.FTZ R68, R214, R49 ;  /* 0x00000031d6447221 */ /* 0x004fc20000010000 */
[----:B------:R-:W-:-:S06]  /*1aff0*/  FFMA.FTZ R38, R2, R57, -R3 ;  /* 0x0000003902267223 */ /* 0x000fcc0000010803 */
[----:B------:R-:W2:Y:S01]  /*1b000*/  MUFU.EX2 R111, R111 ;  /* 0x0000006f006f7308 */ /* 0x000ea20000000800 */
[----:B------:R-:W-:-:S01]  /*1b010*/  FFMA.FTZ R115, R2, R133, -R3 ;  /* 0x0000008502737223 */ /* 0x000fc20000010803 */
[C-C-:B------:R-:W-:Y:S01]  /*1b020*/  FFMA.FTZ R202, R2.reuse, R135, -R3.reuse ;  /* 0x0000008702ca7223 */ /* 0x140fe20000010803 */
[----:B------:R-:W-:-:S01]  /*1b030*/  FFMA.FTZ R113, R2, R137, -R3 ;  /* 0x0000008902717223 */ /* 0x000fc20000010803 */
[----:B------:R-:W-:-:S04]  /*1b040*/  FFMA.FTZ R139, R2, R139, -R3 ;  /* 0x0000008b028b7223 */ /* 0x000fc80000010803 */
[----:B------:R-:W2:Y:S01]  /*1b050*/  MUFU.EX2 R56, R56 ;  /* 0x0000003800387308 */ /* 0x000ea20000000800 */
[----:B------:R-:W-:-:S01]  /*1b060*/  FFMA.FTZ R204, R2, R143, -R3 ;  /* 0x0000008f02cc7223 */ /* 0x000fc20000010803 */
[C-C-:B------:R-:W-:Y:S01]  /*1b070*/  FFMA.FTZ R147, R2.reuse, R147, -R3.reuse ;  /* 0x0000009302937223 */ /* 0x140fe20000010803 */
[----:B------:R-:W-:-:S01]  /*1b080*/  FFMA.FTZ R123, R2, R149, -R3 ;  /* 0x00000095027b7223 */ /* 0x000fc20000010803 */
[C-C-:B------:R-:W-:Y:S01]  /*1b090*/  FFMA.FTZ R206, R2.reuse, R151, -R3.reuse ;  /* 0x0000009702ce7223 */ /* 0x140fe20000010803 */
[----:B0-----:R-:W-:-:S03]  /*1b0a0*/  FFMA.FTZ R121, R2, R153, -R3 ;  /* 0x0000009902797223 */ /* 0x001fc60000010803 */
[----:B------:R-:W0:Y:S01]  /*1b0b0*/  MUFU.EX2 R200, R200 ;  /* 0x000000c800c87308 */ /* 0x000e220000000800 */
[----:B------:R-:W-:-:S01]  /*1b0c0*/  FFMA.FTZ R127, R2, R155, -R3 ;  /* 0x0000009b027f7223 */ /* 0x000fc20000010803 */
[C-C-:B------:R-:W-:Y:S01]  /*1b0d0*/  FFMA.FTZ R57, R2.reuse, R159, -R3.reuse ;  /* 0x0000009f02397223 */ /* 0x140fe20000010803 */
[----:B------:R-:W-:-:S01]  /*1b0e0*/  FFMA.FTZ R34, R2, R161, -R3 ;  /* 0x000000a102227223 */ /* 0x000fc20000010803 */
[----:B------:R-:W-:Y:S01]  /*1b0f0*/  FFMA.FTZ R3, R2, R41, -R3 ;  /* 0x0000002902037223 */ /* 0x000fe20000010803 */
[----:B------:R-:W-:-:S01]  /*1b100*/  FADD.FTZ R37, R215, R66 ;  /* 0x00000042d7257221 */ /* 0x000fc20000010000 */
[----:B------:R-:W-:Y:S02]  /*1b110*/  FFMA.FTZ R41, R2, R69, -R46 ;  /* 0x0000004502297223 */ /* 0x000fe4000001082e */
[----:B------:R-:W0:Y:S01]  /*1b120*/  MUFU.EX2 R201, R201 ;  /* 0x000000c900c97308 */ /* 0x000e220000000800 */
[----:B----4-:R-:W-:-:S01]  /*1b130*/  FADD.FTZ R49, R101, R68 ;  /* 0x0000004465317221 */ /* 0x010fc20000010000 */
[----:B-1----:R-:W-:Y:S01]  /*1b140*/  FADD.FTZ R66, R42, R37 ;  /* 0x000000252a427221 */ /* 0x002fe20000010000 */
[----:B------:R-:W-:-:S05]  /*1b150*/  FFMA.FTZ R58, R2, R67, -R46 ;  /* 0x00000043023a7223 */ /* 0x000fca000001082e */
[----:B------:R-:W1:Y:S01]  /*1b160*/  MUFU.EX2 R109, R109 ;  /* 0x0000006d006d7308 */ /* 0x000e620000000800 */
[----:B---3--:R-:W-:-:S01]  /*1b170*/  FADD.FTZ R68, R20, R49 ;  /* 0x0000003114447221 */ /* 0x008fc20000010000 */
[----:B-----5:R-:W-:-:S06]  /*1b180*/  FADD.FTZ R37, R33, R66 ;  /* 0x0000004221257221 */ /* 0x020fcc0000010000 */
[----:B------:R-:W3:Y:S01]  /*1b190*/  MUFU.EX2 R44, R44 ;  /* 0x0000002c002c7308 */ /* 0x000ee20000000800 */
[----:B------:R-:W-:-:S01]  /*1b1a0*/  FFMA.FTZ R203, R2, R141, -R46 ;  /* 0x0000008d02cb7223 */ /* 0x000fc2000001082e */
[----:B--2---:R-:W-:Y:S01]  /*1b1b0*/  FADD.FTZ R49, R111, R68 ;  /* 0x000000446f317221 */ /* 0x004fe20000010000 */
[----:B------:R-:W-:-:S05]  /*1b1c0*/  FADD.FTZ R66, R56, R37 ;  /* 0x0000002538427221 */ /* 0x000fca0000010000 */
[----:B------:R-:W2:Y:S01]  /*1b1d0*/  MUFU.EX2 R115, R115 ;  /* 0x0000007300737308 */ /* 0x000ea20000000800 */
[----:B------:R-:W-:-:S01]  /*1b1e0*/  FFMA.FTZ R54, R2, R71, -R46 ;  /* 0x0000004702367223 */ /* 0x000fc2000001082e */
[----:B0-----:R-:W-:-:S06]  /*1b1f0*/  FADD.FTZ R68, R200, R49 ;  /* 0x00000031c8447221 */ /* 0x001fcc0000010000 */
[----:B------:R-:W-:Y:S01]  /*1b200*/  MUFU.EX2 R41, R41 ;  /* 0x0000002900297308 */ /* 0x000fe20000000800 */
[----:B------:R-:W-:Y:S01]  /*1b210*/  F2FP.SATFINITE.E4M3.F32.PACK_AB_MERGE_C R51, R7, R6, RZ ;  /* 0x000000060733723e */ /* 0x000fe200048070ff */
[----:B------:R-:W-:-:S06]  /*1b220*/  FADD.FTZ R7, R201, R66 ;  /* 0x00000042c9077221 */ /* 0x000fcc0000010000 */
[----:B------:R-:W-:Y:S01]  /*1b230*/  MUFU.EX2 R58, R58 ;  /* 0x0000003a003a7308 */ /* 0x000fe20000000800 */
[----:B------:R-:W-:-:S01]  /*1b240*/  FFMA.FTZ R60, R2, R145, -R46 ;  /* 0x00000091023c7223 */ /* 0x000fc2000001082e */
[----:B-1----:R-:W-:-:S06]  /*1b250*/  FADD.FTZ R37, R109, R68 ;  /* 0x000000446d257221 */ /* 0x002fcc0000010000 */
[----:B------:R-:W0:Y:S01]  /*1b260*/  MUFU.EX2 R202, R202 ;  /* 0x000000ca00ca7308 */ /* 0x000e220000000800 */
[----:B------:R-:W-:-:S01]  /*1b270*/  FFMA.FTZ R29, R2, R29, -R46 ;  /* 0x0000001d021d7223 */ /* 0x000fc2000001082e */
[----:B------:R-:W-:Y:S01]  /*1b280*/  F2FP.SATFINITE.E4M3.F32.PACK_AB_MERGE_C R97, R97, R12, RZ ;  /* 0x0000000c6161723e */ /* 0x000fe200048070ff */
[----:B---3--:R-:W-:-:S05]  /*1b290*/  FADD.FTZ R12, R44, R7 ;  /* 0x000000072c0c7221 */ /* 0x008fca0000010000 */
[----:B------:R-:W1:Y:S01]  /*1b2a0*/  MUFU.EX2 R203, R203 ;  /* 0x000000cb00cb7308 */ /* 0x000e620000000800 */
[----:B------:R-:W-:Y:S01]  /*1b2b0*/  F2FP.SATFINITE.E4M3.F32.PACK_AB_MERGE_C R105, R105, R14, RZ ;  /* 0x0000000e6969723e */ /* 0x000fe200048070ff */
[----:B------:R-:W-:Y:S01]  /*1b2c0*/  FFMA.FTZ R61, R2, R75, -R46 ;  /* 0x0000004b023d7223 */ /* 0x000fe2000001082e */
[----:B------:R-:W-:-:S05]  /*1b2d0*/  FADD.FTZ R14, R24, R37 ;  /* 0x00000025180e7221 */ /* 0x000fca0000010000 */
[----:B------:R-:W3:Y:S01]  /*1b2e0*/  MUFU.EX2 R113, R113 ;  /* 0x0000007100717308 */ /* 0x000ee20000000800 */
[----:B------:R-:W-:Y:S02]  /*1b2f0*/  F2FP.SATFINITE.E4M3.F32.PACK_AB_MERGE_C R9, R48, R9, RZ ;  /* 0x000000093009723e */ /* 0x000fe400048070ff */
[----:B--2---:R-:W-:-:S05]  /*1b300*/  F2FP.SATFINITE.E4M3.F32.PACK_AB_MERGE_C R48, R115, R24, RZ ;  /* 0x000000187330723e */ /* 0x004fca00048070ff */
[----:B------:R-:W2:Y:S01]  /*1b310*/  MUFU.EX2 R54, R54 ;  /* 0x0000003600367308 */ /* 0x000ea20000000800 */
[----:B------:R-:W-:-:S07]  /*1b320*/  FADD.FTZ R115, R115, R14 ;  /* 0x0000000e73737221 */ /* 0x000fce0000010000 */
[----:B------:R-:W4:Y:S01]  /*1b330*/  MUFU.EX2 R26, R139 ;  /* 0x0000008b001a7308 */ /* 0x000f220000000800 */
[----:B0-----:R-:W-:-:S07]  /*1b340*/  FADD.FTZ R14, R202, R115 ;  /* 0x00000073ca0e7221 */ /* 0x001fce0000010000 */
[----:B------:R-:W0:Y:S08]  /*1b350*/  MUFU.EX2 R60, R60 ;  /* 0x0000003c003c7308 */ /* 0x000e300000000800 */
[----:B------:R5:W-:Y:S02]  /*1b360*/  MUFU.EX2 R6, R29 ;  /* 0x0000001d00067308 */ /* 0x000be40000000800 */
[----:B-----5:R-:W-:-:S06]  /*1b370*/  FADD.FTZ R29, R41, R12 ;  /* 0x0000000c291d7221 */ /* 0x020fcc0000010000 */
[----:B------:R-:W5:Y:S01]  /*1b380*/  MUFU.EX2 R61, R61 ;  /* 0x0000003d003d7308 */ /* 0x000f620000000800 */
[----:B------:R-:W-:-:S07]  /*1b390*/  FADD.FTZ R12, R58, R29 ;  /* 0x0000001d3a0c7221 */ /* 0x000fce0000010000 */
[----:B------:R-:W5:Y:S01]  /*1b3a0*/  MUFU.EX2 R204, R204 ;  /* 0x000000cc00cc7308 */ /* 0x000f620000000800 */
[----:B-1----:R-:W-:-:S01]  /*1b3b0*/  FADD.FTZ R29, R203, R12 ;  /* 0x0000000ccb1d7221 */ /* 0x002fc20000010000 */
[----:B---3--:R-:W-:-:S06]  /*1b3c0*/  FADD.FTZ R37, R113, R14 ;  /* 0x0000000e71257221 */ /* 0x008fcc0000010000 */
[----:B------:R-:W1:Y:S01]  /*1b3d0*/  MUFU.EX2 R205, R205 ;  /* 0x000000cd00cd7308 */ /* 0x000e620000000800 */
[----:B--2---:R-:W-:-:S01]  /*1b3e0*/  FADD.FTZ R29, R54, R29 ;  /* 0x0000001d361d7221 */ /* 0x004fc20000010000 */
[----:B----4-:R-:W-:-:S06]  /*1b3f0*/  FADD.FTZ R14, R26, R37 ;  /* 0x000000251a0e7221 */ /* 0x010fcc0000010000 */
[----:B------:R-:W2:Y:S01]  /*1b400*/  MUFU.EX2 R39, R39 ;  /* 0x0000002700277308 */ /* 0x000ea20000000800 */
[----:B------:R-:W-:Y:S01]  /*1b410*/  F2FP.SATFINITE.E4M3.F32.PACK_AB_MERGE_C R111, R111, R20, RZ ;  /* 0x000000146f6f723e */ /* 0x000fe200048070ff */
[----:B0-----:R-:W-:Y:S01]  /*1b420*/  FADD.FTZ R20, R60, R29 ;  /* 0x0000001d3c147221 */ /* 0x001fe20000010000 */
[----:B------:R-:W-:-:S05]  /*1b430*/  F2FP.SATFINITE.E4M3.F32.PACK_AB_MERGE_C R26, R35, R26, RZ ;  /* 0x0000001a231a723e */ /* 0x000fca00048070ff */
[----:B------:R-:W0:Y:S01]  /*1b440*/  MUFU.EX2 R28, R147 ;  /* 0x00000093001c7308 */ /* 0x000e220000000800 */
[----:B------:R-:W-:-:S01]  /*1b450*/  FFMA.FTZ R207, R2, R157, -R46 ;  /* 0x0000009d02cf7223 */ /* 0x000fc2000001082e */
[----:B------:R-:W-:Y:S01]  /*1b460*/  FADD.FTZ R35, R35, R14 ;  /* 0x0000000e23237221 */ /* 0x000fe20000010000 */
[----:B-----5:R-:W-:-:S05]  /*1b470*/  FADD.FTZ R20, R61, R20 ;  /* 0x000000143d147221 */ /* 0x020fca0000010000 */
[----:B------:R-:W-:Y:S01]  /*1b480*/  MUFU.EX2 R123, R123 ;  /* 0x0000007b007b7308 */ /* 0x000fe20000000800 */
[----:B------:R-:W-:-:S01]  /*1b490*/  FFMA.FTZ R62, R2, R55, -R46 ;  /* 0x00000037023e7223 */ /* 0x000fc2000001082e */
[----:B------:R-:W-:-:S06]  /*1b4a0*/  FADD.FTZ R14, R204, R35 ;  /* 0x00000023cc0e7221 */ /* 0x000fcc0000010000 */
[----:B------:R-:W3:Y:S01]  /*1b4b0*/  MUFU.EX2 R47, R47 ;  /* 0x0000002f002f7308 */ /* 0x000ee20000000800 */
[----:B------:R-:W-:Y:S01]  /*1b4c0*/  F2FP.SATFINITE.E4M3.F32.PACK_AB_MERGE_C R218, R11, R218, R97 ;  /* 0x000000da0bda723e */ /* 0x000fe20004807061 */
[----:B-1----:R-:W-:-:S06]  /*1b4d0*/  FADD.FTZ R11, R205, R20 ;  /* 0x00000014cd0b7221 */ /* 0x002fcc0000010000 */
[----:B------:R-:W1:Y:S01]  /*1b4e0*/  MUFU.EX2 R64, R64 ;  /* 0x0000004000407308 */ /* 0x000e620000000800 */
[----:B------:R-:W-:Y:S01]  /*1b4f0*/  F2FP.SATFINITE.E4M3.F32.PACK_AB_MERGE_C R212, R21, R212, R105 ;  /* 0x000000d415d4723e */ /* 0x000fe20004807069 */
[----:B--2---:R-:W-:-:S06]  /*1b500*/  FADD.FTZ R21, R39, R14 ;  /* 0x0000000e27157221 */ /* 0x004fcc0000010000 */
[----:B------:R-:W2:Y:S01]  /*1b510*/  MUFU.EX2 R206, R206 ;  /* 0x000000ce00ce7308 */ /* 0x000ea20000000800 */
[----:B------:R-:W-:-:S01]  /*1b520*/  FADD.FTZ R20, R0, R11 ;  /* 0x0000000b00147221 */ /* 0x000fc20000010000 */
[----:B0-----:R-:W-:-:S06]  /*1b530*/  FADD.FTZ R24, R28, R21 ;  /* 0x000000151c187221 */ /* 0x001fcc0000010000 */
[----:B------:R-:W0:Y:S01]  /*1b540*/  MUFU.EX2 R207, R207 ;  /* 0x000000cf00cf7308 */ /* 0x000e220000000800 */
[----:B------:R-:W-:-:S07]  /*1b550*/  FFMA.FTZ R59, R2, R59, -R46 ;  /* 0x0000003b023b7223 */ /* 0x000fce000001082e */
[----:B------:R-:W4:Y:S01]  /*1b560*/  MUFU.EX2 R121, R121 ;  /* 0x0000007900797308 */ /* 0x000f220000000800 */
[----:B---3--:R-:W-:-:S01]  /*1b570*/  FADD.FTZ R11, R47, R20 ;  /* 0x000000142f0b7221 */ /* 0x008fc20000010000 */
[----:B------:R-:W-:-:S06]  /*1b580*/  F2FP.SATFINITE.E4M3.F32.PACK_AB_MERGE_C R28, R123, R28, RZ ;  /* 0x0000001c7b1c723e */ /* 0x000fcc00048070ff */
[----:B------:R-:W-:Y:S01]  /*1b590*/  MUFU.EX2 R127, R127 ;  /* 0x0000007f007f7308 */ /* 0x000fe20000000800 */
[----:B------:R-:W-:-:S07]  /*1b5a0*/  FADD.FTZ R123, R123, R24 ;  /* 0x000000187b7b7221 */ /* 0x000fce0000010000 */
[----:B------:R-:W3:Y:S08]  /*1b5b0*/  MUFU.EX2 R38, R38 ;  /* 0x0000002600267308 */ /* 0x000ef00000000800 */
[----:B------:R-:W5:Y:S01]  /*1b5c0*/  MUFU.EX2 R62, R62 ;  /* 0x0000003e003e7308 */ /* 0x000f620000000800 */
[C---:B-1----:R-:W-:Y:S01]  /*1b5d0*/  F2FP.SATFINITE.E4M3.F32.PACK_AB_MERGE_C R47, R64.reuse, R47, RZ ;  /* 0x0000002f402f723e */ /* 0x042fe200048070ff */
[----:B------:R-:W-:Y:S01]  /*1b5e0*/  FADD.FTZ R64, R64, R11 ;  /* 0x0000000b40407221 */ /* 0x000fe20000010000 */
[----:B--2---:R-:W-:-:S01]  /*1b5f0*/  FADD.FTZ R20, R206, R123 ;  /* 0x0000007bce147221 */ /* 0x004fc20000010000 */
[----:B------:R-:W-:-:S04]  /*1b600*/  FFMA.FTZ R31, R2, R31, -R46 ;  /* 0x0000001f021f7223 */ /* 0x000fc8000001082e */
[----:B------:R-:W-:Y:S01]  /*1b610*/  MUFU.EX2 R45, R45 ;  /* 0x0000002d002d7308 */ /* 0x000fe20000000800 */
[----:B0-----:R-:W-:-:S01]  /*1b620*/  FADD.FTZ R11, R207, R64 ;  /* 0x00000040cf0b7221 */ /* 0x001fc20000010000 */
[----:B------:R-:W-:-:S06]  /*1b630*/  FFMA.FTZ R163, R2, R163, -R46 ;  /* 0x000000a302a37223 */ /* 0x000fcc000001082e */
[----:B------:R-:W-:Y:S01]  /*1b640*/  MUFU.EX2 R30, R30 ;  /* 0x0000001e001e7308 */ /* 0x000fe20000000800 */
[----:B----4-:R-:W-:-:S07]  /*1b650*/  FADD.FTZ R24, R121, R20 ;  /* 0x0000001479187221 */ /* 0x010fce0000010000 */
[----:B------:R-:W0:Y:S08]  /*1b660*/  MUFU.EX2 R7, R59 ;  /* 0x0000003b00077308 */ /* 0x000e300000000800 */
[----:B------:R-:W1:Y:S01]  /*1b670*/  MUFU.EX2 R57, R57 ;  /* 0x0000003900397308 */ /* 0x000e620000000800 */
[----:B---3--:R-:W-:Y:S01]  /*1b680*/  F2FP.SATFINITE.E4M3.F32.PACK_AB_MERGE_C R21, R38, R127, RZ ;  /* 0x0000007f2615723e */ /* 0x008fe200048070ff */
[----:B-----5:R-:W-:-:S06]  /*1b690*/  FADD.FTZ R11, R62, R11 ;  /* 0x0000000b3e0b7221 */ /* 0x020fcc0000010000 */
[----:B------:R-:W-:Y:S01]  /*1b6a0*/  MUFU.EX2 R34, R34 ;  /* 0x0000002200227308 */ /* 0x000fe20000000800 */
[----:B------:R-:W-:-:S07]  /*1b6b0*/  FADD.FTZ R127, R127, R24 ;  /* 0x000000187f7f7221 */ /* 0x000fce0000010000 */
[----:B------:R-:W2:Y:S01]  /*1b6c0*/  MUFU.EX2 R209, R209 ;  /* 0x000000d100d17308 */ /* 0x000ea20000000800 */
[----:B------:R-:W-:-:S01]  /*1b6d0*/  FFMA.FTZ R73, R2, R73, -R46 ;  /* 0x0000004902497223 */ /* 0x000fc2000001082e */
[----:B------:R-:W-:-:S06]  /*1b6e0*/  FADD.FTZ R24, R6, R11 ;  /* 0x0000000b06187221 */ /* 0x000fcc0000010000 */
[----:B------:R-:W3:Y:S01]  /*1b6f0*/  MUFU.EX2 R12, R31 ;  /* 0x0000001f000c7308 */ /* 0x000ee20000000800 */
[----:B------:R-:W-:-:S01]  /*1b700*/  FADD.FTZ R38, R38, R127 ;  /* 0x0000007f26267221 */ /* 0x000fc20000010000 */
[C---:B0-----:R-:W-:Y:S01]  /*1b710*/  F2FP.SATFINITE.E4M3.F32.PACK_AB_MERGE_C R11, R7.reuse, R6, RZ ;  /* 0x00000006070b723e */ /* 0x041fe200048070ff */
[----:B------:R-:W-:-:S05]  /*1b720*/  FADD.FTZ R24, R7, R24 ;  /* 0x0000001807187221 */ /* 0x000fca0000010000 */
[----:B------:R-:W0:Y:S01]  /*1b730*/  MUFU.EX2 R163, R163 ;  /* 0x000000a300a37308 */ /* 0x000e220000000800 */
[----:B------:R-:W-:Y:S01]  /*1b740*/  F2FP.SATFINITE.E4M3.F32.PACK_AB_MERGE_C R208, R30, R45, RZ ;  /* 0x0000002d1ed0723e */ /* 0x000fe200048070ff */
[----:B-1----:R-:W-:Y:S01]  /*1b750*/  FADD.FTZ R7, R57, R38 ;  /* 0x0000002639077221 */ /* 0x002fe20000010000 */
[----:B------:R-:W-:-:S05]  /*1b760*/  F2FP.SATFINITE.E4M3.F32.PACK_AB_MERGE_C R217, R32, R217, R9 ;  /* 0x000000d920d9723e */ /* 0x000fca0004807009 */
[----:B------:R-:W1:Y:S01]  /*1b770*/  MUFU.EX2 R14, R73 ;  /* 0x00000049000e7308 */ /* 0x000e620000000800 */
[----:B--2---:R-:W-:-:S01]  /*1b780*/  FADD.FTZ R9, R209, R24 ;  /* 0x00000018d1097221 */ /* 0x004fc20000010000 */
[C---:B------:R-:W-:Y:S01]  /*1b790*/  F2FP.SATFINITE.E4M3.F32.PACK_AB_MERGE_C R208, R34.reuse, R57, R208 ;  /* 0x0000003922d0723e */ /* 0x040fe200048070d0 */
[----:B------:R-:W-:-:S05]  /*1b7a0*/  FADD.FTZ R34, R34, R7 ;  /* 0x0000000722227221 */ /* 0x000fca0000010000 */
[----:B------:R-:W-:Y:S01]  /*1b7b0*/  MUFU.EX2 R43, R43 ;  /* 0x0000002b002b7308 */ /* 0x000fe20000000800 */
[----:B------:R-:W-:-:S07]  /*1b7c0*/  FFMA.FTZ R117, R2, R117, -R46 ;  /* 0x0000007502757223 */ /* 0x000fce000001082e */
[----:B------:R-:W-:Y:S08]  /*1b7d0*/  MUFU.EX2 R8, R8 ;  /* 0x0000000800087308 */ /* 0x000ff00000000800 */
[----:B------:R-:W2:Y:S01]  /*1b7e0*/  MUFU.EX2 R3, R3 ;  /* 0x0000000300037308 */ /* 0x000ea20000000800 */
[----:B---3--:R-:W-:-:S01]  /*1b7f0*/  FADD.FTZ R6, R12, R9 ;  /* 0x000000090c067221 */ /* 0x008fc20000010000 */
[----:B------:R-:W-:-:S06]  /*1b800*/  FADD.FTZ R45, R45, R34 ;  /* 0x000000222d2d7221 */ /* 0x000fcc0000010000 */
[----:B------:R-:W3:Y:S01]  /*1b810*/  MUFU.EX2 R10, R10 ;  /* 0x0000000a000a7308 */ /* 0x000ee20000000800 */
[----:B------:R-:W-:-:S01]  /*1b820*/  FFMA.FTZ R119, R2, R119, -R46 ;  /* 0x0000007702777223 */ /* 0x000fc2000001082e */
[----:B0-----:R-:W-:Y:S01]  /*1b830*/  FADD.FTZ R7, R163, R6 ;  /* 0x00000006a3077221 */ /* 0x001fe20000010000 */
[----:B------:R-:W-:-:S01]  /*1b840*/  FFMA.FTZ R125, R2, R125, -R46 ;  /* 0x0000007d027d7223 */ /* 0x000fc2000001082e */
[----:B------:R-:W-:Y:S01]  /*1b850*/  FADD.FTZ R30, R30, R45 ;  /* 0x0000002d1e1e7221 */ /* 0x000fe20000010000 */
[----:B------:R-:W-:-:S03]  /*1b860*/  FFMA.FTZ R46, R2, R129, -R46 ;  /* 0x00000081022e7223 */ /* 0x000fc6000001082e */
[----:B------:R-:W0:Y:S01]  /*1b870*/  MUFU.EX2 R117, R117 ;  /* 0x0000007500757308 */ /* 0x000e220000000800 */
[C---:B-1----:R-:W-:Y:S01]  /*1b880*/  F2FP.SATFINITE.E4M3.F32.PACK_AB_MERGE_C R163, R14.reuse, R163, RZ ;  /* 0x000000a30ea3723e */ /* 0x042fe200048070ff */
[----:B------:R-:W-:Y:S01]  /*1b890*/  FADD.FTZ R14, R14, R7 ;  /* 0x000000070e0e7221 */ /* 0x000fe20000010000 */
[----:B--2---:R-:W-:Y:S01]  /*1b8a0*/  F2FP.SATFINITE.E4M3.F32.PACK_AB_MERGE_C R210, R3, R8, RZ ;  /* 0x0000000803d2723e */ /* 0x004fe200048070ff */
[----:B------:R-:W-:-:S04]  /*1b8b0*/  FADD.FTZ R7, R43, R30 ;  /* 0x0000001e2b077221 */ /* 0x000fc80000010000 */
[----:B------:R-:W1:Y:S01]  /*1b8c0*/  MUFU.EX2 R20, R119 ;  /* 0x0000007700147308 */ /* 0x000e620000000800 */
[C---:B---3--:R-:W-:Y:S01]  /*1b8d0*/  F2FP.SATFINITE.E4M3.F32.PACK_AB_MERGE_C R210, R10.reuse, R43, R210 ;  /* 0x0000002b0ad2723e */ /* 0x048fe200048070d2 */
[----:B------:R-:W-:Y:S01]  /*1b8e0*/  FADD.FTZ R7, R10, R7 ;  /* 0x000000070a077221 */ /* 0x000fe20000010000 */
[----:B------:R-:W-:-:S05]  /*1b8f0*/  VIADD R10, R131, 0xfffffffe ;  /* 0xfffffffe830a7836 */ /* 0x000fca0000000000 */
[----:B------:R-:W2:Y:S01]  /*1b900*/  MUFU.EX2 R125, R125 ;  /* 0x0000007d007d7308 */ /* 0x000ea20000000800 */
[----:B------:R-:W-:-:S07]  /*1b910*/  ISETP.GE.AND P1, PT, R10, R110, PT ;  /* 0x0000006e0a00720c */ /* 0x000fce0003f26270 */
[----:B------:R-:W3:Y:S01]  /*1b920*/  MUFU.EX2 R46, R46 ;  /* 0x0000002e002e7308 */ /* 0x000ee20000000800 */
[----:B0-----:R-:W-:-:S01]  /*1b930*/  FADD.FTZ R9, R117, R14 ;  /* 0x0000000e75097221 */ /* 0x001fc20000010000 */
[----:B------:R-:W-:-:S03]  /*1b940*/  F2FP.SATFINITE.E4M3.F32.PACK_AB_MERGE_C R205, R0, R205, R47 ;  /* 0x000000cd00cd723e */ /* 0x000fc6000480702f */
[----:B-1----:R-:W-:Y:S01]  /*1b950*/  FADD.FTZ R0, R20, R9 ;  /* 0x0000000914007221 */ /* 0x002fe20000010000 */
[----:B------:R-:W-:Y:S01]  /*1b960*/  F2FP.SATFINITE.E4M3.F32.PACK_AB_MERGE_C R207, R62, R207, R11 ;  /* 0x000000cf3ecf723e */ /* 0x000fe2000480700b */
[----:B------:R-:W-:Y:S01]  /*1b970*/  FADD.FTZ R8, R8, R7 ;  /* 0x0000000708087221 */ /* 0x000fe20000010000 */
[----:B------:R-:W-:Y:S01]  /*1b980*/  F2FP.SATFINITE.E4M3.F32.PACK_AB_MERGE_C R15, R50, R15, RZ ;  /* 0x0000000f320f723e */ /* 0x000fe200048070ff */
[----:B--2---:R-:W-:Y:S01]  /*1b990*/  FADD.FTZ R11, R125, R0 ;  /* 0x000000007d0b7221 */ /* 0x004fe20000010000 */
[----:B------:R-:W-:Y:S02]  /*1b9a0*/  F2FP.SATFINITE.E4M3.F32.PACK_AB_MERGE_C R27, R52, R27, RZ ;  /* 0x0000001b341b723e */ /* 0x000fe400048070ff */
[----:B------:R-:W-:Y:S02]  /*1b9b0*/  F2FP.SATFINITE.E4M3.F32.PACK_AB_MERGE_C R33, R56, R33, RZ ;  /* 0x000000213821723e */ /* 0x000fe400048070ff */
[----:B------:R-:W-:Y:S02]  /*1b9c0*/  F2FP.SATFINITE.E4M3.F32.PACK_AB_MERGE_C R41, R58, R41, RZ ;  /* 0x000000293a29723e */ /* 0x000fe400048070ff */
[----:B------:R-:W-:-:S02]  /*1b9d0*/  F2FP.SATFINITE.E4M3.F32.PACK_AB_MERGE_C R60, R61, R60, RZ ;  /* 0x0000003c3d3c723e */ /* 0x000fc400048070ff */
[C---:B---3--:R-:W-:Y:S01]  /*1b9e0*/  F2FP.SATFINITE.E4M3.F32.PACK_AB_MERGE_C R211, R46.reuse, R125, RZ ;  /* 0x0000007d2ed3723e */ /* 0x048fe200048070ff */
[----:B------:R-:W-:Y:S01]  /*1b9f0*/  FADD.FTZ R11, R46, R11 ;  /* 0x0000000b2e0b7221 */ /* 0x000fe20000010000 */
[----:B------:R-:W-:Y:S01]  /*1ba00*/  F2FP.SATFINITE.E4M3.F32.PACK_AB_MERGE_C R216, R93, R216, R51 ;  /* 0x000000d85dd8723e */ /* 0x000fe20004807033 */
[----:B------:R-:W-:Y:S01]  /*1ba10*/  IMAD.MOV.U32 R24, RZ, RZ, R25 ;  /* 0x000000ffff187224 */ /* 0x000fe200078e0019 */
[----:B------:R-:W-:Y:S01]  /*1ba20*/  F2FP.SATFINITE.E4M3.F32.PACK_AB_MERGE_C R214, R101, R214, R111 ;  /* 0x000000d665d6723e */ /* 0x000fe2000480706f */
[--C-:B------:R-:W-:Y:S01]  /*1ba30*/  IMAD.MOV.U32 R29, RZ, RZ, R25.reuse ;  /* 0x000000ffff1d7224 */ /* 0x100fe200078e0019 */
[----:B------:R-:W-:Y:S01]  /*1ba40*/  F2FP.SATFINITE.E4M3.F32.PACK_AB_MERGE_C R200, R109, R200, R48 ;  /* 0x000000c86dc8723e */ /* 0x000fe20004807030 */
[--C-:B------:R-:W-:Y:S01]  /*1ba50*/  IMAD.MOV.U32 R31, RZ, RZ, R25.reuse ;  /* 0x000000ffff1f7224 */ /* 0x100fe200078e0019 */
[----:B------:R-:W-:Y:S01]  /*1ba60*/  F2FP.SATFINITE.E4M3.F32.PACK_AB_MERGE_C R202, R113, R202, R26 ;  /* 0x000000ca71ca723e */ /* 0x000fe2000480701a */
[--C-:B------:R-:W-:Y:S01]  /*1ba70*/  IMAD.MOV.U32 R26, RZ, RZ, R25.reuse ;  /* 0x000000ffff1a7224 */ /* 0x100fe200078e0019 */
[----:B------:R-:W-:Y:S01]  /*1ba80*/  F2FP.SATFINITE.E4M3.F32.PACK_AB_MERGE_C R204, R39, R204, R28 ;  /* 0x000000cc27cc723e */ /* 0x000fe2000480701c */
[----:B------:R-:W-:Y:S01]  /*1ba90*/  IMAD.MOV.U32 R28, RZ, RZ, R25 ;  /* 0x000000ffff1c7224 */ /* 0x000fe200078e0019 */
[----:B------:R-:W-:Y:S01]  /*1baa0*/  F2FP.SATFINITE.E4M3.F32.PACK_AB_MERGE_C R219, R36, R219, R15 ;  /* 0x000000db24db723e */ /* 0x000fe2000480700f */
[----:B------:R-:W-:Y:S01]  /*1bab0*/  IMAD.MOV.U32 R30, RZ, RZ, R25 ;  /* 0x000000ffff1e7224 */ /* 0x000fe200078e0019 */
[----:B------:R-:W-:Y:S01]  /*1bac0*/  F2FP.SATFINITE.E4M3.F32.PACK_AB_MERGE_C R213, R40, R213, R27 ;  /* 0x000000d528d5723e */ /* 0x000fe2000480701b */
[----:B------:R-:W-:Y:S01]  /*1bad0*/  IMAD.MOV.U32 R35, RZ, RZ, R25 ;  /* 0x000000ffff237224 */ /* 0x000fe200078e0019 */
[----:B------:R-:W-:Y:S01]  /*1bae0*/  F2FP.SATFINITE.E4M3.F32.PACK_AB_MERGE_C R215, R42, R215, R33 ;  /* 0x000000d72ad7723e */ /* 0x000fe20004807021 */
[----:B------:R-:W-:Y:S01]  /*1baf0*/  IMAD.MOV.U32 R33, RZ, RZ, R25 ;  /* 0x000000ffff217224 */ /* 0x000fe200078e0019 */
[----:B------:R-:W-:Y:S01]  /*1bb00*/  F2FP.SATFINITE.E4M3.F32.PACK_AB_MERGE_C R201, R44, R201, R41 ;  /* 0x000000c92cc9723e */ /* 0x000fe20004807029 */
[--C-:B------:R-:W-:Y:S01]  /*1bb10*/  IMAD.MOV.U32 R34, RZ, RZ, R25.reuse ;  /* 0x000000ffff227224 */ /* 0x100fe200078e0019 */
[----:B------:R-:W-:Y:S01]  /*1bb20*/  F2FP.SATFINITE.E4M3.F32.PACK_AB_MERGE_C R203, R54, R203, R60 ;  /* 0x000000cb36cb723e */ /* 0x000fe2000480703c */
[----:B------:R-:W-:Y:S01]  /*1bb30*/  IMAD.MOV.U32 R37, RZ, RZ, R25 ;  /* 0x000000ffff257224 */ /* 0x000fe200078e0019 */
[----:B------:R-:W-:Y:S01]  /*1bb40*/  F2FP.SATFINITE.E4M3.F32.PACK_AB_MERGE_C R209, R12, R209, R163 ;  /* 0x000000d10cd1723e */ /* 0x000fe200048070a3 */
[----:B------:R-:W-:Y:S01]  /*1bb50*/  FADD.FTZ R12, R3, R8 ;  /* 0x00000008030c7221 */ /* 0x000fe20000010000 */
[----:B------:R-:W-:Y:S01]  /*1bb60*/  F2FP.SATFINITE.E4M3.F32.PACK_AB_MERGE_C R211, R20, R117, R211 ;  /* 0x0000007514d3723e */ /* 0x000fe200048070d3 */
[----:B------:R-:W-:Y:S01]  /*1bb70*/  IMAD.MOV.U32 R36, RZ, RZ, R25 ;  /* 0x000000ffff247224 */ /* 0x000fe200078e0019 */
[----:B------:R-:W-:Y:S01]  /*1bb80*/  F2FP.SATFINITE.E4M3.F32.PACK_AB_MERGE_C R206, R121, R206, R21 ;  /* 0x000000ce79ce723e */ /* 0x000fe20004807015 */
[--C-:B------:R-:W-:Y:S01]  /*1bb90*/  IMAD.MOV.U32 R39, RZ, RZ, R25.reuse ;  /* 0x000000ffff277224 */ /* 0x100fe200078e0019 */
[-C--:B------:R-:W-:Y:S01]  /*1bba0*/  MOV R27, R25.reuse ;  /* 0x00000019001b7202 */ /* 0x080fe20000000f00 */
        /* <DEDUP_REMOVED lines=25> */
[----:B------:R-:W-:Y:S01]  /*1bd40*/  MOV R116, R25 ;  /* 0x0000001900747202 */ /* 0x000fe20000000f00 */
[----:B------:R-:W-:-:S02]  /*1bd50*/  IMAD.MOV.U32 R54, RZ, RZ, R25 ;  /* 0x000000ffff367224 */ /* 0x000fc400078e0019 */
[--C-:B------:R-:W-:Y:S02]  /*1bd60*/  IMAD.MOV.U32 R57, RZ, RZ, R25.reuse ;  /* 0x000000ffff397224 */ /* 0x100fe400078e0019 */
[--C-:B------:R-:W-:Y:S02]  /*1bd70*/  IMAD.MOV.U32 R56, RZ, RZ, R25.reuse ;  /* 0x000000ffff387224 */ /* 0x100fe400078e0019 */
[--C-:B------:R-:W-:Y:S02]  /*1bd80*/  IMAD.MOV.U32 R59, RZ, RZ, R25.reuse ;  /* 0x000000ffff3b7224 */ /* 0x100fe400078e0019 */
[--C-:B------:R-:W-:Y:S02]  /*1bd90*/  IMAD.MOV.U32 R58, RZ, RZ, R25.reuse ;  /* 0x000000ffff3a7224 */ /* 0x100fe400078e0019 */
[--C-:B------:R-:W-:Y:S02]  /*1bda0*/  IMAD.MOV.U32 R61, RZ, RZ, R25.reuse ;  /* 0x000000ffff3d7224 */ /* 0x100fe400078e0019 */
        /* <DEDUP_REMOVED lines=49> */
[----:B------:R-:W-:Y:S01]  /*1c0c0*/  IMAD.MOV.U32 R118, RZ, RZ, R25 ;  /* 0x000000ffff767224 */ /* 0x000fe200078e0019 */
[----:B------:R-:W-:Y:S06]  /*1c0d0*/  @!P1 BRA `(.L_x_584) ;  /* 0x0000003800389947 */ /* 0x000fec0003800000 */
[----:B------:R0:W5:Y:S01]  /*1c0e0*/  LDL.LU R3, [R1+0x34] ;  /* 0x0000340001037983 */ /* 0x0001620000300800 */
[----:B------:R-:W-:Y:S01]  /*1c0f0*/  IMAD.MOV.U32 R9, RZ, RZ, R5 ;  /* 0x000000ffff097224 */ /* 0x000fe200078e0005 */
[----:B------:R-:W-:Y:S01]  /*1c100*/  CS2R R118, SRZ ;  /* 0x0000000000767805 */ /* 0x000fe2000001ff00 */
[----:B------:R-:W-:Y:S01]  /*1c110*/  IMAD.MOV.U32 R8, RZ, RZ, R4 ;  /* 0x000000ffff087224 */ /* 0x000fe200078e0004 */
[----:B------:R-:W-:Y:S01]  /*1c120*/  CS2R R116, SRZ ;  /* 0x0000000000747805 */ /* 0x000fe2000001ff00 */
[----:B------:R-:W-:Y:S01]  /*1c130*/  IMAD.MOV.U32 R0, RZ, RZ, R120 ;  /* 0x000000ffff007224 */ /* 0x000fe200078e0078 */
        /* <DEDUP_REMOVED lines=45> */
[----:B0-----:R-:W-:-:S07]  /*1c410*/  CS2R R24, SRZ ;  /* 0x0000000000187805 */ /* 0x001fce000001ff00 */
.L_x_596:
[----:B------:R-:W2:Y:S01]  /*1c420*/  LDL R5, [R1+0x44] ;  /* 0x0000440001057983 */ /* 0x000ea20000100800 */
[----:B------:R-:W-:Y:S01]  /*1c430*/  ISETP.NE.AND P1, PT, R0, 0x1, PT ;  /* 0x000000010000780c */ /* 0x000fe20003f25270 */
[----:B------:R-:W-:Y:S05]  /*1c440*/  YIELD ;  /* 0x0000000000007946 */ /* 0x000fea0003800000 */
[----:B------:R-:W-:-:S04]  /*1c450*/  SEL R4, RZ, 0x1, P1 ;  /* 0x00000001ff047807 */ /* 0x000fc80000800000 */
[----:B-----5:R-:W-:-:S05]  /*1c460*/  LOP3.LUT R6, R3, R4, RZ, 0x3c, !PT ;  /* 0x0000000403067212 */ /* 0x020fca00078e3cff */
[----:B------:R0:W-:Y:S01]  /*1c470*/  STL [R1+0x34], R6 ;  /* 0x0000340601007387 */ /* 0x0001e20000100800 */
[----:B--2---:R-:W-:-:S13]  /*1c480*/  ISETP.NE.AND P1, PT, R5, RZ, PT ;  /* 0x000000ff0500720c */ /* 0x004fda0003f25270 */
[----:B0-----:R-:W-:Y:S05]  /*1c490*/  @P1 BRA `(.L_x_585) ;  /* 0x00000000003c1947 */ /* 0x001fea0003800000 */
[----:B------:R-:W-:Y:S05]  /*1c4a0*/  @!P0 BRA `(.L_x_586) ;  /* 0x0000000000048947 */ /* 0x000fea0003800000 */
[----:B------:R-:W-:Y:S01]  /*1c4b0*/  BPT.TRAP 0x1 ;  /* 0x000000040000795c */ /* 0x000fe20000300000 */
.L_x_586:
[----:B------:R-:W-:-:S05]  /*1c4c0*/  VIADD R4, R0, 0x1 ;  /* 0x0000000100047836 */ /* 0x000fca0000000000 */
[----:B------:R-:W-:-:S04]  /*1c4d0*/  ISETP.NE.AND P2, PT, R4, 0x2, PT ;  /* 0x000000020400780c */ /* 0x000fc80003f45270 */
[----:B------:R-:W-:Y:S02]  /*1c4e0*/  SEL R5, R4, RZ, P2 ;  /* 0x000000ff04057207 */ /* 0x000fe40001000000 */
[----:B------:R-:W-:Y:S02]  /*1c4f0*/  SHF.L.U32 R4, R6, 0x1f, RZ ;  /* 0x0000001f06047819 */ /* 0x000fe400000006ff */
[----:B------:R-:W-:-:S04]  /*1c500*/  LEA R5, R5, R18, 0x3 ;  /* 0x0000001205057211 */ /* 0x000fc800078e18ff */
[----:B------:R0:W1:Y:S01]  /*1c510*/  SYNCS.PHASECHK.TRANS64.TRYWAIT P2, [R5+URZ+0x33430], R4 ;  /* 0x03343004050075a7 */ /* 0x000062000804017f */
[----:B------:R-:W-:Y:S05]  /*1c520*/  @!P0 BRA `(.L_x_587) ;  /* 0x0000000000048947 */ /* 0x000fea0003800000 */
[----:B------:R-:W-:Y:S01]  /*1c530*/  BPT.TRAP 0x1 ;  /* 0x000000040000795c */ /* 0x000fe20000300000 */
.L_x_587:
[----:B------:R-:W-:Y:S04]  /*1c540*/  BSSY B0, `(.L_x_585) ;  /* 0x0000004000007945 */ /* 0x000fe80003800000 */
[----:B-1----:R-:W-:Y:S05]  /*1c550*/  @P2 BRA `(.L_x_588) ;  /* 0x0000000000082947 */ /* 0x002fea0003800000 */
[----:B------:R-:W1:Y:S02]  /*1c560*/  SYNCS.PHASECHK.TRANS64.TRYWAIT P2, [R5+URZ+0x33430], R4 ;  /* 0x03343004050075a7 */ /* 0x000e64000804017f */
[----:B-1----:R-:W-:Y:S05]  /*1c570*/  @!P2 BRA `(.L_x_589) ;  /* 0x0000013000bca947 */ /* 0x002fea0003800000 */
.L_x_588:
[----:B------:R-:W-:Y:S05]  /*1c580*/  BSYNC B0 ;  /* 0x0000000000007941 */ /* 0x000fea0003800000 */
.L_x_585:
[----:B01----:R-:W0:Y:S01]  /*1c590*/  S2R R4, SR_TID.X ;  /* 0x0000000000047919 */ /* 0x003e220000002100 */
[----:B------:R-:W-:Y:S05]  /*1c5a0*/  WARPSYNC.ALL ;  /* 0x0000000000007948 */ /* 0x000fea0003800000 */
[----:B------:R-:W-:Y:S01]  /*1c5b0*/  IMAD.MOV.U32 R5, RZ, RZ, -0x7fffffe0 ;  /* 0x80000020ff057424 */ /* 0x000fe200078e00ff */
[----:B------:R-:W-:Y:S01]  /*1c5c0*/  UMOV UR20, UR28 ;  /* 0x0000001c00147c82 */ /* 0x000fe20008000000 */
[----:B------:R-:W-:Y:S01]  /*1c5d0*/  UMOV UR21, UR29 ;  /* 0x0000001d00157c82 */ /* 0x000fe20008000000 */
[----:B------:R-:W-:Y:S01]  /*1c5e0*/  MOV R21, 0x80000020 ;  /* 0x8000002000157802 */ /* 0x000fe20000000f00 */
[----:B------:R-:W-:Y:S01]  /*1c5f0*/  UMOV UR24, UR28 ;  /* 0x0000001c00187c82 */ /* 0x000fe20008000000 */
[----:B------:R-:W-:Y:S01]  /*1c600*/  R2UR UR23, R5 ;  /* 0x00000000051772ca */ /* 0x000fe200000e0000 */
[----:B------:R-:W-:Y:S01]  /*1c610*/  UMOV UR25, UR29 ;  /* 0x0000001d00197c82 */ /* 0x000fe20008000000 */
[C---:B------:R-:W-:Y:S01]  /*1c620*/  R2UR UR27, R21.reuse ;  /* 0x00000000151b72ca */ /* 0x040fe200000e0000 */
[----:B------:R-:W-:Y:S01]  /*1c630*/  IMAD.MOV.U32 R7, RZ, RZ, -0x7fffffe0 ;  /* 0x80000020ff077424 */ /* 0x000fe200078e00ff */
[----:B------:R-:W-:Y:S01]  /*1c640*/  UMOV UR32, UR28 ;  /* 0x0000001c00207c82 */ /* 0x000fe20008000000 */
[----:B------:R-:W-:Y:S01]  /*1c650*/  IMAD.MOV.U32 R15, RZ, RZ, -0x7fffffe0 ;  /* 0x80000020ff0f7424 */ /* 0x000fe200078e00ff */
[----:B------:R-:W-:Y:S01]  /*1c660*/  UMOV UR33, UR29 ;  /* 0x0000001d00217c82 */ /* 0x000fe20008000000 */
[----:B------:R-:W-:Y:S01]  /*1c670*/  R2UR UR43, R21 ;  /* 0x00000000152b72ca */ /* 0x000fe200000e0000 */
[----:B------:R-:W-:Y:S01]  /*1c680*/  UMOV UR40, UR28 ;  /* 0x0000001c00287c82 */ /* 0x000fe20008000000 */
[----:B------:R-:W-:Y:S01]  /*1c690*/  R2UR UR31, R7 ;  /* 0x00000000071f72ca */ /* 0x000fe200000e0000 */
[----:B------:R-:W-:Y:S01]  /*1c6a0*/  UMOV UR41, UR29 ;  /* 0x0000001d00297c82 */ /* 0x000fe20008000000 */
[----:B------:R-:W-:Y:S01]  /*1c6b0*/  R2UR UR35, R15 ;  /* 0x000000000f2372ca */ /* 0x000fe200000e0000 */
[----:B------:R-:W-:Y:S01]  /*1c6c0*/  IMAD.MOV.U32 R5, RZ, RZ, -0x7fffffe0 ;  /* 0x80000020ff057424 */ /* 0x000fe200078e00ff */
[----:B------:R-:W-:Y:S01]  /*1c6d0*/  R2UR UR47, R7 ;  /* 0x00000000072f72ca */ /* 0x000fe200000e0000 */
[----:B------:R-:W-:Y:S01]  /*1c6e0*/  IMAD.MOV.U32 R7, RZ, RZ, -0x7fffffe0 ;  /* 0x80000020ff077424 */ /* 0x000fe200078e00ff */
[----:B------:R-:W-:-:S02]  /*1c6f0*/  MOV R15, 0x80000020 ;  /* 0x80000020000f7802 */ /* 0x000fc40000000f00 */
[----:B0-----:R-:W-:Y:S01]  /*1c700*/  SHF.R.U32.HI R14, RZ, 0x7, R4 ;  /* 0x00000007ff0e7819 */ /* 0x001fe20000011604 */
[----:B------:R-:W-:-:S04]  /*1c710*/  VIADD R4, R0, 0x1 ;  /* 0x0000000100047836 */ /* 0x000fc80000000000 */
[----:B------:R-:W-:-:S05]  /*1c720*/  VIADD R120, R14, 0x8 ;  /* 0x000000080e787836 */ /* 0x000fca0000000000 */
[----:B------:R0:W-:Y:S01]  /*1c730*/  BAR.SYNC.DEFER_BLOCKING R120, 0x100 ;  /* 0x000400780000751d */ /* 0x0001e20000010000 */
[----:B------:R-:W-:-:S04]  /*1c740*/  ISETP.NE.AND P2, PT, R4, 0x2, PT ;  /* 0x000000020400780c */ /* 0x000fc80003f45270 */
[----:B------:R-:W-:-:S05]  /*1c750*/  SEL R6, R4, RZ, P2 ;  /* 0x000000ff04067207 */ /* 0x000fca0001000000 */
[----:B------:R-:W-:Y:S01]  /*1c760*/  IMAD R4, R6, 0x780, R13 ;  /* 0x0000078006047824 */ /* 0x000fe200078e020d */
[----:B------:R1:W-:Y:S03]  /*1c770*/  STL [R1+0x24], R6 ;  /* 0x0000240601007387 */ /* 0x0003e60000100800 */
[C---:B------:R-:W-:Y:S01]  /*1c780*/  VIADD R20, R4.reuse, 0x80 ;  /* 0x0000008004147836 */ /* 0x040fe20000000000 */
[C---:B------:R-:W-:Y:S01]  /*1c790*/  R2UR UR22, R4.reuse ;  /* 0x00000000041672ca */ /* 0x040fe200000e0000 */
[----:B------:R-:W-:-:S03]  /*1c7a0*/  VIADD R14, R4, 0x180 ;  /* 0x00000180040e7836 */ /* 0x000fc60000000000 */
[----:B------:R-:W-:Y:S01]  /*1c7b0*/  R2UR UR26, R20 ;  /* 0x00000000141a72ca */ /* 0x000fe200000e0000 */
[----:B------:R-:W-:Y:S01]  /*1c7c0*/  VIADD R20, R4, 0x200 ;  /* 0x0000020004147836 */ /* 0x000fe20000000000 */
[----:B------:R-:W-:Y:S01]  /*1c7d0*/  R2UR UR34, R14 ;  /* 0x000000000e2272ca */ /* 0x000fe200000e0000 */
[----:B-1----:R-:W-:Y:S01]  /*1c7e0*/  VIADD R6, R4, 0x100 ;  /* 0x0000010004067836 */ /* 0x002fe20000000000 */
[----:B------:R-:W-:Y:S02]  /*1c7f0*/  WARPGROUP.ARRIVE ;  /* 0x00000000000079c5 */ /* 0x000fe40000000000 */
[----:B------:R-:W-:Y:S01]  /*1c800*/  R2UR UR42, R20 ;  /* 0x00000000142a72ca */ /* 0x000fe200000e0000 */
[----:B------:R-:W-:Y:S01]  /*1c810*/  VIADD R14, R4, 0x82 ;  /* 0x00000082040e7836 */ /* 0x000fe20000000000 */
[----:B------:R-:W-:Y:S01]  /*1c820*/  R2UR UR30, R6 ;  /* 0x00000000061e72ca */ /* 0x000fe200000e0000 */
[----:B------:R-:W-:Y:S01]  /*1c830*/  VIADD R6, R4, 0x2 ;  /* 0x0000000204067836 */ /* 0x000fe20000000000 */
[----:B------:R-:W-:Y:S02]  /*1c840*/  QGMMA.64x32x32.F32.E4M3.E4M3 R184, gdesc[UR20], RZ, !UPT, gsb0 ;  /* 0x0060000014b879f3 */ /* 0x000fe4000c0008ff */
[----:B------:R-:W-:Y:S01]  /*1c850*/  R2UR UR22, R14 ;  /* 0x000000000e1672ca */ /* 0x000fe200000e0000 */
[----:B------:R-:W-:Y:S01]  /*1c860*/  UMOV UR20, UR44 ;  /* 0x0000002c00147c82 */ /* 0x000fe20008000000 */
[----:B------:R-:W-:Y:S01]  /*1c870*/  R2UR UR46, R6 ;  /* 0x00000000062e72ca */ /* 0x000fe200000e0000 */
[----:B------:R-:W-:Y:S01]  /*1c880*/  UMOV UR21, UR45 ;  /* 0x0000002d00157c82 */ /* 0x000fe20008000000 */
[----:B------:R-:W-:Y:S01]  /*1c890*/  R2UR UR23, R15 ;  /* 0x000000000f1772ca */ /* 0x000fe200000e0000 */
[----:B------:R-:W-:Y:S01]  /*1c8a0*/  VIADD R6, R4, 0x102 ;  /* 0x0000010204067836 */ /* 0x000fe20000000000 */
[----:B------:R-:W-:-:S02]  /*1c8b0*/  WARPGROUP.DEPBAR.LE gsb0, 0x0 ;  /* 0x00008000000079c5 */ /* 0x000fc40000010000 */
        /* <DEDUP_REMOVED lines=10> */
[----:B------:R-:W-:Y:S03]  /*1c960*/  QGMMA.64x32x32.F32.E4M3.E4M3 R152, gdesc[UR28], RZ, !UPT, gsb0 ;  /* 0x006000001c9879f3 */ /* 0x000fe6000c0008ff */
        /* <DEDUP_REMOVED lines=10> */
[----:B0-----:R-:W-:-:S06]  /*1ca10*/  WARPGROUP.ARRIVE ;  /* 0x00000000000079c5 */ /* 0x001fcc0000000000 */
[----:B------:R-:W-:Y:S01]  /*1ca20*/  QGMMA.64x32x32.F32.E4M3.E4M3 R120, gdesc[UR40], RZ, !UPT, gsb0 ;  /* 0x00600000287879f3 */ /* 0x000fe2000c0008ff */
[----:B------:R-:W-:Y:S01]  /*1ca30*/  R2UR UR42, R6 ;  /* 0x00000000062a72ca */ /* 0x000fe200000e0000 */
[----:B------:R-:W-:Y:S01]  /*1ca40*/  UMOV UR40, UR44 ;  /* 0x0000002c00287c82 */ /* 0x000fe20008000000 */
[----:B------:R-:W-:Y:S01]  /*1ca50*/  R2UR UR43, R7 ;  /* 0x00000000072b72ca */ /* 0x000fe200000e0000 */
[----:B------:R-:W-:Y:S01]  /*1ca60*/  UMOV UR41, UR45 ;  /* 0x0000002d00297c82 */ /* 0x000fe20008000000 */
[----:B------:R-:W-:Y:S01]  /*1ca70*/  IMAD.MOV.U32 R7, RZ, RZ, -0x7fffffe0 ;  /* 0x80000020ff077424 */ /* 0x000fe200078e00ff */
[----:B------:R-:W-:-:S04]  /*1ca80*/  IADD3 R6, R4, 0x280, RZ ;  /* 0x0000028004067810 */ /* 0x000fc80007ffe0ff */
[----:B------:R-:W-:Y:S01]  /*1ca90*/  R2UR UR6, R6 ;  /* 0x00000000060672ca */ /* 0x000fe200000e0000 */
[----:B------:R-:W-:Y:S01]  /*1caa0*/  VIADD R6, R4, 0x300 ;  /* 0x0000030004067836 */ /* 0x000fe20000000000 */
[----:B------:R-:W-:Y:S01]  /*1cab0*/  R2UR UR7, R7 ;  /* 0x00000000070772ca */ /* 0x000fe200000e0000 */
        /* <DEDUP_REMOVED lines=40> */
[----:B------:R-:W-:Y:S02]  /*1cd40*/  R2UR UR10, R6 ;  /* 0x00000000060a72ca */ /* 0x000fe400000e0000 */
[----:B------:R-:W-:Y:S01]  /*1cd50*/  R2UR UR11, R7 ;  /* 0x00000000070b72ca */ /* 0x000fe200000e0000 */
        /* <DEDUP_REMOVED lines=108> */
[C---:B------:R-:W-:Y:S01]  /*1d420*/  IADD3 R6, R4.reuse, 0x682, RZ ;  /* 0x0000068204067810 */ /* 0x040fe20007ffe0ff */
[----:B------:R-:W-:Y:S01]  /*1d430*/  VIADD R4, R4, 0x702 ;  /* 0x0000070204047836 */ /* 0x000fe20000000000 */
        /* <DEDUP_REMOVED lines=30> */
[----:B------:R-:W-:Y:S05]  /*1d620*/  @P1 BRA `(.L_x_590) ;  /* 0x0000000000281947 */ /* 0x000fea0003800000 */
[----:B------:R-:W-:Y:S05]  /*1d630*/  @!P0 BRA `(.L_x_591) ;  /* 0x0000000000048947 */ /* 0x000fea0003800000 */
[----:B------:R-:W-:Y:S01]  /*1d640*/  BPT.TRAP 0x1 ;  /* 0x000000040000795c */ /* 0x000fe20000300000 */
.L_x_591:
[----:B------:R-:W-:Y:S01]  /*1d650*/  SHF.L.U32 R3, R3, 0x1f, RZ ;  /* 0x0000001f03037819 */ /* 0x000fe200000006ff */
[----:B------:R-:W-:-:S04]  /*1d660*/  IMAD R4, R0, 0x8, R18 ;  /* 0x0000000800047824 */ /* 0x000fc800078e0212 */
[----:B------:R0:W1:Y:S01]  /*1d670*/  SYNCS.PHASECHK.TRANS64.TRYWAIT P1, [R4+URZ+0x33450], R3 ;  /* 0x03345003040075a7 */ /* 0x000062000802017f */
[----:B------:R-:W-:Y:S05]  /*1d680*/  @!P0 BRA `(.L_x_592) ;  /* 0x0000000000048947 */ /* 0x000fea0003800000 */
[----:B------:R-:W-:Y:S01]  /*1d690*/  BPT.TRAP 0x1 ;  /* 0x000000040000795c */ /* 0x000fe20000300000 */
.L_x_592:
[----:B-1----:R-:W-:Y:S05]  /*1d6a0*/  @P1 BRA `(.L_x_590) ;  /* 0x0000000000081947 */ /* 0x002fea0003800000 */
[----:B------:R-:W1:Y:S02]  /*1d6b0*/  SYNCS.PHASECHK.TRANS64.TRYWAIT P1, [R4+URZ+0x33450], R3 ;  /* 0x03345003040075a7 */ /* 0x000e64000802017f */
[----:B-1----:R-:W-:Y:S05]  /*1d6c0*/  @!P1 BRA `(.L_x_593) ;  /* 0x00000120007c9947 */ /* 0x002fea0003800000 */
.L_x_590:
[----:B01----:R-:W-:Y:S01]  /*1d6d0*/  VIADD R3, R18, 0x200 ;  /* 0x0000020012037836 */ /* 0x003fe20000000000 */
[----:B------:R-:W-:Y:S01]  /*1d6e0*/  MOV R5, 0xc0000010 ;  /* 0xc000001000057802 */ /* 0x000fe20000000f00 */
[----:B------:R-:W-:Y:S05]  /*1d6f0*/  WARPSYNC.ALL ;  /* 0x0000000000007948 */ /* 0x000fea0003800000 */
[----:B------:R-:W-:Y:S01]  /*1d700*/  SHF.R.U32.HI R3, RZ, 0x4, R3 ;  /* 0x00000004ff037819 */ /* 0x000fe20000011603 */
[----:B------:R-:W-:Y:S01]  /*1d710*/  WARPGROUP.ARRIVE ;  /* 0x00000000000079c5 */ /* 0x000fe20000000000 */
[----:B------:R-:W-:Y:S01]  /*1d720*/  R2UR UR7, R5 ;  /* 0x00000000050772ca */ /* 0x000fe200000e0000 */
[----:B------:R-:W-:Y:S01]  /*1d730*/  IMAD.MOV.U32 R7, RZ, RZ, -0x3ffffff0 ;  /* 0xc0000010ff077424 */ /* 0x000fe200078e00ff */
[----:B------:R-:W-:Y:S01]  /*1d740*/  LOP3.LUT R3, R3, 0x3fff, RZ, 0xc0, !PT ;  /* 0x00003fff03037812 */ /* 0x000fe200078ec0ff */
[----:B------:R-:W-:-:S02]  /*1d750*/  IMAD.MOV.U32 R5, RZ, RZ, -0x3ffffff0 ;  /* 0xc0000010ff057424 */ /* 0x000fc400078e00ff */
[----:B------:R-:W0:Y:S01]  /*1d760*/  S2R R14, SR_TID.X ;  /* 0x00000000000e7919 */ /* 0x000e220000002100 */
[----:B------:R-:W-:-:S05]  /*1d770*/  LOP3.LUT R3, R3, 0x10000, RZ, 0xfc, !PT ;  /* 0x0001000003037812 */ /* 0x000fca00078efcff */
[----:B------:R-:W-:-:S04]  /*1d780*/  IMAD R4, R0, 0x780, R3 ;  /* 0x0000078000047824 */ /* 0x000fc800078e0203 */
[C---:B------:R-:W-:Y:S01]  /*1d790*/  VIADD R6, R4.reuse, 0x180 ;  /* 0x0000018004067836 */ /* 0x040fe20000000000 */
[----:B------:R-:W-:-:S13]  /*1d7a0*/  R2UR UR6, R4 ;  /* 0x00000000040672ca */ /* 0x000fda00000e0000 */
[----:B------:R-:W-:Y:S01]  /*1d7b0*/  QGMMA.64x192x32.F32.E4M3.E4M3 R24, R216, gdesc[UR4], R24, gsb0 ;  /* 0x02e00004d8187df3 */ /* 0x000fe20008000818 */
[----:B------:R-:W-:Y:S01]  /*1d7c0*/  R2UR UR6, R6 ;  /* 0x00000000060672ca */ /* 0x000fe200000e0000 */
[----:B------:R-:W-:Y:S01]  /*1d7d0*/  VIADD R6, R4, 0x300 ;  /* 0x0000030004067836 */ /* 0x000fe20000000000 */
[----:B------:R-:W-:Y:S01]  /*1d7e0*/  R2UR UR7, R7 ;  /* 0x00000000070772ca */ /* 0x000fe200000e0000 */
[----:B------:R-:W-:Y:S01]  /*1d7f0*/  IMAD.MOV.U32 R7, RZ, RZ, -0x3ffffff0 ;  /* 0xc0000010ff077424 */ /* 0x000fe200078e00ff */
[----:B0-----:R-:W-:-:S04]  /*1d800*/  SHF.R.U32.HI R14, RZ, 0x7, R14 ;  /* 0x00000007ff0e7819 */ /* 0x001fc8000001160e */
[----:B------:R-:W-:Y:S01]  /*1d810*/  IADD3 R3, -R14, 0xb, RZ ;  /* 0x0000000b0e037810 */ /* 0x000fe20007ffe1ff */
[----:B------:R-:W-:Y:S02]  /*1d820*/  WARPGROUP.DEPBAR.LE gsb0, 0x0 ;  /* 0x00008000000079c5 */ /* 0x000fe40000010000 */
[----:B------:R-:W-:-:S08]  /*1d830*/  WARPGROUP.ARRIVE ;  /* 0x00000000000079c5 */ /* 0x000fd00000000000 */
[----:B------:R-:W-:Y:S01]  /*1d840*/  QGMMA.64x192x32.F32.E4M3.E4M3 R24, R212, gdesc[UR4], R24, gsb0 ;  /* 0x02e00004d4187df3 */ /* 0x000fe20008000818 */
[----:B------:R-:W-:Y:S01]  /*1d850*/  R2UR UR6, R6 ;  /* 0x00000000060672ca */ /* 0x000fe200000e0000 */
[C---:B------:R-:W-:Y:S01]  /*1d860*/  VIADD R6, R4.reuse, 0x480 ;  /* 0x0000048004067836 */ /* 0x040fe20000000000 */
[----:B------:R-:W-:Y:S01]  /*1d870*/  R2UR UR7, R7 ;  /* 0x00000000070772ca */ /* 0x000fe200000e0000 */
[----:B------:R-:W-:Y:S01]  /*1d880*/  VIADD R4, R4, 0x600 ;  /* 0x0000060004047836 */ /* 0x000fe20000000000 */
[----:B------:R-:W-:Y:S01]  /*1d890*/  MOV R7, 0xc0000010 ;  /* 0xc000001000077802 */ /* 0x000fe20000000f00 */
[----:B------:R-:W-:Y:S02]  /*1d8a0*/  WARPGROUP.DEPBAR.LE gsb0, 0x0 ;  /* 0x00008000000079c5 */ /* 0x000fe40000010000 */
[----:B------:R-:W-:-:S12]  /*1d8b0*/  WARPGROUP.ARRIVE ;  /* 0x00000000000079c5 */ /* 0x000fd80000000000 */
[----:B------:R-:W-:Y:S01]  /*1d8c0*/  QGMMA.64x192x32.F32.E4M3.E4M3 R24, R200, gdesc[UR4], R24, gsb0 ;  /* 0x02e00004c8187df3 */ /* 0x000fe20008000818 */
[----:B------:R-:W-:Y:S02]  /*1d8d0*/  R2UR UR6, R6 ;  /* 0x00000000060672ca */ /* 0x000fe400000e0000 */
[----:B------:R-:W-:Y:S01]  /*1d8e0*/  R2UR UR7, R7 ;  /* 0x00000000070772ca */ /* 0x000fe200000e0000 */
[----:B------:R-:W-:Y:S02]  /*1d8f0*/  WARPGROUP.DEPBAR.LE gsb0, 0x0 ;  /* 0x00008000000079c5 */ /* 0x000fe40000010000 */
[----:B------:R-:W-:-:S14]  /*1d900*/  WARPGROUP.ARRIVE ;  /* 0x00000000000079c5 */ /* 0x000fdc0000000000 */
[----:B------:R-:W-:Y:S01]  /*1d910*/  QGMMA.64x192x32.F32.E4M3.E4M3 R24, R204, gdesc[UR4], R24, gsb0 ;  /* 0x02e00004cc187df3 */ /* 0x000fe20008000818 */
[----:B------:R-:W-:Y:S02]  /*1d920*/  R2UR UR6, R4 ;  /* 0x00000000040672ca */ /* 0x000fe400000e0000 */
[----:B------:R-:W-:Y:S01]  /*1d930*/  R2UR UR7, R5 ;  /* 0x00000000050772ca */ /* 0x000fe200000e0000 */
[----:B------:R-:W-:Y:S02]  /*1d940*/  WARPGROUP.DEPBAR.LE gsb0, 0x0 ;  /* 0x00008000000079c5 */ /* 0x000fe40000010000 */
[----:B------:R-:W-:-:S14]  /*1d950*/  WARPGROUP.ARRIVE ;  /* 0x00000000000079c5 */ /* 0x000fdc0000000000 */
[----:B------:R-:W-:Y:S03]  /*1d960*/  QGMMA.64x192x32.F32.E4M3.E4M3 R24, R208, gdesc[UR4], R24, gsb0 ;  /* 0x02e00004d0187df3 */ /* 0x000fe60008000818 */
[----:B------:R-:W-:Y:S02]  /*1d970*/  WARPGROUP.DEPBAR.LE gsb0, 0x0 ;  /* 0x00008000000079c5 */ /* 0x000fe40000010000 */
[----:B------:R0:W-:Y:S06]  /*1d980*/  BAR.ARV R3, 0x100 ;  /* 0x000400030000751d */ /* 0x0001ec0000002000 */
[----:B------:R-:W-:Y:S05]  /*1d990*/  @!P0 BRA `(.L_x_594) ;  /* 0x0000000000048947 */ /* 0x000fea0003800000 */
[----:B------:R-:W-:Y:S01]  /*1d9a0*/  BPT.TRAP 0x1 ;  /* 0x000000040000795c */ /* 0x000fe20000300000 */
.L_x_594:
[----:B------:R-:W0:Y:S01]  /*1d9b0*/  LDL R14, [R1+0x24] ;  /* 0x00002400010e7983 */ /* 0x000e220000100800 */
[----:B------:R-:W-:Y:S02]  /*1d9c0*/  IMAD.U32 R4, RZ, RZ, UR38 ;  /* 0x00000026ff047e24 */ /* 0x000fe4000f8e00ff */
[----:B0-----:R-:W-:-:S04]  /*1d9d0*/  IMAD R3, R14, 0x8, R18 ;  /* 0x000000080e037824 */ /* 0x001fc800078e0212 */
[----:B------:R-:W-:-:S05]  /*1d9e0*/  VIADD R3, R3, 0x33440 ;  /* 0x0003344003037836 */ /* 0x000fca0000000000 */
[----:B------:R-:W-:-:S04]  /*1d9f0*/  PRMT R3, R4, 0x654, R3 ;  /* 0x0000065404037816 */ /* 0x000fc80000000003 */
[----:B------:R0:W-:Y:S02]  /*1da00*/  SYNCS.ARRIVE.TRANS64.RED.A1T0 RZ, [R3+URZ], RZ ;  /* 0x000000ff03ff79a7 */ /* 0x0001e4000810043f */
[----:B0-----:R-:W-:-:S04]  /*1da10*/  FMNMX.FTZ R3, R184, R8, !PT ;  /* 0x00000008b8037209 */ /* 0x001fc80007810000 */
[----:B------:R-:W-:-:S04]  /*1da20*/  FMNMX.FTZ R3, R185, R3, !PT ;  /* 0x00000003b9037209 */ /* 0x000fc80007810000 */
        /* <DEDUP_REMOVED lines=37> */
[----:B------:R-:W-:-:S05]  /*1dc80*/  FMNMX.FTZ R3, R133, R3, !PT ;  /* 0x0000000385037209 */ /* 0x000fca0007810000 */
[----:B------:R-:W0:Y:S02]  /*1dc90*/  SHFL.BFLY PT, R4, R3, 0x2, 0x1f ;  /* 0x0c401f0003047f89 */ /* 0x000e2400000e0000 */
[----:B0-----:R-:W-:-:S05]  /*1dca0*/  FMNMX.FTZ R4, R3, R4, !PT ;  /* 0x0000000403047209 */ /* 0x001fca0007810000 */
[----:B------:R-:W0:Y:S02]  /*1dcb0*/  SHFL.BFLY PT, R3, R4, 0x1, 0x1f ;  /* 0x0c201f0004037f89 */ /* 0x000e2400000e0000 */
[----:B0-----:R-:W-:Y:S02]  /*1dcc0*/  FMNMX.FTZ R4, R4, R3, !PT ;  /* 0x0000000304047209 */ /* 0x001fe40007810000 */
[----:B------:R-:W-:-:S03]  /*1dcd0*/  FMNMX.FTZ R3, R186, R9, !PT ;  /* 0x00000009ba037209 */ /* 0x000fc60007810000 */
[----:B------:R-:W-:Y:S01]  /*1dce0*/  FADD.FTZ R6, -R4, R8 ;  /* 0x0000000804067221 */ /* 0x000fe20000010100 */
[----:B------:R-:W-:-:S03]  /*1dcf0*/  FMNMX.FTZ R3, R187, R3, !PT ;  /* 0x00000003bb037209 */ /* 0x000fc60007810000 */
[----:B------:R-:W-:Y:S01]  /*1dd00*/  FMUL.FTZ R6, R2, R6 ;  /* 0x0000000602067220 */ /* 0x000fe20000410000 */
[----:B------:R-:W-:-:S04]  /*1dd10*/  FMNMX.FTZ R3, R190, R3, !PT ;  /* 0x00000003be037209 */ /* 0x000fc80007810000 */
[----:B------:R-:W-:Y:S01]  /*1dd20*/  FMNMX.FTZ R3, R191, R3, !PT ;  /* 0x00000003bf037209 */ /* 0x000fe20007810000 */
[----:B------:R-:W-:Y:S03]  /*1dd30*/  MUFU.EX2 R6, R6 ;  /* 0x0000000600067308 */ /* 0x000fe60000000800 */
        /* <DEDUP_REMOVED lines=39> */
[----:B0-----:R-:W-:Y:S01]  /*1dfb0*/  FMNMX.FTZ R5, R5, R3, !PT ;  /* 0x0000000305057209 */ /* 0x001fe20007810000 */
[----:B------:R-:W-:-:S04]  /*1dfc0*/  FFMA.FTZ R3, R2, R4, -8 ;  /* 0xc100000002037423 */ /* 0x000fc80000010004 */
[----:B------:R-:W-:Y:S01]  /*1dfd0*/  FADD.FTZ R7, -R5, R9 ;  /* 0x0000000905077221 */ /* 0x000fe20000010100 */
[----:B------:R-:W-:-:S01]  /*1dfe0*/  FFMA.FTZ R9, R2, R5, -8 ;  /* 0xc100000002097423 */ /* 0x000fc20000010005 */
[C-C-:B------:R-:W-:Y:S01]  /*1dff0*/  FFMA.FTZ R184, R2.reuse, R184, -R3.reuse ;  /* 0x000000b802b87223 */ /* 0x140fe20000010803 */
[----:B------:R-:W-:-:S01]  /*1e000*/  FFMA.FTZ R185, R2, R185, -R3 ;  /* 0x000000b902b97223 */ /* 0x000fc20000010803 */
[C---:B------:R-:W-:Y:S01]  /*1e010*/  FMUL.FTZ R7, R2.reuse, R7 ;  /* 0x0000000702077220 */ /* 0x040fe20000410000 */
[----:B------:R-:W-:-:S01]  /*1e020*/  FFMA.FTZ R186, R2, R186, -R9 ;  /* 0x000000ba02ba7223 */ /* 0x000fc20000010809 */
[C---:B------:R-:W-:Y:S01]  /*1e030*/  FFMA.FTZ R187, R2.reuse, R187, -R9 ;  /* 0x000000bb02bb7223 */ /* 0x040fe20000010809 */
[----:B------:R-:W-:-:S01]  /*1e040*/  FFMA.FTZ R188, R2, R188, -R3 ;  /* 0x000000bc02bc7223 */ /* 0x000fc20000010803 */
[----:B------:R-:W0:Y:S01]  /*1e050*/  MUFU.EX2 R184, R184 ;  /* 0x000000b800b87308 */ /* 0x000e220000000800 */
[----:B------:R-:W-:-:S01]  /*1e060*/  FFMA.FTZ R190, R2, R190, -R9 ;  /* 0x000000be02be7223 */ /* 0x000fc20000010809 */
[C---:B------:R-:W-:Y:S01]  /*1e070*/  FFMA.FTZ R189, R2.reuse, R189, -R3 ;  /* 0x000000bd02bd7223 */ /* 0x040fe20000010803 */
[----:B------:R-:W-:-:S01]  /*1e080*/  FFMA.FTZ R191, R2, R191, -R9 ;  /* 0x000000bf02bf7223 */ /* 0x000fc20000010809 */
[C---:B------:R-:W-:Y:S01]  /*1e090*/  FFMA.FTZ R192, R2.reuse, R192, -R3 ;  /* 0x000000c002c07223 */ /* 0x040fe20000010803 */
[----:B------:R-:W-:-:S01]  /*1e0a0*/  FFMA.FTZ R194, R2, R194, -R9 ;  /* 0x000000c202c27223 */ /* 0x000fc20000010809 */
[C---:B------:R-:W-:Y:S01]  /*1e0b0*/  FFMA.FTZ R193, R2.reuse, R193, -R3 ;  /* 0x000000c102c17223 */ /* 0x040fe20000010803 */
[----:B------:R-:W-:-:S01]  /*1e0c0*/  FFMA.FTZ R195, R2, R195, -R9 ;  /* 0x000000c302c37223 */ /* 0x000fc20000010809 */
[----:B------:R-:W-:Y:S01]  /*1e0d0*/  MUFU.EX2 R7, R7 ;  /* 0x0000000700077308 */ /* 0x000fe20000000800 */
[----:B------:R-:W-:-:S01]  /*1e0e0*/  FFMA.FTZ R196, R2, R196, -R3 ;  /* 0x000000c402c47223 */ /* 0x000fc20000010803 */
[C---:B------:R-:W-:Y:S01]  /*1e0f0*/  FFMA.FTZ R198, R2.reuse, R198, -R9 ;  /* 0x000000c602c67223 */ /* 0x040fe20000010809 */
[----:B------:R-:W-:-:S01]  /*1e100*/  FFMA.FTZ R197, R2, R197, -R3 ;  /* 0x000000c502c57223 */ /* 0x000fc20000010803 */
[C---:B------:R-:W-:Y:S01]  /*1e110*/  FFMA.FTZ R199, R2.reuse, R199, -R9 ;  /* 0x000000c702c77223 */ /* 0x040fe20000010809 */
[----:B------:R-:W-:-:S01]  /*1e120*/  FFMA.FTZ R168, R2, R168, -R3 ;  /* 0x000000a802a87223 */ /* 0x000fc20000010803 */
[C---:B------:R-:W-:Y:S01]  /*1e130*/  FFMA.FTZ R170, R2.reuse, R170, -R9 ;  /* 0x000000aa02aa7223 */ /* 0x040fe20000010809 */
[----:B------:R-:W-:-:S01]  /*1e140*/  FFMA.FTZ R169, R2, R169, -R3 ;  /* 0x000000a902a97223 */ /* 0x000fc20000010803 */
[----:B------:R-:W1:Y:S01]  /*1e150*/  MUFU.EX2 R186, R186 ;  /* 0x000000ba00ba7308 */ /* 0x000e620000000800 */
[----:B0-----:R-:W-:-:S01]  /*1e160*/  FFMA.FTZ R12, R6, R12, R184 ;  /* 0x0000000c060c7223 */ /* 0x001fc200000100b8 */
[C---:B------:R-:W-:Y:S01]  /*1e170*/  FFMA.FTZ R171, R2.reuse, R171, -R9 ;  /* 0x000000ab02ab7223 */ /* 0x040fe20000010809 */
[----:B------:R-:W-:-:S01]  /*1e180*/  FFMA.FTZ R172, R2, R172, -R3 ;  /* 0x000000ac02ac7223 */ /* 0x000fc20000010803 */
[C---:B------:R-:W-:Y:S01]  /*1e190*/  FFMA.FTZ R174, R2.reuse, R174, -R9 ;  /* 0x000000ae02ae7223 */ /* 0x040fe20000010809 */
        /* <DEDUP_REMOVED lines=11> */
[----:B------:R-:W2:Y:S01]  /*1e250*/  MUFU.EX2 R187, R187 ;  /* 0x000000bb00bb7308 */ /* 0x000ea20000000800 */
[----:B-1----:R-:W-:-:S01]  /*1e260*/  FFMA.FTZ R11, R7, R11, R186 ;  /* 0x0000000b070b7223 */ /* 0x002fc200000100ba */
[C---:B------:R-:W-:Y:S01]  /*1e270*/  FFMA.FTZ R152, R2.reuse, R152, -R3 ;  /* 0x0000009802987223 */ /* 0x040fe20000010803 */
[----:B------:R-:W-:-:S01]  /*1e280*/  FFMA.FTZ R154, R2, R154, -R9 ;  /* 0x0000009a029a7223 */ /* 0x000fc20000010809 */
[C---:B------:R-:W-:Y:S01]  /*1e290*/  FFMA.FTZ R153, R2.reuse, R153, -R3 ;  /* 0x0000009902997223 */ /* 0x040fe20000010803 */
[----:B------:R-:W-:-:S01]  /*1e2a0*/  FFMA.FTZ R155, R2, R155, -R9 ;  /* 0x0000009b029b7223 */ /* 0x000fc20000010809 */
[C---:B------:R-:W-:Y:S01]  /*1e2b0*/  FFMA.FTZ R156, R2.reuse, R156, -R3 ;  /* 0x0000009c029c7223 */ /* 0x040fe20000010803 */
[----:B------:R-:W-:-:S01]  /*1e2c0*/  FFMA.FTZ R158, R2, R158, -R9 ;  /* 0x0000009e029e7223 */ /* 0x000fc20000010809 */
[----:B------:R-:W1:Y:S01]  /*1e2d0*/  MUFU.EX2 R188, R188 ;  /* 0x000000bc00bc7308 */ /* 0x000e620000000800 */
[----:B0-----:R-:W-:-:S01]  /*1e2e0*/  FADD.FTZ R8, R185, R12 ;  /* 0x0000000cb9087221 */ /* 0x001fc20000010000 */
[C---:B------:R-:W-:Y:S01]  /*1e2f0*/  FFMA.FTZ R157, R2.reuse, R157, -R3 ;  /* 0x0000009d029d7223 */ /* 0x040fe20000010803 */
[----:B------:R-:W-:-:S01]  /*1e300*/  FFMA.FTZ R159, R2, R159, -R9 ;  /* 0x0000009f029f7223 */ /* 0x000fc20000010809 */
[C---:B------:R-:W-:Y:S01]  /*1e310*/  FFMA.FTZ R160, R2.reuse, R160, -R3 ;  /* 0x000000a002a07223 */ /* 0x040fe20000010803 */
[----:B------:R-:W-:-:S01]  /*1e320*/  FFMA.FTZ R162, R2, R162, -R9 ;  /* 0x000000a202a27223 */ /* 0x000fc20000010809 */
[C---:B------:R-:W-:Y:S01]  /*1e330*/  FFMA.FTZ R161, R2.reuse, R161, -R3 ;  /* 0x000000a102a17223 */ /* 0x040fe20000010803 */
[----:B------:R-:W-:-:S01]  /*1e340*/  FFMA.FTZ R163, R2, R163, -R9 ;  /* 0x000000a302a37223 */ /* 0x000fc20000010809 */
[----:B------:R-:W0:Y:S01]  /*1e350*/  MUFU.EX2 R190, R190 ;  /* 0x000000be00be7308 */ /* 0x000e220000000800 */
[----:B--2---:R-:W-:-:S01]  /*1e360*/  FADD.FTZ R11, R187, R11 ;  /* 0x0000000bbb0b7221 */ /* 0x004fc20000010000 */
[C---:B------:R-:W-:Y:S01]  /*1e370*/  FFMA.FTZ R164, R2.reuse, R164, -R3 ;  /* 0x000000a402a47223 */ /* 0x040fe20000010803 */
[----:B------:R-:W-:-:S01]  /*1e380*/  FFMA.FTZ R166, R2, R166, -R9 ;  /* 0x000000a602a67223 */ /* 0x000fc20000010809 */
[C---:B------:R-:W-:Y:S01]  /*1e390*/  FFMA.FTZ R165, R2.reuse, R165, -R3 ;  /* 0x000000a502a57223 */ /* 0x040fe20000010803 */
[----:B------:R-:W-:-:S01]  /*1e3a0*/  FFMA.FTZ R167, R2, R167, -R9 ;  /* 0x000000a702a77223 */ /* 0x000fc20000010809 */
[C---:B------:R-:W-:Y:S01]  /*1e3b0*/  FFMA.FTZ R136, R2.reuse, R136, -R3 ;  /* 0x0000008802887223 */ /* 0x040fe20000010803 */
[----:B------:R-:W-:-:S01]  /*1e3c0*/  FFMA.FTZ R138, R2, R138, -R9 ;  /* 0x0000008a028a7223 */ /* 0x000fc20000010809 */
[----:B------:R-:W2:Y:S01]  /*1e3d0*/  MUFU.EX2 R189, R189 ;  /* 0x000000bd00bd7308 */ /* 0x000ea20000000800 */
[----:B-1----:R-:W-:-:S01]  /*1e3e0*/  FADD.FTZ R8, R188, R8 ;  /* 0x00000008bc087221 */ /* 0x002fc20000010000 */
        /* <DEDUP_REMOVED lines=180> */
.L_x_595:
[----:B------:R-:W2:Y:S01]  /*1ef30*/  LDL R15, [R1+0x40] ;  /* 0x00004000010f7983 */ /* 0x000ea20000100800 */
[----:B------:R-:W-:Y:S01]  /*1ef40*/  F2FP.SATFINITE.E4M3.F32.PACK_AB_MERGE_C R3, R3, R132, RZ ;  /* 0x000000840303723e */ /* 0x000fe200048070ff */
[----:B------:R-:W-:Y:S01]  /*1ef50*/  IMAD.U32 R8, RZ, RZ, UR38 ;  /* 0x00000026ff087e24 */ /* 0x000fe2000f8e00ff */
[----:B------:R-:W-:Y:S01]  /*1ef60*/  LEA R0, R0, R18, 0x3 ;  /* 0x0000001200007211 */ /* 0x000fe200078e18ff */
[----:B------:R-:W-:Y:S01]  /*1ef70*/  FMUL.FTZ R24, R24, R6 ;  /* 0x0000000618187220 */ /* 0x000fe20000410000 */
[----:B------:R-:W-:Y:S01]  /*1ef80*/  F2FP.SATFINITE.E4M3.F32.PACK_AB_MERGE_C R128, R129, R128, R3 ;  /* 0x000000808180723e */ /* 0x000fe20004807003 */
[----:B------:R-:W-:Y:S01]  /*1ef90*/  FMUL.FTZ R25, R25, R6 ;  /* 0x0000000619197220 */ /* 0x000fe20000410000 */
[----:B------:R0:W5:Y:S01]  /*1efa0*/  LDL R3, [R1+0x34] ;  /* 0x0000340001037983 */ /* 0x0001620000100800 */
[----:B------:R-:W-:Y:S01]  /*1efb0*/  VIADD R0, R0, 0x33460 ;  /* 0x0003346000007836 */ /* 0x000fe20000000000 */
        /* <DEDUP_REMOVED lines=38> */
[----:B------:R-:W-:Y:S01]  /*1f220*/  PRMT R0, R8, 0x654, R0 ;  /* 0x0000065408007816 */ /* 0x000fe20000000000 */
[----:B------:R-:W-:Y:S01]  /*1f230*/  FMUL.FTZ R65, R65, R6 ;  /* 0x0000000641417220 */ /* 0x000fe20000410000 */
[----:B------:R-:W-:Y:S01]  /*1f240*/  F2FP.SATFINITE.E4M3.F32.PACK_AB_MERGE_C R188, R185, R184, R188 ;  /* 0x000000b8b9bc723e */ /* 0x000fe200048070bc */
[----:B------:R-:W-:Y:S01]  /*1f250*/  FMUL.FTZ R68, R68, R6 ;  /* 0x0000000644447220 */ /* 0x000fe20000410000 */
[----:B------:R-:W-:Y:S01]  /*1f260*/  F2FP.SATFINITE.E4M3.F32.PACK_AB_MERGE_C R190, R187, R186, R190 ;  /* 0x000000babbbe723e */ /* 0x000fe200048070be */
[----:B------:R1:W-:Y:S01]  /*1f270*/  SYNCS.ARRIVE.TRANS64.RED.A1T0 RZ, [R0+URZ], RZ ;  /* 0x000000ff00ff79a7 */ /* 0x0003e2000810043f */
[----:B------:R-:W-:Y:S01]  /*1f280*/  F2FP.SATFINITE.E4M3.F32.PACK_AB_MERGE_C R196, R193, R192, R196 ;  /* 0x000000c0c1c4723e */ /* 0x000fe200048070c4 */
[----:B------:R-:W-:Y:S01]  /*1f290*/  FMUL.FTZ R69, R69, R6 ;  /* 0x0000000645457220 */ /* 0x000fe20000410000 */
        /* <DEDUP_REMOVED lines=88> */
[----:B------:R-:W-:Y:S01]  /*1f820*/  IMAD.MOV.U32 R9, RZ, RZ, R5 ;  /* 0x000000ffff097224 */ /* 0x000fe200078e0005 */
[----:B-1----:R-:W-:Y:S01]  /*1f830*/  MOV R0, R14 ;  /* 0x0000000e00007202 */ /* 0x002fe20000000f00 */
[----:B------:R-:W-:Y:S01]  /*1f840*/  IMAD.MOV.U32 R8, RZ, RZ, R4 ;  /* 0x000000ffff087224 */ /* 0x000fe200078e0004 */
[----:B------:R-:W-:Y:S01]  /*1f850*/  MOV R213, R174 ;  /* 0x000000ae00d57202 */ /* 0x000fe20000000f00 */
        /* <DEDUP_REMOVED lines=19> */
[C---:B--2---:R-:W-:Y:S01]  /*1f990*/  ISETP.GT.AND P1, PT, R10.reuse, R15, PT ;  /* 0x0000000f0a00720c */ /* 0x044fe20003f24270 */
[----:B------:R-:W-:-:S12]  /*1f9a0*/  VIADD R10, R10, 0xffffffff ;  /* 0xffffffff0a0a7836 */ /* 0x000fd80000000000 */
[----:B0-----:R-:W-:Y:S05]  /*1f9b0*/  @P1 BRA `(.L_x_596) ;  /* 0xffffffc800981947 */ /* 0x001fea000383ffff */
.L_x_584:
[----:B------:R-:W-:Y:S05]  /*1f9c0*/  WARPSYNC.ALL ;  /* 0x0000000000007948 */ /* 0x000fea0003800000 */
[----:B------:R-:W-:Y:S06]  /*1f9d0*/  BAR.ARV 0x8, 0x180 ;  /* 0x0206000000007b1d */ /* 0x000fec0000002000 */
[----:B------:R-:W-:Y:S05]  /*1f9e0*/  @!P0 BRA `(.L_x_597) ;  /* 0x0000000000048947 */ /* 0x000fea0003800000 */
[----:B------:R-:W-:Y:S01]  /*1f9f0*/  BPT.TRAP 0x1 ;  /* 0x000000040000795c */ /* 0x000fe20000300000 */
.L_x_597:
[----:B------:R-:W2:Y:S04]  /*1fa00*/  LDL R0, [R1+0x34] ;  /* 0x0000340001007983 */ /* 0x000ea80000100800 */
[----:B-----5:R-:W3:Y:S01]  /*1fa10*/  LDL R3, [R1+0x24] ;  /* 0x0000240001037983 */ /* 0x020ee20000100800 */
[----:B--2---:R-:W-:Y:S01]  /*1fa20*/  SHF.L.U32 R0, R0, 0x1f, RZ ;  /* 0x0000001f00007819 */ /* 0x004fe200000006ff */
[----:B---3--:R-:W-:-:S04]  /*1fa30*/  IMAD R3, R3, 0x8, R18 ;  /* 0x0000000803037824 */ /* 0x008fc800078e0212 */
[----:B------:R0:W1:Y:S01]  /*1fa40*/  SYNCS.PHASECHK.TRANS64.TRYWAIT P1, [R3+URZ+0x33450], R0 ;  /* 0x03345000030075a7 */ /* 0x000062000802017f */
[----:B------:R-:W-:Y:S05]  /*1fa50*/  @!P0 BRA `(.L_x_598) ;  /* 0x0000000000048947 */ /* 0x000fea0003800000 */
[----:B------:R-:W-:Y:S01]  /*1fa60*/  BPT.TRAP 0x1 ;  /* 0x000000040000795c */ /* 0x000fe20000300000 */
.L_x_598:
[----:B------:R-:W-:-:S05]  /*1fa70*/  VIADD R18, R18, 0x200 ;  /* 0x0000020012127836 */ /* 0x000fca0000000000 */
[----:B------:R-:W-:-:S04]  /*1fa80*/  SHF.R.U32.HI R18, RZ, 0x4, R18 ;  /* 0x00000004ff127819 */ /* 0x000fc80000011612 */
[----:B------:R-:W-:-:S04]  /*1fa90*/  LOP3.LUT R18, R18, 0x3fff, RZ, 0xc0, !PT ;  /* 0x00003fff12127812 */ /* 0x000fc800078ec0ff */
[----:B------:R-:W-:Y:S01]  /*1faa0*/  LOP3.LUT R18, R18, 0x10000, RZ, 0xfc, !PT ;  /* 0x0001000012127812 */ /* 0x000fe200078efcff */
[----:B-1----:R-:W-:Y:S06]  /*1fab0*/  @P1 BRA `(.L_x_599) ;  /* 0x0000000000081947 */ /* 0x002fec0003800000 */
[----:B------:R-:W1:Y:S02]  /*1fac0*/  SYNCS.PHASECHK.TRANS64.TRYWAIT P1, [R3+URZ+0x33450], R0 ;  /* 0x03345000030075a7 */ /* 0x000e64000802017f */
[----:B-1----:R-:W-:Y:S05]  /*1fad0*/  @!P1 BRA `(.L_x_600) ;  /* 0x000000fc008c9947 */ /* 0x002fea0003800000 */
.L_x_599:
[----:B------:R-:W2:Y:S01]  /*1fae0*/  LDL R128, [R1+0x24] ;  /* 0x0000240001807983 */ /* 0x000ea20000100800 */
[----:B------:R-:W-:Y:S01]  /*1faf0*/  IMAD.MOV.U32 R7, RZ, RZ, -0x3ffffff0 ;  /* 0xc0000010ff077424 */ /* 0x000fe200078e00ff */
[----:B------:R-:W-:Y:S05]  /*1fb00*/  WARPSYNC.ALL ;  /* 0x0000000000007948 */ /* 0x000fea0003800000 */
[----:B------:R-:W-:Y:S01]  /*1fb10*/  R2UR UR7, R7 ;  /* 0x00000000070772ca */ /* 0x000fe200000e0000 */
[----:B------:R-:W-:Y:S01]  /*1fb20*/  WARPGROUP.ARRIVE ;  /* 0x00000000000079c5 */ /* 0x000fe20000000000 */
[----:B------:R-:W0:Y:S04]  /*1fb30*/  LDL R13, [R1+0x5c] ;  /* 0x00005c00010d7983 */ /* 0x000e280000100800 */
[----:B------:R-:W3:Y:S01]  /*1fb40*/  LDL R10, [R1+0x4c] ;  /* 0x00004c00010a7983 */ /* 0x000ee20000100800 */
[----:B------:R-:W-:Y:S01]  /*1fb50*/  IMAD.MOV.U32 R9, RZ, RZ, -0x3ffffff0 ;  /* 0xc0000010ff097424 */ /* 0x000fe200078e00ff */
[----:B------:R-:W-:Y:S01]  /*1fb60*/  ULDC.64 UR4, c[0x0][0x9a0] ;  /* 0x0002680000047ab9 */ /* 0x000fe20000000a00 */
[----:B--2---:R-:W-:-:S05]  /*1fb70*/  IMAD R6, R128, 0x780, R18 ;  /* 0x0000078080067824 */ /* 0x004fca00078e0212 */
[----:B------:R-:W-:-:S13]  /*1fb80*/  R2UR UR6, R6 ;  /* 0x00000000060672ca */ /* 0x000fda00000e0000 */
[----:B------:R-:W-:Y:S01]  /*1fb90*/  QGMMA.64x192x32.F32.E4M3.E4M3 R24, R216, gdesc[UR4], R24, gsb0 ;  /* 0x02e00004d8187df3 */ /* 0x000fe20008000818 */
[----:B------:R-:W-:Y:S02]  /*1fba0*/  IADD3 R8, R6, 0x180, RZ ;  /* 0x0000018006087810 */ /* 0x000fe40007ffe0ff */
[----:B------:R-:W-:Y:S02]  /*1fbb0*/  R2UR UR7, R9 ;  /* 0x00000000090772ca */ /* 0x000fe400000e0000 */
[----:B------:R-:W-:Y:S01]  /*1fbc0*/  R2UR UR6, R8 ;  /* 0x00000000080672ca */ /* 0x000fe200000e0000 */
[----:B------:R-:W-:Y:S02]  /*1fbd0*/  VIADD R8, R6, 0x300 ;  /* 0x0000030006087836 */ /* 0x000fe40000000000 */
[----:B------:R-:W-:Y:S01]  /*1fbe0*/  IMAD.MOV.U32 R9, RZ, RZ, -0x3ffffff0 ;  /* 0xc0000010ff097424 */ /* 0x000fe200078e00ff */
[----:B------:R-:W-:-:S04]  /*1fbf0*/  ISETP.NE.U32.AND P1, PT, RZ, UR4, PT ;  /* 0x00000004ff007c0c */ /* 0x000fc8000bf25070 */
[----:B------:R-:W-:-:S13]  /*1fc00*/  ISETP.NE.AND.EX P1, PT, RZ, UR5, PT, P1 ;  /* 0x00000005ff007c0c */ /* 0x000fda000bf25310 */
[----:B------:R-:W0:Y:S01]  /*1fc10*/  @P1 LDC.64 R14, c[0x0][0x9c8] ;  /* 0x00027200ff0e1b82 */ /* 0x000e220000000a00 */
[----:B------:R-:W-:Y:S02]  /*1fc20*/  WARPGROUP.DEPBAR.LE gsb0, 0x0 ;  /* 0x00008000000079c5 */ /* 0x000fe40000010000 */
[----:B------:R-:W-:-:S06]  /*1fc30*/  WARPGROUP.ARRIVE ;  /* 0x00000000000079c5 */ /* 0x000fcc0000000000 */
[----:B------:R-:W-:Y:S01]  /*1fc40*/  QGMMA.64x192x32.F32.E4M3.E4M3 R24, R212, gdesc[UR4], R24, gsb0 ;  /* 0x02e00004d4187df3 */ /* 0x000fe20008000818 */
[----:B------:R-:W-:Y:S02]  /*1fc50*/  R2UR UR6, R8 ;  /* 0x00000000080672ca */ /* 0x000fe400000e0000 */
[----:B------:R-:W-:Y:S02]  /*1fc60*/  R2UR UR7, R9 ;  /* 0x00000000090772ca */ /* 0x000fe400000e0000 */
[----:B------:R-:W2:Y:S01]  /*1fc70*/  @P1 LDC.64 R8, c[0x0][0x9d0] ;  /* 0x00027400ff081b82 */ /* 0x000ea20000000a00 */
[----:B01----:R-:W-:-:S04]  /*1fc80*/  @P1 IMAD R0, R13, R14, RZ ;  /* 0x0000000e0d001224 */ /* 0x003fc800078e02ff */
[C---:B---3--:R-:W-:Y:S02]  /*1fc90*/  @P1 IMAD R7, R10.reuse, R15, R0 ;  /* 0x0000000f0a071224 */ /* 0x048fe400078e0200 */
[----:B------:R-:W-:-:S04]  /*1fca0*/  @P1 IMAD.WIDE.U32 R14, R10, R14, RZ ;  /* 0x0000000e0a0e1225 */ /* 0x000fc800078e00ff */
[----:B------:R-:W-:Y:S02]  /*1fcb0*/  @P1 IMAD.IADD R15, R15, 0x1, R7 ;  /* 0x000000010f0f1824 */ /* 0x000fe400078e0207 */
[----:B------:R-:W-:Y:S02]  /*1fcc0*/  IMAD.MOV.U32 R0, RZ, RZ, 0x3f800000 ;  /* 0x3f800000ff007424 */ /* 0x000fe400078e00ff */
[----:B--2---:R-:W-:-:S04]  /*1fcd0*/  @P1 IMAD.WIDE.U32 R14, R223, R8, R14 ;  /* 0x00000008df0e1225 */ /* 0x004fc800078e000e */
[----:B------:R-:W-:Y:S01]  /*1fce0*/  @P1 IMAD R9, R223, R9, R15 ;  /* 0x00000009df091224 */ /* 0x000fe200078e020f */
[----:B------:R-:W-:-:S04]  /*1fcf0*/  @P1 LEA R8, P2, R14, UR4, 0x2 ;  /* 0x000000040e081c11 */ /* 0x000fc8000f8410ff */
[----:B------:R-:W-:-:S05]  /*1fd00*/  @P1 LEA.HI.X R9, R14, UR5, R9, 0x2, P2 ;  /* 0x000000050e091c11 */ /* 0x000fca00090f1409 */
[----:B------:R0:W2:Y:S02]  /*1fd10*/  @P1 LDG.E R0, desc[UR50][R8.64] ;  /* 0x0000003208001981 */ /* 0x0000a4000c1e1900 */
[----:B0-----:R-:W-:Y:S01]  /*1fd20*/  IMAD.MOV.U32 R9, RZ, RZ, -0x3ffffff0 ;  /* 0xc0000010ff097424 */ /* 0x001fe200078e00ff */
[----:B------:R-:W-:Y:S01]  /*1fd30*/  IADD3 R8, R6, 0x480, RZ ;  /* 0x0000048006087810 */ /* 0x000fe20007ffe0ff */
[----:B------:R-:W-:Y:S02]  /*1fd40*/  WARPGROUP.DEPBAR.LE gsb0, 0x0 ;  /* 0x00008000000079c5 */ /* 0x000fe40000010000 */
[----:B------:R-:W-:-:S06]  /*1fd50*/  WARPGROUP.ARRIVE ;  /* 0x00000000000079c5 */ /* 0x000fcc0000000000 */
[----:B------:R-:W-:Y:S01]  /*1fd60*/  QGMMA.64x192x32.F32.E4M3.E4M3 R24, R200, gdesc[UR4], R24, gsb0 ;  /* 0x02e00004c8187df3 */ /* 0x000fe20008000818 */
[----:B------:R-:W-:Y:S02]  /*1fd70*/  R2UR UR6, R8 ;  /* 0x00000000080672ca */ /* 0x000fe400000e0000 */
[----:B------:R-:W-:Y:S01]  /*1fd80*/  R2UR UR7, R9 ;  /* 0x00000000090772ca */ /* 0x000fe200000e0000 */
[----:B------:R-:W-:Y:S02]  /*1fd90*/  VIADD R6, R6, 0x600 ;  /* 0x0000060006067836 */ /* 0x000fe40000000000 */
[----:B------:R-:W-:Y:S01]  /*1fda0*/  IMAD.MOV.U32 R7, RZ, RZ, -0x3ffffff0 ;  /* 0xc0000010ff077424 */ /* 0x000fe200078e00ff */
[----:B------:R-:W0:Y:S01]  /*1fdb0*/  SHFL.BFLY PT, R10, R11, 0x2, 0x1f ;  /* 0x0c401f000b0a7f89 */ /* 0x000e2200000e0000 */
[----:B------:R-:W-:Y:S02]  /*1fdc0*/  WARPGROUP.DEPBAR.LE gsb0, 0x0 ;  /* 0x00008000000079c5 */ /* 0x000fe40000010000 */
[----:B------:R-:W-:-:S10]  /*1fdd0*/  WARPGROUP.ARRIVE ;  /* 0x00000000000079c5 */ /* 0x000fd40000000000 */
[----:B------:R-:W-:Y:S01]  /*1fde0*/  QGMMA.64x192x32.F32.E4M3.E4M3 R24, R204, gdesc[UR4], R24, gsb0 ;  /* 0x02e00004cc187df3 */ /* 0x000fe20008000818 */
[----:B------:R-:W-:Y:S02]  /*1fdf0*/  R2UR UR6, R6 ;  /* 0x00000000060672ca */ /* 0x000fe400000e0000 */
[----:B------:R-:W-:Y:S02]  /*1fe00*/  R2UR UR7, R7 ;  /* 0x00000000070772ca */ /* 0x000fe400000e0000 */
[----:B------:R-:W1:Y:S01]  /*1fe10*/  SHFL.BFLY PT, R7, R12, 0x2, 0x1f ;  /* 0x0c401f000c077f89 */ /* 0x000e6200000e0000 */
[----:B0-----:R-:W-:-:S05]  /*1fe20*/  FADD.FTZ R10, R10, R11 ;  /* 0x0000000b0a0a7221 */ /* 0x001fca0000010000 */
[----:B------:R-:W0:Y:S01]  /*1fe30*/  SHFL.BFLY PT, R9, R10, 0x1, 0x1f ;  /* 0x0c201f000a097f89 */ /* 0x000e2200000e0000 */
[----:B-1----:R-:W-:-:S05]  /*1fe40*/  FADD.FTZ R7, R7, R12 ;  /* 0x0000000c07077221 */ /* 0x002fca0000010000 */
[----:B------:R-:W1:Y:S01]  /*1fe50*/  SHFL.BFLY PT, R6, R7, 0x1, 0x1f ;  /* 0x0c201f0007067f89 */ /* 0x000e6200000e0000 */
[----:B0-----:R-:W-:-:S01]  /*1fe60*/  FADD.FTZ R14, R10, R9 ;  /* 0x000000090a0e7221 */ /* 0x001fc20000010000 */
[----:B------:R-:W-:-:S03]  /*1fe70*/  IMAD.MOV.U32 R9, RZ, RZ, RZ ;  /* 0x000000ffff097224 */ /* 0x000fc600078e00ff */
[----:B------:R-:W-:Y:S01]  /*1fe80*/  FMUL.FTZ R12, R14, 0.00390625 ;  /* 0x3b8000000e0c7820 */ /* 0x000fe20000410000 */
[----:B-1----:R-:W-:-:S05]  /*1fe90*/  FADD.FTZ R13, R7, R6 ;  /* 0x00000006070d7221 */ /* 0x002fca0000010000 */
[C---:B------:R-:W-:Y:S01]  /*1fea0*/  FSETP.NE.FTZ.AND P1, PT, R13.reuse, RZ, PT ;  /* 0x000000ff0d00720b */ /* 0x040fe20003f35000 */
[----:B------:R-:W-:Y:S01]  /*1feb0*/  FMUL.FTZ R15, R13, 0.00390625 ;  /* 0x3b8000000d0f7820 */ /* 0x000fe20000410000 */
[----:B------:R-:W-:-:S04]  /*1fec0*/  FSETP.NE.FTZ.AND P3, PT, R12, RZ, PT ;  /* 0x000000ff0c00720b */ /* 0x000fc80003f75000 */
[----:B------:R-:W-:-:S07]  /*1fed0*/  FSETP.NE.FTZ.AND P2, PT, R15, RZ, PT ;  /* 0x000000ff0f00720b */ /* 0x000fce0003f55000 */
        /* <DEDUP_REMOVED lines=9> */
[C---:B------:R-:W-:Y:S01]  /*1ff70*/  @P2 FMUL.FTZ R7, R2.reuse, 0.69314718246459960938 ;  /* 0x3f31721802072820 */ /* 0x040fe20000410000 */
[----:B------:R-:W-:Y:S01]  /*1ff80*/  @P3 FMUL.FTZ R21, R2, 0.69314718246459960938 ;  /* 0x3f31721802153820 */ /* 0x000fe20000410000 */
[----:B0-----:R-:W-:Y:S01]  /*1ff90*/  @P2 FMUL.FTZ R6, R6, 0.69314718246459960938 ;  /* 0x3f31721806062820 */ /* 0x001fe20000410000 */
[----:B------:R-:W-:Y:S01]  /*1ffa0*/  MOV R146, 0xff800000 ;  /* 0xff80000000927802 */ /* 0x000fe20000000f00 */
[----:B------:R-:W-:-:S02]  /*1ffb0*/  IMAD.MOV.U32 R147, RZ, RZ, -0x800000 ;  /* 0xff800000ff937424 */ /* 0x000fc400078e00ff */
[----:B--2---:R-:W-:Y:S01]  /*1ffc0*/  FMUL.FTZ R2, R9, R0 ;  /* 0x0000000009027220 */ /* 0x004fe20000410000 */
[----:B-1----:R-:W-:Y:S01]  /*1ffd0*/  @P3 FMUL.FTZ R8, R8, 0.69314718246459960938 ;  /* 0x3f31721808083820 */ /* 0x002fe20000410000 */
[----:B------:R-:W-:-:S03]  /*1ffe0*/  @P2 FFMA.FTZ R146, R7, R4, R6 ;  /* 0x0000000407922223 */ /* 0x000fc60000010006 */
[----:B------:R-:W-:Y:S01]  /*1fff0*/  @P3 FFMA.FTZ R147, R21, R5, R8 ;  /* 0x0000000515933223 */ /* 0x000fe20000010008 */
[----:B---3--:R-:W-:Y:S01]  /*20000*/  FMUL.FTZ R0, R11, R0 ;  /* 0x000000000b007220 */ /* 0x008fe20000410000 */
[----:B------:R-:W-:Y:S02]  /*20010*/  WARPGROUP.DEPBAR.LE gsb0, 0x0 ;  /* 0x00008000000079c5 */ /* 0x000fe40000010000 */
[----:B------:R-:W-:Y:S05]  /*20020*/  @!P0 BRA `(.L_x_601) ;  /* 0x0000000000048947 */ /* 0x000fea0003800000 */
[----:B------:R-:W-:Y:S01]  /*20030*/  BPT.TRAP 0x1 ;  /* 0x000000040000795c */ /* 0x000fe20000300000 */
.L_x_601:
[----:B------:R-:W2:Y:S01]  /*20040*/  LDL.LU R18, [R1+0x34] ;  /* 0x0000340001127983 */ /* 0x000ea20000300800 */
[----:B------:R-:W-:Y:S02]  /*20050*/  VIADD R3, R3, 0x33460 ;  /* 0x0003346003037836 */ /* 0x000fe40000000000 */
[-C--:B------:R-:W-:Y:S01]  /*20060*/  FMUL.FTZ R13, R24, R2.reuse ;  /* 0x00000002180d7220 */ /* 0x080fe20000410000 */
[----:B------:R-:W-:Y:S02]  /*20070*/  IMAD.U32 R4, RZ, RZ, UR38 ;  /* 0x00000026ff047e24 */ /* 0x000fe4000f8e00ff */
[-C--:B------:R-:W-:Y:S01]  /*20080*/  FMUL.FTZ R121, R53, R2.reuse ;  /* 0x0000000235797220 */ /* 0x080fe20000410000 */
[-C--:B------:R-:W-:Y:S01]  /*20090*/  FMUL.FTZ R123, R61, R2.reuse ;  /* 0x000000023d7b7220 */ /* 0x080fe20000410000 */
[-C--:B------:R-:W-:Y:S01]  /*200a0*/  FMUL.FTZ R24, R69, R2.reuse ;  /* 0x0000000245187220 */ /* 0x080fe20000410000 */
[-C--:B------:R-:W-:Y:S01]  /*200b0*/  FMUL.FTZ R53, R96, R2.reuse ;  /* 0x0000000260357220 */ /* 0x080fe20000410000 */
[----:B------:R-:W-:Y:S01]  /*200c0*/  PRMT R3, R4, 0x654, R3 ;  /* 0x0000065404037816 */ /* 0x000fe20000000003 */
        /* <DEDUP_REMOVED lines=43> */
[----:B------:R-:W-:Y:S01]  /*20380*/  VIADD R2, R128, 0x1 ;  /* 0x0000000180027836 */ /* 0x000fe20000000000 */
[----:B------:R0:W-:Y:S01]  /*20390*/  SYNCS.ARRIVE.TRANS64.RED.A1T0 RZ, [R3+URZ], RZ ;  /* 0x000000ff03ff79a7 */ /* 0x0001e2000810043f */
[-C--:B------:R-:W-:Y:S01]  /*203a0*/  FMUL.FTZ R88, R39, R0.reuse ;  /* 0x0000000027587220 */ /* 0x080fe20000410000 */
[-C--:B------:R-:W-:Y:S01]  /*203b0*/  FMUL.FTZ R41, R98, R0.reuse ;  /* 0x0000000062297220 */ /* 0x080fe20000410000 */
[-C--:B------:R-:W-:Y:S01]  /*203c0*/  FMUL.FTZ R36, R111, R0.reuse ;  /* 0x000000006f247220 */ /* 0x080fe20000410000 */
[----:B------:R-:W-:Y:S01]  /*203d0*/  ISETP.NE.AND P1, PT, R2, 0x2, PT ;  /* 0x000000020200780c */ /* 0x000fe20003f25270 */
[-C--:B------:R-:W-:Y:S01]  /*203e0*/  FMUL.FTZ R80, R42, R0.reuse ;  /* 0x000000002a507220 */ /* 0x080fe20000410000 */
[-C--:B------:R-:W-:Y:S01]  /*203f0*/  FMUL.FTZ R76, R47, R0.reuse ;  /* 0x000000002f4c7220 */ /* 0x080fe20000410000 */
[-C--:B------:R-:W-:Y:S01]  /*20400*/  FMUL.FTZ R45, R82, R0.reuse ;  /* 0x00000000522d7220 */ /* 0x080fe20000410000 */
[----:B0-----:R-:W-:Y:S01]  /*20410*/  SEL R3, RZ, 0x1, P1 ;  /* 0x00000001ff037807 */ /* 0x001fe20000800000 */
        /* <DEDUP_REMOVED lines=42> */
[----:B------:R-:W-:Y:S01]  /*206c0*/  SEL R0, R2, RZ, P1 ;  /* 0x000000ff02007207 */ /* 0x000fe20000800000 */
[----:B------:R-:W-:Y:S01]  /*206d0*/  UIADD3 UR37, UR37, 0x1, URZ ;  /* 0x0000000125257890 */ /* 0x000fe2000fffe03f */
[----:B------:R-:W-:-:S03]  /*206e0*/  PLOP3.LUT P0, PT, PT, PT, PT, 0x8, 0x0 ;  /* 0x000000000000781c */ /* 0x000fc60003f0e170 */
[----:B------:R0:W-:Y:S01]  /*206f0*/  STL [R1+0x24], R0 ;  /* 0x0000240001007387 */ /* 0x0001e20000100800 */
[----:B--2---:R-:W-:-:S05]  /*20700*/  LOP3.LUT R18, R18, R3, RZ, 0x3c, !PT ;  /* 0x0000000312127212 */ /* 0x004fca00078e3cff */
[----:B------:R0:W-:Y:S04]  /*20710*/  STL [R1+0x34], R18 ;  /* 0x0000341201007387 */ /* 0x0001e80000100800 */
.L_x_543:
[----:B------:R-:W-:Y:S05]  /*20720*/  WARPSYNC.ALL ;  /* 0x0000000000007948 */ /* 0x000fea0003800000 */
[----:B------:R-:W2:Y:S01]  /*20730*/  LDL R162, [R1+0x50] ;  /* 0x0000500001a27983 */ /* 0x000ea20000100800 */
[----:B------:R-:W1:Y:S01]  /*20740*/  S2UR UR38, SR_CgaCtaId ;  /* 0x00000000002679c3 */ /* 0x000e620000008800 */
[----:B------:R-:W-:Y:S01]  /*20750*/  UMOV UR4, 0x400 ;  /* 0x0000040000047882 */ /* 0x000fe20000000000 */
[----:B------:R-:W-:Y:S01]  /*20760*/  BSSY B0, `(.L_x_602) ;  /* 0x00005b8000007945 */ /* 0x000fe20003800000 */
[----:B-1----:R-:W-:-:S06]  /*20770*/  ULEA UR4, UR38, UR4, 0x18 ;  /* 0x0000000426047291 */ /* 0x002fcc000f8ec03f */
[----:B0-----:R-:W-:Y:S01]  /*20780*/  IMAD.U32 R18, RZ, RZ, UR4 ;  /* 0x00000004ff127e24 */ /* 0x001fe2000f8e00ff */
[----:B------:R-:W-:Y:S06]  /*20790*/  BAR.SYNC.DEFER_BLOCKING 0x5, 0x180 ;  /* 0x0146000000007b1d */ /* 0x000fec0000010000 */
[----:B------:R0:W1:Y:S02]  /*207a0*/  LDS.128 R128, [R18+0x334d0] ;  /* 0x0334d00012807984 */ /* 0x0000640000000c00 */
[----:B------:R-:W-:Y:S06]  /*207b0*/  BAR.ARV 0x4, 0x180 ;  /* 0x0106000000007b1d */ /* 0x000fec0000002000 */
[----:B--2---:R-:W-:-:S13]  /*207c0*/  ISETP.NE.AND P1, PT, R162, RZ, PT ;  /* 0x000000ffa200720c */ /* 0x004fda0003f25270 */
[----:B------:R-:W2:Y:S02]  /*207d0*/  @!P1 LDC R162, c[0x0][0xad4] ;  /* 0x0002b500ffa29b82 */ /* 0x000ea40000000800 */
[----:B--2---:R0:W-:Y:S01]  /*207e0*/  @!P1 STL [R1+0x50], R162 ;  /* 0x000050a201009387 */ /* 0x0041e20000100800 */
[----:B-1----:R-:W-:Y:S05]  /*207f0*/  @P0 BRA `(.L_x_603) ;  /* 0x0000004c00340947 */ /* 0x002fea0003800000 */
[----:B------:R-:W2:Y:S01]  /*20800*/  LDL R30, [R1+0x13c] ;  /* 0x00013c00011e7983 */ /* 0x000ea20000100800 */
[----:B------:R-:W-:Y:S01]  /*20810*/  ULDC.64 UR4, c[0x4][0x38] ;  /* 0x01000e0000047ab9 */ /* 0x000fe20000000a00 */
[----:B------:R-:W1:Y:S01]  /*20820*/  S2R R163, SR_TID.X ;  /* 0x0000000000a37919 */ /* 0x000e620000002100 */
[----:B------:R-:W3:Y:S01]  /*20830*/  S2R R27, SR_SWINHI ;  /* 0x00000000001b7919 */ /* 0x000ee20000002f00 */
[----:B-1----:R-:W-:Y:S02]  /*20840*/  SHF.L.U32 R0, R163, 0x2, RZ ;  /* 0x00000002a3007819 */ /* 0x002fe400000006ff */
[----:B------:R-:W-:Y:S02]  /*20850*/  MOV R78, R18 ;  /* 0x00000012004e7202 */ /* 0x000fe40000000f00 */
[----:B---3--:R-:W-:Y:S02]  /*20860*/  MOV R79, R27 ;  /* 0x0000001b004f7202 */ /* 0x008fe40000000f00 */
[----:B------:R-:W-:-:S04]  /*20870*/  LOP3.LUT R0, R0, 0xc, RZ, 0xc0, !PT ;  /* 0x0000000c00007812 */ /* 0x000fc800078ec0ff */
[----:B------:R-:W-:-:S05]  /*20880*/  IADD3 R2, P0, R0, UR4, RZ ;  /* 0x0000000400027c10 */ /* 0x000fca000ff1e0ff */
[----:B------:R-:W-:Y:S01]  /*20890*/  IMAD.X R3, RZ, RZ, UR5, P0 ;  /* 0x00000005ff037e24 */ /* 0x000fe200080e06ff */
[----:B------:R-:W-:-:S04]  /*208a0*/  LOP3.LUT P0, R26, R163, 0x3, RZ, 0xc0, !PT ;  /* 0x00000003a31a7812 */ /* 0x000fc8000780c0ff */
[----:B------:R-:W-:Y:S01]  /*208b0*/  ISETP.EQ.OR P0, PT, R26, 0x3, !P0 ;  /* 0x000000031a00780c */ /* 0x000fe20004702670 */
[----:B------:R1:W5:Y:S01]  /*208c0*/  LDG.E.CONSTANT R0, desc[UR50][R2.64] ;  /* 0x0000003202007981 */ /* 0x000362000c1e9900 */
[----:B------:R-:W-:Y:S02]  /*208d0*/  UMOV UR4, 0xffffffff ;  /* 0xffffffff00047882 */ /* 0x000fe40000000000 */
[----:B------:R-:W-:Y:S02]  /*208e0*/  SEL R144, R122, R69, P0 ;  /* 0x000000457a907207 */ /* 0x000fe40000000000 */
[----:B-1----:R-:W-:Y:S02]  /*208f0*/  SEL R2, R13, R145, P0 ;  /* 0x000000910d027207 */ /* 0x002fe40000000000 */
[----:B------:R-:W-:Y:S02]  /*20900*/  SEL R145, R145, R13, P0 ;  /* 0x0000000d91917207 */ /* 0x000fe40000000000 */
[----:B------:R-:W-:Y:S01]  /*20910*/  SEL R13, R69, R122, P0 ;  /* 0x0000007a450d7207 */ /* 0x000fe20000000000 */
[----:B--2---:R-:W-:-:S03]  /*20920*/  IMAD.WIDE R54, R30, 0x2, R78 ;  /* 0x000000021e367825 */ /* 0x004fc600078e024e */
[C---:B------:R-:W-:Y:S02]  /*20930*/  IADD3 R59, P3, R54.reuse, 0x8060, RZ ;  /* 0x00008060363b7810 */ /* 0x040fe40007f7e0ff */
[C---:B------:R-:W-:Y:S02]  /*20940*/  IADD3 R63, P4, R54.reuse, 0x8040, RZ ;  /* 0x00008040363f7810 */ /* 0x040fe40007f9e0ff */
[----:B------:R-:W-:Y:S02]  /*20950*/  LOP3.LUT R58, R59, 0x380, RZ, 0xc0, !PT ;  /* 0x000003803b3a7812 */ /* 0x000fe400078ec0ff */
[----:B------:R-:W-:Y:S02]  /*20960*/  IADD3 R67, P5, R54, 0x8020, RZ ;  /* 0x0000802036437810 */ /* 0x000fe40007fbe0ff */
[----:B------:R-:W-:Y:S02]  /*20970*/  SHF.R.U64 R58, R58, 0x3, RZ ;  /* 0x000000033a3a7819 */ /* 0x000fe400000012ff */
[----:B------:R-:W-:-:S02]  /*20980*/  IADD3 R69, P1, R54, 0x8000, RZ ;  /* 0x0000800036457810 */ /* 0x000fc40007f3e0ff */
[----:B------:R-:W-:Y:S01]  /*20990*/  LOP3.LUT R58, R58, R59, RZ, 0x3c, !PT ;  /* 0x0000003b3a3a7212 */ /* 0x000fe200078e3cff */
[----:B------:R-:W-:Y:S01]  /*209a0*/  IMAD.X R59, RZ, RZ, R55, P3 ;  /* 0x000000ffff3b7224 */ /* 0x000fe200018e0637 */
[C---:B------:R-:W-:Y:S02]  /*209b0*/  IADD3 R71, P2, R54.reuse, 0x4060, RZ ;  /* 0x0000406036477810 */ /* 0x040fe40007f5e0ff */
[----:B------:R-:W-:Y:S02]  /*209c0*/  IADD3 R73, P3, R54, 0x4040, RZ ;  /* 0x0000404036497810 */ /* 0x000fe40007f7e0ff */
[----:B------:R-:W-:Y:S02]  /*209d0*/  LOP3.LUT R62, R63, 0x380, RZ, 0xc0, !PT ;  /* 0x000003803f3e7812 */ /* 0x000fe400078ec0ff */
[----:B------:R-:W-:Y:S02]  /*209e0*/  LOP3.LUT R66, R67, 0x380, RZ, 0xc0, !PT ;  /* 0x0000038043427812 */ /* 0x000fe400078ec0ff */
[----:B------:R-:W-:-:S02]  /*209f0*/  LOP3.LUT R68, R69, 0x380, RZ, 0xc0, !PT ;  /* 0x0000038045447812 */ /* 0x000fc400078ec0ff */
[----:B------:R-:W-:Y:S02]  /*20a00*/  LOP3.LUT R70, R71, 0x380, RZ, 0xc0, !PT ;  /* 0x0000038047467812 */ /* 0x000fe400078ec0ff */
[----:B------:R-:W-:Y:S02]  /*20a10*/  LOP3.LUT R72, R73, 0x380, RZ, 0xc0, !PT ;  /* 0x0000038049487812 */ /* 0x000fe400078ec0ff */
[----:B------:R-:W-:Y:S02]  /*20a20*/  SHF.R.U64 R62, R62, 0x3, RZ ;  /* 0x000000033e3e7819 */ /* 0x000fe400000012ff */
[----:B------:R-:W-:Y:S02]  /*20a30*/  SHF.R.U64 R66, R66, 0x3, RZ ;  /* 0x0000000342427819 */ /* 0x000fe400000012ff */
[----:B------:R-:W-:Y:S02]  /*20a40*/  SHF.R.U64 R68, R68, 0x3, RZ ;  /* 0x0000000344447819 */ /* 0x000fe400000012ff */
[----:B------:R-:W-:-:S02]  /*20a50*/  SHF.R.U64 R70, R70, 0x3, RZ ;  /* 0x0000000346467819 */ /* 0x000fc400000012ff */
[----:B------:R-:W-:Y:S02]  /*20a60*/  SHF.R.U64 R72, R72, 0x3, RZ ;  /* 0x0000000348487819 */ /* 0x000fe400000012ff */
[----:B------:R-:W-:Y:S01]  /*20a70*/  LOP3.LUT R62, R62, R63, RZ, 0x3c, !PT ;  /* 0x0000003f3e3e7212 */ /* 0x000fe200078e3cff */
[--C-:B------:R-:W-:Y:S01]  /*20a80*/  IMAD.X R63, RZ, RZ, R55.reuse, P4 ;  /* 0x000000ffff3f7224 */ /* 0x100fe200020e0637 */
[----:B------:R-:W-:Y:S01]  /*20a90*/  LOP3.LUT R66, R66, R67, RZ, 0x3c, !PT ;  /* 0x0000004342427212 */ /* 0x000fe200078e3cff */
[--C-:B------:R-:W-:Y:S01]  /*20aa0*/  IMAD.X R67, RZ, RZ, R55.reuse, P5 ;  /* 0x000000ffff437224 */ /* 0x100fe200028e0637 */
[----:B------:R-:W-:Y:S01]  /*20ab0*/  LOP3.LUT R68, R68, R69, RZ, 0x3c, !PT ;  /* 0x0000004544447212 */ /* 0x000fe200078e3cff */
[--C-:B------:R-:W-:Y:S01]  /*20ac0*/  IMAD.X R69, RZ, RZ, R55.reuse, P1 ;  /* 0x000000ffff457224 */ /* 0x100fe200008e0637 */
[----:B------:R-:W-:Y:S02]  /*20ad0*/  LOP3.LUT R70, R70, R71, RZ, 0x3c, !PT ;  /* 0x0000004746467212 */ /* 0x000fe400078e3cff */
[----:B------:R-:W-:Y:S01]  /*20ae0*/  LOP3.LUT R72, R72, R73, RZ, 0x3c, !PT ;  /* 0x0000004948487212 */ /* 0x000fe200078e3cff */
[----:B------:R-:W-:Y:S01]  /*20af0*/  IMAD.X R73, RZ, RZ, R55, P3 ;  /* 0x000000ffff497224 */ /* 0x000fe200018e0637 */
[----:B------:R-:W-:-:S02]  /*20b00*/  IADD3.X R71, RZ, R55, RZ, P2, !PT ;  /* 0x00000037ff477210 */ /* 0x000fc400017fe4ff */
[C---:B------:R-:W-:Y:S02]  /*20b10*/  IADD3 R75, P4, R54.reuse, 0x4020, RZ ;  /* 0x00004020364b7810 */ /* 0x040fe40007f9e0ff */
[C---:B------:R-:W-:Y:S02]  /*20b20*/  IADD3 R27, P5, R54.reuse, 0x4000, RZ ;  /* 0x00004000361b7810 */ /* 0x040fe40007fbe0ff */
[C---:B------:R-:W-:Y:S02]  /*20b30*/  IADD3 R31, P1, R54.reuse, 0x60, RZ ;  /* 0x00000060361f7810 */ /* 0x040fe40007f3e0ff */
[C---:B------:R-:W-:Y:S02]  /*20b40*/  IADD3 R35, P2, R54.reuse, 0x40, RZ ;  /* 0x0000004036237810 */ /* 0x040fe40007f5e0ff */
[----:B------:R-:W-:Y:S02]  /*20b50*/  IADD3 R51, P3, R54, 0x20, RZ ;  /* 0x0000002036337810 */ /* 0x000fe40007f7e0ff */
[----:B------:R-:W-:-:S02]  /*20b60*/  LOP3.LUT R74, R75, 0x380, RZ, 0xc0, !PT ;  /* 0x000003804b4a7812 */ /* 0x000fc400078ec0ff */
[----:B------:R-:W-:Y:S02]  /*20b70*/  LOP3.LUT R26, R27, 0x380, RZ, 0xc0, !PT ;  /* 0x000003801b1a7812 */ /* 0x000fe400078ec0ff */
[----:B------:R-:W-:Y:S02]  /*20b80*/  LOP3.LUT R30, R31, 0x380, RZ, 0xc0, !PT ;  /* 0x000003801f1e7812 */ /* 0x000fe400078ec0ff */
[----:B------:R-:W-:Y:S02]  /*20b90*/  LOP3.LUT R34, R35, 0x380, RZ, 0xc0, !PT ;  /* 0x0000038023227812 */ /* 0x000fe400078ec0ff */
[----:B------:R-:W-:Y:S02]  /*20ba0*/  LOP3.LUT R50, R51, 0x380, RZ, 0xc0, !PT ;  /* 0x0000038033327812 */ /* 0x000fe400078ec0ff */
[----:B------:R-:W-:Y:S02]  /*20bb0*/  LOP3.LUT R3, R54, 0x380, RZ, 0xc0, !PT ;  /* 0x0000038036037812 */ /* 0x000fe400078ec0ff */
[----:B------:R-:W-:-:S02]  /*20bc0*/  SHF.R.U64 R74, R74, 0x3, RZ ;  /* 0x000000034a4a7819 */ /* 0x000fc400000012ff */
[----:B------:R-:W-:Y:S02]  /*20bd0*/  SHF.R.U64 R26, R26, 0x3, RZ ;  /* 0x000000031a1a7819 */ /* 0x000fe400000012ff */
[----:B------:R-:W-:Y:S02]  /*20be0*/  SHF.R.U64 R30, R30, 0x3, RZ ;  /* 0x000000031e1e7819 */ /* 0x000fe400000012ff */
[----:B------:R-:W-:Y:S02]  /*20bf0*/  SHF.R.U64 R34, R34, 0x3, RZ ;  /* 0x0000000322227819 */ /* 0x000fe400000012ff */
[----:B------:R-:W-:Y:S02]  /*20c00*/  SHF.R.U64 R50, R50, 0x3, RZ ;  /* 0x0000000332327819 */ /* 0x000fe400000012ff */
[----:B------:R-:W-:Y:S02]  /*20c10*/  SHF.R.U64 R3, R3, 0x3, RZ ;  /* 0x0000000303037819 */ /* 0x000fe400000012ff */
        /* <DEDUP_REMOVED lines=8> */
[----:B------:R-:W-:-:S02]  /*20ca0*/  LOP3.LUT R50, R50, R51, RZ, 0x3c, !PT ;  /* 0x0000003332327212 */ /* 0x000fc400078e3cff */
[----:B------:R-:W-:Y:S02]  /*20cb0*/  LOP3.LUT R54, R3, R54, RZ, 0x3c, !PT ;  /* 0x0000003603367212 */ /* 0x000fe400078e3cff */
[----:B------:R-:W-:Y:S02]  /*20cc0*/  IADD3.X R51, RZ, R55, RZ, P3, !PT ;  /* 0x00000037ff337210 */ /* 0x000fe40001ffe4ff */
[----:B------:R-:W-:Y:S02]  /*20cd0*/  MOV R161, R58 ;  /* 0x0000003a00a17202 */ /* 0x000fe40000000f00 */
[----:B------:R-:W-:Y:S02]  /*20ce0*/  MOV R160, R62 ;  /* 0x0000003e00a07202 */ /* 0x000fe40000000f00 */
[----:B------:R-:W-:Y:S02]  /*20cf0*/  MOV R159, R66 ;  /* 0x00000042009f7202 */ /* 0x000fe40000000f00 */
[----:B------:R-:W-:-:S02]  /*20d00*/  MOV R158, R68 ;  /* 0x00000044009e7202 */ /* 0x000fc40000000f00 */
[----:B------:R-:W-:Y:S02]  /*20d10*/  MOV R157, R70 ;  /* 0x00000046009d7202 */ /* 0x000fe40000000f00 */
[----:B------:R-:W-:Y:S02]  /*20d20*/  MOV R156, R72 ;  /* 0x00000048009c7202 */ /* 0x000fe40000000f00 */
[----:B------:R-:W-:Y:S02]  /*20d30*/  MOV R155, R74 ;  /* 0x0000004a009b7202 */ /* 0x000fe40000000f00 */
[----:B------:R-:W-:Y:S02]  /*20d40*/  MOV R154, R26 ;  /* 0x0000001a009a7202 */ /* 0x000fe40000000f00 */
[----:B------:R-:W-:Y:S02]  /*20d50*/  MOV R151, R54 ;  /* 0x0000003600977202 */ /* 0x000fe40000000f00 */
[----:B------:R-:W-:-:S02]  /*20d60*/  MOV R153, R30 ;  /* 0x0000001e00997202 */ /* 0x000fc40000000f00 */
[----:B------:R-:W-:Y:S02]  /*20d70*/  MOV R152, R34 ;  /* 0x0000002200987202 */ /* 0x000fe40000000f00 */
[----:B------:R-:W-:Y:S01]  /*20d80*/  MOV R150, R50 ;  /* 0x0000003200967202 */ /* 0x000fe20000000f00 */
[----:B------:R-:W-:Y:S06]  /*20d90*/  BRA.DIV UR4, `(.L_x_604) ;  /* 0x000000ea04f07947 */ /* 0x000fec000b800000 */
[----:B------:R-:W-:Y:S02]  /*20da0*/  SEL R3, R5, R96, P0 ;  /* 0x0000006005037207 */ /* 0x000fe40000000000 */
[----:B------:R-:W-:Y:S02]  /*20db0*/  SEL R75, R104, R121, P0 ;  /* 0x00000079684b7207 */ /* 0x000fe40000000000 */
[----:B------:R-:W-:Y:S02]  /*20dc0*/  SEL R62, R116, R4, P0 ;  /* 0x00000004743e7207 */ /* 0x000fe40000000000 */
[----:B------:R-:W-:Y:S02]  /*20dd0*/  SEL R63, R4, R116, P0 ;  /* 0x00000074043f7207 */ /* 0x000fe40000000000 */
[----:B------:R-:W-:Y:S02]  /*20de0*/  SEL R143, R96, R5, P0 ;  /* 0x00000005608f7207 */ /* 0x000fe40000000000 */
[----:B------:R-:W-:Y:S01]  /*20df0*/  SEL R121, R121, R104, P0 ;  /* 0x0000006879797207 */ /* 0x000fe20000000000 */
[----:B-----5:R-:W-:Y:S01]  /*20e00*/  SHFL.IDX PT, R62, R62, R0, 0x1c1f ;  /* 0x001c1f003e3e7589 */ /* 0x020fe200000e0000 */
[----:B------:R-:W-:-:S02]  /*20e10*/  LOP3.LUT R116, R0, 0x2, RZ, 0x3c, !PT ;  /* 0x0000000200747812 */ /* 0x000fc400078e3cff */
[----:B------:R-:W-:Y:S02]  /*20e20*/  SEL R5, R120, R127, P0 ;  /* 0x0000007f78057207 */ /* 0x000fe40000000000 */
        /* <DEDUP_REMOVED lines=12> */
[----:B------:R-:W-:Y:S01]  /*20ef0*/  SEL R122, R10, R124, P0 ;  /* 0x0000007c0a7a7207 */ /* 0x000fe20000000000 */
[----:B------:R-:W1:Y:S01]  /*20f00*/  SHFL.IDX PT, R3, R75, R0, 0x1c1f ;  /* 0x001c1f004b037589 */ /* 0x000e6200000e0000 */
        /* <DEDUP_REMOVED lines=14> */
[----:B------:R-:W2:Y:S01]  /*20ff0*/  SHFL.IDX PT, R6, R127, R116, 0x1c1f ;  /* 0x001c1f747f067589 */ /* 0x000ea200000e0000 */
        /* <DEDUP_REMOVED lines=8> */
[----:B------:R1:W3:Y:S01]  /*21080*/  SHFL.IDX PT, R7, R120, R0, 0x1c1f ;  /* 0x001c1f0078077589 */ /* 0x0002e200000e0000 */
[----:B------:R-:W-:Y:S01]  /*21090*/  SEL R94, R45, R98, P0 ;  /* 0x000000622d5e7207 */ /* 0x000fe20000000000 */
[----:B------:R-:W-:Y:S01]  /*210a0*/  IMAD.MOV.U32 R125, RZ, RZ, RZ ;  /* 0x000000ffff7d7224 */ /* 0x000fe200078e00ff */
        /* <DEDUP_REMOVED lines=13> */
[----:B------:R-:W4:Y:S01]  /*21180*/  SHFL.IDX PT, R20, R93, R0, 0x1c1f ;  /* 0x001c1f005d147589 */ /* 0x000f2200000e0000 */
[----:B------:R-:W-:-:S02]  /*21190*/  SEL R30, R33, R32, P0 ;  /* 0x00000020211e7207 */ /* 0x000fc40000000000 */
[----:B------:R-:W-:Y:S01]  /*211a0*/  SEL R31, R32, R33, P0 ;  /* 0x00000021201f7207 */ /* 0x000fe20000000000 */
[----:B------:R-:W-:Y:S01]  /*211b0*/  SHFL.IDX PT, R28, R28, R0, 0x1c1f ;  /* 0x001c1f001c1c7589 */ /* 0x000fe200000e0000 */
[----:B------:R-:W-:Y:S02]  /*211c0*/  SEL R32, R15, R60, P0 ;  /* 0x0000003c0f207207 */ /* 0x000fe40000000000 */
[----:B------:R-:W-:Y:S01]  /*211d0*/  SEL R33, R60, R15, P0 ;  /* 0x0000000f3c217207 */ /* 0x000fe20000000000 */
[----:B------:R-:W0:Y:S01]  /*211e0*/  SHFL.IDX PT, R29, R29, R116, 0x1c1f ;  /* 0x001c1f741d1d7589 */ /* 0x000e2200000e0000 */
[----:B------:R-:W-:Y:S02]  /*211f0*/  SEL R34, R52, R14, P0 ;  /* 0x0000000e34227207 */ /* 0x000fe40000000000 */
[----:B------:R-:W-:Y:S01]  /*21200*/  SEL R35, R14, R52, P0 ;  /* 0x000000340e237207 */ /* 0x000fe20000000000 */
[----:B------:R-:W-:Y:S01]  /*21210*/  SHFL.IDX PT, R30, R30, R0, 0x1c1f ;  /* 0x001c1f001e1e7589 */ /* 0x000fe200000e0000 */
[----:B------:R-:W-:-:S02]  /*21220*/  SEL R52, R53, R97, P0 ;  /* 0x0000006135347207 */ /* 0x000fc40000000000 */
[----:B------:R-:W-:Y:S01]  /*21230*/  SEL R53, R97, R53, P0 ;  /* 0x0000003561357207 */ /* 0x000fe20000000000 */
[----:B------:R-:W0:Y:S01]  /*21240*/  SHFL.IDX PT, R31, R31, R116, 0x1c1f ;  /* 0x001c1f741f1f7589 */ /* 0x000e2200000e0000 */
[----:B------:R-:W-:Y:S02]  /*21250*/  SEL R54, R100, R12, P0 ;  /* 0x0000000c64367207 */ /* 0x000fe40000000000 */
[----:B------:R-:W-:Y:S01]  /*21260*/  SEL R55, R12, R100, P0 ;  /* 0x000000640c377207 */ /* 0x000fe20000000000 */
[----:B------:R-:W-:Y:S01]  /*21270*/  SHFL.IDX PT, R32, R32, R0, 0x1c1f ;  /* 0x001c1f0020207589 */ /* 0x000fe200000e0000 */
[----:B------:R-:W-:Y:S02]  /*21280*/  SEL R56, R11, R57, P0 ;  /* 0x000000390b387207 */ /* 0x000fe40000000000 */
[----:B------:R-:W-:Y:S01]  /*21290*/  SEL R57, R57, R11, P0 ;  /* 0x0000000b39397207 */ /* 0x000fe20000000000 */
[----:B------:R-:W0:Y:S01]  /*212a0*/  SHFL.IDX PT, R33, R33, R116, 0x1c1f ;  /* 0x001c1f7421217589 */ /* 0x000e2200000e0000 */
[----:B------:R-:W-:-:S02]  /*212b0*/  SEL R60, R61, R113, P0 ;  /* 0x000000713d3c7207 */ /* 0x000fc40000000000 */
[----:B------:R-:W-:Y:S01]  /*212c0*/  SEL R61, R113, R61, P0 ;  /* 0x0000003d713d7207 */ /* 0x000fe20000000000 */
[----:B------:R-:W-:Y:S01]  /*212d0*/  SHFL.IDX PT, R34, R34, R0, 0x1c1f ;  /* 0x001c1f0022227589 */ /* 0x000fe200000e0000 */
[----:B-1----:R-:W-:Y:S02]  /*212e0*/  SEL R120, R3, R4, P0 ;  /* 0x0000000403787207 */ /* 0x002fe40000000000 */
[----:B------:R-:W-:Y:S01]  /*212f0*/  SEL R3, R4, R3, P0 ;  /* 0x0000000304037207 */ /* 0x000fe20000000000 */
[----:B------:R-:W1:Y:S01]  /*21300*/  SHFL.IDX PT, R35, R35, R116, 0x1c1f ;  /* 0x001c1f7423237589 */ /* 0x000e6200000e0000 */
[----:B--2---:R-:W-:Y:S02]  /*21310*/  SEL R4, R5, R6, P0 ;  /* 0x0000000605047207 */ /* 0x004fe40000000000 */
[----:B------:R-:W-:Y:S01]  /*21320*/  SEL R64, R65, R138, P0 ;  /* 0x0000008a41407207 */ /* 0x000fe20000000000 */
[----:B------:R-:W-:Y:S01]  /*21330*/  SHFL.IDX PT, R52, R52, R0, 0x1c1f ;  /* 0x001c1f0034347589 */ /* 0x000fe200000e0000 */
[----:B------:R-:W-:-:S02]  /*21340*/  SEL R5, R6, R5, P0 ;  /* 0x0000000506057207 */ /* 0x000fc40000000000 */
[----:B------:R-:W-:Y:S01]  /*21350*/  SEL R65, R138, R65, P0 ;  /* 0x000000418a417207 */ /* 0x000fe20000000000 */
[----:B------:R-:W2:Y:S01]  /*21360*/  SHFL.IDX PT, R53, R53, R116, 0x1c1f ;  /* 0x001c1f7435357589 */ /* 0x000ea200000e0000 */
[----:B---3--:R-:W-:Y:S02]  /*21370*/  SEL R6, R7, R8, P0 ;  /* 0x0000000807067207 */ /* 0x008fe40000000000 */
[----:B------:R-:W-:Y:S01]  /*21380*/  SEL R7, R8, R7, P0 ;  /* 0x0000000708077207 */ /* 0x000fe20000000000 */
[----:B------:R-:W-:Y:S01]  /*21390*/  SHFL.IDX PT, R54, R54, R0, 0x1c1f ;  /* 0x001c1f0036367589 */ /* 0x000fe200000e0000 */
[----:B------:R-:W-:Y:S02]  /*213a0*/  SEL R66, R136, R92, P0 ;  /* 0x0000005c88427207 */ /* 0x000fe40000000000 */
[----:B------:R-:W-:Y:S01]  /*213b0*/  SEL R67, R92, R136, P0 ;  /* 0x000000885c437207 */ /* 0x000fe20000000000 */
[----:B------:R-:W3:Y:S01]  /*213c0*/  SHFL.IDX PT, R55, R55, R116, 0x1c1f ;  /* 0x001c1f7437377589 */ /* 0x000ee200000e0000 */
[----:B------:R-:W-:-:S02]  /*213d0*/  SEL R8, R9, R10, P0 ;  /* 0x0000000a09087207 */ /* 0x000fc40000000000 */
[----:B------:R-:W-:Y:S01]  /*213e0*/  SEL R9, R10, R9, P0 ;  /* 0x000000090a097207 */ /* 0x000fe20000000000 */
[----:B------:R-:W-:Y:S01]  /*213f0*/  SHFL.IDX PT, R56, R56, R0, 0x1c1f ;  /* 0x001c1f0038387589 */ /* 0x000fe200000e0000 */
[----:B------:R-:W-:Y:S02]  /*21400*/  SEL R68, R89, R137, P0 ;  /* 0x0000008959447207 */ /* 0x000fe40000000000 */
[----:B------:R-:W-:Y:S01]  /*21410*/  SEL R69, R137, R89, P0 ;  /* 0x0000005989457207 */ /* 0x000fe20000000000 */
[----:B------:R-:W3:Y:S01]  /*21420*/  SHFL.IDX PT, R57, R57, R116, 0x1c1f ;  /* 0x001c1f7439397589 */ /* 0x000ee200000e0000 */
[----:B----4-:R-:W-:Y:S02]  /*21430*/  SEL R10, R20, R21, P0 ;  /* 0x00000015140a7207 */ /* 0x010fe40000000000 */
[----:B------:R-:W-:Y:S01]  /*21440*/  SEL R20, R21, R20, P0 ;  /* 0x0000001415147207 */ /* 0x000fe20000000000 */
[----:B------:R-:W4:Y:S01]  /*21450*/  SHFL.IDX PT, R59, R59, R116, 0x1c1f ;  /* 0x001c1f743b3b7589 */ /* 0x000f2200000e0000 */
[----:B------:R-:W-:-:S02]  /*21460*/  SEL R70, R134, R88, P0 ;  /* 0x0000005886467207 */ /* 0x000fc40000000000 */
[----:B------:R-:W-:Y:S01]  /*21470*/  SEL R71, R88, R134, P0 ;  /* 0x0000008658477207 */ /* 0x000fe20000000000 */
[----:B------:R-:W-:Y:S01]  /*21480*/  SHFL.IDX PT, R60, R60, R0, 0x1c1f ;  /* 0x001c1f003c3c7589 */ /* 0x000fe200000e0000 */
[----:B------:R-:W-:Y:S02]  /*21490*/  SEL R72, R80, R135, P0 ;  /* 0x0000008750487207 */ /* 0x000fe40000000000 */
[----:B------:R-:W-:Y:S01]  /*214a0*/  SEL R73, R135, R80, P0 ;  /* 0x0000005087497207 */ /* 0x000fe20000000000 */
[----:B------:R-:W4:Y:S01]  /*214b0*/  SHFL.IDX PT, R61, R61, R116, 0x1c1f ;  /* 0x001c1f743d3d7589 */ /* 0x000f2200000e0000 */
[----:B------:R-:W-:Y:S02]  /*214c0*/  SEL R21, R24, R25, P0 ;  /* 0x0000001918157207 */ /* 0x000fe40000000000 */
[----:B------:R-:W-:Y:S01]  /*214d0*/  SEL R76, R77, R133, P0 ;  /* 0x000000854d4c7207 */ /* 0x000fe20000000000 */
[----:B------:R-:W-:Y:S01]  /*214e0*/  SHFL.IDX PT, R64, R64, R0, 0x1c1f ;  /* 0x001c1f0040407589 */ /* 0x000fe200000e0000 */
[----:B------:R-:W-:-:S02]  /*214f0*/  SEL R80, R82, R85, P0 ;  /* 0x0000005552507207 */ /* 0x000fc40000000000 */
[----:B------:R-:W-:Y:S01]  /*21500*/  SEL R48, R85, R82, P0 ;  /* 0x0000005255307207 */ /* 0x000fe20000000000 */
[----:B------:R-:W4:Y:S01]  /*21510*/  SHFL.IDX PT, R65, R65, R116, 0x1c1f ;  /* 0x001c1f7441417589 */ /* 0x000f2200000e0000 */
        /* <DEDUP_REMOVED lines=39> */
[----:B0-----:R-:W-:Y:S02]  /*21790*/  SEL R27, R28, R29, P0 ;  /* 0x0000001d1c1b7207 */ /* 0x001fe40000000000 */
        /* <DEDUP_REMOVED lines=8> */
[----:B-1----:R-:W-:Y:S02]  /*21820*/  SEL R33, R34, R35, P0 ;  /* 0x0000002322217207 */ /* 0x002fe40000000000 */
[----:B------:R-:W-:Y:S01]  /*21830*/  SEL R34, R35, R34, P0 ;  /* 0x0000002223227207 */ /* 0x000fe20000000000 */
[----:B------:R-:W0:Y:S01]  /*21840*/  SHFL.IDX PT, R89, R143, R116, 0x1c1f ;  /* 0x001c1f748f597589 */ /* 0x000e2200000e0000 */
[----:B--2---:R-:W-:-:S02]  /*21850*/  SEL R35, R52, R53, P0 ;  /* 0x0000003534237207 */ /* 0x004fc40000000000 */
[----:B------:R-:W-:Y:S01]  /*21860*/  SEL R52, R53, R52, P0 ;  /* 0x0000003435347207 */ /* 0x000fe20000000000 */
[----:B------:R-:W1:Y:S01]  /*21870*/  SHFL.IDX PT, R83, R141, R116, 0x1c1f ;  /* 0x001c1f748d537589 */ /* 0x000e6200000e0000 */
[----:B---3--:R-:W-:Y:S02]  /*21880*/  SEL R53, R54, R55, P0 ;  /* 0x0000003736357207 */ /* 0x008fe40000000000 */
[----:B------:R-:W-:Y:S01]  /*21890*/  SEL R54, R55, R54, P0 ;  /* 0x0000003637367207 */ /* 0x000fe20000000000 */
[----:B------:R-:W2:Y:S01]  /*218a0*/  SHFL.IDX PT, R85, R142, R116, 0x1c1f ;  /* 0x001c1f748e557589 */ /* 0x000ea200000e0000 */
[----:B------:R-:W-:Y:S02]  /*218b0*/  SEL R55, R56, R57, P0 ;  /* 0x0000003938377207 */ /* 0x000fe40000000000 */
[----:B------:R-:W-:Y:S01]  /*218c0*/  SEL R56, R57, R56, P0 ;  /* 0x0000003839387207 */ /* 0x000fe20000000000 */
[----:B------:R-:W-:Y:S01]  /*218d0*/  SHFL.IDX PT, R81, R139, R116, 0x1c1f ;  /* 0x001c1f748b517589 */ /* 0x000fe200000e0000 */
[----:B----4-:R-:W-:-:S02]  /*218e0*/  SEL R57, R58, R59, P0 ;  /* 0x0000003b3a397207 */ /* 0x010fc40000000000 */
[----:B------:R-:W-:Y:S01]  /*218f0*/  SEL R58, R59, R58, P0 ;  /* 0x0000003a3b3a7207 */ /* 0x000fe20000000000 */
[----:B------:R-:W3:Y:S01]  /*21900*/  SHFL.IDX PT, R73, R73, R116, 0x1c1f ;  /* 0x001c1f7449497589 */ /* 0x000ee200000e0000 */
        /* <DEDUP_REMOVED lines=22> */
[----:B-1----:R-:W-:Y:S01]  /*21a70*/  SEL R112, R114, R83, P0 ;  /* 0x0000005372707207 */ /* 0x002fe20000000000 */
[----:B------:R-:W-:Y:S01]  /*21a80*/  SHFL.IDX PT, R90, R90, R0, 0x1c1f ;  /* 0x001c1f005a5a7589 */ /* 0x000fe200000e0000 */
[----:B--2---:R-:W-:-:S02]  /*21a90*/  SEL R117, R119, R85, P0 ;  /* 0x0000005577757207 */ /* 0x004fc40000000000 */
[----:B---3--:R-:W-:Y:S01]  /*21aa0*/  SEL R71, R72, R73, P0 ;  /* 0x0000004948477207 */ /* 0x008fe20000000000 */
[----:B------:R-:W-:Y:S01]  /*21ab0*/  SHFL.IDX PT, R92, R92, R0, 0x1c1f ;  /* 0x001c1f005c5c7589 */ /* 0x000fe200000e0000 */
[----:B----4-:R-:W-:Y:S02]  /*21ac0*/  SEL R75, R76, R77, P0 ;  /* 0x0000004d4c4b7207 */ /* 0x010fe40000000000 */
[----:B------:R-:W-:Y:S01]  /*21ad0*/  SEL R115, R89, R115, P0 ;  /* 0x0000007359737207 */ /* 0x000fe20000000000 */
[----:B------:R-:W-:Y:S01]  /*21ae0*/  SHFL.IDX PT, R94, R94, R0, 0x1c1f ;  /* 0x001c1f005e5e7589 */ /* 0x000fe200000e0000 */
[----:B------:R-:W-:Y:S02]  /*21af0*/  SEL R114, R83, R114, P0 ;  /* 0x0000007253727207 */ /* 0x000fe40000000000 */
[----:B------:R-:W-:Y:S01]  /*21b00*/  SEL R119, R85, R119, P0 ;  /* 0x0000007755777207 */ /* 0x000fe20000000000 */
[----:B------:R-:W-:Y:S01]  /*21b10*/  SHFL.IDX PT, R96, R96, R0, 0x1c1f ;  /* 0x001c1f0060607589 */ /* 0x000fe200000e0000 */
[----:B------:R-:W-:-:S02]  /*21b20*/  SEL R72, R73, R72, P0 ;  /* 0x0000004849487207 */ /* 0x000fc40000000000 */
[----:B------:R-:W-:Y:S01]  /*21b30*/  SEL R76, R77, R76, P0 ;  /* 0x0000004c4d4c7207 */ /* 0x000fe20000000000 */
[----:B------:R-:W-:Y:S04]  /*21b40*/  SHFL.IDX PT, R98, R98, R0, 0x1c1f ;  /* 0x001c1f0062627589 */ /* 0x000fe800000e0000 */
[----:B------:R-:W-:Y:S04]  /*21b50*/  SHFL.IDX PT, R100, R100, R0, 0x1c1f ;  /* 0x001c1f0064647589 */ /* 0x000fe800000e0000 */
[----:B------:R-:W-:Y:S04]  /*21b60*/  SHFL.IDX PT, R102, R102, R0, 0x1c1f ;  /* 0x001c1f0066667589 */ /* 0x000fe800000e0000 */
[----:B------:R-:W-:Y:S04]  /*21b70*/  SHFL.IDX PT, R104, R104, R0, 0x1c1f ;  /* 0x001c1f0068687589 */ /* 0x000fe800000e0000 */
[----:B------:R-:W-:Y:S04]  /*21b80*/  SHFL.IDX PT, R106, R106, R0, 0x1c1f ;  /* 0x001c1f006a6a7589 */ /* 0x000fe800000e0000 */
[----:B------:R-:W-:Y:S04]  /*21b90*/  SHFL.IDX PT, R108, R108, R0, 0x1c1f ;  /* 0x001c1f006c6c7589 */ /* 0x000fe800000e0000 */
[----:B------:R-:W0:Y:S04]  /*21ba0*/  SHFL.IDX PT, R50, R50, R116, 0x1c1f ;  /* 0x001c1f7432327589 */ /* 0x000e2800000e0000 */
[----:B------:R-:W1:Y:S04]  /*21bb0*/  SHFL.IDX PT, R48, R48, R116, 0x1c1f ;  /* 0x001c1f7430307589 */ /* 0x000e6800000e0000 */
[----:B------:R-:W-:Y:S04]  /*21bc0*/  SHFL.IDX PT, R51, R51, R116, 0x1c1f ;  /* 0x001c1f7433337589 */ /* 0x000fe800000e0000 */
[----:B------:R-:W2:Y:S04]  /*21bd0*/  SHFL.IDX PT, R46, R46, R116, 0x1c1f ;  /* 0x001c1f742e2e7589 */ /* 0x000ea800000e0000 */
[----:B------:R-:W3:Y:S04]  /*21be0*/  SHFL.IDX PT, R49, R49, R116, 0x1c1f ;  /* 0x001c1f7431317589 */ /* 0x000ee800000e0000 */
[----:B------:R-:W-:Y:S04]  /*21bf0*/  SHFL.IDX PT, R44, R44, R116, 0x1c1f ;  /* 0x001c1f742c2c7589 */ /* 0x000fe800000e0000 */
[----:B------:R-:W4:Y:S01]  /*21c00*/  SHFL.IDX PT, R47, R47, R116, 0x1c1f ;  /* 0x001c1f742f2f7589 */ /* 0x000f2200000e0000 */
[----:B0-----:R-:W-:-:S02]  /*21c10*/  SEL R73, R74, R50, P0 ;  /* 0x000000324a497207 */ /* 0x001fc40000000000 */
[----:B------:R-:W-:Y:S01]  /*21c20*/  SEL R74, R50, R74, P0 ;  /* 0x0000004a324a7207 */ /* 0x000fe20000000000 */
[----:B------:R-:W0:Y:S01]  /*21c30*/  SHFL.IDX PT, R42, R42, R116, 0x1c1f ;  /* 0x001c1f742a2a7589 */ /* 0x000e2200000e0000 */
[----:B-1----:R-:W-:Y:S02]  /*21c40*/  SEL R77, R80, R48, P0 ;  /* 0x00000030504d7207 */ /* 0x002fe40000000000 */
[----:B------:R-:W-:Y:S01]  /*21c50*/  SEL R80, R48, R80, P0 ;  /* 0x0000005030507207 */ /* 0x000fe20000000000 */
[----:B------:R-:W1:Y:S04]  /*21c60*/  SHFL.IDX PT, R45, R45, R116, 0x1c1f ;  /* 0x001c1f742d2d7589 */ /* 0x000e6800000e0000 */
[----:B------:R-:W1:Y:S01]  /*21c70*/  SHFL.IDX PT, R40, R40, R116, 0x1c1f ;  /* 0x001c1f7428287589 */ /* 0x000e6200000e0000 */
[----:B--2---:R-:W-:-:S02]  /*21c80*/  SEL R83, R84, R46, P0 ;  /* 0x0000002e54537207 */ /* 0x004fc40000000000 */
[----:B------:R-:W-:Y:S01]  /*21c90*/  SEL R84, R46, R84, P0 ;  /* 0x000000542e547207 */ /* 0x000fe20000000000 */
[----:B------:R-:W2:Y:S01]  /*21ca0*/  SHFL.IDX PT, R43, R43, R116, 0x1c1f ;  /* 0x001c1f742b2b7589 */ /* 0x000ea200000e0000 */
[----:B---3--:R-:W-:Y:S02]  /*21cb0*/  SEL R85, R86, R49, P0 ;  /* 0x0000003156557207 */ /* 0x008fe40000000000 */
[----:B------:R-:W-:Y:S01]  /*21cc0*/  SEL R86, R49, R86, P0 ;  /* 0x0000005631567207 */ /* 0x000fe20000000000 */
[----:B------:R-:W3:Y:S04]  /*21cd0*/  SHFL.IDX PT, R38, R38, R116, 0x1c1f ;  /* 0x001c1f7426267589 */ /* 0x000ee800000e0000 */
[----:B------:R-:W3:Y:S01]  /*21ce0*/  SHFL.IDX PT, R41, R41, R116, 0x1c1f ;  /* 0x001c1f7429297589 */ /* 0x000ee200000e0000 */
[----:B----4-:R-:W-:-:S02]  /*21cf0*/  SEL R89, R90, R47, P0 ;  /* 0x0000002f5a597207 */ /* 0x010fc40000000000 */
[----:B------:R-:W-:Y:S01]  /*21d00*/  SEL R90, R47, R90, P0 ;  /* 0x0000005a2f5a7207 */ /* 0x000fe20000000000 */
[----:B------:R-:W4:Y:S01]  /*21d10*/  SHFL.IDX PT, R37, R37, R116, 0x1c1f ;  /* 0x001c1f7425257589 */ /* 0x000f2200000e0000 */
[----:B0-----:R-:W-:Y:S02]  /*21d20*/  SEL R91, R92, R42, P0 ;  /* 0x0000002a5c5b7207 */ /* 0x001fe40000000000 */
[----:B------:R-:W-:Y:S01]  /*21d30*/  SEL R92, R42, R92, P0 ;  /* 0x0000005c2a5c7207 */ /* 0x000fe20000000000 */
[----:B------:R-:W0:Y:S01]  /*21d40*/  SHFL.IDX PT, R39, R39, R116, 0x1c1f ;  /* 0x001c1f7427277589 */ /* 0x000e2200000e0000 */
[----:B-1----:R-:W-:Y:S02]  /*21d50*/  SEL R93, R94, R45, P0 ;  /* 0x0000002d5e5d7207 */ /* 0x002fe40000000000 */
[----:B------:R-:W-:Y:S01]  /*21d60*/  SEL R94, R45, R94, P0 ;  /* 0x0000005e2d5e7207 */ /* 0x000fe20000000000 */
[----:B------:R-:W1:Y:S01]  /*21d70*/  SHFL.IDX PT, R36, R36, R116, 0x1c1f ;  /* 0x001c1f7424247589 */ /* 0x000e6200000e0000 */
[----:B------:R-:W-:-:S02]  /*21d80*/  SEL R95, R96, R40, P0 ;  /* 0x00000028605f7207 */ /* 0x000fc40000000000 */
[----:B------:R-:W-:Y:S01]  /*21d90*/  SEL R96, R40, R96, P0 ;  /* 0x0000006028607207 */ /* 0x000fe20000000000 */
[----:B------:R-:W0:Y:S01]  /*21da0*/  SHFL.IDX PT, R124, R148, R0, 0x1c1f ;  /* 0x001c1f00947c7589 */ /* 0x000e2200000e0000 */
[----:B--2---:R-:W-:Y:S02]  /*21db0*/  SEL R97, R98, R43, P0 ;  /* 0x0000002b62617207 */ /* 0x004fe40000000000 */
[----:B------:R-:W-:Y:S01]  /*21dc0*/  SEL R98, R43, R98, P0 ;  /* 0x000000622b627207 */ /* 0x000fe20000000000 */
[----:B------:R2:W0:Y:S01]  /*21dd0*/  SHFL.IDX PT, R111, R111, R0, 0x1c1f ;  /* 0x001c1f006f6f7589 */ /* 0x00042200000e0000 */
[----:B---3--:R-:W-:Y:S02]  /*21de0*/  SEL R99, R100, R38, P0 ;  /* 0x0000002664637207 */ /* 0x008fe40000000000 */
[----:B------:R-:W-:Y:S01]  /*21df0*/  SEL R100, R38, R100, P0 ;  /* 0x0000006426647207 */ /* 0x000fe20000000000 */
[----:B------:R-:W3:Y:S01]  /*21e00*/  SHFL.IDX PT, R11, R149, R116, 0x1c1f ;  /* 0x001c1f74950b7589 */ /* 0x000ee200000e0000 */
[----:B------:R-:W-:-:S02]  /*21e10*/  SEL R101, R102, R41, P0 ;  /* 0x0000002966657207 */ /* 0x000fc40000000000 */
[----:B------:R-:W-:Y:S01]  /*21e20*/  SEL R102, R41, R102, P0 ;  /* 0x0000006629667207 */ /* 0x000fe20000000000 */
[----:B------:R1:W3:Y:S01]  /*21e30*/  SHFL.IDX PT, R123, R123, R116, 0x1c1f ;  /* 0x001c1f747b7b7589 */ /* 0x0002e200000e0000 */
[----:B----4-:R-:W-:Y:S02]  /*21e40*/  SEL R103, R104, R37, P0 ;  /* 0x0000002568677207 */ /* 0x010fe40000000000 */
[----:B--2---:R-:W-:Y:S02]  /*21e50*/  SEL R0, R110, R2, P0 ;  /* 0x000000026e007207 */ /* 0x004fe40000000000 */
[----:B------:R-:W-:Y:S02]  /*21e60*/  SEL R110, R2, R110, P0 ;  /* 0x0000006e026e7207 */ /* 0x000fe40000000000 */
[----:B------:R-:W-:Y:S02]  /*21e70*/  SEL R2, R109, R87, P0 ;  /* 0x000000576d027207 */ /* 0x000fe40000000000 */
[----:B------:R-:W-:-:S02]  /*21e80*/  SEL R109, R87, R109, P0 ;  /* 0x0000006d576d7207 */ /* 0x000fc40000000000 */
[----:B-1----:R-:W-:Y:S02]  /*21e90*/  SEL R116, R118, R81, P0 ;  /* 0x0000005176747207 */ /* 0x002fe40000000000 */
[----:B------:R-:W-:Y:S02]  /*21ea0*/  SEL R118, R81, R118, P0 ;  /* 0x0000007651767207 */ /* 0x000fe40000000000 */
[----:B------:R-:W-:Y:S02]  /*21eb0*/  SEL R81, R82, R51, P0 ;  /* 0x0000003352517207 */ /* 0x000fe40000000000 */
[----:B------:R-:W-:Y:S02]  /*21ec0*/  SEL R87, R88, R44, P0 ;  /* 0x0000002c58577207 */ /* 0x000fe40000000000 */
[----:B0-----:R-:W-:Y:S02]  /*21ed0*/  SEL R105, R106, R39, P0 ;  /* 0x000000276a697207 */ /* 0x001fe40000000000 */
[----:B------:R-:W-:-:S02]  /*21ee0*/  SEL R107, R108, R36, P0 ;  /* 0x000000246c6b7207 */ /* 0x000fc40000000000 */
[----:B------:R-:W-:Y:S02]  /*21ef0*/  SEL R82, R51, R82, P0 ;  /* 0x0000005233527207 */ /* 0x000fe40000000000 */
[----:B------:R-:W-:Y:S02]  /*21f00*/  SEL R88, R44, R88, P0 ;  /* 0x000000582c587207 */ /* 0x000fe40000000000 */
[----:B------:R-:W-:Y:S02]  /*21f10*/  SEL R104, R37, R104, P0 ;  /* 0x0000006825687207 */ /* 0x000fe40000000000 */
[----:B------:R-:W-:Y:S02]  /*21f20*/  SEL R106, R39, R106, P0 ;  /* 0x0000006a276a7207 */ /* 0x000fe40000000000 */
[----:B---3--:R-:W-:-:S07]  /*21f30*/  SEL R108, R36, R108, P0 ;  /* 0x0000006c246c7207 */ /* 0x008fce0000000000 */
.L_x_921:
[----:B------:R-:W2:Y:S04]  /*21f40*/  LDL.LU R127, [R1+0x54] ;  /* 0x00005400017f7983 */ /* 0x000ea80000300800 */
[----:B------:R-:W3:Y:S01]  /*21f50*/  LDL.LU R126, [R1+0x58] ;  /* 0x00005800017e7983 */ /* 0x000ee20000300800 */
[----:B------:R-:W-:Y:S05]  /*21f60*/  WARPSYNC.ALL ;  /* 0x0000000000007948 */ /* 0x000fea0003800000 */
[----:B------:R-:W-:Y:S01]  /*21f70*/  F2FP.BF16.F32.PACK_AB R12, R2, R0 ;  /* 0x00000000020c723e */ /* 0x000fe200000010ff */
[----:B------:R-:W-:Y:S01]  /*21f80*/  ULDC.64 UR4, c[0x0][0xc00] ;  /* 0x0003000000047ab9 */ /* 0x000fe20000000a00 */
[----:B------:R-:W-:Y:S01]  /*21f90*/  F2FP.BF16.F32.PACK_AB R13, R65, R63 ;  /* 0x0000003f410d723e */ /* 0x000fe200000010ff */
[----:B------:R-:W-:Y:S01]  /*21fa0*/  ULDC.64 UR6, c[0x0][0xc08] ;  /* 0x0003020000067ab9 */ /* 0x000fe20000000a00 */
[----:B------:R-:W-:-:S02]  /*21fb0*/  F2FP.BF16.F32.PACK_AB R14, R109, R110 ;  /* 0x0000006e6d0e723e */ /* 0x000fc400000010ff */
[----:B------:R-:W-:Y:S01]  /*21fc0*/  F2FP.BF16.F32.PACK_AB R15, R66, R64 ;  /* 0x00000040420f723e */ /* 0x000fe200000010ff */
[----:B------:R-:W-:Y:S01]  /*21fd0*/  BAR.SYNC.DEFER_BLOCKING 0x1, 0x100 ;  /* 0x0044000000007b1d */ /* 0x000fe20000010000 */
[----:B------:R-:W-:Y:S02]  /*21fe0*/  F2FP.BF16.F32.PACK_AB R36, R112, R113 ;  /* 0x000000717024723e */ /* 0x000fe400000010ff */
[----:B------:R-:W-:Y:S02]  /*21ff0*/  F2FP.BF16.F32.PACK_AB R37, R69, R67 ;  /* 0x000000434525723e */ /* 0x000fe400000010ff */
[----:B------:R-:W-:Y:S02]  /*22000*/  F2FP.BF16.F32.PACK_AB R38, R114, R115 ;  /* 0x000000737226723e */ /* 0x000fe400000010ff */
[----:B------:R-:W-:Y:S02]  /*22010*/  F2FP.BF16.F32.PACK_AB R39, R70, R68 ;  /* 0x000000444627723e */ /* 0x000fe400000010ff */
[----:B------:R-:W-:-:S02]  /*22020*/  F2FP.BF16.F32.PACK_AB R40, R116, R117 ;  /* 0x000000757428723e */ /* 0x000fc400000010ff */
[----:B------:R-:W-:Y:S02]  /*22030*/  F2FP.BF16.F32.PACK_AB R41, R73, R71 ;  /* 0x000000474929723e */ /* 0x000fe400000010ff */
[----:B------:R-:W-:Y:S02]  /*22040*/  F2FP.BF16.F32.PACK_AB R42, R118, R119 ;  /* 0x00000077762a723e */ /* 0x000fe400000010ff */
[----:B------:R-:W-:Y:S02]  /*22050*/  F2FP.BF16.F32.PACK_AB R43, R74, R72 ;  /* 0x000000484a2b723e */ /* 0x000fe400000010ff */
[----:B------:R-:W-:Y:S02]  /*22060*/  F2FP.BF16.F32.PACK_AB R44, R120, R121 ;  /* 0x00000079782c723e */ /* 0x000fe400000010ff */
[----:B------:R-:W-:Y:S02]  /*22070*/  F2FP.BF16.F32.PACK_AB R45, R77, R75 ;  /* 0x0000004b4d2d723e */ /* 0x000fe400000010ff */
[----:B------:R-:W-:-:S02]  /*22080*/  F2FP.BF16.F32.PACK_AB R46, R3, R122 ;  /* 0x0000007a032e723e */ /* 0x000fc400000010ff */
[----:B------:R-:W-:Y:S01]  /*22090*/  F2FP.BF16.F32.PACK_AB R47, R80, R76 ;  /* 0x0000004c502f723e */ /* 0x000fe200000010ff */
[----:B------:R0:W-:Y:S01]  /*220a0*/  STSM.16.M88.4 [R151], R12 ;  /* 0x0000000c97007844 */ /* 0x0001e20000000200 */
[----:B------:R-:W-:Y:S02]  /*220b0*/  F2FP.BF16.F32.PACK_AB R48, R6, R4 ;  /* 0x000000040630723e */ /* 0x000fe400000010ff */
[----:B------:R-:W-:Y:S01]  /*220c0*/  F2FP.BF16.F32.PACK_AB R49, R83, R81 ;  /* 0x000000515331723e */ /* 0x000fe200000010ff */
[----:B------:R1:W-:Y:S01]  /*220d0*/  STSM.16.M88.4 [R150], R36 ;  /* 0x0000002496007844 */ /* 0x0003e20000000200 */
[----:B------:R-:W-:Y:S02]  /*220e0*/  F2FP.BF16.F32.PACK_AB R50, R7, R5 ;  /* 0x000000050732723e */ /* 0x000fe400000010ff */
[----:B------:R-:W-:Y:S01]  /*220f0*/  F2FP.BF16.F32.PACK_AB R51, R84, R82 ;  /* 0x000000525433723e */ /* 0x000fe200000010ff */
[----:B------:R4:W-:Y:S04]  /*22100*/  STSM.16.M88.4 [R152], R40 ;  /* 0x0000002898007844 */ /* 0x0009e80000000200 */
[----:B------:R-:W-:Y:S04]  /*22110*/  STSM.16.M88.4 [R153], R44 ;  /* 0x0000002c99007844 */ /* 0x000fe80000000200 */
[----:B------:R4:W-:Y:S01]  /*22120*/  STSM.16.M88.4 [R154], R48 ;  /* 0x000000309a007844 */ /* 0x0009e20000000200 */
[----:B0-----:R-:W-:-:S02]  /*22130*/  F2FP.BF16.F32.PACK_AB R12, R25, R21 ;  /* 0x00000015190c723e */ /* 0x001fc400000010ff */
[----:B------:R-:W-:Y:S02]  /*22140*/  F2FP.BF16.F32.PACK_AB R13, R91, R89 ;  /* 0x000000595b0d723e */ /* 0x000fe400000010ff */
[----:B-1----:R-:W-:Y:S02]  /*22150*/  F2FP.BF16.F32.PACK_AB R36, R10, R8 ;  /* 0x000000080a24723e */ /* 0x002fe400000010ff */
[----:B------:R-:W-:Y:S02]  /*22160*/  F2FP.BF16.F32.PACK_AB R37, R87, R85 ;  /* 0x000000555725723e */ /* 0x000fe400000010ff */
[----:B------:R-:W-:Y:S02]  /*22170*/  F2FP.BF16.F32.PACK_AB R38, R20, R9 ;  /* 0x000000091426723e */ /* 0x000fe400000010ff */
[----:B------:R-:W-:Y:S02]  /*22180*/  F2FP.BF16.F32.PACK_AB R39, R88, R86 ;  /* 0x000000565827723e */ /* 0x000fe400000010ff */
[----:B------:R-:W-:-:S02]  /*22190*/  F2FP.BF16.F32.PACK_AB R14, R26, R24 ;  /* 0x000000181a0e723e */ /* 0x000fc400000010ff */
[----:B------:R-:W-:Y:S01]  /*221a0*/  F2FP.BF16.F32.PACK_AB R15, R92, R90 ;  /* 0x0000005a5c0f723e */ /* 0x000fe200000010ff */
[----:B------:R0:W-:Y:S01]  /*221b0*/  STSM.16.M88.4 [R155], R36 ;  /* 0x000000249b007844 */ /* 0x0001e20000000200 */
[----:B----4-:R-:W-:Y:S02]  /*221c0*/  F2FP.BF16.F32.PACK_AB R40, R29, R27 ;  /* 0x0000001b1d28723e */ /* 0x010fe400000010ff */
[----:B------:R-:W-:Y:S01]  /*221d0*/  F2FP.BF16.F32.PACK_AB R41, R95, R93 ;  /* 0x0000005d5f29723e */ /* 0x000fe200000010ff */
[----:B------:R1:W-:Y:S01]  /*221e0*/  STSM.16.M88.4 [R156], R12 ;  /* 0x0000000c9c007844 */ /* 0x0003e20000000200 */
[----:B------:R-:W-:Y:S02]  /*221f0*/  F2FP.BF16.F32.PACK_AB R42, R30, R28 ;  /* 0x0000001c1e2a723e */ /* 0x000fe400000010ff */
[----:B------:R-:W-:Y:S02]  /*22200*/  F2FP.BF16.F32.PACK_AB R43, R96, R94 ;  /* 0x0000005e602b723e */ /* 0x000fe400000010ff */
[----:B------:R-:W-:-:S02]  /*22210*/  SEL R48, R124, R11, P0 ;  /* 0x0000000b7c307207 */ /* 0x000fc40000000000 */
[----:B------:R-:W-:Y:S01]  /*22220*/  SEL R50, R11, R124, P0 ;  /* 0x0000007c0b327207 */ /* 0x000fe20000000000 */
[----:B------:R-:W-:Y:S01]  /*22230*/  STSM.16.M88.4 [R157], R40 ;  /* 0x000000289d007844 */ /* 0x000fe20000000200 */
[----:B------:R-:W-:Y:S02]  /*22240*/  SEL R49, R111, R123, P0 ;  /* 0x0000007b6f317207 */ /* 0x000fe40000000000 */
[----:B------:R-:W-:Y:S02]  /*22250*/  SEL R51, R123, R111, P0 ;  /* 0x0000006f7b337207 */ /* 0x000fe40000000000 */
[----:B0-----:R-:W-:Y:S01]  /*22260*/  F2FP.BF16.F32.PACK_AB R36, R33, R31 ;  /* 0x0000001f2124723e */ /* 0x001fe200000010ff */
[----:B------:R-:W0:Y:S01]  /*22270*/  LDC R111, c[0x0][0xbe8] ;  /* 0x0002fa00ff6f7b82 */ /* 0x000e220000000800 */
[----:B------:R-:W-:Y:S02]  /*22280*/  F2FP.BF16.F32.PACK_AB R37, R99, R97 ;  /* 0x000000616325723e */ /* 0x000fe400000010ff */
[----:B------:R-:W-:-:S02]  /*22290*/  F2FP.BF16.F32.PACK_AB R38, R34, R32 ;  /* 0x000000202226723e */ /* 0x000fc400000010ff */
[----:B------:R-:W-:Y:S02]  /*222a0*/  F2FP.BF16.F32.PACK_AB R39, R100, R98 ;  /* 0x000000626427723e */ /* 0x000fe400000010ff */
[----:B------:R-:W-:Y:S02]  /*222b0*/  F2FP.BF16.F32.PACK_AB R44, R53, R35 ;  /* 0x00000023352c723e */ /* 0x000fe400000010ff */
[----:B------:R-:W-:Y:S01]  /*222c0*/  F2FP.BF16.F32.PACK_AB R45, R103, R101 ;  /* 0x00000065672d723e */ /* 0x000fe200000010ff */
[----:B------:R4:W-:Y:S01]  /*222d0*/  STSM.16.M88.4 [R158], R36 ;  /* 0x000000249e007844 */ /* 0x0009e20000000200 */
[----:B------:R-:W-:Y:S02]  /*222e0*/  F2FP.BF16.F32.PACK_AB R46, R54, R52 ;  /* 0x00000034362e723e */ /* 0x000fe400000010ff */
[----:B------:R-:W-:Y:S02]  /*222f0*/  F2FP.BF16.F32.PACK_AB R47, R104, R102 ;  /* 0x00000066682f723e */ /* 0x000fe400000010ff */
[----:B-1----:R-:W-:-:S02]  /*22300*/  F2FP.BF16.F32.PACK_AB R12, R57, R55 ;  /* 0x00000037390c723e */ /* 0x002fc400000010ff */
[----:B------:R-:W-:Y:S01]  /*22310*/  F2FP.BF16.F32.PACK_AB R13, R107, R105 ;  /* 0x000000696b0d723e */ /* 0x000fe200000010ff */
[----:B------:R-:W-:Y:S01]  /*22320*/  STSM.16.M88.4 [R159], R44 ;  /* 0x0000002c9f007844 */ /* 0x000fe20000000200 */
[----:B------:R-:W-:Y:S02]  /*22330*/  F2FP.BF16.F32.PACK_AB R14, R58, R56 ;  /* 0x000000383a0e723e */ /* 0x000fe400000010ff */
[----:B------:R-:W-:Y:S02]  /*22340*/  F2FP.BF16.F32.PACK_AB R15, R108, R106 ;  /* 0x0000006a6c0f723e */ /* 0x000fe400000010ff */
[----:B------:R-:W-:Y:S02]  /*22350*/  ISETP.NE.U32.AND P0, PT, RZ, UR4, PT ;  /* 0x00000004ff007c0c */ /* 0x000fe4000bf05070 */
[----:B----4-:R-:W-:Y:S01]  /*22360*/  F2FP.BF16.F32.PACK_AB R36, R61, R59 ;  /* 0x0000003b3d24723e */ /* 0x010fe200000010ff */
[----:B------:R-:W-:Y:S01]  /*22370*/  STSM.16.M88.4 [R160], R12 ;  /* 0x0000000ca0007844 */ /* 0x000fe20000000200 */
[----:B------:R-:W-:-:S02]  /*22380*/  F2FP.BF16.F32.PACK_AB R38, R62, R60 ;  /* 0x0000003c3e26723e */ /* 0x000fc400000010ff */
[----:B------:R-:W-:Y:S02]  /*22390*/  F2FP.BF16.F32.PACK_AB R37, R49, R48 ;  /* 0x000000303125723e */ /* 0x000fe400000010ff */
[----:B------:R-:W-:Y:S02]  /*223a0*/  F2FP.BF16.F32.PACK_AB R39, R51, R50 ;  /* 0x000000323327723e */ /* 0x000fe400000010ff */
[----:B------:R-:W-:-:S03]  /*223b0*/  ISETP.NE.AND.EX P0, PT, RZ, UR5, PT, P0 ;  /* 0x00000005ff007c0c */ /* 0x000fc6000bf05300 */
[----:B------:R1:W-:Y:S01]  /*223c0*/  STSM.16.M88.4 [R161], R36 ;  /* 0x00000024a1007844 */ /* 0x0003e20000000200 */
[----:B------:R-:W-:Y:S01]  /*223d0*/  BAR.SYNC.DEFER_BLOCKING 0x1, 0x100 ;  /* 0x0044000000007b1d */ /* 0x000fe20000010000 */
[----:B--2---:R-:W-:-:S04]  /*223e0*/  IADD3 R40, P1, R127, UR4, RZ ;  /* 0x000000047f287c10 */ /* 0x004fc8000ff3e0ff */
[----:B---3--:R-:W-:-:S05]  /*223f0*/  IADD3.X R41, R126, UR5, RZ, P1, !PT ;  /* 0x000000057e297c10 */ /* 0x008fca0008ffe4ff */
[----:B------:R-:W5:Y:S01]  /*22400*/  @P0 LDG.E R125, desc[UR50][R40.64] ;  /* 0x00000032287d0981 */ /* 0x000f62000c1e1900 */
[----:B------:R-:W-:-:S04]  /*22410*/  ISETP.NE.U32.AND P3, PT, RZ, UR6, PT ;  /* 0x00000006ff007c0c */ /* 0x000fc8000bf65070 */
[----:B------:R-:W-:Y:S01]  /*22420*/  ISETP.NE.AND.EX P3, PT, RZ, UR7, PT, P3 ;  /* 0x00000007ff007c0c */ /* 0x000fe2000bf65330 */
[----:B-1----:R-:W-:Y:S01]  /*22430*/  IMAD.MOV.U32 R38, RZ, RZ, 0x9b8 ;  /* 0x000009b8ff267424 */ /* 0x002fe200078e00ff */
[----:B------:R-:W-:-:S04]  /*22440*/  ISETP.GT.AND P2, PT, R162, 0x1, PT ;  /* 0x00000001a200780c */ /* 0x000fc80003f44270 */
[----:B------:R-:W-:-:S07]  /*22450*/  SEL R38, R38, 0x978, P2 ;  /* 0x0000097826267807 */ /* 0x000fce0001000000 */
[----:B------:R-:W-:Y:S01]  /*22460*/  @P3 IADD3 R12, P1, R127, UR6, RZ ;  /* 0x000000067f0c3c10 */ /* 0x000fe2000ff3e0ff */
[----:B------:R-:W-:Y:S02]  /*22470*/  ULDC UR6, c[0x0][0xa88] ;  /* 0x0002a20000067ab9 */ /* 0x000fe40000000800 */
[----:B------:R-:W-:Y:S01]  /*22480*/  IMAD.U32 R43, RZ, RZ, UR6 ;  /* 0x00000006ff2b7e24 */ /* 0x000fe2000f8e00ff */
[----:B------:R-:W-:Y:S01]  /*22490*/  @P3 IADD3.X R13, R126, UR7, RZ, P1, !PT ;  /* 0x000000077e0d3c10 */ /* 0x000fe20008ffe4ff */
[----:B------:R1:W2:Y:S04]  /*224a0*/  LDC.64 R36, c[0x0][R38+0x218] ;  /* 0x0000860026247b82 */ /* 0x0002a80000000a00 */
[----:B------:R3:W5:Y:S01]  /*224b0*/  @P3 LDG.E R43, desc[UR50][R12.64] ;  /* 0x000000320c2b3981 */ /* 0x000762000c1e1900 */
[----:B0-----:R-:W-:-:S03]  /*224c0*/  ISETP.NE.AND P1, PT, R111, 0x1, PT ;  /* 0x000000016f00780c */ /* 0x001fc60003f25270 */
[----:B------:R1:W0:Y:S08]  /*224d0*/  LDC.64 R14, c[0x0][R38+0x228] ;  /* 0x00008a00260e7b82 */ /* 0x0002300000000a00 */
[----:B---3--:R1:W3:Y:S01]  /*224e0*/  LDC.64 R12, c[0x0][R38+0x220] ;  /* 0x00008800260c7b82 */ /* 0x0082e20000000a00 */
[----:B------:R-:W-:Y:S05]  /*224f0*/  @P3 BRA `(.L_x_605) ;  /* 0x0000000000103947 */ /* 0x000fea0003800000 */
[----:B------:R-:W-:Y:S05]  /*22500*/  @!P0 BRA `(.L_x_605) ;  /* 0x00000000000c8947 */ /* 0x000fea0003800000 */
[----:B------:R-:W4:Y:S04]  /*22510*/  LDG.E R42, desc[UR50][R40.64] ;  /* 0x00000032282a7981 */ /* 0x000f28000c1e1900 */
[----:B-----5:R-:W4:Y:S02]  /*22520*/  LDG.E R43, desc[UR50][R40.64+0x4] ;  /* 0x00000432282b7981 */ /* 0x020f24000c1e1900 */
[----:B----4-:R-:W-:-:S07]  /*22530*/  IMAD.IADD R43, R43, 0x1, -R42 ;  /* 0x000000012b2b7824 */ /* 0x010fce00078e0a2a */
.L_x_605:
[----:B------:R-:W4:Y:S01]  /*22540*/  LDL.LU R11, [R1+0x4c] ;  /* 0x00004c00010b7983 */ /* 0x000f220000300800 */
[----:B------:R-:W-:Y:S01]  /*22550*/  ISETP.NE.U32.AND P0, PT, RZ, UR4, PT ;  /* 0x00000004ff007c0c */ /* 0x000fe2000bf05070 */
[----:B-1----:R-:W1:Y:S02]  /*22560*/  LDC.64 R38, c[0x0][R38+0x210] ;  /* 0x0000840026267b82 */ /* 0x002e640000000a00 */
[----:B------:R-:W2:Y:S04]  /*22570*/  LDL.LU R40, [R1+0x5c] ;  /* 0x00005c0001287983 */ /* 0x000ea80000300800 */
[----:B------:R-:W3:Y:S02]  /*22580*/  LDL R42, [R1+0x138] ;  /* 0x00013800012a7983 */ /* 0x000ee40000100800 */
[----:B------:R-:W0:Y:S02]  /*22590*/  @P1 LDC R123, c[0x0][0xbec] ;  /* 0x0002fb00ff7b1b82 */ /* 0x000e240000000800 */
[----:B------:R-:W3:Y:S04]  /*225a0*/  LDL R126, [R1+0x60] ;  /* 0x00006000017e7983 */ /* 0x000ee80000100800 */
[----:B------:R-:W3:Y:S01]  /*225b0*/  LDL R124, [R1+0x64] ;  /* 0x00006400017c7983 */ /* 0x000ee20000100800 */
[----:B------:R-:W-:Y:S01]  /*225c0*/  ISETP.NE.AND.EX P0, PT, RZ, UR5, PT, P0 ;  /* 0x00000005ff007c0c */ /* 0x000fe2000bf05300 */
[----:B------:R-:W1:Y:S02]  /*225d0*/  @P1 LDC R127, c[0x0][0xbf0] ;  /* 0x0002fc00ff7f1b82 */ /* 0x000e640000000800 */
[----:B------:R-:W3:Y:S04]  /*225e0*/  LDL R132, [R1+0x134] ;  /* 0x0001340001847983 */ /* 0x000ee80000100800 */
[----:B------:R-:W3:Y:S01]  /*225f0*/  LDL R128, [R1+0xc8] ;  /* 0x0000c80001807983 */ /* 0x000ee20000100800 */
[----:B----4-:R-:W-:-:S02]  /*22600*/  SEL R11, R11, RZ, !P0 ;  /* 0x000000ff0b0b7207 */ /* 0x010fc40004000000 */
[----:B--2---:R-:W-:-:S03]  /*22610*/  SEL R45, R40, RZ, !P0 ;  /* 0x000000ff282d7207 */ /* 0x004fc60004000000 */
[----:B---3--:R-:W-:Y:S01]  /*22620*/  IMAD R13, R13, R11, RZ ;  /* 0x0000000b0d0d7224 */ /* 0x008fe200078e02ff */
[----:B------:R-:W2:Y:S03]  /*22630*/  LDC.64 R40, c[0x0][0xba8] ;  /* 0x0002ea00ff287b82 */ /* 0x000ea60000000a00 */
[C---:B------:R-:W-:Y:S02]  /*22640*/  IMAD R47, R12.reuse, R45, R13 ;  /* 0x0000002d0c2f7224 */ /* 0x040fe400078e020d */
[----:B------:R-:W-:Y:S02]  /*22650*/  IMAD R45, R37, R223, RZ ;  /* 0x000000df252d7224 */ /* 0x000fe400078e02ff */
[----:B------:R-:W-:-:S04]  /*22660*/  IMAD.WIDE.U32 R12, R12, R11, RZ ;  /* 0x0000000b0c0c7225 */ /* 0x000fc800078e00ff */
[----:B------:R-:W-:-:S04]  /*22670*/  IMAD.WIDE.U32 R36, R36, R223, RZ ;  /* 0x000000df24247225 */ /* 0x000fc800078e00ff */
[----:B------:R-:W-:Y:S01]  /*22680*/  IMAD R42, R126, 0x80, R42 ;  /* 0x000000807e2a7824 */ /* 0x000fe200078e022a */
[----:B-----5:R-:W-:-:S03]  /*22690*/  IADD3 R44, P0, P3, R12, R36, R125 ;  /* 0x000000240c2c7210 */ /* 0x020fc60007b1e07d */
[----:B0-----:R-:W-:Y:S01]  /*226a0*/  @P1 IMAD.HI.U32 R12, R42, R123, RZ ;  /* 0x0000007b2a0c1227 */ /* 0x001fe200078e00ff */
[----:B------:R-:W-:Y:S02]  /*226b0*/  IADD3 R46, R13, R47, RZ ;  /* 0x0000002f0d2e7210 */ /* 0x000fe40007ffe0ff */
[----:B------:R-:W-:Y:S01]  /*226c0*/  SEL R13, R124, RZ, P2 ;  /* 0x000000ff7c0d7207 */ /* 0x000fe20001000000 */
[----:B------:R-:W-:Y:S01]  /*226d0*/  IMAD.IADD R45, R37, 0x1, R45 ;  /* 0x00000001252d7824 */ /* 0x000fe200078e022d */
[----:B--2---:R-:W0:Y:S01]  /*226e0*/  @!P2 LDC R40, c[0x0][0xb50] ;  /* 0x0002d400ff28ab82 */ /* 0x004e220000000800 */
[----:B------:R-:W-:Y:S01]  /*226f0*/  IMAD.MOV.U32 R37, RZ, RZ, R42 ;  /* 0x000000ffff257224 */ /* 0x000fe200078e002a */
[----:B-1----:R-:W-:Y:S01]  /*22700*/  @P1 SHF.R.U32.HI R37, RZ, R127, R12 ;  /* 0x0000007fff251219 */ /* 0x002fe2000001160c */
[-C--:B------:R-:W-:Y:S01]  /*22710*/  IMAD R47, R15, R13.reuse, RZ ;  /* 0x0000000d0f2f7224 */ /* 0x080fe200078e02ff */
[----:B------:R-:W-:Y:S01]  /*22720*/  SHF.R.S32.HI R36, RZ, 0x1f, R125 ;  /* 0x0000001fff247819 */ /* 0x000fe2000001147d */
[----:B------:R-:W-:-:S03]  /*22730*/  IMAD.WIDE.U32 R14, R14, R13, RZ ;  /* 0x0000000d0e0e7225 */ /* 0x000fc600078e00ff */
[----:B------:R-:W1:Y:S01]  /*22740*/  @!P2 LDC R41, c[0x0][0xb54] ;  /* 0x0002d500ff29ab82 */ /* 0x000e620000000800 */
[----:B------:R-:W-:Y:S01]  /*22750*/  IMAD.MOV R13, RZ, RZ, -R37 ;  /* 0x000000ffff0d7224 */ /* 0x000fe200078e0a25 */
[----:B------:R-:W-:Y:S01]  /*22760*/  IADD3.X R45, R46, R45, R36, P0, P3 ;  /* 0x0000002d2e2d7210 */ /* 0x000fe200007e6424 */
[----:B------:R-:W-:Y:S01]  /*22770*/  IMAD.IADD R47, R15, 0x1, R47 ;  /* 0x000000010f2f7824 */ /* 0x000fe200078e022f */
[----:B------:R-:W-:Y:S01]  /*22780*/  IADD3 R14, P0, P3, R37, R44, R14 ;  /* 0x0000002c250e7210 */ /* 0x000fe20007b1e00e */
[----:B------:R-:W-:Y:S01]  /*22790*/  IMAD R13, R111, R13, R42 ;  /* 0x0000000d6f0d7224 */ /* 0x000fe200078e022a */
[----:B------:R-:W-:-:S04]  /*227a0*/  SHF.R.S32.HI R12, RZ, 0x1f, R37 ;  /* 0x0000001fff0c7819 */ /* 0x000fc80000011425 */
[----:B------:R-:W-:Y:S01]  /*227b0*/  IADD3.X R15, R12, R45, R47, P0, P3 ;  /* 0x0000002d0c0f7210 */ /* 0x000fe200007e642f */
[-C--:B------:R-:W-:Y:S01]  /*227c0*/  IMAD R12, R39, R13.reuse, RZ ;  /* 0x0000000d270c7224 */ /* 0x080fe200078e02ff */
[----:B------:R-:W-:Y:S01]  /*227d0*/  SHF.R.S32.HI R37, RZ, 0x1f, R13 ;  /* 0x0000001fff257819 */ /* 0x000fe2000001140d */
[----:B------:R-:W-:-:S04]  /*227e0*/  IMAD.WIDE.U32 R14, R38, R13, R14 ;  /* 0x0000000d260e7225 */ /* 0x000fc800078e000e */
[----:B------:R-:W-:Y:S01]  /*227f0*/  IMAD R37, R38, R37, R12 ;  /* 0x0000002526257224 */ /* 0x000fe200078e020c */
[----:B0-----:R-:W-:-:S03]  /*22800*/  LEA R40, P0, R14, R40, 0x2 ;  /* 0x000000280e287211 */ /* 0x001fc600078010ff */
[----:B------:R-:W-:-:S05]  /*22810*/  IMAD.IADD R12, R15, 0x1, R37 ;  /* 0x000000010f0c7824 */ /* 0x000fca00078e0225 */
[----:B-1----:R-:W-:Y:S02]  /*22820*/  LEA.HI.X R41, R14, R41, R12, 0x2, P0 ;  /* 0x000000290e297211 */ /* 0x002fe400000f140c */
[----:B------:R-:W-:Y:S01]  /*22830*/  SHFL.IDX PT, R12, R40, RZ, 0x1c1f ;  /* 0x001c1fff280c7589 */ /* 0x000fe200000e0000 */
[----:B------:R-:W-:-:S03]  /*22840*/  LEA R37, R126, R132, 0x7 ;  /* 0x000000847e257211 */ /* 0x000fc600078e38ff */
[----:B------:R-:W0:Y:S04]  /*22850*/  SHFL.IDX PT, R13, R41, RZ, 0x1c1f ;  /* 0x001c1fff290d7589 */ /* 0x000e2800000e0000 */
[----:B------:R-:W-:Y:S04]  /*22860*/  SHFL.IDX PT, R14, R40, 0x1, 0x1c1f ;  /* 0x003c1f00280e7f89 */ /* 0x000fe800000e0000 */
[----:B------:R-:W1:Y:S01]  /*22870*/  SHFL.IDX PT, R15, R41, 0x1, 0x1c1f ;  /* 0x003c1f00290f7f89 */ /* 0x000e6200000e0000 */
[----:B------:R-:W-:Y:S01]  /*22880*/  IMAD R38, R43, R111, RZ ;  /* 0x0000006f2b267224 */ /* 0x000fe200078e02ff */
[----:B------:R-:W-:Y:S01]  /*22890*/  LOP3.LUT P0, RZ, R128, 0x3, RZ, 0xc0, !PT ;  /* 0x0000000380ff7812 */ /* 0x000fe2000780c0ff */
[----:B------:R-:W-:-:S03]  /*228a0*/  VIADD R39, R37, 0x8 ;  /* 0x0000000825277836 */ /* 0x000fc60000000000 */
[-C--:B------:R-:W-:Y:S02]  /*228b0*/  ISETP.GE.OR P3, PT, R37, R38.reuse, P0 ;  /* 0x000000262500720c */ /* 0x080fe40000766670 */
[----:B------:R-:W-:-:S11]  /*228c0*/  ISETP.GE.OR P0, PT, R39, R38, P0 ;  /* 0x000000262700720c */ /* 0x000fd60000706670 */
[----:B0-----:R0:W-:Y:S04]  /*228d0*/  @!P3 ST.E desc[UR50][R12.64], R146 ;  /* 0x000000920c00b985 */ /* 0x0011e8000c101932 */
[----:B-1----:R0:W-:Y:S01]  /*228e0*/  @!P0 ST.E desc[UR50][R14.64], R147 ;  /* 0x000000930e008985 */ /* 0x0021e2000c101932 */
[----:B------:R-:W-:Y:S05]  /*228f0*/  @P2 BRA `(.L_x_606) ;  /* 0x0000000c00782947 */ /* 0x000fea0003800000 */
[----:B------:R-:W-:Y:S01]  /*22900*/  VIADD R0, R163, 0xffffff80 ;  /* 0xffffff80a3007836 */ /* 0x000fe20000000000 */
[----:B0-----:R-:W0:Y:S01]  /*22910*/  @P1 LDC R13, c[0x0][0xbec] ;  /* 0x0002fb00ff0d1b82 */ /* 0x001e220000000800 */
[----:B------:R-:W-:-:S03]  /*22920*/  ULDC.64 UR4, c[0x0][0xaa0] ;  /* 0x0002a80000047ab9 */ /* 0x000fc60000000a00 */
[----:B------:R-:W-:-:S04]  /*22930*/  SHF.R.S32.HI R3, RZ, 0x1f, R0 ;  /* 0x0000001fff037819 */ /* 0x000fc80000011400 */
[----:B------:R-:W-:Y:S01]  /*22940*/  LEA.HI R3, R3, R0, RZ, 0x3 ;  /* 0x0000000003037211 */ /* 0x000fe200078f18ff */
[----:B------:R-:W1:Y:S03]  /*22950*/  @P1 LDC R15, c[0x0][0xbf0] ;  /* 0x0002fc00ff0f1b82 */ /* 0x000e660000000800 */
[----:B------:R-:W-:Y:S02]  /*22960*/  LOP3.LUT R5, R3, 0xfffffff8, RZ, 0xc0, !PT ;  /* 0xfffffff803057812 */ /* 0x000fe400078ec0ff */
[----:B------:R-:W-:-:S03]  /*22970*/  SHF.R.S32.HI R8, RZ, 0x3, R3 ;  /* 0x00000003ff087819 */ /* 0x000fc60000011403 */
[----:B------:R-:W-:-:S04]  /*22980*/  IMAD.IADD R21, R0, 0x1, -R5 ;  /* 0x0000000100157824 */ /* 0x000fc800078e0a05 */
[----:B------:R-:W-:-:S04]  /*22990*/  IMAD.SHL.U32 R37, R21, 0x8, RZ ;  /* 0x0000000815257824 */ /* 0x000fc800078e00ff */
[----:B------:R-:W-:-:S04]  /*229a0*/  IMAD R3, R8, 0x40, R37 ;  /* 0x0000004008037824 */ /* 0x000fc800078e0225 */
[----:B------:R-:W-:-:S03]  /*229b0*/  IMAD.WIDE R78, R3, 0x2, R78 ;  /* 0x00000002034e7825 */ /* 0x000fc600078e024e */
[C---:B------:R-:W-:Y:S02]  /*229c0*/  IADD3 R25, P3, R78.reuse, 0x1000, RZ ;  /* 0x000010004e197810 */ /* 0x040fe40007f7e0ff */
[C---:B------:R-:W-:Y:S02]  /*229d0*/  IADD3 R29, P4, R78.reuse, 0x2000, RZ ;  /* 0x000020004e1d7810 */ /* 0x040fe40007f9e0ff */
[----:B------:R-:W-:Y:S02]  /*229e0*/  LOP3.LUT R24, R25, 0x380, RZ, 0xc0, !PT ;  /* 0x0000038019187812 */ /* 0x000fe400078ec0ff */
[----:B------:R-:W-:Y:S02]  /*229f0*/  IADD3 R33, P5, R78, 0x3000, RZ ;  /* 0x000030004e217810 */ /* 0x000fe40007fbe0ff */
[----:B------:R-:W-:Y:S02]  /*22a00*/  SHF.R.U64 R24, R24, 0x3, RZ ;  /* 0x0000000318187819 */ /* 0x000fe400000012ff */
[----:B------:R-:W-:-:S02]  /*22a10*/  IADD3 R41, P0, R78, 0x4000, RZ ;  /* 0x000040004e297810 */ /* 0x000fc40007f1e0ff */
[----:B------:R-:W-:Y:S02]  /*22a20*/  LOP3.LUT R24, R24, R25, RZ, 0x3c, !PT ;  /* 0x0000001918187212 */ /* 0x000fe400078e3cff */
[----:B------:R-:W-:Y:S02]  /*22a30*/  IADD3.X R25, RZ, R79, RZ, P3, !PT ;  /* 0x0000004fff197210 */ /* 0x000fe40001ffe4ff */
[C---:B------:R-:W-:Y:S02]  /*22a40*/  IADD3 R49, P3, R78.reuse, 0x6000, RZ ;  /* 0x000060004e317810 */ /* 0x040fe40007f7e0ff */
[----:B------:R-:W-:Y:S02]  /*22a50*/  IADD3 R45, P2, R78, 0x5000, RZ ;  /* 0x000050004e2d7810 */ /* 0x000fe40007f5e0ff */
[----:B------:R-:W-:Y:S01]  /*22a60*/  LOP3.LUT R48, R49, 0x380, RZ, 0xc0, !PT ;  /* 0x0000038031307812 */ /* 0x000fe200078ec0ff */
[----:B------:R-:W-:Y:S01]  /*22a70*/  IMAD R36, R36, UR4, RZ ;  /* 0x0000000424247c24 */ /* 0x000fe2000f8e02ff */
[----:B------:R-:W-:Y:S01]  /*22a80*/  LOP3.LUT R28, R29, 0x380, RZ, 0xc0, !PT ;  /* 0x000003801d1c7812 */ /* 0x000fe200078ec0ff */
[----:B------:R-:W5:Y:S01]  /*22a90*/  LD.E.128 R24, desc[UR50][R24.64] ;  /* 0x0000003218187980 */ /* 0x000f62000c101d00 */
        /* <DEDUP_REMOVED lines=18> */
[----:B------:R-:W-:-:S02]  /*22bc0*/  IADD3 R3, P3, R78, 0xb000, RZ ;  /* 0x0000b0004e037810 */ /* 0x000fc40007f7e0ff */
[C---:B------:R-:W-:Y:S01]  /*22bd0*/  LOP3.LUT R5, R78.reuse, 0x380, RZ, 0xc0, !PT ;  /* 0x000003804e057812 */ /* 0x040fe200078ec0ff */
[----:B------:R-:W-:Y:S01]  /*22be0*/  IMAD R9, R125, UR5, R36 ;  /* 0x000000057d097c24 */ /* 0x000fe2000f8e0224 */
[C---:B------:R-:W-:Y:S01]  /*22bf0*/  IADD3 R53, P4, R78.reuse, 0x7000, RZ ;  /* 0x000070004e357810 */ /* 0x040fe20007f9e0ff */
[----:B------:R-:W-:Y:S01]  /*22c00*/  IMAD.X R69, RZ, RZ, R79, P3 ;  /* 0x000000ffff457224 */ /* 0x000fe200018e064f */
[C---:B------:R-:W-:Y:S01]  /*22c10*/  IADD3 R57, P5, R78.reuse, 0x8000, RZ ;  /* 0x000080004e397810 */ /* 0x040fe20007fbe0ff */
[----:B------:R-:W5:Y:S01]  /*22c20*/  LD.E.128 R28, desc[UR50][R28.64] ;  /* 0x000000321c1c7980 */ /* 0x000f62000c101d00 */
[C---:B------:R-:W-:Y:S02]  /*22c30*/  IADD3 R61, P0, R78.reuse, 0x9000, RZ ;  /* 0x000090004e3d7810 */ /* 0x040fe40007f1e0ff */
[----:B------:R-:W-:Y:S01]  /*22c40*/  IADD3 R65, P2, R78, 0xa000, RZ ;  /* 0x0000a0004e417810 */ /* 0x000fe20007f5e0ff */
[----:B------:R-:W5:Y:S01]  /*22c50*/  LD.E.128 R32, desc[UR50][R32.64] ;  /* 0x0000003220207980 */ /* 0x000f62000c101d00 */
[----:B------:R-:W-:-:S02]  /*22c60*/  LOP3.LUT R0, R3, 0x380, RZ, 0xc0, !PT ;  /* 0x0000038003007812 */ /* 0x000fc400078ec0ff */
[----:B------:R-:W-:Y:S01]  /*22c70*/  LOP3.LUT R52, R53, 0x380, RZ, 0xc0, !PT ;  /* 0x0000038035347812 */ /* 0x000fe200078ec0ff */
[----:B------:R-:W5:Y:S01]  /*22c80*/  LD.E.128 R40, desc[UR50][R40.64] ;  /* 0x0000003228287980 */ /* 0x000f62000c101d00 */
[----:B------:R-:W-:Y:S02]  /*22c90*/  LOP3.LUT R56, R57, 0x380, RZ, 0xc0, !PT ;  /* 0x0000038039387812 */ /* 0x000fe400078ec0ff */
[----:B------:R-:W-:Y:S01]  /*22ca0*/  LOP3.LUT R60, R61, 0x380, RZ, 0xc0, !PT ;  /* 0x000003803d3c7812 */ /* 0x000fe200078ec0ff */
[----:B------:R-:W5:Y:S01]  /*22cb0*/  LD.E.128 R44, desc[UR50][R44.64] ;  /* 0x000000322c2c7980 */ /* 0x000f62000c101d00 */
[----:B------:R-:W-:Y:S02]  /*22cc0*/  LOP3.LUT R64, R65, 0x380, RZ, 0xc0, !PT ;  /* 0x0000038041407812 */ /* 0x000fe400078ec0ff */
[----:B------:R-:W-:Y:S01]  /*22cd0*/  SHF.R.U64 R0, R0, 0x3, RZ ;  /* 0x0000000300007819 */ /* 0x000fe200000012ff */
[----:B------:R-:W5:Y:S01]  /*22ce0*/  LD.E.128 R48, desc[UR50][R48.64] ;  /* 0x0000003230307980 */ /* 0x000f62000c101d00 */
[----:B------:R-:W-:-:S02]  /*22cf0*/  SHF.R.U64 R52, R52, 0x3, RZ ;  /* 0x0000000334347819 */ /* 0x000fc400000012ff */
[----:B------:R-:W-:Y:S02]  /*22d00*/  SHF.R.U64 R56, R56, 0x3, RZ ;  /* 0x0000000338387819 */ /* 0x000fe400000012ff */
[----:B------:R-:W-:Y:S02]  /*22d10*/  SHF.R.U64 R60, R60, 0x3, RZ ;  /* 0x000000033c3c7819 */ /* 0x000fe400000012ff */
[----:B------:R-:W-:Y:S02]  /*22d20*/  SHF.R.U64 R64, R64, 0x3, RZ ;  /* 0x0000000340407819 */ /* 0x000fe400000012ff */
[----:B------:R-:W-:Y:S02]  /*22d30*/  SHF.R.U64 R5, R5, 0x3, RZ ;  /* 0x0000000305057819 */ /* 0x000fe400000012ff */
[----:B------:R-:W-:Y:S01]  /*22d40*/  LOP3.LUT R68, R0, R3, RZ, 0x3c, !PT ;  /* 0x0000000300447212 */ /* 0x000fe200078e3cff */
[----:B------:R-:W-:Y:S01]  /*22d50*/  IMAD.WIDE.U32 R2, R125, UR4, RZ ;  /* 0x000000047d027c25 */ /* 0x000fe2000f8e00ff */
[----:B------:R-:W-:Y:S01]  /*22d60*/  LEA R0, R21, R8, 0x5 ;  /* 0x0000000815007211 */ /* 0x000fe200078e28ff */
[----:B------:R-:W-:Y:S01]  /*22d70*/  ULDC.64 UR4, c[0x0][0xae8] ;  /* 0x0002ba0000047ab9 */ /* 0x000fe20000000a00 */
[----:B------:R-:W-:-:S02]  /*22d80*/  LOP3.LUT R52, R52, R53, RZ, 0x3c, !PT ;  /* 0x0000003534347212 */ /* 0x000fc400078e3cff */
[----:B------:R-:W-:Y:S01]  /*22d90*/  LOP3.LUT R56, R56, R57, RZ, 0x3c, !PT ;  /* 0x0000003938387212 */ /* 0x000fe200078e3cff */
[--C-:B------:R-:W-:Y:S01]  /*22da0*/  IMAD.X R57, RZ, RZ, R79.reuse, P5 ;  /* 0x000000ffff397224 */ /* 0x100fe200028e064f */
[----:B------:R-:W-:Y:S01]  /*22db0*/  LOP3.LUT R60, R60, R61, RZ, 0x3c, !PT ;  /* 0x0000003d3c3c7212 */ /* 0x000fe200078e3cff */
[--C-:B------:R-:W-:Y:S01]  /*22dc0*/  IMAD.X R61, RZ, RZ, R79.reuse, P0 ;  /* 0x000000ffff3d7224 */ /* 0x100fe200000e064f */
[----:B------:R-:W-:Y:S01]  /*22dd0*/  LOP3.LUT R64, R64, R65, RZ, 0x3c, !PT ;  /* 0x0000004140407212 */ /* 0x000fe200078e3cff */
[----:B------:R-:W-:Y:S01]  /*22de0*/  IMAD.X R65, RZ, RZ, R79, P2 ;  /* 0x000000ffff417224 */ /* 0x000fe200010e064f */
[----:B------:R-:W-:Y:S02]  /*22df0*/  IADD3.X R53, RZ, R79, RZ, P4, !PT ;  /* 0x0000004fff357210 */ /* 0x000fe400027fe4ff */
[----:B------:R-:W-:Y:S01]  /*22e00*/  LOP3.LUT R78, R5, R78, RZ, 0x3c, !PT ;  /* 0x0000004e054e7212 */ /* 0x000fe200078e3cff */
[----:B------:R-:W-:Y:S01]  /*22e10*/  IMAD.IADD R3, R3, 0x1, R9 ;  /* 0x0000000103037824 */ /* 0x000fe200078e0209 */
[----:B------:R-:W5:Y:S01]  /*22e20*/  LD.E.128 R56, desc[UR50][R56.64] ;  /* 0x0000003238387980 */ /* 0x000f62000c101d00 */
[----:B------:R-:W-:-:S02]  /*22e30*/  IMAD R14, R126, 0x80, R0 ;  /* 0x000000807e0e7824 */ /* 0x000fc400078e0200 */
[C---:B------:R-:W-:Y:S01]  /*22e40*/  IMAD.WIDE.U32 R2, R223.reuse, UR4, R2 ;  /* 0x00000004df027c25 */ /* 0x040fe2000f8e0002 */
[----:B------:R2:W5:Y:S01]  /*22e50*/  LD.E.128 R4, desc[UR50][R78.64] ;  /* 0x000000324e047980 */ /* 0x000562000c101d00 */
[----:B------:R-:W-:Y:S02]  /*22e60*/  SHF.R.S32.HI R10, RZ, 0x1f, R11 ;  /* 0x0000001fff0a7819 */ /* 0x000fe4000001140b */
[----:B0-----:R-:W-:Y:S01]  /*22e70*/  @P1 IMAD.HI.U32 R0, R14, R13, RZ ;  /* 0x0000000d0e001227 */ /* 0x001fe200078e00ff */
[----:B------:R-:W5:Y:S04]  /*22e80*/  LD.E.128 R52, desc[UR50][R52.64] ;  /* 0x0000003234347980 */ /* 0x000f68000c101d00 */
[----:B------:R-:W5:Y:S04]  /*22e90*/  LD.E.128 R60, desc[UR50][R60.64] ;  /* 0x000000323c3c7980 */ /* 0x000f68000c101d00 */
[----:B------:R-:W5:Y:S04]  /*22ea0*/  LD.E.128 R64, desc[UR50][R64.64] ;  /* 0x0000003240407980 */ /* 0x000f68000c101d00 */
[----:B------:R-:W5:Y:S01]  /*22eb0*/  LD.E.128 R68, desc[UR50][R68.64] ;  /* 0x0000003244447980 */ /* 0x000f62000c101d00 */
[----:B------:R-:W-:Y:S01]  /*22ec0*/  @!PT LDS RZ, [RZ] ;  /* 0x00000000fffff984 */ /* 0x000fe20000000800 */
[----:B------:R-:W-:Y:S01]  /*22ed0*/  @!PT LDS RZ, [RZ] ;  /* 0x00000000fffff984 */ /* 0x000fe20000000800 */
[----:B------:R-:W-:Y:S01]  /*22ee0*/  @!PT LDS RZ, [RZ] ;  /* 0x00000000fffff984 */ /* 0x000fe20000000800 */
[----:B------:R-:W-:Y:S01]  /*22ef0*/  @!PT LDS RZ, [RZ] ;  /* 0x00000000fffff984 */ /* 0x000fe20000000800 */
[----:B------:R0:W-:Y:S06]  /*22f00*/  MEMBAR.ALL.CTA ;  /* 0x0000000000007992 */ /* 0x0001ec0000008000 */
[----:B0-----:R-:W0:Y:S01]  /*22f10*/  FENCE.VIEW.ASYNC.S ;  /* 0x00000000000073c6 */ /* 0x001e220000000000 */
[----:B------:R-:W-:Y:S01]  /*22f20*/  IMAD R3, R223, UR5, R3 ;  /* 0x00000005df037c24 */ /* 0x000fe2000f8e0203 */
[----:B------:R-:W-:Y:S01]  /*22f30*/  ULDC.64 UR4, c[0x0][0xaf0] ;  /* 0x0002bc0000047ab9 */ /* 0x000fe20000000a00 */
[----:B------:R-:W-:Y:S01]  /*22f40*/  IMAD.MOV.U32 R9, RZ, RZ, R14 ;  /* 0x000000ffff097224 */ /* 0x000fe200078e000e */
[----:B-1----:R-:W-:Y:S01]  /*22f50*/  @P1 SHF.R.U32.HI R9, RZ, R15, R0 ;  /* 0x0000000fff091219 */ /* 0x002fe20000011600 */
[----:B------:R-:W-:-:S03]  /*22f60*/  IMAD R10, R10, UR4, RZ ;  /* 0x000000040a0a7c24 */ /* 0x000fc6000f8e02ff */
[----:B------:R-:W-:Y:S01]  /*22f70*/  SHF.R.S32.HI R0, RZ, 0x1f, R9 ;  /* 0x0000001fff007819 */ /* 0x000fe20000011409 */
[C---:B------:R-:W-:Y:S02]  /*22f80*/  IMAD R13, R11.reuse, UR5, R10 ;  /* 0x000000050b0d7c24 */ /* 0x040fe4000f8e020a */
[----:B------:R-:W-:Y:S01]  /*22f90*/  IMAD.WIDE.U32 R2, R11, UR4, R2 ;  /* 0x000000040b027c25 */ /* 0x000fe2000f8e0002 */
[----:B------:R-:W-:-:S03]  /*22fa0*/  ULDC.64 UR4, c[0x0][0xae0] ;  /* 0x0002b80000047ab9 */ /* 0x000fc60000000a00 */
[----:B------:R-:W-:Y:S02]  /*22fb0*/  IMAD.MOV R12, RZ, RZ, -R9 ;  /* 0x000000ffff0c7224 */ /* 0x000fe400078e0a09 */
[----:B------:R-:W-:Y:S02]  /*22fc0*/  IMAD R10, R0, UR4, RZ ;  /* 0x00000004000a7c24 */ /* 0x000fe4000f8e02ff */
[----:B------:R-:W-:Y:S02]  /*22fd0*/  IMAD.IADD R3, R3, 0x1, R13 ;  /* 0x0000000103037824 */ /* 0x000fe400078e020d */
[----:B------:R-:W-:Y:S02]  /*22fe0*/  IMAD R111, R111, R12, R14 ;  /* 0x0000000c6f6f7224 */ /* 0x000fe400078e020e */
[----:B------:R-:W-:Y:S02]  /*22ff0*/  VIADD R0, R18, 0x33420 ;  /* 0x0003342012007836 */ /* 0x000fe40000000000 */
[----:B------:R-:W-:-:S03]  /*23000*/  IMAD.WIDE.U32 R2, R9, UR4, R2 ;  /* 0x0000000409027c25 */ /* 0x000fc6000f8e0002 */
[----:B------:R-:W-:Y:S01]  /*23010*/  PRMT R0, RZ, 0x654, R0 ;  /* 0x00000654ff007816 */ /* 0x000fe20000000000 */
[----:B------:R-:W-:Y:S01]  /*23020*/  IMAD R11, R9, UR5, R10 ;  /* 0x00000005090b7c24 */ /* 0x000fe2000f8e020a */
[----:B------:R-:W-:Y:S01]  /*23030*/  SHF.R.S32.HI R9, RZ, 0x1f, R111 ;  /* 0x0000001fff097819 */ /* 0x000fe2000001146f */
[----:B------:R-:W-:Y:S01]  /*23040*/  ULDC.64 UR4, c[0x0][0xad8] ;  /* 0x0002b60000047ab9 */ /* 0x000fe20000000a00 */
[----:B0-----:R0:W-:Y:S02]  /*23050*/  SYNCS.ARRIVE.TRANS64.RED.A1T0 RZ, [R0+URZ], RZ ;  /* 0x000000ff00ff79a7 */ /* 0x0011e4000810043f */
[----:B------:R-:W-:Y:S01]  /*23060*/  IADD3 R3, R3, R11, RZ ;  /* 0x0000000b03037210 */ /* 0x000fe20007ffe0ff */
[----:B0-----:R-:W-:Y:S02]  /*23070*/  IMAD R0, R9, UR4, RZ ;  /* 0x0000000409007c24 */ /* 0x001fe4000f8e02ff */
[----:B------:R-:W-:-:S04]  /*23080*/  IMAD.WIDE.U32 R2, R111, UR4, R2 ;  /* 0x000000046f027c25 */ /* 0x000fc8000f8e0002 */
[----:B------:R-:W-:Y:S01]  /*23090*/  IMAD R21, R111, UR5, R0 ;  /* 0x000000056f157c24 */ /* 0x000fe2000f8e0200 */
[----:B------:R-:W-:Y:S02]  /*230a0*/  ULDC.64 UR4, c[0x0][0xa80] ;  /* 0x0002a00000047ab9 */ /* 0x000fe40000000a00 */
[----:B------:R-:W-:Y:S01]  /*230b0*/  LEA R20, P0, R2, UR4, 0x1 ;  /* 0x0000000402147c11 */ /* 0x000fe2000f8008ff */
[----:B------:R-:W-:Y:S01]  /*230c0*/  IMAD.IADD R21, R3, 0x1, R21 ;  /* 0x0000000103157824 */ /* 0x000fe200078e0215 */
[----:B------:R-:W-:Y:S01]  /*230d0*/  UMOV UR4, 0xffffffff ;  /* 0xffffffff00047882 */ /* 0x000fe20000000000 */
[----:B------:R-:W-:-:S03]  /*230e0*/  VIADD R73, R37, 0x40 ;  /* 0x0000004025497836 */ /* 0x000fc60000000000 */
[----:B------:R-:W-:Y:S01]  /*230f0*/  LEA.HI.X R21, R2, UR5, R21, 0x1, P0 ;  /* 0x0000000502157c11 */ /* 0x000fe200080f0c15 */
[----:B------:R-:W-:Y:S01]  /*23100*/  VIADD R75, R37, 0x80 ;  /* 0x00000080254b7836 */ /* 0x000fe20000000000 */
[----:B--2---:R-:W-:Y:S06]  /*23110*/  BRA.DIV UR4, `(.L_x_607) ;  /* 0x000000f604407947 */ /* 0x004fec000b800000 */
[----:B------:R0:W1:Y:S04]  /*23120*/  SHFL.IDX PT, R0, R21, RZ, 0x181f ;  /* 0x00181fff15007589 */ /* 0x00006800000e0000 */
[----:B------:R0:W2:Y:S02]  /*23130*/  SHFL.IDX PT, R14, R20, RZ, 0x181f ;  /* 0x00181fff140e7589 */ /* 0x0000a400000e0000 */
.L_x_924:
[----:B------:R-:W-:Y:S01]  /*23140*/  IMAD R39, R126, 0x80, R8 ;  /* 0x000000807e277824 */ /* 0x000fe200078e0208 */
[----:B------:R-:W-:Y:S01]  /*23150*/  BSSY B1, `(.L_x_608) ;  /* 0x0000014000017945 */ /* 0x000fe20003800000 */
[----:B------:R-:W-:-:S03]  /*23160*/  SHF.R.S32.HI R36, RZ, 0x1f, R37 ;  /* 0x0000001fff247819 */ /* 0x000fc60000011425 */
[----:B------:R-:W-:-:S13]  /*23170*/  ISETP.GE.AND P0, PT, R39, R38, PT ;  /* 0x000000262700720c */ /* 0x000fda0003f06270 */
[----:B------:R-:W-:Y:S05]  /*23180*/  @P0 BRA `(.L_x_609) ;  /* 0x0000000000400947 */ /* 0x000fea0003800000 */
[----:B------:R-:W-:Y:S01]  /*23190*/  ULDC UR4, c[0x0][0xac8] ;  /* 0x0002b20000047ab9 */ /* 0x000fe20000000800 */
[----:B------:R-:W-:Y:S02]  /*231a0*/  SHF.R.S32.HI R3, RZ, 0x1f, R37 ;  /* 0x0000001fff037819 */ /* 0x000fe40000011425 */
[----:B------:R-:W-:Y:S02]  /*231b0*/  ISETP.GE.AND P0, PT, R37, UR4, PT ;  /* 0x0000000425007c0c */ /* 0x000fe4000bf06270 */
[----:B------:R-:W-:Y:S02]  /*231c0*/  ISETP.GE.AND P1, PT, R73, UR4, PT ;  /* 0x0000000449007c0c */ /* 0x000fe4000bf26270 */
[----:B------:R-:W-:Y:S02]  /*231d0*/  ISETP.GE.AND P2, PT, R75, UR4, PT ;  /* 0x000000044b007c0c */ /* 0x000fe4000bf46270 */
[----:B------:R-:W-:Y:S02]  /*231e0*/  SHF.R.S32.HI R9, RZ, 0x1f, R73 ;  /* 0x0000001fff097819 */ /* 0x000fe40000011449 */
[----:B------:R-:W-:-:S05]  /*231f0*/  SHF.R.S32.HI R11, RZ, 0x1f, R75 ;  /* 0x0000001fff0b7819 */ /* 0x000fca000001144b */
[-C--:B--2---:R-:W-:Y:S02]  /*23200*/  @!P0 LEA R2, P3, R37, R14.reuse, 0x1 ;  /* 0x0000000e25028211 */ /* 0x084fe400078608ff */
[-C--:B------:R-:W-:Y:S02]  /*23210*/  @!P1 LEA R8, P4, R73, R14.reuse, 0x1 ;  /* 0x0000000e49089211 */ /* 0x080fe400078808ff */
[----:B------:R-:W-:Y:S02]  /*23220*/  @!P2 LEA R10, P5, R75, R14, 0x1 ;  /* 0x0000000e4b0aa211 */ /* 0x000fe400078a08ff */
[-C--:B-1----:R-:W-:Y:S02]  /*23230*/  @!P0 LEA.HI.X R3, R37, R0.reuse, R3, 0x1, P3 ;  /* 0x0000000025038211 */ /* 0x082fe400018f0c03 */
[-C--:B------:R-:W-:Y:S02]  /*23240*/  @!P1 LEA.HI.X R9, R73, R0.reuse, R9, 0x1, P4 ;  /* 0x0000000049099211 */ /* 0x080fe400020f0c09 */
[----:B------:R-:W-:Y:S01]  /*23250*/  @!P2 LEA.HI.X R11, R75, R0, R11, 0x1, P5 ;  /* 0x000000004b0ba211 */ /* 0x000fe200028f0c0b */
[----:B-----5:R3:W-:Y:S04]  /*23260*/  @!P0 ST.E.128 desc[UR50][R2.64], R4 ;  /* 0x0000000402008985 */ /* 0x0207e8000c101d32 */
[----:B------:R3:W-:Y:S04]  /*23270*/  @!P1 ST.E.128 desc[UR50][R8.64], R40 ;  /* 0x0000002808009985 */ /* 0x0007e8000c101d32 */
[----:B------:R3:W-:Y:S02]  /*23280*/  @!P2 ST.E.128 desc[UR50][R10.64], R56 ;  /* 0x000000380a00a985 */ /* 0x0007e4000c101d32 */
.L_x_609:
[----:B------:R-:W-:Y:S05]  /*23290*/  BSYNC B1 ;  /* 0x0000000000017941 */ /* 0x000fea0003800000 */
.L_x_608:
[----:B------:R-:W-:Y:S01]  /*232a0*/  UMOV UR4, 0xffffffff ;  /* 0xffffffff00047882 */ /* 0x000fe20000000000 */
[----:B---3-5:R-:W-:Y:S02]  /*232b0*/  SHF.R.S32.HI R6, RZ, 0x1f, R75 ;  /* 0x0000001fff067819 */ /* 0x028fe4000001144b */
[----:B------:R-:W-:Y:S01]  /*232c0*/  SHF.R.S32.HI R7, RZ, 0x1f, R73 ;  /* 0x0000001fff077819 */ /* 0x000fe20000011449 */
[----:B------:R-:W-:Y:S06]  /*232d0*/  BRA.DIV UR4, `(.L_x_610) ;  /* 0x000000f604047947 */ /* 0x000fec000b800000 */
[----:B-1----:R1:W3:Y:S04]  /*232e0*/  SHFL.IDX PT, R0, R21, 0x1, 0x181f ;  /* 0x00381f0015007f89 */ /* 0x0022e800000e0000 */
[----:B--2---:R1:W2:Y:S02]  /*232f0*/  SHFL.IDX PT, R14, R20, 0x1, 0x181f ;  /* 0x00381f00140e7f89 */ /* 0x0042a400000e0000 */
.L_x_928:
[----:B------:R-:W-:Y:S01]  /*23300*/  VIADD R3, R39, 0x20 ;  /* 0x0000002027037836 */ /* 0x000fe20000000000 */
[----:B------:R-:W-:Y:S04]  /*23310*/  BSSY B1, `(.L_x_611) ;  /* 0x0000010000017945 */ /* 0x000fe80003800000 */
[----:B------:R-:W-:-:S13]  /*23320*/  ISETP.GE.AND P0, PT, R3, R38, PT ;  /* 0x000000260300720c */ /* 0x000fda0003f06270 */
[----:B------:R-:W-:Y:S05]  /*23330*/  @P0 BRA `(.L_x_612) ;  /* 0x0000000000340947 */ /* 0x000fea0003800000 */
[----:B------:R-:W-:Y:S02]  /*23340*/  ULDC UR4, c[0x0][0xac8] ;  /* 0x0002b20000047ab9 */ /* 0x000fe40000000800 */
[----:B------:R-:W-:Y:S02]  /*23350*/  ISETP.GE.AND P3, PT, R37, UR4, PT ;  /* 0x0000000425007c0c */ /* 0x000fe4000bf66270 */
[----:B------:R-:W-:Y:S02]  /*23360*/  ISETP.GE.AND P4, PT, R73, UR4, PT ;  /* 0x0000000449007c0c */ /* 0x000fe4000bf86270 */
[----:B------:R-:W-:-:S09]  /*23370*/  ISETP.GE.AND P5, PT, R75, UR4, PT ;  /* 0x000000044b007c0c */ /* 0x000fd2000bfa6270 */
[-C--:B--2---:R-:W-:Y:S02]  /*23380*/  @!P3 LEA R4, P0, R37, R14.reuse, 0x1 ;  /* 0x0000000e2504b211 */ /* 0x084fe400078008ff */
[-C--:B------:R-:W-:Y:S02]  /*23390*/  @!P4 LEA R2, P1, R73, R14.reuse, 0x1 ;  /* 0x0000000e4902c211 */ /* 0x080fe400078208ff */
[----:B------:R-:W-:Y:S02]  /*233a0*/  @!P5 LEA R14, P2, R75, R14, 0x1 ;  /* 0x0000000e4b0ed211 */ /* 0x000fe400078408ff */
[-C--:B---3--:R-:W-:Y:S02]  /*233b0*/  @!P3 LEA.HI.X R5, R37, R0.reuse, R36, 0x1, P0 ;  /* 0x000000002505b211 */ /* 0x088fe400000f0c24 */
[-C--:B------:R-:W-:Y:S02]  /*233c0*/  @!P4 LEA.HI.X R3, R73, R0.reuse, R7, 0x1, P1 ;  /* 0x000000004903c211 */ /* 0x080fe400008f0c07 */
[----:B------:R-:W-:Y:S01]  /*233d0*/  @!P5 LEA.HI.X R15, R75, R0, R6, 0x1, P2 ;  /* 0x000000004b0fd211 */ /* 0x000fe200010f0c06 */
[----:B------:R4:W-:Y:S04]  /*233e0*/  @!P3 ST.E.128 desc[UR50][R4.64], R24 ;  /* 0x000000180400b985 */ /* 0x0009e8000c101d32 */
[----:B------:R4:W-:Y:S04]  /*233f0*/  @!P4 ST.E.128 desc[UR50][R2.64], R44 ;  /* 0x0000002c0200c985 */ /* 0x0009e8000c101d32 */
[----:B------:R4:W-:Y:S02]  /*23400*/  @!P5 ST.E.128 desc[UR50][R14.64], R60 ;  /* 0x0000003c0e00d985 */ /* 0x0009e4000c101d32 */
.L_x_612:
[----:B------:R-:W-:Y:S05]  /*23410*/  BSYNC B1 ;  /* 0x0000000000017941 */ /* 0x000fea0003800000 */
.L_x_611:
[----:B------:R-:W-:-:S03]  /*23420*/  UMOV UR4, 0xffffffff ;  /* 0xffffffff00047882 */ /* 0x000fc60000000000 */
[----:B------:R-:W-:Y:S05]  /*23430*/  BRA.DIV UR4, `(.L_x_613) ;  /* 0x000000f204f47947 */ /* 0x000fea000b800000 */
[----:B---3--:R3:W0:Y:S04]  /*23440*/  SHFL.IDX PT, R0, R21, 0x2, 0x181f ;  /* 0x00581f0015007f89 */ /* 0x00862800000e0000 */
[----:B--2-4-:R3:W2:Y:S02]  /*23450*/  SHFL.IDX PT, R14, R20, 0x2, 0x181f ;  /* 0x00581f00140e7f89 */ /* 0x0146a400000e0000 */
.L_x_932:
[----:B------:R-:W-:Y:S01]  /*23460*/  IADD3 R3, R39, 0x40, RZ ;  /* 0x0000004027037810 */ /* 0x000fe20007ffe0ff */
[----:B------:R-:W-:Y:S03]  /*23470*/  BSSY B1, `(.L_x_614) ;  /* 0x0000010000017945 */ /* 0x000fe60003800000 */
        /* <DEDUP_REMOVED lines=12> */
[----:B------:R4:W-:Y:S04]  /*23540*/  @!P3 ST.E.128 desc[UR50][R2.64], R28 ;  /* 0x0000001c0200b985 */ /* 0x0009e8000c101d32 */
[----:B------:R4:W-:Y:S04]  /*23550*/  @!P4 ST.E.128 desc[UR50][R4.64], R48 ;  /* 0x000000300400c985 */ /* 0x0009e8000c101d32 */
[----:B------:R4:W-:Y:S02]  /*23560*/  @!P5 ST.E.128 desc[UR50][R14.64], R64 ;  /* 0x000000400e00d985 */ /* 0x0009e4000c101d32 */
.L_x_615:
[----:B------:R-:W-:Y:S05]  /*23570*/  BSYNC B1 ;  /* 0x0000000000017941 */ /* 0x000fea0003800000 */
.L_x_614:
[----:B------:R-:W-:-:S03]  /*23580*/  UMOV UR4, 0xffffffff ;  /* 0xffffffff00047882 */ /* 0x000fc60000000000 */
[----:B------:R-:W-:Y:S05]  /*23590*/  BRA.DIV UR4, `(.L_x_616) ;  /* 0x000000f204e47947 */ /* 0x000fea000b800000 */
[----:B0-----:R0:W0:Y:S04]  /*235a0*/  SHFL.IDX PT, R0, R21, 0x3, 0x181f ;  /* 0x00781f0015007f89 */ /* 0x00102800000e0000 */
[----:B--2-4-:R2:W4:Y:S02]  /*235b0*/  SHFL.IDX PT, R14, R20, 0x3, 0x181f ;  /* 0x00781f00140e7f89 */ /* 0x01452400000e0000 */
.L_x_936:
[----:B------:R-:W-:-:S05]  /*235c0*/  VIADD R3, R39, 0x60 ;  /* 0x0000006027037836 */ /* 0x000fca0000000000 */
[----:B------:R-:W-:-:S13]  /*235d0*/  ISETP.GE.AND P0, PT, R3, R38, PT ;  /* 0x000000260300720c */ /* 0x000fda0003f06270 */
[----:B------:R-:W-:Y:S05]  /*235e0*/  @P0 BRA `(.L_x_617) ;  /* 0x0000002c003c0947 */ /* 0x000fea0003800000 */
[----:B------:R-:W-:Y:S02]  /*235f0*/  ULDC UR4, c[0x0][0xac8] ;  /* 0x0002b20000047ab9 */ /* 0x000fe40000000800 */
[----:B------:R-:W-:Y:S02]  /*23600*/  ISETP.GE.AND P2, PT, R37, UR4, PT ;  /* 0x0000000425007c0c */ /* 0x000fe4000bf46270 */
[----:B------:R-:W-:-:S11]  /*23610*/  ISETP.GE.AND P3, PT, R73, UR4, PT ;  /* 0x0000000449007c0c */ /* 0x000fd6000bf66270 */
[-C--:B----4-:R-:W-:Y:S02]  /*23620*/  @!P2 LEA R2, P0, R37, R14.reuse, 0x1 ;  /* 0x0000000e2502a211 */ /* 0x090fe400078008ff */
[----:B------:R-:W-:Y:S02]  /*23630*/  @!P3 LEA R4, P1, R73, R14, 0x1 ;  /* 0x0000000e4904b211 */ /* 0x000fe400078208ff */
[-C--:B0-----:R-:W-:Y:S02]  /*23640*/  @!P2 LEA.HI.X R3, R37, R0.reuse, R36, 0x1, P0 ;  /* 0x000000002503a211 */ /* 0x081fe400000f0c24 */
[----:B------:R-:W-:Y:S02]  /*23650*/  @!P3 LEA.HI.X R5, R73, R0, R7, 0x1, P1 ;  /* 0x000000004905b211 */ /* 0x000fe400008f0c07 */
[----:B------:R-:W-:Y:S01]  /*23660*/  ISETP.GE.AND P0, PT, R75, UR4, PT ;  /* 0x000000044b007c0c */ /* 0x000fe2000bf06270 */
[----:B------:R0:W-:Y:S04]  /*23670*/  @!P2 ST.E.128 desc[UR50][R2.64], R32 ;  /* 0x000000200200a985 */ /* 0x0001e8000c101d32 */
[----:B------:R0:W-:Y:S08]  /*23680*/  @!P3 ST.E.128 desc[UR50][R4.64], R52 ;  /* 0x000000340400b985 */ /* 0x0001f0000c101d32 */
[----:B------:R-:W-:Y:S05]  /*23690*/  @P0 BRA `(.L_x_617) ;  /* 0x0000002c00100947 */ /* 0x000fea0003800000 */
[----:B------:R-:W-:-:S04]  /*236a0*/  LEA R14, P0, R75, R14, 0x1 ;  /* 0x0000000e4b0e7211 */ /* 0x000fc800078008ff */
[----:B------:R-:W-:-:S05]  /*236b0*/  LEA.HI.X R15, R75, R0, R6, 0x1, P0 ;  /* 0x000000004b0f7211 */ /* 0x000fca00000f0c06 */
[----:B------:R4:W-:Y:S01]  /*236c0*/  ST.E.128 desc[UR50][R14.64], R68 ;  /* 0x000000440e007985 */ /* 0x0009e2000c101d32 */
[----:B------:R-:W-:Y:S05]  /*236d0*/  BRA `(.L_x_617) ;  /* 0x0000002c00007947 */ /* 0x000fea0003800000 */
.L_x_606:
[----:B------:R-:W-:Y:S01]  /*236e0*/  ULDC.64 UR4, c[0x0][0xb08] ;  /* 0x0002c20000047ab9 */ /* 0x000fe20000000a00 */
[----:B------:R-:W1:Y:S01]  /*236f0*/  @P1 LDC R41, c[0x0][0xbec] ;  /* 0x0002fb00ff291b82 */ /* 0x000e620000000800 */
[----:B------:R-:W-:Y:S01]  /*23700*/  IMAD R36, R36, UR4, RZ ;  /* 0x0000000424247c24 */ /* 0x000fe2000f8e02ff */
[----:B0-----:R-:W-:Y:S01]  /*23710*/  SHF.R.S32.HI R14, RZ, 0x1f, R11 ;  /* 0x0000001fff0e7819 */ /* 0x001fe2000001140b */
[----:B------:R-:W-:-:S04]  /*23720*/  IMAD.WIDE.U32 R12, R125, UR4, RZ ;  /* 0x000000047d0c7c25 */ /* 0x000fc8000f8e00ff */
[----:B------:R-:W-:Y:S01]  /*23730*/  IMAD R125, R125, UR5, R36 ;  /* 0x000000057d7d7c24 */ /* 0x000fe2000f8e0224 */
[----:B------:R-:W-:Y:S01]  /*23740*/  ULDC.64 UR4, c[0x0][0xb38] ;  /* 0x0002ce0000047ab9 */ /* 0x000fe20000000a00 */
[----:B------:R-:W0:Y:S02]  /*23750*/  @P1 LDC R36, c[0x0][0xbf0] ;  /* 0x0002fc00ff241b82 */ /* 0x000e240000000800 */
[----:B------:R-:W-:Y:S02]  /*23760*/  IMAD.IADD R13, R13, 0x1, R125 ;  /* 0x000000010d0d7824 */ /* 0x000fe400078e027d */
[----:B------:R-:W-:-:S04]  /*23770*/  IMAD.WIDE.U32 R12, R223, UR4, R12 ;  /* 0x00000004df0c7c25 */ /* 0x000fc8000f8e000c */
[----:B------:R-:W-:Y:S01]  /*23780*/  IMAD R13, R223, UR5, R13 ;  /* 0x00000005df0d7c24 */ /* 0x000fe2000f8e020d */
[----:B------:R-:W-:Y:S02]  /*23790*/  ULDC.64 UR4, c[0x0][0xb40] ;  /* 0x0002d00000047ab9 */ /* 0x000fe40000000a00 */
[----:B------:R-:W-:Y:S02]  /*237a0*/  IMAD R14, R14, UR4, RZ ;  /* 0x000000040e0e7c24 */ /* 0x000fe4000f8e02ff */
[----:B------:R-:W-:-:S04]  /*237b0*/  IMAD.WIDE.U32 R12, R11, UR4, R12 ;  /* 0x000000040b0c7c25 */ /* 0x000fc8000f8e000c */
[----:B------:R-:W-:Y:S01]  /*237c0*/  IMAD R15, R11, UR5, R14 ;  /* 0x000000050b0f7c24 */ /* 0x000fe2000f8e020e */
[----:B------:R-:W-:Y:S01]  /*237d0*/  ULDC.64 UR4, c[0x0][0xb48] ;  /* 0x0002d20000047ab9 */ /* 0x000fe20000000a00 */
[----:B-1----:R-:W-:-:S04]  /*237e0*/  @P1 IMAD.HI.U32 R41, R42, R41, RZ ;  /* 0x000000292a291227 */ /* 0x002fc800078e00ff */
[----:B------:R-:W-:Y:S02]  /*237f0*/  IMAD.IADD R13, R13, 0x1, R15 ;  /* 0x000000010d0d7824 */ /* 0x000fe400078e020f */
[----:B------:R-:W-:Y:S01]  /*23800*/  IMAD.MOV.U32 R11, RZ, RZ, R42 ;  /* 0x000000ffff0b7224 */ /* 0x000fe200078e002a */
[----:B0-----:R-:W-:Y:S01]  /*23810*/  @P1 SHF.R.U32.HI R11, RZ, R36, R41 ;  /* 0x00000024ff0b1219 */ /* 0x001fe20000011629 */
[----:B------:R-:W-:Y:S01]  /*23820*/  IMAD.WIDE.U32 R12, R124, UR4, R12 ;  /* 0x000000047c0c7c25 */ /* 0x000fe2000f8e000c */
[----:B------:R-:W-:Y:S02]  /*23830*/  IADD3 R36, R18, 0x33420, RZ ;  /* 0x0003342012247810 */ /* 0x000fe40007ffe0ff */
[--C-:B------:R-:W-:Y:S01]  /*23840*/  SHF.R.S32.HI R14, RZ, 0x1f, R11.reuse ;  /* 0x0000001fff0e7819 */ /* 0x100fe2000001140b */
[----:B------:R-:W-:Y:S01]  /*23850*/  IMAD.MOV R15, RZ, RZ, -R11 ;  /* 0x000000ffff0f7224 */ /* 0x000fe200078e0a0b */
[----:B------:R-:W-:Y:S01]  /*23860*/  PRMT R36, RZ, 0x654, R36 ;  /* 0x00000654ff247816 */ /* 0x000fe20000000024 */
[----:B------:R-:W-:Y:S01]  /*23870*/  IMAD R13, R124, UR5, R13 ;  /* 0x000000057c0d7c24 */ /* 0x000fe2000f8e020d */
[----:B------:R-:W-:Y:S01]  /*23880*/  ULDC.64 UR4, c[0x0][0xb30] ;  /* 0x0002cc0000047ab9 */ /* 0x000fe20000000a00 */
[----:B------:R-:W-:Y:S01]  /*23890*/  IMAD R111, R111, R15, R42 ;  /* 0x0000000f6f6f7224 */ /* 0x000fe200078e022a */
[----:B------:R0:W-:Y:S01]  /*238a0*/  SYNCS.ARRIVE.TRANS64.RED.A1T0 RZ, [R36+URZ], RZ ;  /* 0x000000ff24ff79a7 */ /* 0x0001e2000810043f */
[----:B------:R-:W-:-:S02]  /*238b0*/  IMAD R14, R14, UR4, RZ ;  /* 0x000000040e0e7c24 */ /* 0x000fc4000f8e02ff */
[----:B------:R-:W-:-:S04]  /*238c0*/  IMAD.WIDE.U32 R12, R11, UR4, R12 ;  /* 0x000000040b0c7c25 */ /* 0x000fc8000f8e000c */
[----:B------:R-:W-:Y:S01]  /*238d0*/  IMAD R15, R11, UR5, R14 ;  /* 0x000000050b0f7c24 */ /* 0x000fe2000f8e020e */
[----:B------:R-:W-:Y:S01]  /*238e0*/  SHF.R.S32.HI R11, RZ, 0x1f, R111 ;  /* 0x0000001fff0b7819 */ /* 0x000fe2000001146f */
[----:B------:R-:W-:Y:S02]  /*238f0*/  ULDC.64 UR4, c[0x0][0xb28] ;  /* 0x0002ca0000047ab9 */ /* 0x000fe40000000a00 */
[----:B------:R-:W-:Y:S02]  /*23900*/  IMAD.IADD R13, R13, 0x1, R15 ;  /* 0x000000010d0d7824 */ /* 0x000fe400078e020f */
[----:B------:R-:W-:Y:S02]  /*23910*/  IMAD R14, R11, UR4, RZ ;  /* 0x000000040b0e7c24 */ /* 0x000fe4000f8e02ff */
[----:B------:R-:W-:-:S04]  /*23920*/  IMAD.WIDE.U32 R12, R111, UR4, R12 ;  /* 0x000000046f0c7c25 */ /* 0x000fc8000f8e000c */
[----:B------:R-:W-:Y:S01]  /*23930*/  IMAD R41, R111, UR5, R14 ;  /* 0x000000056f297c24 */ /* 0x000fe2000f8e020e */
[----:B------:R-:W-:Y:S02]  /*23940*/  ULDC.64 UR4, c[0x0][0xb00] ;  /* 0x0002c00000047ab9 */ /* 0x000fe40000000a00 */
[----:B------:R-:W-:Y:S01]  /*23950*/  LEA R40, P0, R12, UR4, 0x2 ;  /* 0x000000040c287c11 */ /* 0x000fe2000f8010ff */
[----:B------:R-:W-:Y:S01]  /*23960*/  IMAD.IADD R41, R13, 0x1, R41 ;  /* 0x000000010d297824 */ /* 0x000fe200078e0229 */
[----:B------:R-:W-:-:S04]  /*23970*/  UMOV UR4, 0xffffffff ;  /* 0xffffffff00047882 */ /* 0x000fc80000000000 */
[----:B------:R-:W-:Y:S01]  /*23980*/  LEA.HI.X R41, R12, UR5, R41, 0x2, P0 ;  /* 0x000000050c297c11 */ /* 0x000fe200080f1429 */
[----:B0-----:R-:W-:Y:S06]  /*23990*/  BRA.DIV UR4, `(.L_x_618) ;  /* 0x000000f2042c7947 */ /* 0x001fec000b800000 */
[----:B------:R0:W1:Y:S04]  /*239a0*/  SHFL.IDX PT, R42, R41, RZ, 0x1c1f ;  /* 0x001c1fff292a7589 */ /* 0x00006800000e0000 */
[----:B------:R0:W2:Y:S02]  /*239b0*/  SHFL.IDX PT, R43, R40, RZ, 0x1c1f ;  /* 0x001c1fff282b7589 */ /* 0x0000a400000e0000 */
.L_x_939:
[----:B------:R-:W-:Y:S01]  /*239c0*/  ISETP.GE.AND P0, PT, R37, R38, PT ;  /* 0x000000262500720c */ /* 0x000fe20003f06270 */
[----:B------:R-:W-:-:S12]  /*239d0*/  BSSY B1, `(.L_x_619) ;  /* 0x00000c0000017945 */ /* 0x000fd80003800000 */
[----:B------:R-:W-:Y:S05]  /*239e0*/  @P0 BRA `(.L_x_620) ;  /* 0x0000000800f80947 */ /* 0x000fea0003800000 */
[----:B------:R-:W3:Y:S01]  /*239f0*/  LDL R44, [R1+0xc4] ;  /* 0x0000c400012c7983 */ /* 0x000ee20000100800 */
[----:B------:R-:W-:-:S03]  /*23a00*/  ULDC UR4, c[0x0][0xac8] ;  /* 0x0002b20000047ab9 */ /* 0x000fc60000000800 */
[----:B------:R-:W4:Y:S04]  /*23a10*/  LDL R36, [R1+0x68] ;  /* 0x0000680001247983 */ /* 0x000f280000100800 */
[----:B------:R-:W1:Y:S04]  /*23a20*/  LDL R45, [R1+0x124] ;  /* 0x00012400012d7983 */ /* 0x000e680000100800 */
[----:B------:R-:W5:Y:S04]  /*23a30*/  LDL R47, [R1+0xbc] ;  /* 0x0000bc00012f7983 */ /* 0x000f680000100800 */
        /* <DEDUP_REMOVED lines=9> */
[----:B------:R-:W5:Y:S01]  /*23ad0*/  LDL R123, [R1+0x110] ;  /* 0x00011000017b7983 */ /* 0x000f620000100800 */
[----:B---3--:R-:W-:-:S02]  /*23ae0*/  ISETP.GE.AND P3, PT, R44, UR4, PT ;  /* 0x000000042c007c0c */ /* 0x008fc4000bf66270 */
[----:B----4-:R-:W-:-:S11]  /*23af0*/  ISETP.GE.AND P2, PT, R36, UR4, PT ;  /* 0x0000000424007c0c */ /* 0x010fd6000bf46270 */
[C---:B--2---:R-:W-:Y:S02]  /*23b00*/  @!P3 LEA R12, P4, R44.reuse, R43, 0x2 ;  /* 0x0000002b2c0cb211 */ /* 0x044fe400078810ff */
[----:B-----5:R-:W-:Y:S02]  /*23b10*/  ISETP.GE.AND P1, PT, R47, UR4, PT ;  /* 0x000000042f007c0c */ /* 0x020fe4000bf26270 */
[----:B-1----:R-:W-:Y:S01]  /*23b20*/  @!P3 LEA.HI.X R13, R44, R42, R45, 0x2, P4 ;  /* 0x0000002a2c0db211 */ /* 0x002fe200020f142d */
[----:B------:R-:W-:Y:S01]  /*23b30*/  @!P2 IMAD.MOV.U32 R14, RZ, RZ, R43 ;  /* 0x000000ffff0ea224 */ /* 0x000fe200078e002b */
[----:B------:R-:W2:Y:S01]  /*23b40*/  LDL R44, [R1+0xa8] ;  /* 0x0000a800012c7983 */ /* 0x000ea20000100800 */
[----:B------:R-:W-:Y:S01]  /*23b50*/  @!P2 IMAD.MOV.U32 R15, RZ, RZ, R42 ;  /* 0x000000ffff0fa224 */ /* 0x000fe200078e002a */
[----:B------:R-:W-:Y:S01]  /*23b60*/  @!P2 MOV R37, R2 ;  /* 0x000000020025a202 */ /* 0x000fe20000000f00 */
[----:B------:R-:W-:Y:S01]  /*23b70*/  @!P3 IMAD.MOV.U32 R111, RZ, RZ, R109 ;  /* 0x000000ffff6fb224 */ /* 0x000fe200078e006d */
[----:B------:R-:W3:Y:S01]  /*23b80*/  LDL R2, [R1+0x10c] ;  /* 0x00010c0001027983 */ /* 0x000ee20000100800 */
[----:B------:R-:W-:-:S03]  /*23b90*/  @!P2 IMAD.WIDE R14, R36, 0x4, R14 ;  /* 0x00000004240ea825 */ /* 0x000fc600078e020e */
[----:B------:R-:W4:Y:S01]  /*23ba0*/  LDL R45, [R1+0xa4] ;  /* 0x0000a400012d7983 */ /* 0x000f220000100800 */
[----:B------:R-:W-:Y:S01]  /*23bb0*/  @!P2 IMAD.MOV.U32 R36, RZ, RZ, R0 ;  /* 0x000000ffff24a224 */ /* 0x000fe200078e0000 */
[----:B------:R-:W-:Y:S02]  /*23bc0*/  ISETP.GE.AND P0, PT, R11, UR4, PT ;  /* 0x000000040b007c0c */ /* 0x000fe4000bf06270 */
[----:B------:R-:W-:Y:S01]  /*23bd0*/  @!P1 LOP3.LUT R115, R115, R114, RZ, 0x3c, !PT ;  /* 0x0000007273739212 */ /* 0x000fe200078e3cff */
[----:B------:R-:W5:Y:S04]  /*23be0*/  LDL R0, [R1+0x94] ;  /* 0x0000940001007983 */ /* 0x000f680000100800 */
[----:B------:R1:W-:Y:S04]  /*23bf0*/  @!P2 ST.E.64 desc[UR50][R14.64], R36 ;  /* 0x000000240e00a985 */ /* 0x0003e8000c101b32 */
[----:B------:R0:W-:Y:S04]  /*23c00*/  @!P3 ST.E.64 desc[UR50][R12.64], R110 ;  /* 0x0000006e0c00b985 */ /* 0x0001e8000c101b32 */
[----:B------:R-:W5:Y:S04]  /*23c10*/  LDL R109, [R1+0xf0] ;  /* 0x0000f000016d7983 */ /* 0x000f680000100800 */
[----:B-1----:R-:W5:Y:S01]  /*23c20*/  LDL R37, [R1+0x104] ;  /* 0x0001040001257983 */ /* 0x002f620000100800 */
[----:B0-----:R-:W-:-:S03]  /*23c30*/  @!P1 LEA R12, P5, R47, R43, 0x2 ;  /* 0x0000002b2f0c9211 */ /* 0x001fc600078a10ff */
[----:B------:R-:W5:Y:S01]  /*23c40*/  LDL R36, [R1+0x9c] ;  /* 0x00009c0001247983 */ /* 0x000f620000100800 */
[----:B------:R-:W-:-:S03]  /*23c50*/  @!P1 LEA.HI.X R13, R47, R42, R127, 0x2, P5 ;  /* 0x0000002a2f0d9211 */ /* 0x000fc600028f147f */
[----:B------:R-:W5:Y:S04]  /*23c60*/  LDL R111, [R1+0xfc] ;  /* 0x0000fc00016f7983 */ /* 0x000f680000100800 */
[----:B------:R-:W5:Y:S01]  /*23c70*/  LDL R47, [R1+0x108] ;  /* 0x00010800012f7983 */ /* 0x000f620000100800 */
[----:B------:R-:W-:Y:S02]  /*23c80*/  ISETP.GE.AND P2, PT, R125, UR4, PT ;  /* 0x000000047d007c0c */ /* 0x000fe4000bf46270 */
[----:B------:R-:W-:Y:S01]  /*23c90*/  @!P0 LOP3.LUT R113, R113, R112, RZ, 0x3c, !PT ;  /* 0x0000007071718212 */ /* 0x000fe200078e3cff */
[----:B------:R-:W5:Y:S01]  /*23ca0*/  LDL R110, [R1+0xf8] ;  /* 0x0000f800016e7983 */ /* 0x000f620000100800 */
[----:B------:R-:W-:Y:S02]  /*23cb0*/  ISETP.GE.AND P3, PT, R46, UR4, PT ;  /* 0x000000042e007c0c */ /* 0x000fe4000bf66270 */
[----:B------:R-:W-:-:S02]  /*23cc0*/  @!P0 LEA R14, P4, R11, R43, 0x2 ;  /* 0x0000002b0b0e8211 */ /* 0x000fc400078810ff */
[----:B------:R-:W-:Y:S02]  /*23cd0*/  @!P0 LOP3.LUT R112, R113, R112, RZ, 0x3c, !PT ;  /* 0x0000007071708212 */ /* 0x000fe400078e3cff */
[----:B------:R-:W-:Y:S02]  /*23ce0*/  @!P1 LOP3.LUT R114, R115, R114, RZ, 0x3c, !PT ;  /* 0x0000007273729212 */ /* 0x000fe400078e3cff */
[----:B------:R-:W-:Y:S02]  /*23cf0*/  @!P0 LEA.HI.X R15, R11, R42, R128, 0x2, P4 ;  /* 0x0000002a0b0f8211 */ /* 0x000fe400020f1480 */
[----:B------:R-:W-:Y:S01]  /*23d00*/  @!P0 LOP3.LUT R113, R113, R112, RZ, 0x3c, !PT ;  /* 0x0000007071718212 */ /* 0x000fe200078e3cff */
[----:B------:R-:W5:Y:S01]  /*23d10*/  LDL R11, [R1+0xa0] ;  /* 0x0000a000010b7983 */ /* 0x000f620000100800 */
[----:B------:R-:W-:Y:S02]  /*23d20*/  @!P1 LOP3.LUT R115, R115, R114, RZ, 0x3c, !PT ;  /* 0x0000007273739212 */ /* 0x000fe400078e3cff */
[-C--:B------:R-:W-:Y:S01]  /*23d30*/  @!P2 LOP3.LUT R117, R117, R116.reuse, RZ, 0x3c, !PT ;  /* 0x000000747575a212 */ /* 0x080fe200078e3cff */
[----:B------:R0:W-:Y:S04]  /*23d40*/  @!P0 ST.E.64 desc[UR50][R14.64], R112 ;  /* 0x000000700e008985 */ /* 0x0001e8000c101b32 */
[----:B------:R1:W-:Y:S01]  /*23d50*/  @!P1 ST.E.64 desc[UR50][R12.64], R114 ;  /* 0x000000720c009985 */ /* 0x0003e2000c101b32 */
[----:B------:R-:W-:-:S02]  /*23d60*/  @!P2 LOP3.LUT R116, R117, R116, RZ, 0x3c, !PT ;  /* 0x000000747574a212 */ /* 0x000fc400078e3cff */
[----:B------:R-:W-:Y:S02]  /*23d70*/  @!P3 LOP3.LUT R119, R119, R118, RZ, 0x3c, !PT ;  /* 0x000000767777b212 */ /* 0x000fe400078e3cff */
[----:B------:R-:W-:Y:S02]  /*23d80*/  @!P2 LOP3.LUT R117, R117, R116, RZ, 0x3c, !PT ;  /* 0x000000747575a212 */ /* 0x000fe400078e3cff */
[CC--:B0-----:R-:W-:Y:S01]  /*23d90*/  @!P2 LEA R14, P4, R125.reuse, R43.reuse, 0x2 ;  /* 0x0000002b7d0ea211 */ /* 0x0c1fe200078810ff */
[----:B------:R-:W5:Y:S01]  /*23da0*/  LDL R112, [R1+0x100] ;  /* 0x0001000001707983 */ /* 0x000f620000100800 */
[C---:B-1----:R-:W-:Y:S02]  /*23db0*/  @!P3 LEA R12, P5, R46.reuse, R43, 0x2 ;  /* 0x0000002b2e0cb211 */ /* 0x042fe400078a10ff */
[-C--:B------:R-:W-:Y:S02]  /*23dc0*/  @!P2 LEA.HI.X R15, R125, R42.reuse, R126, 0x2, P4 ;  /* 0x0000002a7d0fa211 */ /* 0x080fe400020f147e */
[----:B------:R-:W-:-:S02]  /*23dd0*/  @!P3 LEA.HI.X R13, R46, R42, R124, 0x2, P5 ;  /* 0x0000002a2e0db211 */ /* 0x000fc400028f147c */
[----:B------:R-:W5:Y:S01]  /*23de0*/  LDL R46, [R1+0x98] ;  /* 0x00009800012e7983 */ /* 0x000f620000100800 */
[----:B------:R-:W-:Y:S02]  /*23df0*/  ISETP.GE.AND P0, PT, R79, UR4, PT ;  /* 0x000000044f007c0c */ /* 0x000fe4000bf06270 */
[----:B------:R-:W-:Y:S01]  /*23e00*/  ISETP.GE.AND P1, PT, R78, UR4, PT ;  /* 0x000000044e007c0c */ /* 0x000fe2000bf26270 */
[----:B------:R0:W-:Y:S01]  /*23e10*/  @!P2 ST.E.64 desc[UR50][R14.64], R116 ;  /* 0x000000740e00a985 */ /* 0x0001e2000c101b32 */
[----:B------:R-:W-:-:S04]  /*23e20*/  @!P3 LOP3.LUT R118, R119, R118, RZ, 0x3c, !PT ;  /* 0x000000767776b212 */ /* 0x000fc800078e3cff */
[----:B------:R-:W-:-:S05]  /*23e30*/  @!P3 LOP3.LUT R119, R119, R118, RZ, 0x3c, !PT ;  /* 0x000000767777b212 */ /* 0x000fca00078e3cff */
[----:B------:R1:W-:Y:S01]  /*23e40*/  @!P3 ST.E.64 desc[UR50][R12.64], R118 ;  /* 0x000000760c00b985 */ /* 0x0003e2000c101b32 */
[-C--:B0-----:R-:W-:Y:S02]  /*23e50*/  @!P0 LEA R14, P4, R79, R43.reuse, 0x2 ;  /* 0x0000002b4f0e8211 */ /* 0x081fe400078810ff */
[----:B------:R-:W-:Y:S02]  /*23e60*/  @!P0 LOP3.LUT R121, R121, R120, RZ, 0x3c, !PT ;  /* 0x0000007879798212 */ /* 0x000fe400078e3cff */
[----:B------:R-:W-:Y:S02]  /*23e70*/  @!P0 LEA.HI.X R15, R79, R42, R123, 0x2, P4 ;  /* 0x0000002a4f0f8211 */ /* 0x000fe400020f147b */
[----:B-1----:R-:W-:Y:S01]  /*23e80*/  @!P1 LEA R12, P5, R78, R43, 0x2 ;  /* 0x0000002b4e0c9211 */ /* 0x002fe200078a10ff */
[----:B------:R-:W-:Y:S01]  /*23e90*/  @!P1 IMAD.MOV.U32 R123, RZ, RZ, R3 ;  /* 0x000000ffff7b9224 */ /* 0x000fe200078e0003 */
[C---:B------:R-:W-:Y:S01]  /*23ea0*/  @!P0 LOP3.LUT R120, R121.reuse, R120, RZ, 0x3c, !PT ;  /* 0x0000007879788212 */ /* 0x040fe200078e3cff */
[----:B------:R-:W5:Y:S03]  /*23eb0*/  LDL R79, [R1+0x90] ;  /* 0x00009000014f7983 */ /* 0x000f660000100800 */
[----:B------:R-:W-:-:S05]  /*23ec0*/  @!P0 LOP3.LUT R121, R121, R120, RZ, 0x3c, !PT ;  /* 0x0000007879798212 */ /* 0x000fca00078e3cff */
[----:B------:R0:W-:Y:S01]  /*23ed0*/  @!P0 ST.E.64 desc[UR50][R14.64], R120 ;  /* 0x000000780e008985 */ /* 0x0001e2000c101b32 */
[----:B--2---:R-:W-:Y:S02]  /*23ee0*/  ISETP.GE.AND P2, PT, R44, UR4, PT ;  /* 0x000000042c007c0c */ /* 0x004fe4000bf46270 */
[----:B---3--:R-:W-:Y:S02]  /*23ef0*/  @!P1 LEA.HI.X R13, R78, R42, R2, 0x2, P5 ;  /* 0x0000002a4e0d9211 */ /* 0x008fe400028f1402 */
[----:B------:R-:W2:Y:S01]  /*23f00*/  LDL R78, [R1+0x8c] ;  /* 0x00008c00014e7983 */ /* 0x000ea20000100800 */
[----:B----4-:R-:W-:-:S08]  /*23f10*/  ISETP.GE.AND P3, PT, R45, UR4, PT ;  /* 0x000000042d007c0c */ /* 0x010fd0000bf66270 */
[CC--:B------:R-:W-:Y:S01]  /*23f20*/  @!P2 LEA R2, P4, R44.reuse, R43.reuse, 0x2 ;  /* 0x0000002b2c02a211 */ /* 0x0c0fe200078810ff */
[----:B0-----:R-:W-:Y:S01]  /*23f30*/  @!P2 IMAD.MOV.U32 R14, RZ, RZ, R4 ;  /* 0x000000ffff0ea224 */ /* 0x001fe200078e0004 */
[----:B------:R0:W-:Y:S01]  /*23f40*/  @!P1 ST.E.64 desc[UR50][R12.64], R122 ;  /* 0x0000007a0c009985 */ /* 0x0001e2000c101b32 */
[----:B------:R-:W-:Y:S02]  /*23f50*/  @!P2 IMAD.MOV.U32 R15, RZ, RZ, R6 ;  /* 0x000000ffff0fa224 */ /* 0x000fe400078e0006 */
[C---:B0-----:R-:W-:Y:S02]  /*23f60*/  @!P3 LEA R12, P5, R45.reuse, R43, 0x2 ;  /* 0x0000002b2d0cb211 */ /* 0x041fe400078a10ff */
[-C--:B-----5:R-:W-:Y:S02]  /*23f70*/  @!P2 LEA.HI.X R3, R44, R42.reuse, R47, 0x2, P4 ;  /* 0x0000002a2c03a211 */ /* 0x0a0fe400020f142f */
[----:B------:R-:W3:Y:S01]  /*23f80*/  LDL R44, [R1+0xf4] ;  /* 0x0000f400012c7983 */ /* 0x000ee20000100800 */
[----:B------:R-:W-:-:S03]  /*23f90*/  @!P3 LEA.HI.X R13, R45, R42, R37, 0x2, P5 ;  /* 0x0000002a2d0db211 */ /* 0x000fc600028f1425 */
[----:B------:R0:W-:Y:S01]  /*23fa0*/  @!P2 ST.E.64 desc[UR50][R2.64], R14 ;  /* 0x0000000e0200a985 */ /* 0x0001e2000c101b32 */
[----:B------:R-:W-:-:S03]  /*23fb0*/  ISETP.GE.AND P1, PT, R36, UR4, PT ;  /* 0x0000000424007c0c */ /* 0x000fc6000bf26270 */
[----:B------:R-:W4:Y:S04]  /*23fc0*/  LDL R47, [R1+0x88] ;  /* 0x00008800012f7983 */ /* 0x000f280000100800 */
[----:B------:R-:W5:Y:S01]  /*23fd0*/  LDL R45, [R1+0x84] ;  /* 0x00008400012d7983 */ /* 0x000f620000100800 */
[----:B------:R-:W-:Y:S02]  /*23fe0*/  ISETP.GE.AND P0, PT, R11, UR4, PT ;  /* 0x000000040b007c0c */ /* 0x000fe4000bf06270 */
[----:B------:R-:W-:Y:S01]  /*23ff0*/  ISETP.GE.AND P4, PT, R0, UR4, PT ;  /* 0x0000000400007c0c */ /* 0x000fe2000bf86270 */
[----:B------:R-:W5:Y:S01]  /*24000*/  LDL R37, [R1+0x80] ;  /* 0x0000800001257983 */ /* 0x000f620000100800 */
[----:B0-----:R-:W-:Y:S01]  /*24010*/  @!P3 IMAD.MOV.U32 R2, RZ, RZ, R5 ;  /* 0x000000ffff02b224 */ /* 0x001fe200078e0005 */
[----:B------:R-:W-:-:S02]  /*24020*/  @!P3 MOV R3, R7 ;  /* 0x000000070003b202 */ /* 0x000fc40000000f00 */
[----:B------:R-:W5:Y:S04]  /*24030*/  LDL R15, [R1+0x78] ;  /* 0x00007800010f7983 */ /* 0x000f680000100800 */
[----:B------:R0:W-:Y:S04]  /*24040*/  @!P3 ST.E.64 desc[UR50][R12.64], R2 ;  /* 0x000000020c00b985 */ /* 0x0001e8000c101b32 */
[----:B------:R-:W5:Y:S04]  /*24050*/  LDL R14, [R1+0xd4] ;  /* 0x0000d400010e7983 */ /* 0x000f680000100800 */
[----:B0-----:R-:W4:Y:S01]  /*24060*/  LDL R12, [R1+0xec] ;  /* 0x0000ec00010c7983 */ /* 0x001f220000100800 */
[----:B------:R-:W-:-:S02]  /*24070*/  @!P0 LEA R4, P5, R11, R43, 0x2 ;  /* 0x0000002b0b048211 */ /* 0x000fc400078a10ff */
[----:B------:R-:W-:Y:S01]  /*24080*/  ISETP.GE.AND P2, PT, R46, UR4, PT ;  /* 0x000000042e007c0c */ /* 0x000fe2000bf46270 */
[----:B------:R-:W5:Y:S01]  /*24090*/  LDL R13, [R1+0x74] ;  /* 0x00007400010d7983 */ /* 0x000f620000100800 */
[-C--:B------:R-:W-:Y:S01]  /*240a0*/  @!P0 LEA.HI.X R5, R11, R42.reuse, R112, 0x2, P5 ;  /* 0x0000002a0b058211 */ /* 0x080fe200028f1470 */
[----:B------:R-:W-:Y:S01]  /*240b0*/  @!P0 IMAD.MOV.U32 R11, RZ, RZ, R10 ;  /* 0x000000ffff0b8224 */ /* 0x000fe200078e000a */
[C---:B------:R-:W-:Y:S01]  /*240c0*/  @!P1 LEA R2, P3, R36.reuse, R43, 0x2 ;  /* 0x0000002b24029211 */ /* 0x040fe200078610ff */
[----:B------:R-:W-:Y:S02]  /*240d0*/  @!P0 IMAD.MOV.U32 R10, RZ, RZ, R8 ;  /* 0x000000ffff0a8224 */ /* 0x000fe400078e0008 */
[----:B------:R-:W5:Y:S01]  /*240e0*/  LDL R8, [R1+0xe8] ;  /* 0x0000e80001087983 */ /* 0x000f620000100800 */
[----:B------:R-:W-:-:S03]  /*240f0*/  @!P1 LEA.HI.X R3, R36, R42, R111, 0x2, P3 ;  /* 0x0000002a24039211 */ /* 0x000fc600018f146f */
[----:B------:R0:W-:Y:S02]  /*24100*/  @!P0 ST.E.64 desc[UR50][R4.64], R10 ;  /* 0x0000000a04008985 */ /* 0x0001e4000c101b32 */
[C---:B------:R-:W-:Y:S02]  /*24110*/  @!P2 LEA R6, P3, R46.reuse, R43, 0x2 ;  /* 0x0000002b2e06a211 */ /* 0x040fe400078610ff */
[----:B------:R-:W5:Y:S02]  /*24120*/  LDL R36, [R1+0x7c] ;  /* 0x00007c0001247983 */ /* 0x000f640000100800 */
[----:B------:R-:W-:Y:S02]  /*24130*/  @!P2 LEA.HI.X R7, R46, R42, R110, 0x2, P3 ;  /* 0x0000002a2e07a211 */ /* 0x000fe400018f146e */
[----:B------:R-:W5:Y:S01]  /*24140*/  LDL R46, [R1+0xe4] ;  /* 0x0000e400012e7983 */ /* 0x000f620000100800 */
[----:B0-----:R-:W-:-:S03]  /*24150*/  @!P1 IMAD.MOV.U32 R4, RZ, RZ, R9 ;  /* 0x000000ffff049224 */ /* 0x001fc600078e0009 */
[----:B------:R-:W5:Y:S01]  /*24160*/  LDL R11, [R1+0x70] ;  /* 0x00007000010b7983 */ /* 0x000f620000100800 */
[----:B------:R-:W-:-:S03]  /*24170*/  @!P1 IMAD.MOV.U32 R5, RZ, RZ, R20 ;  /* 0x000000ffff059224 */ /* 0x000fc600078e0014 */
[----:B------:R-:W5:Y:S04]  /*24180*/  LDL R20, [R1+0xd8] ;  /* 0x0000d80001147983 */ /* 0x000f680000100800 */
[----:B------:R0:W-:Y:S04]  /*24190*/  @!P1 ST.E.64 desc[UR50][R2.64], R4 ;  /* 0x0000000402009985 */ /* 0x0001e8000c101b32 */
[----:B------:R-:W5:Y:S01]  /*241a0*/  LDL R10, [R1+0xcc] ;  /* 0x0000cc00010a7983 */ /* 0x000f620000100800 */
[----:B0-----:R-:W-:Y:S01]  /*241b0*/  @!P4 LEA R2, P5, R0, R43, 0x2 ;  /* 0x0000002b0002c211 */ /* 0x001fe200078a10ff */
[----:B------:R-:W-:-:S02]  /*241c0*/  @!P2 IMAD.MOV.U32 R4, RZ, RZ, R21 ;  /* 0x000000ffff04a224 */ /* 0x000fc400078e0015 */
[----:B------:R-:W5:Y:S01]  /*241d0*/  LDL R21, [R1+0xdc] ;  /* 0x0000dc0001157983 */ /* 0x000f620000100800 */
[----:B------:R-:W-:Y:S01]  /*241e0*/  @!P2 MOV R5, R25 ;  /* 0x000000190005a202 */ /* 0x000fe20000000f00 */
[----:B------:R-:W-:-:S04]  /*241f0*/  @!P4 IMAD.MOV.U32 R25, RZ, RZ, R26 ;  /* 0x000000ffff19c224 */ /* 0x000fc800078e001a */
[----:B------:R-:W-:Y:S01]  /*24200*/  @!P2 ST.E.64 desc[UR50][R6.64], R4 ;  /* 0x000000040600a985 */ /* 0x000fe2000c101b32 */
[----:B--2---:R-:W-:Y:S02]  /*24210*/  ISETP.GE.AND P1, PT, R78, UR4, PT ;  /* 0x000000044e007c0c */ /* 0x004fe4000bf26270 */
[----:B---3--:R-:W-:Y:S02]  /*24220*/  @!P4 LEA.HI.X R3, R0, R42, R44, 0x2, P5 ;  /* 0x0000002a0003c211 */ /* 0x008fe400028f142c */
[----:B------:R-:W2:Y:S04]  /*24230*/  LDL R44, [R1+0xe0] ;  /* 0x0000e000012c7983 */ /* 0x000ea80000100800 */
[----:B------:R-:W3:Y:S04]  /*24240*/  LDL R0, [R1+0x6c] ;  /* 0x00006c0001007983 */ /* 0x000ee80000100800 */
[----:B------:R0:W-:Y:S02]  /*24250*/  @!P4 ST.E.64 desc[UR50][R2.64], R24 ;  /* 0x000000180200c985 */ /* 0x0001e4000c101b32 */
[----:B0-----:R-:W-:-:S04]  /*24260*/  @!P1 LEA R2, P5, R78, R43, 0x2 ;  /* 0x0000002b4e029211 */ /* 0x001fc800078a10ff */
[----:B----4-:R-:W-:Y:S02]  /*24270*/  @!P1 LEA.HI.X R3, R78, R42, R12, 0x2, P5 ;  /* 0x0000002a4e039211 */ /* 0x010fe400028f140c */
[----:B------:R-:W4:Y:S01]  /*24280*/  LDL R12, [R1+0xd0] ;  /* 0x0000d000010c7983 */ /* 0x000f220000100800 */
[----:B------:R-:W-:Y:S02]  /*24290*/  ISETP.GE.AND P0, PT, R79, UR4, PT ;  /* 0x000000044f007c0c */ /* 0x000fe4000bf06270 */
[----:B------:R-:W-:Y:S02]  /*242a0*/  ISETP.GE.AND P2, PT, R47, UR4, PT ;  /* 0x000000042f007c0c */ /* 0x000fe4000bf46270 */
[----:B-----5:R-:W-:-:S09]  /*242b0*/  ISETP.GE.AND P4, PT, R45, UR4, PT ;  /* 0x000000042d007c0c */ /* 0x020fd2000bf86270 */
[C---:B------:R-:W-:Y:S01]  /*242c0*/  @!P0 LEA R4, P3, R79.reuse, R43, 0x2 ;  /* 0x0000002b4f048211 */ /* 0x040fe200078610ff */
[----:B------:R-:W-:Y:S02]  /*242d0*/  @!P0 IMAD.MOV.U32 R6, RZ, RZ, R27 ;  /* 0x000000ffff068224 */ /* 0x000fe400078e001b */
[----:B------:R-:W-:Y:S01]  /*242e0*/  @!P0 IMAD.MOV.U32 R7, RZ, RZ, R29 ;  /* 0x000000ffff078224 */ /* 0x000fe200078e001d */
[----:B------:R-:W-:Y:S01]  /*242f0*/  @!P0 LEA.HI.X R5, R79, R42, R109, 0x2, P3 ;  /* 0x0000002a4f058211 */ /* 0x000fe200018f146d */
[----:B------:R-:W-:Y:S01]  /*24300*/  @!P1 IMAD.MOV.U32 R29, RZ, RZ, R30 ;  /* 0x000000ffff1d9224 */ /* 0x000fe200078e001e */
[----:B------:R-:W-:-:S03]  /*24310*/  ISETP.GE.AND P3, PT, R37, UR4, PT ;  /* 0x0000000425007c0c */ /* 0x000fc6000bf66270 */
[----:B------:R0:W-:Y:S04]  /*24320*/  @!P0 ST.E.64 desc[UR50][R4.64], R6 ;  /* 0x0000000604008985 */ /* 0x0001e8000c101b32 */
[----:B------:R1:W-:Y:S01]  /*24330*/  @!P1 ST.E.64 desc[UR50][R2.64], R28 ;  /* 0x0000001c02009985 */ /* 0x0003e2000c101b32 */
[----:B0-----:R-:W-:-:S04]  /*24340*/  @!P2 LEA R4, P0, R47, R43, 0x2 ;  /* 0x0000002b2f04a211 */ /* 0x001fc800078010ff */
[-C--:B------:R-:W-:Y:S02]  /*24350*/  @!P2 LEA.HI.X R5, R47, R42.reuse, R8, 0x2, P0 ;  /* 0x0000002a2f05a211 */ /* 0x080fe400000f1408 */
[C---:B-1----:R-:W-:Y:S02]  /*24360*/  @!P4 LEA R2, P1, R45.reuse, R43, 0x2 ;  /* 0x0000002b2d02c211 */ /* 0x042fe400078210ff */
[----:B------:R-:W-:Y:S01]  /*24370*/  ISETP.GE.AND P0, PT, R36, UR4, PT ;  /* 0x0000000424007c0c */ /* 0x000fe2000bf06270 */
[----:B------:R-:W-:Y:S01]  /*24380*/  @!P2 IMAD.MOV.U32 R6, RZ, RZ, R31 ;  /* 0x000000ffff06a224 */ /* 0x000fe200078e001f */
[----:B------:R-:W-:Y:S01]  /*24390*/  @!P2 MOV R7, R33 ;  /* 0x000000210007a202 */ /* 0x000fe20000000f00 */
[----:B------:R-:W-:Y:S01]  /*243a0*/  @!P4 IMAD.MOV.U32 R33, RZ, RZ, R34 ;  /* 0x000000ffff21c224 */ /* 0x000fe200078e0022 */
[----:B------:R-:W-:Y:S02]  /*243b0*/  @!P4 LEA.HI.X R3, R45, R42, R46, 0x2, P1 ;  /* 0x0000002a2d03c211 */ /* 0x000fe400008f142e */
[----:B------:R-:W-:Y:S01]  /*243c0*/  ISETP.GE.AND P1, PT, R15, UR4, PT ;  /* 0x000000040f007c0c */ /* 0x000fe2000bf26270 */
[----:B------:R0:W-:Y:S01]  /*243d0*/  @!P2 ST.E.64 desc[UR50][R4.64], R6 ;  /* 0x000000060400a985 */ /* 0x0001e2000c101b32 */
[----:B------:R-:W-:-:S03]  /*243e0*/  @!P3 LEA R8, P5, R37, R43, 0x2 ;  /* 0x0000002b2508b211 */ /* 0x000fc600078a10ff */
[----:B------:R1:W-:Y:S01]  /*243f0*/  @!P4 ST.E.64 desc[UR50][R2.64], R32 ;  /* 0x000000200200c985 */ /* 0x0003e2000c101b32 */
[----:B------:R-:W-:Y:S02]  /*24400*/  ISETP.GE.AND P4, PT, R13, UR4, PT ;  /* 0x000000040d007c0c */ /* 0x000fe4000bf86270 */
[C---:B0-----:R-:W-:Y:S01]  /*24410*/  @!P0 LEA R4, P2, R36.reuse, R43, 0x2 ;  /* 0x0000002b24048211 */ /* 0x041fe200078410ff */
[----:B-1----:R-:W-:Y:S02]  /*24420*/  @!P3 IMAD.MOV.U32 R2, RZ, RZ, R35 ;  /* 0x000000ffff02b224 */ /* 0x002fe400078e0023 */
[----:B------:R-:W-:Y:S01]  /*24430*/  @!P3 IMAD.MOV.U32 R3, RZ, RZ, R53 ;  /* 0x000000ffff03b224 */ /* 0x000fe200078e0035 */
[-C--:B------:R-:W-:Y:S01]  /*24440*/  @!P0 LEA.HI.X R5, R36, R42.reuse, R21, 0x2, P2 ;  /* 0x0000002a24058211 */ /* 0x080fe200010f1415 */
[----:B------:R-:W-:Y:S01]  /*24450*/  @!P0 IMAD.MOV.U32 R53, RZ, RZ, R54 ;  /* 0x000000ffff358224 */ /* 0x000fe200078e0036 */
[----:B--2---:R-:W-:Y:S02]  /*24460*/  @!P3 LEA.HI.X R9, R37, R42, R44, 0x2, P5 ;  /* 0x0000002a2509b211 */ /* 0x004fe400028f142c */
[----:B------:R-:W-:-:S03]  /*24470*/  ISETP.GE.AND P5, PT, R11, UR4, PT ;  /* 0x000000040b007c0c */ /* 0x000fc6000bfa6270 */
[----:B------:R0:W-:Y:S01]  /*24480*/  @!P3 ST.E.64 desc[UR50][R8.64], R2 ;  /* 0x000000020800b985 */ /* 0x0001e2000c101b32 */
[----:B---3--:R-:W-:-:S03]  /*24490*/  ISETP.GE.AND P3, PT, R0, UR4, PT ;  /* 0x0000000400007c0c */ /* 0x008fc6000bf66270 */
[----:B------:R1:W-:Y:S01]  /*244a0*/  @!P0 ST.E.64 desc[UR50][R4.64], R52 ;  /* 0x0000003404008985 */ /* 0x0003e2000c101b32 */
[-C--:B------:R-:W-:Y:S02]  /*244b0*/  @!P4 LEA R6, P0, R13, R43.reuse, 0x2 ;  /* 0x0000002b0d06c211 */ /* 0x080fe400078010ff */
[----:B0-----:R-:W-:-:S04]  /*244c0*/  @!P1 LEA R2, P2, R15, R43, 0x2 ;  /* 0x0000002b0f029211 */ /* 0x001fc800078410ff */
[-C--:B------:R-:W-:Y:S01]  /*244d0*/  @!P1 LEA.HI.X R3, R15, R42.reuse, R20, 0x2, P2 ;  /* 0x0000002a0f039211 */ /* 0x080fe200010f1414 */
[----:B-1----:R-:W-:Y:S01]  /*244e0*/  @!P1 IMAD.MOV.U32 R4, RZ, RZ, R55 ;  /* 0x000000ffff049224 */ /* 0x002fe200078e0037 */
[----:B------:R-:W-:Y:S01]  /*244f0*/  @!P1 MOV R5, R57 ;  /* 0x0000003900059202 */ /* 0x000fe20000000f00 */
[----:B------:R-:W-:Y:S01]  /*24500*/  @!P4 IMAD.MOV.U32 R57, RZ, RZ, R58 ;  /* 0x000000ffff39c224 */ /* 0x000fe200078e003a */
[----:B------:R-:W-:-:S03]  /*24510*/  @!P4 LEA.HI.X R7, R13, R42, R14, 0x2, P0 ;  /* 0x0000002a0d07c211 */ /* 0x000fc600000f140e */
[----:B------:R0:W-:Y:S04]  /*24520*/  @!P1 ST.E.64 desc[UR50][R2.64], R4 ;  /* 0x0000000402009985 */ /* 0x0001e8000c101b32 */
[----:B------:R1:W-:Y:S01]  /*24530*/  @!P4 ST.E.64 desc[UR50][R6.64], R56 ;  /* 0x000000380600c985 */ /* 0x0003e2000c101b32 */
[CC--:B0-----:R-:W-:Y:S02]  /*24540*/  @!P5 LEA R2, P1, R11.reuse, R43.reuse, 0x2 ;  /* 0x0000002b0b02d211 */ /* 0x0c1fe400078210ff */
[C---:B------:R-:W-:Y:S02]  /*24550*/  @!P3 LEA R4, P2, R0.reuse, R43, 0x2 ;  /* 0x0000002b0004b211 */ /* 0x040fe400078410ff */
[-C--:B----4-:R-:W-:Y:S01]  /*24560*/  @!P5 LEA.HI.X R3, R11, R42.reuse, R12, 0x2, P1 ;  /* 0x0000002a0b03d211 */ /* 0x090fe200008f140c */
[----:B-1----:R-:W-:Y:S01]  /*24570*/  @!P5 IMAD.MOV.U32 R6, RZ, RZ, R59 ;  /* 0x000000ffff06d224 */ /* 0x002fe200078e003b */
[----:B------:R-:W-:Y:S01]  /*24580*/  @!P3 LEA.HI.X R5, R0, R42, R10, 0x2, P2 ;  /* 0x0000002a0005b211 */ /* 0x000fe200010f140a */
[----:B------:R-:W-:-:S02]  /*24590*/  @!P5 IMAD.MOV.U32 R7, RZ, RZ, R61 ;  /* 0x000000ffff07d224 */ /* 0x000fc400078e003d */
[----:B------:R-:W-:-:S03]  /*245a0*/  @!P3 IMAD.MOV.U32 R61, RZ, RZ, R62 ;  /* 0x000000ffff3db224 */ /* 0x000fc600078e003e */
[----:B------:R3:W-:Y:S04]  /*245b0*/  @!P5 ST.E.64 desc[UR50][R2.64], R6 ;  /* 0x000000060200d985 */ /* 0x0007e8000c101b32 */
[----:B------:R3:W-:Y:S02]  /*245c0*/  @!P3 ST.E.64 desc[UR50][R4.64], R60 ;  /* 0x0000003c0400b985 */ /* 0x0007e4000c101b32 */
.L_x_620:
[----:B------:R-:W-:Y:S05]  /*245d0*/  BSYNC B1 ;  /* 0x0000000000017941 */ /* 0x000fea0003800000 */
.L_x_619:
[----:B------:R-:W-:-:S03]  /*245e0*/  UMOV UR4, 0xffffffff ;  /* 0xffffffff00047882 */ /* 0x000fc60000000000 */
[----:B------:R-:W-:Y:S05]  /*245f0*/  BRA.DIV UR4, `(.L_x_621) ;  /* 0x000000e6044c7947 */ /* 0x000fea000b800000 */
[----:B0-----:R-:W0:Y:S04]  /*24600*/  SHFL.IDX PT, R41, R41, 0x1, 0x1c1f ;  /* 0x003c1f0029297f89 */ /* 0x001e2800000e0000 */
[----:B------:R4:W0:Y:S02]  /*24610*/  SHFL.IDX PT, R14, R40, 0x1, 0x1c1f ;  /* 0x003c1f00280e7f89 */ /* 0x00082400000e0000 */
.L_x_943:
[----:B------:R-:W-:-:S13]  /*24620*/  ISETP.GE.AND P0, PT, R39, R38, PT ;  /* 0x000000262700720c */ /* 0x000fda0003f06270 */
[----:B------:R-:W-:Y:S05]  /*24630*/  @P0 BRA `(.L_x_617) ;  /* 0x0000001c00280947 */ /* 0x000fea0003800000 */
[----:B--2---:R-:W2:Y:S01]  /*24640*/  LDL R43, [R1+0x68] ;  /* 0x00006800012b7983 */ /* 0x004ea20000100800 */
[----:B------:R-:W-:-:S03]  /*24650*/  ULDC UR4, c[0x0][0xac8] ;  /* 0x0002b20000047ab9 */ /* 0x000fc60000000800 */
[----:B------:R-:W5:Y:S04]  /*24660*/  LDL R55, [R1+0xc4] ;  /* 0x0000c40001377983 */ /* 0x000f680000100800 */
[----:B----4-:R-:W4:Y:S04]  /*24670*/  LDL R40, [R1+0x124] ;  /* 0x0001240001287983 */ /* 0x010f280000100800 */
[----:B---3--:R-:W3:Y:S04]  /*24680*/  LDL R6, [R1+0xfc] ;  /* 0x0000fc0001067983 */ /* 0x008ee80000100800 */
[----:B------:R-:W3:Y:S04]  /*24690*/  LDL R36, [R1+0x120] ;  /* 0x0001200001247983 */ /* 0x000ee80000100800 */
        /* <DEDUP_REMOVED lines=13> */
[----:B-1----:R-:W3:Y:S04]  /*24770*/  LDL R42, [R1+0xa4] ;  /* 0x0000a400012a7983 */ /* 0x002ee80000100800 */
        /* <DEDUP_REMOVED lines=19> */
[----:B------:R-:W3:Y:S01]  /*248b0*/  LDL R0, [R1+0x6c] ;  /* 0x00006c0001007983 */ /* 0x000ee20000100800 */
[----:B--2---:R-:W-:-:S02]  /*248c0*/  ISETP.GE.AND P3, PT, R43, UR4, PT ;  /* 0x000000042b007c0c */ /* 0x004fc4000bf66270 */
[----:B-----5:R-:W-:Y:S01]  /*248d0*/  ISETP.GE.AND P0, PT, R55, UR4, PT ;  /* 0x0000000437007c0c */ /* 0x020fe2000bf06270 */
[----:B----4-:R-:W-:-:S10]  /*248e0*/  IMAD.MOV.U32 R60, RZ, RZ, R40 ;  /* 0x000000ffff3c7224 */ /* 0x010fd400078e0028 */
[----:B0-----:R-:W-:Y:S01]  /*248f0*/  @!P3 MOV R3, R41 ;  /* 0x000000290003b202 */ /* 0x001fe20000000f00 */
[----:B------:R-:W-:Y:S02]  /*24900*/  @!P3 IMAD.MOV.U32 R2, RZ, RZ, R14 ;  /* 0x000000ffff02b224 */ /* 0x000fe400078e000e */
[----:B---3--:R-:W-:Y:S01]  /*24910*/  IMAD.MOV.U32 R40, RZ, RZ, R6 ;  /* 0x000000ffff287224 */ /* 0x008fe200078e0006 */
[----:B------:R-:W-:Y:S01]  /*24920*/  @!P0 LEA R6, P4, R55, R14, 0x2 ;  /* 0x0000000e37068211 */ /* 0x000fe200078810ff */
[----:B------:R-:W-:Y:S01]  /*24930*/  @!P3 IMAD.WIDE R2, R43, 0x4, R2 ;  /* 0x000000042b02b825 */ /* 0x000fe200078e0202 */
[----:B------:R-:W-:-:S03]  /*24940*/  MOV R43, R5 ;  /* 0x00000005002b7202 */ /* 0x000fc60000000f00 */
[----:B------:R-:W-:Y:S02]  /*24950*/  IMAD.MOV.U32 R53, RZ, RZ, R36 ;  /* 0x000000ffff357224 */ /* 0x000fe400078e0024 */
[----:B------:R-:W-:Y:S01]  /*24960*/  IMAD.MOV.U32 R47, RZ, RZ, R32 ;  /* 0x000000ffff2f7224 */ /* 0x000fe200078e0020 */
[----:B------:R-:W2:Y:S01]  /*24970*/  LDL R36, [R1+0x110] ;  /* 0x0001100001247983 */ /* 0x000ea20000100800 */
[----:B------:R-:W-:Y:S01]  /*24980*/  MOV R45, R27 ;  /* 0x0000001b002d7202 */ /* 0x000fe20000000f00 */
[----:B------:R-:W-:Y:S02]  /*24990*/  IMAD.MOV.U32 R27, RZ, RZ, R13 ;  /* 0x000000ffff1b7224 */ /* 0x000fe400078e000d */
[----:B------:R-:W-:Y:S01]  /*249a0*/  IMAD.MOV.U32 R13, RZ, RZ, R7 ;  /* 0x000000ffff0d7224 */ /* 0x000fe200078e0007 */
[----:B------:R-:W-:Y:S01]  /*249b0*/  @!P0 LEA.HI.X R7, R55, R41, R60, 0x2, P4 ;  /* 0x0000002937078211 */ /* 0x000fe200020f143c */
[----:B------:R-:W-:Y:S02]  /*249c0*/  IMAD.MOV.U32 R55, RZ, RZ, R47 ;  /* 0x000000ffff377224 */ /* 0x000fe400078e002f */
[----:B------:R-:W-:-:S02]  /*249d0*/  IMAD.MOV.U32 R47, RZ, RZ, R43 ;  /* 0x000000ffff2f7224 */ /* 0x000fc400078e002b */
[----:B------:R-:W-:Y:S02]  /*249e0*/  IMAD.MOV.U32 R43, RZ, RZ, R34 ;  /* 0x000000ffff2b7224 */ /* 0x000fe400078e0022 */
[----:B------:R-:W-:Y:S02]  /*249f0*/  IMAD.MOV.U32 R34, RZ, RZ, R31 ;  /* 0x000000ffff227224 */ /* 0x000fe400078e001f */
[----:B------:R-:W3:Y:S01]  /*24a00*/  LDL R31, [R1+0x100] ;  /* 0x00010000011f7983 */ /* 0x000ee20000100800 */
[----:B------:R-:W-:Y:S01]  /*24a10*/  ISETP.GE.AND P1, PT, R59, UR4, PT ;  /* 0x000000043b007c0c */ /* 0x000fe2000bf26270 */
[----:B------:R-:W-:Y:S02]  /*24a20*/  @!P3 IMAD.MOV.U32 R5, RZ, RZ, R65 ;  /* 0x000000ffff05b224 */ /* 0x000fe400078e0041 */
[----:B------:R-:W-:Y:S02]  /*24a30*/  IMAD.MOV.U32 R32, RZ, RZ, R25 ;  /* 0x000000ffff207224 */ /* 0x000fe400078e0019 */
[----:B------:R-:W-:-:S02]  /*24a40*/  IMAD.MOV.U32 R25, RZ, RZ, R4 ;  /* 0x000000ffff197224 */ /* 0x000fc400078e0004 */
[----:B------:R-:W-:Y:S02]  /*24a50*/  @!P3 IMAD.MOV.U32 R4, RZ, RZ, R63 ;  /* 0x000000ffff04b224 */ /* 0x000fe400078e003f */
[----:B------:R-:W-:Y:S01]  /*24a60*/  IMAD.MOV.U32 R60, RZ, RZ, R53 ;  /* 0x000000ffff3c7224 */ /* 0x000fe200078e0035 */
[----:B------:R-:W-:Y:S02]  /*24a70*/  MOV R53, R45 ;  /* 0x0000002d00357202 */ /* 0x000fe40000000f00 */
[----:B------:R0:W-:Y:S02]  /*24a80*/  @!P3 ST.E.64 desc[UR50][R2.64], R4 ;  /* 0x000000040200b985 */ /* 0x0001e4000c101b32 */
[----:B0-----:R-:W-:-:S04]  /*24a90*/  @!P1 LEA R2, P5, R59, R14, 0x2 ;  /* 0x0000000e3b029211 */ /* 0x001fc800078a10ff */
[----:B------:R-:W-:Y:S01]  /*24aa0*/  @!P1 LEA.HI.X R3, R59, R41, R60, 0x2, P5 ;  /* 0x000000293b039211 */ /* 0x000fe200028f143c */
[----:B------:R-:W-:Y:S02]  /*24ab0*/  IMAD.MOV.U32 R59, RZ, RZ, R55 ;  /* 0x000000ffff3b7224 */ /* 0x000fe400078e0037 */
[----:B------:R-:W-:Y:S02]  /*24ac0*/  IMAD.MOV.U32 R55, RZ, RZ, R53 ;  /* 0x000000ffff377224 */ /* 0x000fe400078e0035 */
[----:B------:R-:W-:Y:S02]  /*24ad0*/  IMAD.MOV.U32 R53, RZ, RZ, R47 ;  /* 0x000000ffff357224 */ /* 0x000fe400078e002f */
[----:B--2---:R-:W-:Y:S02]  /*24ae0*/  IMAD.MOV.U32 R45, RZ, RZ, R36 ;  /* 0x000000ffff2d7224 */ /* 0x004fe400078e0024 */
[----:B------:R-:W-:Y:S01]  /*24af0*/  IMAD.MOV.U32 R36, RZ, RZ, R33 ;  /* 0x000000ffff247224 */ /* 0x000fe200078e0021 */
[----:B------:R-:W-:Y:S01]  /*24b00*/  MOV R33, R29 ;  /* 0x0000001d00217202 */ /* 0x000fe20000000f00 */
[----:B------:R-:W-:Y:S01]  /*24b10*/  IMAD.MOV.U32 R47, RZ, RZ, R45 ;  /* 0x000000ffff2f7224 */ /* 0x000fe200078e002d */
[----:B------:R-:W-:Y:S01]  /*24b20*/  MOV R45, R43 ;  /* 0x0000002b002d7202 */ /* 0x000fe20000000f00 */
[----:B------:R-:W-:Y:S01]  /*24b30*/  IMAD.MOV.U32 R43, RZ, RZ, R36 ;  /* 0x000000ffff2b7224 */ /* 0x000fe200078e0024 */
[----:B------:R-:W-:Y:S01]  /*24b40*/  ISETP.GE.AND P2, PT, R58, UR4, PT ;  /* 0x000000043a007c0c */ /* 0x000fe2000bf46270 */
[----:B------:R-:W-:-:S02]  /*24b50*/  IMAD.MOV.U32 R36, RZ, RZ, R33 ;  /* 0x000000ffff247224 */ /* 0x000fc400078e0021 */
[----:B------:R-:W-:Y:S02]  /*24b60*/  @!P0 IMAD.MOV.U32 R65, RZ, RZ, R66 ;  /* 0x000000ffff418224 */ /* 0x000fe400078e0042 */
[----:B------:R-:W-:Y:S01]  /*24b70*/  IMAD.MOV.U32 R44, RZ, RZ, R42 ;  /* 0x000000ffff2c7224 */ /* 0x000fe200078e002a */
[----:B------:R-:W-:Y:S01]  /*24b80*/  ISETP.GE.AND P3, PT, R57, UR4, PT ;  /* 0x0000000439007c0c */ /* 0x000fe2000bf66270 */
[----:B------:R-:W-:Y:S01]  /*24b90*/  @!P1 IMAD.MOV.U32 R4, RZ, RZ, R67 ;  /* 0x000000ffff049224 */ /* 0x000fe200078e0043 */
[----:B------:R-:W2:Y:S01]  /*24ba0*/  LDL R29, [R1+0x80] ;  /* 0x00008000011d7983 */ /* 0x000ea20000100800 */
[----:B---3--:R-:W-:-:S03]  /*24bb0*/  IMAD.MOV.U32 R33, RZ, RZ, R31 ;  /* 0x000000ffff217224 */ /* 0x008fc600078e001f */
[----:B------:R-:W3:Y:S04]  /*24bc0*/  LDL R31, [R1+0xf4] ;  /* 0x0000f400011f7983 */ /* 0x000ee80000100800 */
[----:B------:R0:W-:Y:S01]  /*24bd0*/  @!P0 ST.E.64 desc[UR50][R6.64], R64 ;  /* 0x0000004006008985 */ /* 0x0001e2000c101b32 */
[----:B------:R-:W-:Y:S02]  /*24be0*/  IMAD.MOV.U32 R42, RZ, RZ, R37 ;  /* 0x000000ffff2a7224 */ /* 0x000fe400078e0025 */
[----:B------:R-:W-:Y:S02]  /*24bf0*/  IMAD.MOV.U32 R37, RZ, RZ, R24 ;  /* 0x000000ffff257224 */ /* 0x000fe400078e0018 */
[----:B------:R-:W4:Y:S01]  /*24c00*/  LDL R24, [R1+0x90] ;  /* 0x0000900001187983 */ /* 0x000f220000100800 */
[----:B0-----:R-:W-:-:S04]  /*24c10*/  @!P2 LEA R6, P4, R58, R14, 0x2 ;  /* 0x0000000e3a06a211 */ /* 0x001fc800078810ff */
[----:B------:R-:W-:Y:S02]  /*24c20*/  @!P2 LEA.HI.X R7, R58, R41, R59, 0x2, P4 ;  /* 0x000000293a07a211 */ /* 0x000fe400020f143b */
[----:B------:R-:W-:Y:S01]  /*24c30*/  MOV R58, R55 ;  /* 0x00000037003a7202 */ /* 0x000fe20000000f00 */
[----:B------:R-:W-:Y:S02]  /*24c40*/  IMAD.MOV.U32 R55, RZ, RZ, R53 ;  /* 0x000000ffff377224 */ /* 0x000fe400078e0035 */
[----:B------:R-:W-:Y:S02]  /*24c50*/  IMAD.MOV.U32 R53, RZ, RZ, R47 ;  /* 0x000000ffff357224 */ /* 0x000fe400078e002f */
[----:B------:R-:W-:Y:S02]  /*24c60*/  IMAD.MOV.U32 R47, RZ, RZ, R45 ;  /* 0x000000ffff2f7224 */ /* 0x000fe400078e002d */
[----:B------:R-:W-:Y:S02]  /*24c70*/  IMAD.MOV.U32 R45, RZ, RZ, R43 ;  /* 0x000000ffff2d7224 */ /* 0x000fe400078e002b */
[----:B------:R-:W-:Y:S01]  /*24c80*/  IMAD.MOV.U32 R43, RZ, RZ, R36 ;  /* 0x000000ffff2b7224 */ /* 0x000fe200078e0024 */
[----:B------:R-:W-:Y:S01]  /*24c90*/  MOV R36, R33 ;  /* 0x0000002100247202 */ /* 0x000fe20000000f00 */
[----:B------:R-:W-:-:S05]  /*24ca0*/  @!P1 IMAD.MOV.U32 R5, RZ, RZ, R69 ;  /* 0x000000ffff059224 */ /* 0x000fca00078e0045 */
[----:B------:R0:W-:Y:S02]  /*24cb0*/  @!P1 ST.E.64 desc[UR50][R2.64], R4 ;  /* 0x0000000402009985 */ /* 0x0001e4000c101b32 */
[----:B0-----:R-:W-:-:S04]  /*24cc0*/  @!P3 LEA R2, P5, R57, R14, 0x2 ;  /* 0x0000000e3902b211 */ /* 0x001fc800078a10ff */
[----:B------:R-:W-:Y:S02]  /*24cd0*/  @!P3 LEA.HI.X R3, R57, R41, R58, 0x2, P5 ;  /* 0x000000293903b211 */ /* 0x000fe400028f143a */
[----:B------:R-:W-:Y:S01]  /*24ce0*/  MOV R57, R55 ;  /* 0x0000003700397202 */ /* 0x000fe20000000f00 */
[----:B------:R-:W-:Y:S02]  /*24cf0*/  IMAD.MOV.U32 R55, RZ, RZ, R53 ;  /* 0x000000ffff377224 */ /* 0x000fe400078e0035 */
[----:B------:R-:W-:Y:S02]  /*24d00*/  IMAD.MOV.U32 R53, RZ, RZ, R47 ;  /* 0x000000ffff357224 */ /* 0x000fe400078e002f */
[----:B------:R-:W-:Y:S02]  /*24d10*/  IMAD.MOV.U32 R47, RZ, RZ, R43 ;  /* 0x000000ffff2f7224 */ /* 0x000fe400078e002b */
[----:B------:R-:W-:Y:S02]  /*24d20*/  IMAD.MOV.U32 R43, RZ, RZ, R36 ;  /* 0x000000ffff2b7224 */ /* 0x000fe400078e0024 */
[----:B---3--:R-:W-:-:S02]  /*24d30*/  IMAD.MOV.U32 R33, RZ, RZ, R31 ;  /* 0x000000ffff217224 */ /* 0x008fc400078e001f */
[----:B------:R-:W-:Y:S02]  /*24d40*/  IMAD.MOV.U32 R31, RZ, RZ, R21 ;  /* 0x000000ffff1f7224 */ /* 0x000fe400078e0015 */
[----:B------:R-:W-:Y:S02]  /*24d50*/  IMAD.MOV.U32 R21, RZ, RZ, R12 ;  /* 0x000000ffff157224 */ /* 0x000fe400078e000c */
[----:B------:R-:W-:Y:S02]  /*24d60*/  IMAD.MOV.U32 R12, RZ, RZ, R8 ;  /* 0x000000ffff0c7224 */ /* 0x000fe400078e0008 */
[----:B------:R-:W3:Y:S01]  /*24d70*/  LDL R8, [R1+0xe0] ;  /* 0x0000e00001087983 */ /* 0x000ee20000100800 */
[----:B------:R-:W-:Y:S01]  /*24d80*/  IMAD.MOV.U32 R36, RZ, RZ, R33 ;  /* 0x000000ffff247224 */ /* 0x000fe200078e0021 */
[----:B------:R-:W-:Y:S02]  /*24d90*/  MOV R33, R21 ;  /* 0x0000001500217202 */ /* 0x000fe40000000f00 */
[----:B------:R-:W5:Y:S01]  /*24da0*/  LDL R21, [R1+0x74] ;  /* 0x0000740001157983 */ /* 0x000f620000100800 */
[----:B------:R-:W-:Y:S01]  /*24db0*/  ISETP.GE.AND P0, PT, R56, UR4, PT ;  /* 0x0000000438007c0c */ /* 0x000fe2000bf06270 */
[----:B------:R-:W-:Y:S01]  /*24dc0*/  @!P2 IMAD.MOV.U32 R69, RZ, RZ, R70 ;  /* 0x000000ffff45a224 */ /* 0x000fe200078e0046 */
[----:B------:R-:W-:Y:S01]  /*24dd0*/  ISETP.GE.AND P1, PT, R54, UR4, PT ;  /* 0x0000000436007c0c */ /* 0x000fe2000bf26270 */
[----:B------:R-:W-:-:S03]  /*24de0*/  @!P3 IMAD.MOV.U32 R4, RZ, RZ, R71 ;  /* 0x000000ffff04b224 */ /* 0x000fc600078e0047 */
[----:B------:R0:W-:Y:S01]  /*24df0*/  @!P2 ST.E.64 desc[UR50][R6.64], R68 ;  /* 0x000000440600a985 */ /* 0x0001e2000c101b32 */
[----:B------:R-:W-:Y:S01]  /*24e00*/  ISETP.GE.AND P2, PT, R52, UR4, PT ;  /* 0x0000000434007c0c */ /* 0x000fe2000bf46270 */
[----:B------:R-:W-:-:S05]  /*24e10*/  @!P3 IMAD.MOV.U32 R5, RZ, RZ, R73 ;  /* 0x000000ffff05b224 */ /* 0x000fca00078e0049 */
[----:B------:R1:W-:Y:S01]  /*24e20*/  @!P3 ST.E.64 desc[UR50][R2.64], R4 ;  /* 0x000000040200b985 */ /* 0x0003e2000c101b32 */
[----:B------:R-:W-:Y:S01]  /*24e30*/  @!P0 IMAD.MOV.U32 R73, RZ, RZ, R74 ;  /* 0x000000ffff498224 */ /* 0x000fe200078e004a */
[----:B------:R-:W-:Y:S02]  /*24e40*/  ISETP.GE.AND P3, PT, R46, UR4, PT ;  /* 0x000000042e007c0c */ /* 0x000fe4000bf66270 */
[----:B0-----:R-:W-:-:S04]  /*24e50*/  @!P0 LEA R6, P4, R56, R14, 0x2 ;  /* 0x0000000e38068211 */ /* 0x001fc800078810ff */
[-C--:B------:R-:W-:Y:S02]  /*24e60*/  @!P0 LEA.HI.X R7, R56, R41.reuse, R57, 0x2, P4 ;  /* 0x0000002938078211 */ /* 0x080fe400020f1439 */
[C---:B-1----:R-:W-:Y:S01]  /*24e70*/  @!P1 LEA R2, P5, R54.reuse, R14, 0x2 ;  /* 0x0000000e36029211 */ /* 0x042fe200078a10ff */
[----:B------:R-:W-:Y:S02]  /*24e80*/  @!P1 IMAD.MOV.U32 R4, RZ, RZ, R75 ;  /* 0x000000ffff049224 */ /* 0x000fe400078e004b */
[----:B------:R0:W-:Y:S01]  /*24e90*/  @!P0 ST.E.64 desc[UR50][R6.64], R72 ;  /* 0x0000004806008985 */ /* 0x0001e2000c101b32 */
[----:B------:R-:W-:Y:S01]  /*24ea0*/  @!P1 IMAD.MOV.U32 R5, RZ, RZ, R77 ;  /* 0x000000ffff059224 */ /* 0x000fe200078e004d */
[----:B------:R-:W-:Y:S02]  /*24eb0*/  @!P1 LEA.HI.X R3, R54, R41, R55, 0x2, P5 ;  /* 0x0000002936039211 */ /* 0x000fe400028f1437 */
[----:B------:R-:W-:Y:S02]  /*24ec0*/  ISETP.GE.AND P0, PT, R44, UR4, PT ;  /* 0x000000042c007c0c */ /* 0x000fe4000bf06270 */
[----:B------:R-:W-:Y:S01]  /*24ed0*/  @!P2 MOV R77, R80 ;  /* 0x00000050004da202 */ /* 0x000fe20000000f00 */
[----:B------:R1:W-:Y:S01]  /*24ee0*/  @!P1 ST.E.64 desc[UR50][R2.64], R4 ;  /* 0x0000000402009985 */ /* 0x0003e2000c101b32 */
[----:B------:R-:W-:-:S02]  /*24ef0*/  ISETP.GE.AND P1, PT, R42, UR4, PT ;  /* 0x000000042a007c0c */ /* 0x000fc4000bf26270 */
[----:B0-----:R-:W-:-:S04]  /*24f00*/  @!P2 LEA R6, P4, R52, R14, 0x2 ;  /* 0x0000000e3406a211 */ /* 0x001fc800078810ff */
[----:B------:R-:W-:Y:S02]  /*24f10*/  @!P2 LEA.HI.X R7, R52, R41, R53, 0x2, P4 ;  /* 0x000000293407a211 */ /* 0x000fe400020f1435 */
[----:B-1----:R-:W-:-:S03]  /*24f20*/  @!P3 LEA R2, P5, R46, R14, 0x2 ;  /* 0x0000000e2e02b211 */ /* 0x002fc600078a10ff */
[----:B------:R0:W-:Y:S01]  /*24f30*/  @!P2 ST.E.64 desc[UR50][R6.64], R76 ;  /* 0x0000004c0600a985 */ /* 0x0001e2000c101b32 */
[----:B------:R-:W-:Y:S01]  /*24f40*/  ISETP.GE.AND P2, PT, R37, UR4, PT ;  /* 0x0000000425007c0c */ /* 0x000fe2000bf46270 */
[----:B------:R-:W-:Y:S01]  /*24f50*/  @!P3 IMAD.MOV.U32 R4, RZ, RZ, R81 ;  /* 0x000000ffff04b224 */ /* 0x000fe200078e0051 */
[----:B------:R-:W-:Y:S01]  /*24f60*/  @!P3 LEA.HI.X R3, R46, R41, R47, 0x2, P5 ;  /* 0x000000292e03b211 */ /* 0x000fe200028f142f */
[----:B------:R-:W-:Y:S01]  /*24f70*/  @!P3 IMAD.MOV.U32 R5, RZ, RZ, R83 ;  /* 0x000000ffff05b224 */ /* 0x000fe200078e0053 */
[----:B------:R-:W-:Y:S01]  /*24f80*/  ISETP.GE.AND P4, PT, R32, UR4, PT ;  /* 0x0000000420007c0c */ /* 0x000fe2000bf86270 */
[----:B------:R-:W-:-:S03]  /*24f90*/  @!P0 IMAD.MOV.U32 R83, RZ, RZ, R84 ;  /* 0x000000ffff538224 */ /* 0x000fc600078e0054 */
[----:B------:R1:W-:Y:S01]  /*24fa0*/  @!P3 ST.E.64 desc[UR50][R2.64], R4 ;  /* 0x000000040200b985 */ /* 0x0003e2000c101b32 */
[----:B0-----:R-:W-:-:S04]  /*24fb0*/  @!P0 LEA R6, P5, R44, R14, 0x2 ;  /* 0x0000000e2c068211 */ /* 0x001fc800078a10ff */
[----:B------:R-:W-:Y:S02]  /*24fc0*/  @!P0 LEA.HI.X R7, R44, R41, R45, 0x2, P5 ;  /* 0x000000292c078211 */ /* 0x000fe400028f142d */
[----:B-1----:R-:W-:-:S03]  /*24fd0*/  @!P1 LEA R2, P3, R42, R14, 0x2 ;  /* 0x0000000e2a029211 */ /* 0x002fc600078610ff */
[----:B------:R0:W-:Y:S01]  /*24fe0*/  @!P0 ST.E.64 desc[UR50][R6.64], R82 ;  /* 0x0000005206008985 */ /* 0x0001e2000c101b32 */
[----:B------:R-:W-:Y:S01]  /*24ff0*/  @!P1 IMAD.MOV.U32 R4, RZ, RZ, R85 ;  /* 0x000000ffff049224 */ /* 0x000fe200078e0055 */
[----:B------:R-:W-:Y:S01]  /*25000*/  @!P1 LEA.HI.X R3, R42, R41, R43, 0x2, P3 ;  /* 0x000000292a039211 */ /* 0x000fe200018f142b */
[----:B------:R-:W-:Y:S01]  /*25010*/  @!P1 IMAD.MOV.U32 R5, RZ, RZ, R87 ;  /* 0x000000ffff059224 */ /* 0x000fe200078e0057 */
[----:B------:R-:W-:Y:S02]  /*25020*/  ISETP.GE.AND P0, PT, R35, UR4, PT ;  /* 0x0000000423007c0c */ /* 0x000fe4000bf06270 */
[----:B------:R-:W-:Y:S02]  /*25030*/  @!P2 MOV R87, R88 ;  /* 0x000000580057a202 */ /* 0x000fe40000000f00 */
[----:B------:R1:W-:Y:S01]  /*25040*/  @!P1 ST.E.64 desc[UR50][R2.64], R4 ;  /* 0x0000000402009985 */ /* 0x0003e2000c101b32 */
[----:B0-----:R-:W-:Y:S02]  /*25050*/  @!P2 LEA R6, P3, R37, R14, 0x2 ;  /* 0x0000000e2506a211 */ /* 0x001fe400078610ff */
[----:B----4-:R-:W-:-:S02]  /*25060*/  ISETP.GE.AND P1, PT, R24, UR4, PT ;  /* 0x0000000418007c0c */ /* 0x010fc4000bf26270 */
[----:B------:R-:W-:Y:S02]  /*25070*/  @!P2 LEA.HI.X R7, R37, R41, R40, 0x2, P3 ;  /* 0x000000292507a211 */ /* 0x000fe400018f1428 */
[----:B-1----:R-:W-:-:S03]  /*25080*/  @!P4 LEA R2, P5, R32, R14, 0x2 ;  /* 0x0000000e2002c211 */ /* 0x002fc600078a10ff */
[----:B------:R0:W-:Y:S01]  /*25090*/  @!P2 ST.E.64 desc[UR50][R6.64], R86 ;  /* 0x000000560600a985 */ /* 0x0001e2000c101b32 */
[----:B------:R-:W-:Y:S02]  /*250a0*/  ISETP.GE.AND P2, PT, R12, UR4, PT ;  /* 0x000000040c007c0c */ /* 0x000fe4000bf46270 */
[----:B------:R-:W-:Y:S01]  /*250b0*/  @!P4 LEA.HI.X R3, R32, R41, R34, 0x2, P5 ;  /* 0x000000292003c211 */ /* 0x000fe200028f1422 */
[----:B------:R-:W-:Y:S02]  /*250c0*/  IMAD.MOV.U32 R34, RZ, RZ, R30 ;  /* 0x000000ffff227224 */ /* 0x000fe400078e001e */
[----:B------:R-:W-:Y:S01]  /*250d0*/  @!P1 LEA R4, P5, R24, R14, 0x2 ;  /* 0x0000000e18049211 */ /* 0x000fe200078a10ff */
[----:B------:R-:W-:Y:S02]  /*250e0*/  IMAD.MOV.U32 R32, RZ, RZ, R9 ;  /* 0x000000ffff207224 */ /* 0x000fe400078e0009 */
[----:B0-----:R-:W-:Y:S02]  /*250f0*/  @!P4 IMAD.MOV.U32 R6, RZ, RZ, R89 ;  /* 0x000000ffff06c224 */ /* 0x001fe400078e0059 */
[----:B------:R-:W-:Y:S01]  /*25100*/  @!P4 IMAD.MOV.U32 R7, RZ, RZ, R91 ;  /* 0x000000ffff07c224 */ /* 0x000fe200078e005b */
[----:B------:R-:W-:-:S04]  /*25110*/  @!P0 MOV R91, R92 ;  /* 0x0000005c005b8202 */ /* 0x000fc80000000f00 */
[----:B------:R0:W-:Y:S01]  /*25120*/  @!P4 ST.E.64 desc[UR50][R2.64], R6 ;  /* 0x000000060200c985 */ /* 0x0001e2000c101b32 */
[----:B------:R-:W-:Y:S02]  /*25130*/  ISETP.GE.AND P4, PT, R33, UR4, PT ;  /* 0x0000000421007c0c */ /* 0x000fe4000bf86270 */
[----:B------:R-:W-:Y:S01]  /*25140*/  @!P1 LEA.HI.X R5, R24, R41, R26, 0x2, P5 ;  /* 0x0000002918059211 */ /* 0x000fe200028f141a */
[----:B------:R-:W-:Y:S02]  /*25150*/  IMAD.MOV.U32 R26, RZ, RZ, R10 ;  /* 0x000000ffff1a7224 */ /* 0x000fe400078e000a */
[----:B------:R-:W-:Y:S02]  /*25160*/  IMAD.MOV.U32 R24, RZ, RZ, R11 ;  /* 0x000000ffff187224 */ /* 0x000fe400078e000b */
[----:B0-----:R-:W-:Y:S02]  /*25170*/  @!P1 IMAD.MOV.U32 R2, RZ, RZ, R93 ;  /* 0x000000ffff029224 */ /* 0x001fe400078e005d */
[----:B------:R-:W-:-:S02]  /*25180*/  @!P1 IMAD.MOV.U32 R3, RZ, RZ, R95 ;  /* 0x000000ffff039224 */ /* 0x000fc400078e005f */
[----:B------:R-:W-:Y:S02]  /*25190*/  @!P2 IMAD.MOV.U32 R95, RZ, RZ, R96 ;  /* 0x000000ffff5fa224 */ /* 0x000fe400078e0060 */
[----:B---3--:R-:W-:Y:S01]  /*251a0*/  IMAD.MOV.U32 R30, RZ, RZ, R8 ;  /* 0x000000ffff1e7224 */ /* 0x008fe200078e0008 */
[----:B------:R-:W-:-:S04]  /*251b0*/  @!P0 LEA R8, P3, R35, R14, 0x2 ;  /* 0x0000000e23088211 */ /* 0x000fc800078610ff */
[----:B------:R-:W-:Y:S02]  /*251c0*/  @!P0 LEA.HI.X R9, R35, R41, R36, 0x2, P3 ;  /* 0x0000002923098211 */ /* 0x000fe400018f1424 */
[----:B------:R-:W-:-:S03]  /*251d0*/  ISETP.GE.AND P3, PT, R31, UR4, PT ;  /* 0x000000041f007c0c */ /* 0x000fc6000bf66270 */
[----:B------:R-:W-:Y:S01]  /*251e0*/  @!P0 ST.E.64 desc[UR50][R8.64], R90 ;  /* 0x0000005a08008985 */ /* 0x000fe2000c101b32 */
[----:B------:R-:W-:-:S03]  /*251f0*/  @!P2 LEA R10, P0, R12, R14, 0x2 ;  /* 0x0000000e0c0aa211 */ /* 0x000fc600078010ff */
[----:B------:R0:W-:Y:S01]  /*25200*/  @!P1 ST.E.64 desc[UR50][R4.64], R2 ;  /* 0x0000000204009985 */ /* 0x0001e2000c101b32 */
[-C--:B------:R-:W-:Y:S02]  /*25210*/  @!P2 LEA.HI.X R11, R12, R41.reuse, R13, 0x2, P0 ;  /* 0x000000290c0ba211 */ /* 0x080fe400000f140d */
[-C--:B------:R-:W-:Y:S02]  /*25220*/  @!P4 LEA R6, P1, R33, R14.reuse, 0x2 ;  /* 0x0000000e2106c211 */ /* 0x080fe400078210ff */
[----:B--2---:R-:W-:Y:S02]  /*25230*/  ISETP.GE.AND P0, PT, R29, UR4, PT ;  /* 0x000000041d007c0c */ /* 0x004fe4000bf06270 */
[----:B------:R-:W-:Y:S02]  /*25240*/  @!P4 LEA.HI.X R7, R33, R41, R34, 0x2, P1 ;  /* 0x000000292107c211 */ /* 0x000fe400008f1422 */
[----:B------:R-:W-:Y:S02]  /*25250*/  ISETP.GE.AND P1, PT, R27, UR4, PT ;  /* 0x000000041b007c0c */ /* 0x000fe4000bf26270 */
[----:B------:R-:W-:-:S02]  /*25260*/  @!P3 LEA R12, P5, R31, R14, 0x2 ;  /* 0x0000000e1f0cb211 */ /* 0x000fc400078a10ff */
[----:B0-----:R-:W-:Y:S01]  /*25270*/  @!P4 MOV R2, R97 ;  /* 0x000000610002c202 */ /* 0x001fe20000000f00 */
[----:B------:R-:W-:Y:S01]  /*25280*/  @!P4 IMAD.MOV.U32 R3, RZ, RZ, R99 ;  /* 0x000000ffff03c224 */ /* 0x000fe200078e0063 */
[----:B------:R-:W-:Y:S01]  /*25290*/  @!P3 LEA.HI.X R13, R31, R41, R32, 0x2, P5 ;  /* 0x000000291f0db211 */ /* 0x000fe200028f1420 */
[----:B------:R-:W-:Y:S01]  /*252a0*/  @!P3 IMAD.MOV.U32 R99, RZ, RZ, R100 ;  /* 0x000000ffff63b224 */ /* 0x000fe200078e0064 */
[----:B------:R-:W-:Y:S01]  /*252b0*/  @!P2 ST.E.64 desc[UR50][R10.64], R94 ;  /* 0x0000005e0a00a985 */ /* 0x000fe2000c101b32 */
[----:B------:R-:W-:-:S03]  /*252c0*/  @!P0 LEA R4, P2, R29, R14, 0x2 ;  /* 0x0000000e1d048211 */ /* 0x000fc600078410ff */
[----:B------:R0:W-:Y:S01]  /*252d0*/  @!P4 ST.E.64 desc[UR50][R6.64], R2 ;  /* 0x000000020600c985 */ /* 0x0001e2000c101b32 */
[----:B------:R-:W-:Y:S02]  /*252e0*/  ISETP.GE.AND P4, PT, R25, UR4, PT ;  /* 0x0000000419007c0c */ /* 0x000fe4000bf86270 */
[----:B-----5:R-:W-:Y:S01]  /*252f0*/  ISETP.GE.AND P5, PT, R21, UR4, PT ;  /* 0x0000000415007c0c */ /* 0x020fe2000bfa6270 */
[----:B------:R1:W-:Y:S01]  /*25300*/  @!P3 ST.E.64 desc[UR50][R12.64], R98 ;  /* 0x000000620c00b985 */ /* 0x0003e2000c101b32 */
[----:B------:R-:W-:Y:S02]  /*25310*/  ISETP.GE.AND P3, PT, R15, UR4, PT ;  /* 0x000000040f007c0c */ /* 0x000fe4000bf66270 */
[----:B------:R-:W-:Y:S02]  /*25320*/  @!P0 LEA.HI.X R5, R29, R41, R30, 0x2, P2 ;  /* 0x000000291d058211 */ /* 0x000fe400010f141e */
[----:B------:R-:W-:-:S04]  /*25330*/  @!P1 LEA R8, P2, R27, R14, 0x2 ;  /* 0x0000000e1b089211 */ /* 0x000fc800078410ff */
[----:B------:R-:W-:Y:S01]  /*25340*/  @!P1 LEA.HI.X R9, R27, R41, R28, 0x2, P2 ;  /* 0x000000291b099211 */ /* 0x000fe200010f141c */
[----:B0-----:R-:W-:Y:S02]  /*25350*/  @!P0 IMAD.MOV.U32 R2, RZ, RZ, R101 ;  /* 0x000000ffff028224 */ /* 0x001fe400078e0065 */
[----:B------:R-:W-:Y:S02]  /*25360*/  @!P0 IMAD.MOV.U32 R3, RZ, RZ, R103 ;  /* 0x000000ffff038224 */ /* 0x000fe400078e0067 */
[----:B------:R-:W-:-:S03]  /*25370*/  @!P1 IMAD.MOV.U32 R103, RZ, RZ, R104 ;  /* 0x000000ffff679224 */ /* 0x000fc600078e0068 */
[----:B------:R0:W-:Y:S01]  /*25380*/  @!P0 ST.E.64 desc[UR50][R4.64], R2 ;  /* 0x0000000204008985 */ /* 0x0001e2000c101b32 */
[----:B------:R-:W-:-:S03]  /*25390*/  @!P4 LEA R6, P0, R25, R14, 0x2 ;  /* 0x0000000e1906c211 */ /* 0x000fc600078010ff */
[----:B------:R2:W-:Y:S01]  /*253a0*/  @!P1 ST.E.64 desc[UR50][R8.64], R102 ;  /* 0x0000006608009985 */ /* 0x0005e2000c101b32 */
[-C--:B------:R-:W-:Y:S02]  /*253b0*/  @!P5 LEA R10, P1, R21, R14.reuse, 0x2 ;  /* 0x0000000e150ad211 */ /* 0x080fe400078210ff */
[----:B-1----:R-:W-:Y:S02]  /*253c0*/  @!P3 LEA R12, P2, R15, R14, 0x2 ;  /* 0x0000000e0f0cb211 */ /* 0x002fe400078410ff */
[-C--:B------:R-:W-:Y:S02]  /*253d0*/  @!P4 LEA.HI.X R7, R25, R41.reuse, R26, 0x2, P0 ;  /* 0x000000291907c211 */ /* 0x080fe400000f141a */
[----:B------:R-:W-:Y:S02]  /*253e0*/  @!P5 LEA.HI.X R11, R21, R41, R24, 0x2, P1 ;  /* 0x00000029150bd211 */ /* 0x000fe400008f1418 */
[----:B0-----:R-:W-:Y:S01]  /*253f0*/  @!P4 MOV R2, R105 ;  /* 0x000000690002c202 */ /* 0x001fe20000000f00 */
[----:B------:R-:W-:Y:S01]  /*25400*/  @!P4 IMAD.MOV.U32 R3, RZ, RZ, R107 ;  /* 0x000000ffff03c224 */ /* 0x000fe200078e006b */
[----:B------:R-:W-:Y:S01]  /*25410*/  @!P3 LEA.HI.X R13, R15, R41, R20, 0x2, P2 ;  /* 0x000000290f0db211 */ /* 0x000fe200010f1414 */
[----:B------:R-:W-:-:S03]  /*25420*/  @!P5 IMAD.MOV.U32 R107, RZ, RZ, R108 ;  /* 0x000000ffff6bd224 */ /* 0x000fc600078e006c */
[----:B------:R2:W-:Y:S04]  /*25430*/  @!P4 ST.E.64 desc[UR50][R6.64], R2 ;  /* 0x000000020600c985 */ /* 0x0005e8000c101b32 */
[----:B------:R2:W-:Y:S04]  /*25440*/  @!P5 ST.E.64 desc[UR50][R10.64], R106 ;  /* 0x0000006a0a00d985 */ /* 0x0005e8000c101b32 */
[----:B------:R2:W-:Y:S01]  /*25450*/  @!P3 ST.E.64 desc[UR50][R12.64], R48 ;  /* 0x000000300c00b985 */ /* 0x0005e2000c101b32 */
[----:B------:R-:W-:-:S13]  /*25460*/  ISETP.GE.AND P0, PT, R0, UR4, PT ;  /* 0x0000000400007c0c */ /* 0x000fda000bf06270 */
[----:B--2---:R-:W-:Y:S05]  /*25470*/  @P0 BRA `(.L_x_617) ;  /* 0x0000000c00980947 */ /* 0x004fea0003800000 */
[----:B------:R-:W2:Y:S01]  /*25480*/  LDL R20, [R1+0xcc] ;  /* 0x0000cc0001147983 */ /* 0x000ea20000100800 */
[----:B------:R-:W-:-:S04]  /*25490*/  LEA R14, P0, R0, R14, 0x2 ;  /* 0x0000000e000e7211 */ /* 0x000fc800078010ff */
[----:B--2---:R-:W-:-:S05]  /*254a0*/  LEA.HI.X R15, R0, R41, R20, 0x2, P0 ;  /* 0x00000029000f7211 */ /* 0x004fca00000f1414 */
[----:B------:R0:W-:Y:S01]  /*254b0*/  ST.E.64 desc[UR50][R14.64], R50 ;  /* 0x000000320e007985 */ /* 0x0001e2000c101b32 */
[----:B------:R-:W-:Y:S05]  /*254c0*/  BRA `(.L_x_617) ;  /* 0x0000000c00847947 */ /* 0x000fea0003800000 */
.L_x_603:
[----:B------:R-:W2:Y:S01]  /*254d0*/  LDL.LU R4, [R1+0x54] ;  /* 0x0000540001047983 */ /* 0x000ea20000300800 */
[----:B------:R-:W-:Y:S01]  /*254e0*/  ULDC.64 UR6, c[0x0][0xc08] ;  /* 0x0003020000067ab9 */ /* 0x000fe20000000a00 */
[----:B------:R-:W-:Y:S02]  /*254f0*/  ULDC.64 UR4, c[0x0][0xc00] ;  /* 0x0003000000047ab9 */ /* 0x000fe40000000a00 */
[----:B------:R-:W3:Y:S01]  /*25500*/  LDL.LU R0, [R1+0x58] ;  /* 0x0000580001007983 */ /* 0x000ee20000300800 */
[----:B------:R-:W-:Y:S01]  /*25510*/  ISETP.NE.U32.AND P1, PT, RZ, UR6, PT ;  /* 0x00000006ff007c0c */ /* 0x000fe2000bf25070 */
[----:B------:R-:W-:Y:S01]  /*25520*/  IMAD.MOV.U32 R15, RZ, RZ, RZ ;  /* 0x000000ffff0f7224 */ /* 0x000fe200078e00ff */
[----:B------:R-:W-:Y:S02]  /*25530*/  ISETP.NE.U32.AND P0, PT, RZ, UR4, PT ;  /* 0x00000004ff007c0c */ /* 0x000fe4000bf05070 */
[----:B------:R-:W-:Y:S02]  /*25540*/  ISETP.NE.AND.EX P1, PT, RZ, UR7, PT, P1 ;  /* 0x00000007ff007c0c */ /* 0x000fe4000bf25310 */
[----:B------:R-:W-:Y:S01]  /*25550*/  ISETP.NE.AND.EX P0, PT, RZ, UR5, PT, P0 ;  /* 0x00000005ff007c0c */ /* 0x000fe2000bf05300 */
[----:B------:R-:W1:Y:S01]  /*25560*/  S2R R28, SR_TID.X ;  /* 0x00000000001c7919 */ /* 0x000e620000002100 */
[----:B--2---:R-:W-:Y:S01]  /*25570*/  IADD3 R2, P2, R4, UR4, RZ ;  /* 0x0000000404027c10 */ /* 0x004fe2000ff5e0ff */
[----:B------:R-:W-:-:S03]  /*25580*/  ULDC UR4, c[0x0][0xa88] ;  /* 0x0002a20000047ab9 */ /* 0x000fc60000000800 */
[----:B---3--:R-:W-:-:S05]  /*25590*/  IADD3.X R3, R0, UR5, RZ, P2, !PT ;  /* 0x0000000500037c10 */ /* 0x008fca00097fe4ff */
[----:B------:R-:W-:Y:S01]  /*255a0*/  @P1 IADD3 R4, P2, R4, UR6, RZ ;  /* 0x0000000604041c10 */ /* 0x000fe2000ff5e0ff */
[----:B------:R-:W-:Y:S01]  /*255b0*/  IMAD.U32 R20, RZ, RZ, UR4 ;  /* 0x00000004ff147e24 */ /* 0x000fe2000f8e00ff */
[----:B------:R2:W5:Y:S02]  /*255c0*/  @P0 LDG.E R15, desc[UR50][R2.64] ;  /* 0x00000032020f0981 */ /* 0x000564000c1e1900 */
[----:B------:R-:W-:-:S05]  /*255d0*/  @P1 IADD3.X R5, R0, UR7, RZ, P2, !PT ;  /* 0x0000000700051c10 */ /* 0x000fca00097fe4ff */
[----:B------:R2:W5:Y:S01]  /*255e0*/  @P1 LDG.E R20, desc[UR50][R4.64] ;  /* 0x0000003204141981 */ /* 0x000562000c1e1900 */
[----:B-1----:R-:W-:Y:S01]  /*255f0*/  VIADD R0, R28, 0xffffff80 ;  /* 0xffffff801c007836 */ /* 0x002fe20000000000 */
[----:B------:R-:W-:-:S04]  /*25600*/  ISETP.GT.AND P2, PT, R162, 0x1, PT ;  /* 0x00000001a200780c */ /* 0x000fc80003f44270 */
[----:B------:R-:W-:Y:S01]  /*25610*/  ISETP.GT.AND P3, PT, R0, 0x7f, PT ;  /* 0x0000007f0000780c */ /* 0x000fe20003f64270 */
[----:B------:R-:W-:-:S12]  /*25620*/  @P1 BRA `(.L_x_622) ;  /* 0x0000000000101947 */ /* 0x000fd80003800000 */
[----:B------:R-:W-:Y:S05]  /*25630*/  @!P0 BRA `(.L_x_622) ;  /* 0x00000000000c8947 */ /* 0x000fea0003800000 */
[----:B--2---:R-:W2:Y:S04]  /*25640*/  LDG.E R5, desc[UR50][R2.64] ;  /* 0x0000003202057981 */ /* 0x004ea8000c1e1900 */
[----:B-----5:R-:W2:Y:S02]  /*25650*/  LDG.E R20, desc[UR50][R2.64+0x4] ;  /* 0x0000043202147981 */ /* 0x020ea4000c1e1900 */
[----:B--2---:R-:W-:-:S07]  /*25660*/  IADD3 R20, -R5, R20, RZ ;  /* 0x0000001405147210 */ /* 0x004fce0007ffe1ff */
.L_x_622:
[----:B--2---:R-:W2:Y:S04]  /*25670*/  LDL.LU R2, [R1+0x4c] ;  /* 0x00004c0001027983 */ /* 0x004ea80000300800 */
[----:B------:R-:W3:Y:S01]  /*25680*/  LDL.LU R0, [R1+0x5c] ;  /* 0x00005c0001007983 */ /* 0x000ee20000300800 */
[----:B------:R-:W-:Y:S01]  /*25690*/  BSSY B1, `(.L_x_623) ;  /* 0x0000038000017945 */ /* 0x000fe20003800000 */
[----:B-----5:R-:W-:Y:S02]  /*256a0*/  SHF.R.S32.HI R14, RZ, 0x1f, R15 ;  /* 0x0000001fff0e7819 */ /* 0x020fe4000001140f */
[----:B--2---:R-:W-:Y:S02]  /*256b0*/  SEL R25, R2, RZ, !P0 ;  /* 0x000000ff02197207 */ /* 0x004fe40004000000 */
[----:B---3--:R-:W-:Y:S01]  /*256c0*/  SEL R24, R0, RZ, !P0 ;  /* 0x000000ff00187207 */ /* 0x008fe20004000000 */
[----:B------:R-:W-:Y:S06]  /*256d0*/  @P3 BRA `(.L_x_624) ;  /* 0x0000000000cc3947 */ /* 0x000fec0003800000 */
[----:B------:R-:W2:Y:S01]  /*256e0*/  LDL R0, [R1+0x60] ;  /* 0x0000600001007983 */ /* 0x000ea20000100800 */
[----:B------:R-:W1:Y:S02]  /*256f0*/  LDC R29, c[0x0][0xbe8] ;  /* 0x0002fa00ff1d7b82 */ /* 0x000e640000000800 */
[----:B-1----:R-:W-:Y:S02]  /*25700*/  IMAD R2, R20, R29, RZ ;  /* 0x0000001d14027224 */ /* 0x002fe400078e02ff */
[----:B--2---:R-:W-:-:S04]  /*25710*/  IMAD R0, R0, 0x80, R28 ;  /* 0x0000008000007824 */ /* 0x004fc800078e021c */
[----:B------:R-:W-:-:S05]  /*25720*/  VIADD R27, R0, 0xffffff80 ;  /* 0xffffff80001b7836 */ /* 0x000fca0000000000 */
[----:B------:R-:W-:-:S13]  /*25730*/  ISETP.GE.AND P0, PT, R27, R2, PT ;  /* 0x000000021b00720c */ /* 0x000fda0003f06270 */
[----:B------:R-:W-:Y:S05]  /*25740*/  @P0 BRA `(.L_x_624) ;  /* 0x0000000000b00947 */ /* 0x000fea0003800000 */
[----:B------:R-:W2:Y:S01]  /*25750*/  LDL.LU R30, [R1+0x64] ;  /* 0x00006400011e7983 */ /* 0x000ea20000300800 */
[----:B------:R-:W-:Y:S01]  /*25760*/  IMAD.MOV.U32 R0, RZ, RZ, 0x9b8 ;  /* 0x000009b8ff007424 */ /* 0x000fe200078e00ff */
[----:B------:R-:W-:Y:S01]  /*25770*/  ISETP.GT.AND P3, PT, R162, 0x1, PT ;  /* 0x00000001a200780c */ /* 0x000fe20003f64270 */
[----:B------:R-:W1:Y:S01]  /*25780*/  LDC.64 R2, c[0x0][0xba8] ;  /* 0x0002ea00ff027b82 */ /* 0x000e620000000a00 */
[----:B------:R-:W-:Y:S01]  /*25790*/  ISETP.NE.AND P0, PT, R29, 0x1, PT ;  /* 0x000000011d00780c */ /* 0x000fe20003f05270 */
[----:B------:R-:W-:Y:S01]  /*257a0*/  IMAD.MOV.U32 R21, RZ, RZ, R27 ;  /* 0x000000ffff157224 */ /* 0x000fe200078e001b */
[----:B------:R-:W-:-:S05]  /*257b0*/  SEL R26, R0, 0x978, P3 ;  /* 0x00000978001a7807 */ /* 0x000fca0001800000 */
[----:B------:R-:W3:Y:S08]  /*257c0*/  LDC.64 R10, c[0x0][R26+0x220] ;  /* 0x000088001a0a7b82 */ /* 0x000ef00000000a00 */
[----:B------:R-:W4:Y:S08]  /*257d0*/  LDC.64 R8, c[0x0][R26+0x218] ;  /* 0x000086001a087b82 */ /* 0x000f300000000a00 */
[----:B------:R-:W5:Y:S08]  /*257e0*/  LDC.64 R6, c[0x0][R26+0x228] ;  /* 0x00008a001a067b82 */ /* 0x000f700000000a00 */
[----:B------:R-:W0:Y:S08]  /*257f0*/  LDC.64 R4, c[0x0][R26+0x210] ;  /* 0x000084001a047b82 */ /* 0x000e300000000a00 */
[----:B------:R-:W4:Y:S08]  /*25800*/  @P0 LDC R0, c[0x0][0xbec] ;  /* 0x0002fb00ff000b82 */ /* 0x000f300000000800 */
[----:B------:R-:W5:Y:S01]  /*25810*/  @P0 LDC R33, c[0x0][0xbf0] ;  /* 0x0002fc00ff210b82 */ /* 0x000f620000000800 */
[----:B---3--:R-:W-:-:S07]  /*25820*/  IMAD R11, R11, R25, RZ ;  /* 0x000000190b0b7224 */ /* 0x008fce00078e02ff */
[----:B-1----:R-:W1:Y:S01]  /*25830*/  @!P3 LDC R2, c[0x0][0xb50] ;  /* 0x0002d400ff02bb82 */ /* 0x002e620000000800 */
[----:B------:R-:W-:Y:S02]  /*25840*/  IMAD R11, R10, R24, R11 ;  /* 0x000000180a0b7224 */ /* 0x000fe400078e020b */
[----:B----4-:R-:W-:-:S05]  /*25850*/  @P0 IMAD.HI.U32 R0, R27, R0, RZ ;  /* 0x000000001b000227 */ /* 0x010fca00078e00ff */
[----:B------:R-:W3:Y:S01]  /*25860*/  @!P3 LDC R3, c[0x0][0xb54] ;  /* 0x0002d500ff03bb82 */ /* 0x000ee20000000800 */
[-C--:B------:R-:W-:Y:S02]  /*25870*/  IMAD R31, R9, R223.reuse, RZ ;  /* 0x000000df091f7224 */ /* 0x080fe400078e02ff */
[----:B------:R-:W-:Y:S01]  /*25880*/  IMAD.WIDE.U32 R12, R8, R223, RZ ;  /* 0x000000df080c7225 */ /* 0x000fe200078e00ff */
[----:B-----5:R-:W-:-:S03]  /*25890*/  @P0 SHF.R.U32.HI R21, RZ, R33, R0 ;  /* 0x00000021ff150219 */ /* 0x020fc60000011600 */
[----:B------:R-:W-:Y:S01]  /*258a0*/  IMAD.WIDE.U32 R8, R10, R25, RZ ;  /* 0x000000190a087225 */ /* 0x000fe200078e00ff */
[----:B------:R-:W-:-:S03]  /*258b0*/  IADD3 R0, -R21, RZ, RZ ;  /* 0x000000ff15007210 */ /* 0x000fc60007ffe1ff */
[----:B------:R-:W-:Y:S01]  /*258c0*/  IMAD.IADD R13, R31, 0x1, R13 ;  /* 0x000000011f0d7824 */ /* 0x000fe200078e020d */
[----:B------:R-:W-:Y:S01]  /*258d0*/  IADD3 R12, P0, P1, R8, R12, R15 ;  /* 0x0000000c080c7210 */ /* 0x000fe2000791e00f */
[----:B------:R-:W-:Y:S02]  /*258e0*/  IMAD.IADD R11, R9, 0x1, R11 ;  /* 0x00000001090b7824 */ /* 0x000fe400078e020b */
[----:B------:R-:W-:-:S03]  /*258f0*/  IMAD R9, R29, R0, R27 ;  /* 0x000000001d097224 */ /* 0x000fc600078e021b */
[----:B------:R-:W-:Y:S02]  /*25900*/  IADD3.X R0, R11, R13, R14, P0, P1 ;  /* 0x0000000d0b007210 */ /* 0x000fe400007e240e */
[----:B------:R-:W-:Y:S02]  /*25910*/  SHF.R.S32.HI R11, RZ, 0x1f, R9 ;  /* 0x0000001fff0b7819 */ /* 0x000fe40000011409 */
[----:B--2---:R-:W-:-:S05]  /*25920*/  SEL R33, R30, RZ, P3 ;  /* 0x000000ff1e217207 */ /* 0x004fca0001800000 */
[-C--:B------:R-:W-:Y:S02]  /*25930*/  IMAD R31, R7, R33.reuse, RZ ;  /* 0x00000021071f7224 */ /* 0x080fe400078e02ff */
[----:B------:R-:W-:-:S04]  /*25940*/  IMAD.WIDE.U32 R6, R6, R33, RZ ;  /* 0x0000002106067225 */ /* 0x000fc800078e00ff */
[----:B------:R-:W-:Y:S01]  /*25950*/  IMAD.IADD R7, R31, 0x1, R7 ;  /* 0x000000011f077824 */ /* 0x000fe200078e0207 */
[----:B------:R-:W-:Y:S02]  /*25960*/  IADD3 R6, P0, P1, R21, R12, R6 ;  /* 0x0000000c15067210 */ /* 0x000fe4000791e006 */
[----:B------:R-:W-:-:S04]  /*25970*/  SHF.R.S32.HI R21, RZ, 0x1f, R21 ;  /* 0x0000001fff157819 */ /* 0x000fc80000011415 */
[----:B------:R-:W-:Y:S01]  /*25980*/  IADD3.X R7, R21, R0, R7, P0, P1 ;  /* 0x0000000015077210 */ /* 0x000fe200007e2407 */
[----:B0-----:R-:W-:-:S04]  /*25990*/  IMAD R0, R5, R9, RZ ;  /* 0x0000000905007224 */ /* 0x001fc800078e02ff */
[C---:B------:R-:W-:Y:S02]  /*259a0*/  IMAD R11, R4.reuse, R11, R0 ;  /* 0x0000000b040b7224 */ /* 0x040fe400078e0200 */
[----:B------:R-:W-:-:S04]  /*259b0*/  IMAD.WIDE.U32 R4, R4, R9, R6 ;  /* 0x0000000904047225 */ /* 0x000fc800078e0006 */
[----:B------:R-:W-:Y:S01]  /*259c0*/  IMAD.IADD R0, R5, 0x1, R11 ;  /* 0x0000000105007824 */ /* 0x000fe200078e020b */
[----:B-1----:R-:W-:Y:S01]  /*259d0*/  LEA R2, P0, R4, R2, 0x2 ;  /* 0x0000000204027211 */ /* 0x002fe200078010ff */
[----:B------:R-:W-:-:S03]  /*259e0*/  IMAD.MOV.U32 R5, RZ, RZ, -0x800000 ;  /* 0xff800000ff057424 */ /* 0x000fc600078e00ff */
[----:B---3--:R-:W-:-:S05]  /*259f0*/  LEA.HI.X R3, R4, R3, R0, 0x2, P0 ;  /* 0x0000000304037211 */ /* 0x008fca00000f1400 */
[----:B------:R1:W-:Y:S04]  /*25a00*/  STG.E desc[UR50][R2.64], R5 ;  /* 0x0000000502007986 */ /* 0x0003e8000c101932 */
.L_x_624:
[----:B------:R-:W-:Y:S05]  /*25a10*/  BSYNC B1 ;  /* 0x0000000000017941 */ /* 0x000fea0003800000 */
.L_x_623:
[----:B------:R-:W-:Y:S05]  /*25a20*/  @P2 BRA `(.L_x_617) ;  /* 0x00000008002c2947 */ /* 0x000fea0003800000 */
[----:B------:R-:W2:Y:S01]  /*25a30*/  LDL R26, [R1+0x60] ;  /* 0x00006000011a7983 */ /* 0x000ea20000100800 */
[----:B------:R-:W3:Y:S01]  /*25a40*/  LDC R21, c[0x0][0xbe8] ;  /* 0x0002fa00ff157b82 */ /* 0x000ee20000000800 */
[----:B------:R-:W-:Y:S01]  /*25a50*/  VIADD R4, R28, 0xffffff80 ;  /* 0xffffff801c047836 */ /* 0x000fe20000000000 */
[----:B------:R-:W-:Y:S01]  /*25a60*/  ULDC.64 UR4, c[0x0][0xaa0] ;  /* 0x0002a80000047ab9 */ /* 0x000fe20000000a00 */
[----:B------:R-:W-:Y:S01]  /*25a70*/  ULDC.64 UR6, c[0x0][0xaf0] ;  /* 0x0002bc0000067ab9 */ /* 0x000fe20000000a00 */
[----:B------:R-:W-:Y:S02]  /*25a80*/  IMAD R0, R14, UR4, RZ ;  /* 0x000000040e007c24 */ /* 0x000fe4000f8e02ff */
[----:B-1----:R-:W-:Y:S02]  /*25a90*/  SHF.R.S32.HI R3, RZ, 0x1f, R4 ;  /* 0x0000001fff037819 */ /* 0x002fe40000011404 */
[----:B------:R-:W-:Y:S02]  /*25aa0*/  IMAD R5, R15, UR5, R0 ;  /* 0x000000050f057c24 */ /* 0x000fe4000f8e0200 */
[----:B------:R-:W-:Y:S01]  /*25ab0*/  LEA.HI R7, R3, R4, RZ, 0x3 ;  /* 0x0000000403077211 */ /* 0x000fe200078f18ff */
[----:B------:R-:W-:Y:S01]  /*25ac0*/  IMAD.WIDE.U32 R2, R15, UR4, RZ ;  /* 0x000000040f027c25 */ /* 0x000fe2000f8e00ff */
[----:B------:R-:W-:-:S02]  /*25ad0*/  ULDC.64 UR4, c[0x0][0xae8] ;  /* 0x0002ba0000047ab9 */ /* 0x000fc40000000a00 */
[----:B------:R-:W-:Y:S01]  /*25ae0*/  LOP3.LUT R9, R7, 0xfffffff8, RZ, 0xc0, !PT ;  /* 0xfffffff807097812 */ /* 0x000fe200078ec0ff */
[----:B------:R-:W-:Y:S01]  /*25af0*/  IMAD.IADD R3, R3, 0x1, R5 ;  /* 0x0000000103037824 */ /* 0x000fe200078e0205 */
[----:B------:R-:W-:Y:S02]  /*25b00*/  SHF.R.S32.HI R27, RZ, 0x3, R7 ;  /* 0x00000003ff1b7819 */ /* 0x000fe40000011407 */
[----:B------:R-:W-:Y:S01]  /*25b10*/  IADD3 R8, R4, -R9, RZ ;  /* 0x8000000904087210 */ /* 0x000fe20007ffe0ff */
[----:B------:R-:W-:-:S04]  /*25b20*/  IMAD.WIDE.U32 R2, R223, UR4, R2 ;  /* 0x00000004df027c25 */ /* 0x000fc8000f8e0002 */
[----:B------:R-:W-:Y:S01]  /*25b30*/  IMAD R0, R8, 0x20, R27 ;  /* 0x0000002008007824 */ /* 0x000fe200078e021b */
[----:B---3--:R-:W-:Y:S01]  /*25b40*/  ISETP.NE.AND P0, PT, R21, 0x1, PT ;  /* 0x000000011500780c */ /* 0x008fe20003f05270 */
[----:B------:R-:W-:Y:S01]  /*25b50*/  IMAD R3, R223, UR5, R3 ;  /* 0x00000005df037c24 */ /* 0x000fe2000f8e0203 */
[----:B------:R-:W-:Y:S01]  /*25b60*/  ULDC.64 UR4, c[0x0][0xae0] ;  /* 0x0002b80000047ab9 */ /* 0x000fe20000000a00 */
[----:B------:R-:W-:Y:S02]  /*25b70*/  IMAD R4, R24, UR6, RZ ;  /* 0x0000000618047c24 */ /* 0x000fe4000f8e02ff */
[----:B------:R-:W-:-:S04]  /*25b80*/  IMAD.WIDE.U32 R2, R25, UR6, R2 ;  /* 0x0000000619027c25 */ /* 0x000fc8000f8e0002 */
[----:B------:R-:W-:-:S04]  /*25b90*/  IMAD R7, R25, UR7, R4 ;  /* 0x0000000719077c24 */ /* 0x000fc8000f8e0204 */
[----:B------:R-:W1:Y:S01]  /*25ba0*/  @P0 LDC R6, c[0x0][0xbec] ;  /* 0x0002fb00ff060b82 */ /* 0x000e620000000800 */
[----:B------:R-:W-:-:S07]  /*25bb0*/  IADD3 R3, R3, R7, RZ ;  /* 0x0000000703037210 */ /* 0x000fce0007ffe0ff */
[----:B------:R-:W3:Y:S01]  /*25bc0*/  @P0 LDC R11, c[0x0][0xbf0] ;  /* 0x0002fc00ff0b0b82 */ /* 0x000ee20000000800 */
[----:B--2---:R-:W-:-:S04]  /*25bd0*/  IMAD R9, R26, 0x80, R0 ;  /* 0x000000801a097824 */ /* 0x004fc800078e0200 */
[----:B-1----:R-:W-:-:S04]  /*25be0*/  @P0 IMAD.HI.U32 R0, R9, R6, RZ ;  /* 0x0000000609000227 */ /* 0x002fc800078e00ff */
[----:B------:R-:W-:Y:S01]  /*25bf0*/  IMAD.MOV.U32 R5, RZ, RZ, R9 ;  /* 0x000000ffff057224 */ /* 0x000fe200078e0009 */
[----:B---3--:R-:W-:-:S04]  /*25c00*/  @P0 SHF.R.U32.HI R5, RZ, R11, R0 ;  /* 0x0000000bff050219 */ /* 0x008fc80000011600 */
[--C-:B------:R-:W-:Y:S01]  /*25c10*/  SHF.R.S32.HI R0, RZ, 0x1f, R5.reuse ;  /* 0x0000001fff007819 */ /* 0x100fe20000011405 */
[----:B------:R-:W-:Y:S02]  /*25c20*/  IMAD.MOV R4, RZ, RZ, -R5 ;  /* 0x000000ffff047224 */ /* 0x000fe400078e0a05 */
[----:B------:R-:W-:-:S04]  /*25c30*/  IMAD.WIDE.U32 R2, R5, UR4, R2 ;  /* 0x0000000405027c25 */ /* 0x000fc8000f8e0002 */
[----:B------:R-:W-:Y:S02]  /*25c40*/  IMAD R0, R0, UR4, RZ ;  /* 0x0000000400007c24 */ /* 0x000fe4000f8e02ff */
[----:B------:R-:W-:Y:S02]  /*25c50*/  IMAD R7, R21, R4, R9 ;  /* 0x0000000415077224 */ /* 0x000fe400078e0209 */
[----:B------:R-:W-:Y:S01]  /*25c60*/  IMAD R5, R5, UR5, R0 ;  /* 0x0000000505057c24 */ /* 0x000fe2000f8e0200 */
[----:B------:R-:W-:Y:S02]  /*25c70*/  ULDC.64 UR4, c[0x0][0xad8] ;  /* 0x0002b60000047ab9 */ /* 0x000fe40000000a00 */
[----:B------:R-:W-:Y:S01]  /*25c80*/  SHF.R.S32.HI R0, RZ, 0x1f, R7 ;  /* 0x0000001fff007819 */ /* 0x000fe20000011407 */
[----:B------:R-:W-:-:S04]  /*25c90*/  IMAD.IADD R3, R3, 0x1, R5 ;  /* 0x0000000103037824 */ /* 0x000fc800078e0205 */
[----:B------:R-:W-:Y:S02]  /*25ca0*/  IMAD R0, R0, UR4, RZ ;  /* 0x0000000400007c24 */ /* 0x000fe4000f8e02ff */
[----:B------:R-:W-:-:S04]  /*25cb0*/  IMAD.WIDE.U32 R4, R7, UR4, R2 ;  /* 0x0000000407047c25 */ /* 0x000fc8000f8e0002 */
[----:B------:R-:W-:Y:S01]  /*25cc0*/  IMAD R9, R7, UR5, R0 ;  /* 0x0000000507097c24 */ /* 0x000fe2000f8e0200 */
[----:B------:R-:W-:Y:S01]  /*25cd0*/  ULDC.64 UR4, c[0x0][0xa80] ;  /* 0x0002a00000047ab9 */ /* 0x000fe20000000a00 */
[----:B------:R-:W-:Y:S01]  /*25ce0*/  IMAD.SHL.U32 R7, R8, 0x8, RZ ;  /* 0x0000000808077824 */ /* 0x000fe200078e00ff */
[C---:B------:R-:W-:Y:S01]  /*25cf0*/  LEA R2, P0, R4.reuse, UR4, 0x1 ;  /* 0x0000000404027c11 */ /* 0x040fe2000f8008ff */
[----:B------:R-:W-:Y:S01]  /*25d00*/  IMAD.IADD R3, R5, 0x1, R9 ;  /* 0x0000000105037824 */ /* 0x000fe200078e0209 */
[----:B------:R-:W-:Y:S01]  /*25d10*/  UMOV UR4, 0xffffffff ;  /* 0xffffffff00047882 */ /* 0x000fe20000000000 */
[C---:B------:R-:W-:Y:S01]  /*25d20*/  VIADD R5, R7.reuse, 0x80 ;  /* 0x0000008007057836 */ /* 0x040fe20000000000 */
[----:B------:R-:W-:Y:S01]  /*25d30*/  SHF.R.S32.HI R24, RZ, 0x1f, R7 ;  /* 0x0000001fff187819 */ /* 0x000fe20000011407 */
[----:B------:R-:W-:Y:S01]  /*25d40*/  VIADD R9, R7, 0x40 ;  /* 0x0000004007097836 */ /* 0x000fe20000000000 */
[----:B------:R-:W-:Y:S02]  /*25d50*/  LEA.HI.X R3, R4, UR5, R3, 0x1, P0 ;  /* 0x0000000504037c11 */ /* 0x000fe400080f0c03 */
[----:B------:R-:W-:-:S02]  /*25d60*/  SHF.R.S32.HI R8, RZ, 0x1f, R5 ;  /* 0x0000001fff087819 */ /* 0x000fc40000011405 */
[----:B------:R-:W-:Y:S01]  /*25d70*/  SHF.R.S32.HI R10, RZ, 0x1f, R9 ;  /* 0x0000001fff0a7819 */ /* 0x000fe20000011409 */
[----:B------:R-:W-:Y:S06]  /*25d80*/  BRA.DIV UR4, `(.L_x_625) ;  /* 0x000000ce04b07947 */ /* 0x000fec000b800000 */
[----:B------:R1:W2:Y:S04]  /*25d90*/  SHFL.IDX PT, R0, R3, RZ, 0x181f ;  /* 0x00181fff03007589 */ /* 0x0002a800000e0000 */
[----:B------:R1:W3:Y:S02]  /*25da0*/  SHFL.IDX PT, R14, R2, RZ, 0x181f ;  /* 0x00181fff020e7589 */ /* 0x0002e400000e0000 */
.L_x_946:
[----:B------:R-:W-:Y:S01]  /*25db0*/  IMAD R21, R20, R21, RZ ;  /* 0x0000001514157224 */ /* 0x000fe200078e02ff */
[----:B------:R-:W-:Y:S01]  /*25dc0*/  LEA R6, R26, R27, 0x7 ;  /* 0x0000001b1a067211 */ /* 0x000fe200078e38ff */
[----:B------:R-:W-:Y:S03]  /*25dd0*/  BSSY B1, `(.L_x_626) ;  /* 0x0000010000017945 */ /* 0x000fe60003800000 */
[----:B------:R-:W-:-:S13]  /*25de0*/  ISETP.GE.AND P0, PT, R6, R21, PT ;  /* 0x000000150600720c */ /* 0x000fda0003f06270 */
[----:B------:R-:W-:Y:S05]  /*25df0*/  @P0 BRA `(.L_x_627) ;  /* 0x0000000000340947 */ /* 0x000fea0003800000 */
[----:B------:R-:W-:Y:S02]  /*25e00*/  ULDC UR4, c[0x0][0xac8] ;  /* 0x0002b20000047ab9 */ /* 0x000fe40000000800 */
[----:B------:R-:W-:Y:S02]  /*25e10*/  ISETP.GE.AND P3, PT, R7, UR4, PT ;  /* 0x0000000407007c0c */ /* 0x000fe4000bf66270 */
[----:B------:R-:W-:Y:S02]  /*25e20*/  ISETP.GE.AND P4, PT, R9, UR4, PT ;  /* 0x0000000409007c0c */ /* 0x000fe4000bf86270 */
[----:B------:R-:W-:-:S09]  /*25e30*/  ISETP.GE.AND P5, PT, R5, UR4, PT ;  /* 0x0000000405007c0c */ /* 0x000fd2000bfa6270 */
[-C--:B---3--:R-:W-:Y:S02]  /*25e40*/  @!P3 LEA R12, P0, R7, R14.reuse, 0x1 ;  /* 0x0000000e070cb211 */ /* 0x088fe400078008ff */
[-C--:B------:R-:W-:Y:S02]  /*25e50*/  @!P4 LEA R26, P1, R9, R14.reuse, 0x1 ;  /* 0x0000000e091ac211 */ /* 0x080fe400078208ff */
[----:B------:R-:W-:Y:S02]  /*25e60*/  @!P5 LEA R14, P2, R5, R14, 0x1 ;  /* 0x0000000e050ed211 */ /* 0x000fe400078408ff */
[-C--:B--2---:R-:W-:Y:S02]  /*25e70*/  @!P3 LEA.HI.X R13, R7, R0.reuse, R24, 0x1, P0 ;  /* 0x00000000070db211 */ /* 0x084fe400000f0c18 */
[-C--:B------:R-:W-:Y:S02]  /*25e80*/  @!P4 LEA.HI.X R27, R9, R0.reuse, R10, 0x1, P1 ;  /* 0x00000000091bc211 */ /* 0x080fe400008f0c0a */
[----:B------:R-:W-:Y:S01]  /*25e90*/  @!P5 LEA.HI.X R15, R5, R0, R8, 0x1, P2 ;  /* 0x00000000050fd211 */ /* 0x000fe200010f0c08 */
[----:B------:R4:W-:Y:S04]  /*25ea0*/  @!P3 ST.E.128 desc[UR50][R12.64], RZ ;  /* 0x000000ff0c00b985 */ /* 0x0009e8000c101d32 */
[----:B------:R4:W-:Y:S04]  /*25eb0*/  @!P4 ST.E.128 desc[UR50][R26.64], RZ ;  /* 0x000000ff1a00c985 */ /* 0x0009e8000c101d32 */
[----:B------:R4:W-:Y:S02]  /*25ec0*/  @!P5 ST.E.128 desc[UR50][R14.64], RZ ;  /* 0x000000ff0e00d985 */ /* 0x0009e4000c101d32 */
.L_x_627:
[----:B------:R-:W-:Y:S05]  /*25ed0*/  BSYNC B1 ;  /* 0x0000000000017941 */ /* 0x000fea0003800000 */
.L_x_626:
[----:B------:R-:W-:-:S03]  /*25ee0*/  UMOV UR4, 0xffffffff ;  /* 0xffffffff00047882 */ /* 0x000fc60000000000 */
[----:B------:R-:W-:Y:S05]  /*25ef0*/  BRA.DIV UR4, `(.L_x_628) ;  /* 0x000000ce04887947 */ /* 0x000fea000b800000 */
[----:B--2---:R2:W0:Y:S04]  /*25f00*/  SHFL.IDX PT, R0, R3, 0x1, 0x181f ;  /* 0x00381f0003007f89 */ /* 0x00442800000e0000 */
[----:B---34-:R2:W3:Y:S02]  /*25f10*/  SHFL.IDX PT, R14, R2, 0x1, 0x181f ;  /* 0x00381f00020e7f89 */ /* 0x0184e400000e0000 */
.L_x_950:
        /* <DEDUP_REMOVED lines=17> */
.L_x_630:
[----:B------:R-:W-:Y:S05]  /*26030*/  BSYNC B1 ;  /* 0x0000000000017941 */ /* 0x000fea0003800000 */
.L_x_629:
[----:B------:R-:W-:-:S03]  /*26040*/  UMOV UR4, 0xffffffff ;  /* 0xffffffff00047882 */ /* 0x000fc60000000000 */
[----:B------:R-:W-:Y:S05]  /*26050*/  BRA.DIV UR4, `(.L_x_631) ;  /* 0x000000ce04787947 */ /* 0x000fea000b800000 */
[----:B0-----:R0:W0:Y:S04]  /*26060*/  SHFL.IDX PT, R0, R3, 0x2, 0x181f ;  /* 0x00581f0003007f89 */ /* 0x00102800000e0000 */
[----:B---34-:R3:W4:Y:S02]  /*26070*/  SHFL.IDX PT, R14, R2, 0x2, 0x181f ;  /* 0x00581f00020e7f89 */ /* 0x01872400000e0000 */
.L_x_954:
        /* <DEDUP_REMOVED lines=8> */
[-C--:B----4-:R-:W-:Y:S02]  /*26100*/  @!P3 LEA R12, P0, R7, R14.reuse, 0x1 ;  /* 0x0000000e070cb211 */ /* 0x090fe400078008ff */
        /* <DEDUP_REMOVED lines=8> */
.L_x_633:
[----:B------:R-:W-:Y:S05]  /*26190*/  BSYNC B1 ;  /* 0x0000000000017941 */ /* 0x000fea0003800000 */
.L_x_632:
[----:B------:R-:W-:-:S03]  /*261a0*/  UMOV UR4, 0xffffffff ;  /* 0xffffffff00047882 */ /* 0x000fc60000000000 */
[----:B------:R-:W-:Y:S05]  /*261b0*/  BRA.DIV UR4, `(.L_x_634) ;  /* 0x000000ce04687947 */ /* 0x000fea000b800000 */
[----:B0-----:R0:W0:Y:S04]  /*261c0*/  SHFL.IDX PT, R0, R3, 0x3, 0x181f ;  /* 0x00781f0003007f89 */ /* 0x00102800000e0000 */
[----:B----4-:R4:W0:Y:S02]  /*261d0*/  SHFL.IDX PT, R14, R2, 0x3, 0x181f ;  /* 0x00781f00020e7f89 */ /* 0x01082400000e0000 */
.L_x_958:
[----:B-1234-:R-:W-:-:S05]  /*261e0*/  VIADD R2, R6, 0x60 ;  /* 0x0000006006027836 */ /* 0x01efca0000000000 */
[----:B------:R-:W-:-:S13]  /*261f0*/  ISETP.GE.AND P0, PT, R2, R21, PT ;  /* 0x000000150200720c */ /* 0x000fda0003f06270 */
[----:B------:R-:W-:Y:S05]  /*26200*/  @P0 BRA `(.L_x_617) ;  /* 0x0000000000340947 */ /* 0x000fea0003800000 */
[----:B------:R-:W-:Y:S02]  /*26210*/  ULDC UR4, c[0x0][0xac8] ;  /* 0x0002b20000047ab9 */ /* 0x000fe40000000800 */
[----:B------:R-:W-:Y:S02]  /*26220*/  ISETP.GE.AND P3, PT, R7, UR4, PT ;  /* 0x0000000407007c0c */ /* 0x000fe4000bf66270 */
[----:B------:R-:W-:Y:S02]  /*26230*/  ISETP.GE.AND P4, PT, R9, UR4, PT ;  /* 0x0000000409007c0c */ /* 0x000fe4000bf86270 */
[----:B------:R-:W-:-:S09]  /*26240*/  ISETP.GE.AND P5, PT, R5, UR4, PT ;  /* 0x0000000405007c0c */ /* 0x000fd2000bfa6270 */
[-C--:B0-----:R-:W-:Y:S02]  /*26250*/  @!P3 LEA R2, P0, R7, R14.reuse, 0x1 ;  /* 0x0000000e0702b211 */ /* 0x081fe400078008ff */
[-C--:B------:R-:W-:Y:S02]  /*26260*/  @!P4 LEA R6, P1, R9, R14.reuse, 0x1 ;  /* 0x0000000e0906c211 */ /* 0x080fe400078208ff */
[----:B------:R-:W-:Y:S02]  /*26270*/  @!P5 LEA R14, P2, R5, R14, 0x1 ;  /* 0x0000000e050ed211 */ /* 0x000fe400078408ff */
[-C--:B------:R-:W-:Y:S02]  /*26280*/  @!P3 LEA.HI.X R3, R7, R0.reuse, R24, 0x1, P0 ;  /* 0x000000000703b211 */ /* 0x080fe400000f0c18 */
[-C--:B------:R-:W-:Y:S02]  /*26290*/  @!P4 LEA.HI.X R7, R9, R0.reuse, R10, 0x1, P1 ;  /* 0x000000000907c211 */ /* 0x080fe400008f0c0a */
[----:B------:R-:W-:Y:S01]  /*262a0*/  @!P5 LEA.HI.X R15, R5, R0, R8, 0x1, P2 ;  /* 0x00000000050fd211 */ /* 0x000fe200010f0c08 */
[----:B------:R0:W-:Y:S04]  /*262b0*/  @!P3 ST.E.128 desc[UR50][R2.64], RZ ;  /* 0x000000ff0200b985 */ /* 0x0001e8000c101d32 */
[----:B------:R0:W-:Y:S04]  /*262c0*/  @!P4 ST.E.128 desc[UR50][R6.64], RZ ;  /* 0x000000ff0600c985 */ /* 0x0001e8000c101d32 */
[----:B------:R0:W-:Y:S02]  /*262d0*/  @!P5 ST.E.128 desc[UR50][R14.64], RZ ;  /* 0x000000ff0e00d985 */ /* 0x0001e4000c101d32 */
.L_x_617:
[----:B------:R-:W-:Y:S05]  /*262e0*/  BSYNC B0 ;  /* 0x0000000000007941 */ /* 0x000fea0003800000 */
.L_x_602:
[----:B------:R-:W-:Y:S02]  /*262f0*/  ULDC UR4, c[0x0][0xc3c] ;  /* 0x00030f0000047ab9 */ /* 0x000fe40000000800 */
[----:B------:R-:W-:-:S13]  /*26300*/  ISETP.GE.AND P0, PT, R131, UR4, PT ;  /* 0x0000000483007c0c */ /* 0x000fda000bf06270 */
[----:B------:R-:W-:Y:S05]  /*26310*/  @!P0 BRA `(.L_x_635) ;  /* 0xfffffdb400a08947 */ /* 0x000fea000383ffff */
[----:B------:R-:W-:Y:S05]  /*26320*/  BRA `(.L_x_423) ;  /* 0x0000008400e47947 */ /* 0x000fea0003800000 */
.L_x_421:
[----:B------:R-:W-:-:S08]  /*26330*/  NOP ;  /* 0x0000000000007918 */ /* 0x000fd00000000000 */
[----:B------:R-:W0:-:S00]  /*26340*/  USETMAXREG.DEALLOC.CTAPOOL 0x28 ;  /* 0x00000028000079c8 */ /* 0x000e0000080e0500 */
[----:B0-----:R-:W2:Y:S01]  /*26350*/  LDL.LU R3, [R1+0x8] ;  /* 0x0000080001037983 */ /* 0x001ea20000300800 */
[----:B------:R-:W-:-:S06]  /*26360*/  LOP3.LUT R0, R0, 0x3, RZ, 0xc0, !PT ;  /* 0x0000000300007812 */ /* 0x000fcc00078ec0ff */
[----:B------:R-:W0:Y:S02]  /*26370*/  SHFL.IDX PT, R0, R0, RZ, 0x1f ;  /* 0x00001fff00007589 */ /* 0x000e2400000e0000 */
[----:B0-----:R-:W-:-:S13]  /*26380*/  ISETP.NE.AND P0, PT, R0, RZ, PT ;  /* 0x000000ff0000720c */ /* 0x001fda0003f05270 */
[----:B------:R-:W-:Y:S01]  /*26390*/  @P0 BAR.SYNC.DEFER_BLOCKING 0x5, 0x180 ;  /* 0x0146000000000b1d */ /* 0x000fe20000010000 */
[----:B--2---:R-:W-:-:S04]  /*263a0*/  LOP3.LUT R3, R3, 0xffffff7f, RZ, 0xc0, !PT ;  /* 0xffffff7f03037812 */ /* 0x004fc800078ec0ff */
[----:B------:R-:W-:-:S05]  /*263b0*/  @P0 LOP3.LUT R3, R3, 0x80, RZ, 0xfc, !PT ;  /* 0x0000008003030812 */ /* 0x000fca00078efcff */
[----:B------:R0:W-:Y:S02]  /*263c0*/  STL [R1+0x8], R3 ;  /* 0x0000080301007387 */ /* 0x0001e40000100800 */
[----:B0-----:R-:W-:-:S04]  /*263d0*/  @P0 MOV R3, 0x400 ;  /* 0x0000040000030802 */ /* 0x001fc80000000f00 */
[----:B------:R-:W-:-:S05]  /*263e0*/  @P0 LEA R2, R2, R3, 0x18 ;  /* 0x0000000302020211 */ /* 0x000fca00078ec0ff */
[----:B------:R0:W1:Y:S01]  /*263f0*/  @P0 LDS.128 R16, [R2+0x334d0] ;  /* 0x0334d00002100984 */ /* 0x0000620000000c00 */
[----:B------:R-:W-:Y:S06]  /*26400*/  @P0 BAR.ARV 0x4, 0x180 ;  /* 0x0106000000000b1d */ /* 0x000fec0000002000 */
[----:B------:R-:W-:Y:S05]  /*26410*/  @P0 BRA `(.L_x_636) ;  /* 0x0000000800980947 */ /* 0x000fea0003800000 */
[----:B------:R-:W2:Y:S01]  /*26420*/  S2R R4, SR_TID.X ;  /* 0x0000000000047919 */ /* 0x000ea20000002100 */
[----:B------:R-:W-:Y:S01]  /*26430*/  ULDC UR4, c[0x0][0xc3c] ;  /* 0x00030f0000047ab9 */ /* 0x000fe20000000800 */
[----:B------:R-:W-:Y:S02]  /*26440*/  IMAD.MOV.U32 R0, RZ, RZ, RZ ;  /* 0x000000ffff007224 */ /* 0x000fe400078e00ff */
[----:B------:R-:W-:Y:S01]  /*26450*/  IMAD.MOV.U32 R9, RZ, RZ, RZ ;  /* 0x000000ffff097224 */ /* 0x000fe200078e00ff */
[----:B------:R-:W3:Y:S01]  /*26460*/  S2UR UR6, SR_CTAID.X ;  /* 0x00000000000679c3 */ /* 0x000ee20000002500 */
[----:B------:R-:W-:Y:S01]  /*26470*/  ULDC UR5, c[0x0][0xc38] ;  /* 0x00030e0000057ab9 */ /* 0x000fe20000000800 */
[----:B--2---:R-:W-:-:S04]  /*26480*/  LOP3.LUT R7, R4, 0x1f, RZ, 0xc0, !PT ;  /* 0x0000001f04077812 */ /* 0x004fc800078ec0ff */
[----:B------:R-:W-:-:S04]  /*26490*/  ISETP.NE.AND P0, PT, R7, 0x1f, PT ;  /* 0x0000001f0700780c */ /* 0x000fc80003f05270 */
[----:B------:R-:W-:-:S13]  /*264a0*/  ISETP.GE.OR P1, PT, R7, UR4, !P0 ;  /* 0x0000000407007c0c */ /* 0x000fda000c726670 */
[----:B------:R-:W2:Y:S08]  /*264b0*/  @!P1 LDC.64 R4, c[0x0][0xc80] ;  /* 0x00032000ff049b82 */ /* 0x000eb00000000a00 */
[----:B0-----:R-:W0:Y:S01]  /*264c0*/  @!P1 LDC.64 R2, c[0x0][0xc78] ;  /* 0x00031e00ff029b82 */ /* 0x001e220000000a00 */
[----:B--2---:R-:W-:-:S05]  /*264d0*/  @!P1 IMAD.WIDE.U32 R4, R7, 0x4, R4 ;  /* 0x0000000407049825 */ /* 0x004fca00078e0004 */
[----:B------:R-:W2:Y:S01]  /*264e0*/  @!P1 LDG.E R0, desc[UR50][R4.64] ;  /* 0x0000003204009981 */ /* 0x000ea2000c1e1900 */
[----:B0-----:R-:W-:-:S05]  /*264f0*/  @!P1 IMAD.WIDE.U32 R2, R7, 0x4, R2 ;  /* 0x0000000407029825 */ /* 0x001fca00078e0002 */
[----:B------:R-:W2:Y:S01]  /*26500*/  @!P1 LDG.E R9, desc[UR50][R2.64] ;  /* 0x0000003202099981 */ /* 0x000ea2000c1e1900 */
[C---:B------:R-:W-:Y:S02]  /*26510*/  ISETP.NE.AND P1, PT, R7.reuse, RZ, PT ;  /* 0x000000ff0700720c */ /* 0x040fe40003f25270 */
[C---:B------:R-:W-:Y:S02]  /*26520*/  ISETP.GE.U32.AND P2, PT, R7.reuse, 0x2, PT ;  /* 0x000000020700780c */ /* 0x040fe40003f46070 */
[C---:B------:R-:W-:Y:S02]  /*26530*/  ISETP.GE.U32.AND P3, PT, R7.reuse, 0x4, PT ;  /* 0x000000040700780c */ /* 0x040fe40003f66070 */
[C---:B------:R-:W-:Y:S02]  /*26540*/  ISETP.GE.U32.AND P4, PT, R7.reuse, 0x8, PT ;  /* 0x000000080700780c */ /* 0x040fe40003f86070 */
[----:B------:R-:W-:Y:S01]  /*26550*/  ISETP.GE.U32.AND P5, PT, R7, 0x10, PT ;  /* 0x000000100700780c */ /* 0x000fe20003fa6070 */
[----:B------:R-:W-:Y:S01]  /*26560*/  UMOV UR4, URZ ;  /* 0x0000003f00047c82 */ /* 0x000fe20008000000 */
[----:B--2---:R-:W-:-:S05]  /*26570*/  IMAD R6, R0, R9, RZ ;  /* 0x0000000900067224 */ /* 0x004fca00078e02ff */
[----:B------:R-:W0:Y:S02]  /*26580*/  SHFL.UP PT, R8, R6, 0x1, RZ ;  /* 0x0420000006087989 */ /* 0x000e2400000e00ff */
[----:B0-----:R-:W-:-:S04]  /*26590*/  SEL R11, R8, RZ, P1 ;  /* 0x000000ff080b7207 */ /* 0x001fc80000800000 */
[----:B------:R-:W-:-:S05]  /*265a0*/  IADD3 R11, R6, R11, RZ ;  /* 0x0000000b060b7210 */ /* 0x000fca0007ffe0ff */
        /* <DEDUP_REMOVED lines=12> */
[----:B------:R-:W0:Y:S02]  /*26670*/  SHFL.IDX PT, R6, R5, 0x1f, 0x1f ;  /* 0x03e01f0005067f89 */ /* 0x000e2400000e0000 */
[----:B0-----:R-:W-:-:S05]  /*26680*/  IMAD R6, R6, UR5, RZ ;  /* 0x0000000506067c24 */ /* 0x001fca000f8e02ff */
[----:B---3--:R-:W-:Y:S01]  /*26690*/  ISETP.GT.AND P6, PT, R6, UR6, PT ;  /* 0x0000000606007c0c */ /* 0x008fe2000bfc4270 */
[----:B------:R-:W-:-:S12]  /*266a0*/  IMAD.MOV.U32 R3, RZ, RZ, R6 ;  /* 0x000000ffff037224 */ /* 0x000fd800078e0006 */
[----:B------:R-:W-:Y:S05]  /*266b0*/  @P6 BRA `(.L_x_637) ;  /* 0x0000000000a06947 */ /* 0x000fea0003800000 */
[----:B------:R-:W-:Y:S01]  /*266c0*/  MOV R6, R3 ;  /* 0x0000000300067202 */ /* 0x000fe20000000f00 */
[----:B------:R-:W-:Y:S01]  /*266d0*/  UMOV UR4, URZ ;  /* 0x0000003f00047c82 */ /* 0x000fe20008000000 */
[----:B------:R-:W-:-:S05]  /*266e0*/  ULDC UR5, c[0x0][0xc38] ;  /* 0x00030e0000057ab9 */ /* 0x000fca0000000800 */
.L_x_639:
[----:B------:R-:W0:Y:S01]  /*266f0*/  LDC R0, c[0x0][0xc3c] ;  /* 0x00030f00ff007b82 */ /* 0x000e220000000800 */
[----:B------:R-:W-:Y:S01]  /*26700*/  UIADD3 UR4, UR4, 0x1f, URZ ;  /* 0x0000001f04047890 */ /* 0x000fe2000fffe03f */
[----:B------:R-:W-:Y:S02]  /*26710*/  ULDC UR7, c[0x0][0xc3c] ;  /* 0x00030f0000077ab9 */ /* 0x000fe40000000800 */
[----:B-1----:R-:W-:-:S03]  /*26720*/  IMAD.U32 R19, RZ, RZ, UR7 ;  /* 0x00000007ff137e24 */ /* 0x002fc6000f8e00ff */
[----:B0-----:R-:W-:-:S13]  /*26730*/  ISETP.LE.AND P6, PT, R0, UR4, PT ;  /* 0x0000000400007c0c */ /* 0x001fda000bfc3270 */
[----:B------:R-:W-:Y:S05]  /*26740*/  @P6 BRA `(.L_x_638) ;  /* 0x0000000400a86947 */ /* 0x000fea0003800000 */
[----:B------:R-:W-:-:S05]  /*26750*/  VIADD R9, R7, UR4 ;  /* 0x0000000407097c36 */ /* 0x000fca0008000000 */
[----:B------:R-:W-:Y:S01]  /*26760*/  ISETP.GE.OR P6, PT, R9, R0, !P0 ;  /* 0x000000000900720c */ /* 0x000fe200047c6670 */
[----:B------:R-:W-:-:S12]  /*26770*/  IMAD.MOV.U32 R0, RZ, RZ, RZ ;  /* 0x000000ffff007224 */ /* 0x000fd800078e00ff */
[----:B------:R-:W0:Y:S08]  /*26780*/  @!P6 LDC.64 R4, c[0x0][0xc80] ;  /* 0x00032000ff04eb82 */ /* 0x000e300000000a00 */
[----:B------:R-:W1:Y:S01]  /*26790*/  @!P6 LDC.64 R2, c[0x0][0xc78] ;  /* 0x00031e00ff02eb82 */ /* 0x000e620000000a00 */
[----:B0-----:R-:W-:-:S05]  /*267a0*/  @!P6 IMAD.WIDE R4, R9, 0x4, R4 ;  /* 0x000000040904e825 */ /* 0x001fca00078e0204 */
[----:B------:R-:W2:Y:S01]  /*267b0*/  @!P6 LDG.E R0, desc[UR50][R4.64] ;  /* 0x000000320400e981 */ /* 0x000ea2000c1e1900 */
[----:B-1----:R-:W-:-:S04]  /*267c0*/  @!P6 IMAD.WIDE R2, R9, 0x4, R2 ;  /* 0x000000040902e825 */ /* 0x002fc800078e0202 */
[----:B------:R-:W-:-:S06]  /*267d0*/  IMAD.MOV.U32 R9, RZ, RZ, RZ ;  /* 0x000000ffff097224 */ /* 0x000fcc00078e00ff */
[----:B------:R-:W2:Y:S02]  /*267e0*/  @!P6 LDG.E R9, desc[UR50][R2.64] ;  /* 0x000000320209e981 */ /* 0x000ea4000c1e1900 */
[----:B--2---:R-:W-:-:S05]  /*267f0*/  IMAD R13, R0, R9, RZ ;  /* 0x00000009000d7224 */ /* 0x004fca00078e02ff */
[----:B------:R-:W0:Y:S02]  /*26800*/  SHFL.UP PT, R8, R13, 0x1, RZ ;  /* 0x042000000d087989 */ /* 0x000e2400000e00ff */
[----:B0-----:R-:W-:-:S05]  /*26810*/  SEL R8, R8, RZ, P1 ;  /* 0x000000ff08087207 */ /* 0x001fca0000800000 */
[----:B------:R-:W-:-:S05]  /*26820*/  IMAD.IADD R8, R13, 0x1, R8 ;  /* 0x000000010d087824 */ /* 0x000fca00078e0208 */
        /* <DEDUP_REMOVED lines=13> */
[----:B0-----:R-:W-:-:S04]  /*26900*/  IMAD R3, R2, UR5, RZ ;  /* 0x0000000502037c24 */ /* 0x001fc8000f8e02ff */
[----:B------:R-:W-:-:S05]  /*26910*/  IMAD.IADD R6, R3, 0x1, R6 ;  /* 0x0000000103067824 */ /* 0x000fca00078e0206 */
[----:B------:R-:W-:-:S13]  /*26920*/  ISETP.GT.AND P6, PT, R6, UR6, PT ;  /* 0x0000000606007c0c */ /* 0x000fda000bfc4270 */
[----:B------:R-:W-:Y:S05]  /*26930*/  @!P6 BRA `(.L_x_639) ;  /* 0xfffffffc006ce947 */ /* 0x000fea000383ffff */
.L_x_637:
[----:B------:R-:W-:Y:S02]  /*26940*/  IMAD.IADD R10, R6, 0x1, -R3 ;  /* 0x00000001060a7824 */ /* 0x000fe400078e0a03 */
[----:B-1----:R-:W-:Y:S02]  /*26950*/  IMAD.MOV.U32 R16, RZ, RZ, RZ ;  /* 0x000000ffff107224 */ /* 0x002fe400078e00ff */
[----:B------:R-:W-:-:S05]  /*26960*/  IMAD R2, R5, UR5, R10 ;  /* 0x0000000505027c24 */ /* 0x000fca000f8e020a */
[----:B------:R-:W-:-:S13]  /*26970*/  ISETP.GT.AND P0, PT, R2, UR6, PT ;  /* 0x0000000602007c0c */ /* 0x000fda000bf04270 */
[----:B------:R-:W-:-:S04]  /*26980*/  VOTE.ANY R6, PT, !P0 ;  /* 0x0000000000067806 */ /* 0x000fc800040e0100 */
[----:B------:R-:W0:Y:S01]  /*26990*/  POPC R19, R6 ;  /* 0x0000000600137309 */ /* 0x000e220000000000 */
[----:B------:R-:W-:Y:S01]  /*269a0*/  ISETP.NE.AND P0, PT, R6, RZ, PT ;  /* 0x000000ff0600720c */ /* 0x000fe20003f05270 */
[----:B0-----:R-:W0:Y:S04]  /*269b0*/  SHFL.IDX PT, R0, R0, R19, 0x1f ;  /* 0x00001f1300007589 */ /* 0x001e2800000e0000 */
[----:B------:R1:W2:Y:S01]  /*269c0*/  SHFL.IDX PT, R9, R9, R19, 0x1f ;  /* 0x00001f1309097589 */ /* 0x0002a200000e0000 */
[----:B0-----:R-:W-:-:S04]  /*269d0*/  IABS R4, R0 ;  /* 0x0000000000047213 */ /* 0x001fc80000000000 */
[----:B------:R-:W0:Y:S08]  /*269e0*/  I2F.RP R8, R4 ;  /* 0x0000000400087306 */ /* 0x000e300000209400 */
[----:B0-----:R-:W0:Y:S02]  /*269f0*/  MUFU.RCP R8, R8 ;  /* 0x0000000800087308 */ /* 0x001e240000001000 */
[----:B0-----:R-:W-:-:S06]  /*26a00*/  IADD3 R2, R8, 0xffffffe, RZ ;  /* 0x0ffffffe08027810 */ /* 0x001fcc0007ffe0ff */
[----:B------:R-:W0:Y:S02]  /*26a10*/  F2I.FTZ.U32.TRUNC.NTZ R3, R2 ;  /* 0x0000000200037305 */ /* 0x000e24000021f000 */
[----:B0-----:R-:W-:Y:S01]  /*26a20*/  IMAD.MOV R11, RZ, RZ, -R3 ;  /* 0x000000ffff0b7224 */ /* 0x001fe200078e0a03 */
[----:B-12---:R-:W-:Y:S06]  /*26a30*/  @!P0 BRA `(.L_x_640) ;  /* 0x0000000000088947 */ /* 0x006fec0003800000 */
[----:B------:R-:W-:-:S06]  /*26a40*/  VIADD R16, R19, 0xffffffff ;  /* 0xffffffff13107836 */ /* 0x000fcc0000000000 */
[----:B------:R0:W1:Y:S02]  /*26a50*/  SHFL.IDX PT, R16, R5, R16, 0x1f ;  /* 0x00001f1005107589 */ /* 0x00006400000e0000 */
.L_x_640:
[----:B-1----:R-:W-:Y:S01]  /*26a60*/  IMAD R16, R16, UR5, R10 ;  /* 0x0000000510107c24 */ /* 0x002fe2000f8e020a */
[----:B------:R-:W-:Y:S01]  /*26a70*/  IABS R10, R0 ;  /* 0x00000000000a7213 */ /* 0x000fe20000000000 */
[----:B------:R-:W-:Y:S01]  /*26a80*/  IMAD R11, R11, R4, RZ ;  /* 0x000000040b0b7224 */ /* 0x000fe200078e02ff */
[----:B0-----:R-:W-:Y:S01]  /*26a90*/  IABS R5, R9 ;  /* 0x0000000900057213 */ /* 0x001fe20000000000 */
[----:B------:R-:W-:Y:S01]  /*26aa0*/  IMAD.MOV.U32 R2, RZ, RZ, RZ ;  /* 0x000000ffff027224 */ /* 0x000fe200078e00ff */
[----:B------:R-:W-:Y:S01]  /*26ab0*/  IADD3 R17, -R16, UR6, RZ ;  /* 0x0000000610117c10 */ /* 0x000fe2000fffe1ff */
[----:B------:R-:W-:Y:S01]  /*26ac0*/  IMAD.MOV R10, RZ, RZ, -R10 ;  /* 0x000000ffff0a7224 */ /* 0x000fe200078e0a0a */
[----:B------:R-:W0:Y:S01]  /*26ad0*/  I2F.RP R6, R5 ;  /* 0x0000000500067306 */ /* 0x000e220000209400 */
[----:B------:R-:W-:Y:S01]  /*26ae0*/  IMAD.HI.U32 R2, R3, R11, R2 ;  /* 0x0000000b03027227 */ /* 0x000fe200078e0002 */
[----:B------:R-:W-:-:S03]  /*26af0*/  IABS R8, R17 ;  /* 0x0000001100087213 */ /* 0x000fc60000000000 */
[----:B------:R-:W-:Y:S01]  /*26b00*/  VIADD R19, R19, UR4 ;  /* 0x0000000413137c36 */ /* 0x000fe20008000000 */
[----:B------:R-:W-:Y:S01]  /*26b10*/  MOV R3, R8 ;  /* 0x0000000800037202 */ /* 0x000fe20000000f00 */
[----:B------:R-:W-:-:S04]  /*26b20*/  IMAD.MOV.U32 R8, RZ, RZ, R10 ;  /* 0x000000ffff087224 */ /* 0x000fc800078e000a */
        /* <DEDUP_REMOVED lines=9> */
[----:B------:R0:W1:Y:S01]  /*26bc0*/  F2I.FTZ.U32.TRUNC.NTZ R3, R8 ;  /* 0x0000000800037305 */ /* 0x000062000021f000 */
[----:B------:R-:W-:Y:S02]  /*26bd0*/  ISETP.NE.AND P1, PT, R0, RZ, PT ;  /* 0x000000ff0000720c */ /* 0x000fe40003f25270 */
[----:B------:R-:W-:-:S02]  /*26be0*/  ISETP.GE.AND P2, PT, R4, RZ, PT ;  /* 0x000000ff0400720c */ /* 0x000fc40003f46270 */
[----:B0-----:R-:W-:-:S05]  /*26bf0*/  IABS R8, R9 ;  /* 0x0000000900087213 */ /* 0x001fca0000000000 */
[----:B------:R-:W-:Y:S02]  /*26c00*/  @P0 VIADD R2, R2, 0x1 ;  /* 0x0000000102020836 */ /* 0x000fe40000000000 */
[----:B------:R-:W-:-:S03]  /*26c10*/  IMAD.MOV R8, RZ, RZ, -R8 ;  /* 0x000000ffff087224 */ /* 0x000fc600078e0a08 */
[----:B------:R-:W-:Y:S01]  /*26c20*/  MOV R6, R2 ;  /* 0x0000000200067202 */ /* 0x000fe20000000f00 */
[----:B-1----:R-:W-:-:S04]  /*26c30*/  IMAD.MOV R2, RZ, RZ, -R3 ;  /* 0x000000ffff027224 */ /* 0x002fc800078e0a03 */
[----:B------:R-:W-:Y:S01]  /*26c40*/  @!P2 IMAD.MOV R6, RZ, RZ, -R6 ;  /* 0x000000ffff06a224 */ /* 0x000fe200078e0a06 */
[----:B------:R-:W-:Y:S01]  /*26c50*/  @!P1 LOP3.LUT R6, RZ, R0, RZ, 0x33, !PT ;  /* 0x00000000ff069212 */ /* 0x000fe200078e33ff */
[----:B------:R-:W-:Y:S02]  /*26c60*/  IMAD R11, R2, R5, RZ ;  /* 0x00000005020b7224 */ /* 0x000fe400078e02ff */
[----:B------:R-:W-:Y:S01]  /*26c70*/  IMAD.MOV.U32 R2, RZ, RZ, RZ ;  /* 0x000000ffff027224 */ /* 0x000fe200078e00ff */
[-C--:B------:R-:W-:Y:S01]  /*26c80*/  IABS R4, R6.reuse ;  /* 0x0000000600047213 */ /* 0x080fe20000000000 */
[----:B------:R-:W-:Y:S02]  /*26c90*/  IMAD R0, R0, R6, RZ ;  /* 0x0000000600007224 */ /* 0x000fe400078e02ff */
[----:B------:R-:W-:-:S04]  /*26ca0*/  IMAD.HI.U32 R2, R3, R11, R2 ;  /* 0x0000000b03027227 */ /* 0x000fc800078e0002 */
[----:B------:R-:W-:Y:S01]  /*26cb0*/  IMAD.MOV.U32 R3, RZ, RZ, R4 ;  /* 0x000000ffff037224 */ /* 0x000fe200078e0004 */
[----:B------:R-:W-:Y:S01]  /*26cc0*/  MOV R4, R8 ;  /* 0x0000000800047202 */ /* 0x000fe20000000f00 */
[----:B------:R-:W-:Y:S02]  /*26cd0*/  IMAD.IADD R17, R17, 0x1, -R0 ;  /* 0x0000000111117824 */ /* 0x000fe400078e0a00 */
[----:B------:R-:W-:-:S04]  /*26ce0*/  IMAD.HI.U32 R2, R2, R3, RZ ;  /* 0x0000000302027227 */ /* 0x000fc800078e00ff */
[----:B------:R-:W-:Y:S01]  /*26cf0*/  IMAD R4, R2, R4, R3 ;  /* 0x0000000402047224 */ /* 0x000fe200078e0203 */
[----:B------:R-:W-:-:S04]  /*26d00*/  LOP3.LUT R3, R6, R9, RZ, 0x3c, !PT ;  /* 0x0000000906037212 */ /* 0x000fc800078e3cff */
[----:B------:R-:W-:Y:S02]  /*26d10*/  ISETP.GT.U32.AND P1, PT, R5, R4, PT ;  /* 0x000000040500720c */ /* 0x000fe40003f24070 */
[----:B------:R-:W-:-:S11]  /*26d20*/  ISETP.GE.AND P2, PT, R3, RZ, PT ;  /* 0x000000ff0300720c */ /* 0x000fd60003f46270 */
[----:B------:R-:W-:Y:S02]  /*26d30*/  @!P1 IMAD.IADD R4, R4, 0x1, -R5 ;  /* 0x0000000104049824 */ /* 0x000fe400078e0a05 */
[----:B------:R-:W-:Y:S01]  /*26d40*/  @!P1 VIADD R2, R2, 0x1 ;  /* 0x0000000102029836 */ /* 0x000fe20000000000 */
[----:B------:R-:W-:Y:S02]  /*26d50*/  ISETP.NE.AND P1, PT, R9, RZ, PT ;  /* 0x000000ff0900720c */ /* 0x000fe40003f25270 */
[----:B------:R-:W-:-:S13]  /*26d60*/  ISETP.GE.U32.AND P0, PT, R4, R5, PT ;  /* 0x000000050400720c */ /* 0x000fda0003f06070 */
[----:B------:R-:W-:-:S04]  /*26d70*/  @P0 VIADD R2, R2, 0x1 ;  /* 0x0000000102020836 */ /* 0x000fc80000000000 */
[----:B------:R-:W-:Y:S01]  /*26d80*/  @!P2 IMAD.MOV R2, RZ, RZ, -R2 ;  /* 0x000000ffff02a224 */ /* 0x000fe200078e0a02 */
[----:B------:R-:W-:-:S05]  /*26d90*/  @!P1 LOP3.LUT R2, RZ, R9, RZ, 0x33, !PT ;  /* 0x00000009ff029212 */ /* 0x000fca00078e33ff */
[----:B------:R-:W-:-:S04]  /*26da0*/  IMAD.MOV R18, RZ, RZ, -R2 ;  /* 0x000000ffff127224 */ /* 0x000fc800078e0a02 */
[C---:B------:R-:W-:Y:S01]  /*26db0*/  IMAD R18, R9.reuse, R18, R6 ;  /* 0x0000001209127224 */ /* 0x040fe200078e0206 */
[----:B------:R-:W-:-:S05]  /*26dc0*/  LEA R9, R9, R2, 0x18 ;  /* 0x0000000209097211 */ /* 0x000fca00078ec0ff */
[----:B------:R-:W-:Y:S01]  /*26dd0*/  IMAD R18, R18, 0x10000, R9 ;  /* 0x0001000012127824 */ /* 0x000fe200078e0209 */
[----:B------:R-:W-:Y:S06]  /*26de0*/  BRA `(.L_x_641) ;  /* 0x00000000000c7947 */ /* 0x000fec0003800000 */
.L_x_638:
[----:B------:R-:W-:Y:S01]  /*26df0*/  IMAD.MOV.U32 R17, RZ, RZ, RZ ;  /* 0x000000ffff117224 */ /* 0x000fe200078e00ff */
[----:B------:R-:W-:Y:S01]  /*26e00*/  MOV R18, RZ ;  /* 0x000000ff00127202 */ /* 0x000fe20000000f00 */
[----:B------:R-:W-:-:S07]  /*26e10*/  IMAD.U32 R16, RZ, RZ, UR6 ;  /* 0x00000006ff107e24 */ /* 0x000fce000f8e00ff */
.L_x_641:
[----:B------:R-:W-:-:S13]  /*26e20*/  ISETP.NE.AND P0, PT, R7, RZ, PT ;  /* 0x000000ff0700720c */ /* 0x000fda0003f05270 */
[----:B------:R-:W0:Y:S01]  /*26e30*/  @!P0 S2R R3, SR_CgaCtaId ;  /* 0x0000000000038919 */ /* 0x000e220000008800 */
[----:B------:R-:W-:-:S04]  /*26e40*/  @!P0 MOV R0, 0x400 ;  /* 0x0000040000008802 */ /* 0x000fc80000000f00 */
[----:B0-----:R-:W-:-:S05]  /*26e50*/  @!P0 LEA R0, R3, R0, 0x18 ;  /* 0x0000000003008211 */ /* 0x001fca00078ec0ff */
[----:B------:R2:W-:Y:S01]  /*26e60*/  @!P0 STS.128 [R0+0x334d0], R16 ;  /* 0x0334d01000008388 */ /* 0x0005e20000000c00 */
[----:B------:R-:W-:Y:S06]  /*26e70*/  BAR.ARV 0x5, 0x180 ;  /* 0x0146000000007b1d */ /* 0x000fec0000002000 */
.L_x_636:
[----:B------:R3:W-:Y:S01]  /*26e80*/  STL [R1+0x30], RZ ;  /* 0x000030ff01007387 */ /* 0x0007e20000100800 */
[----:B------:R-:W-:Y:S01]  /*26e90*/  ULDC UR4, c[0x0][0xc3c] ;  /* 0x00030f0000047ab9 */ /* 0x000fe20000000800 */
[----:B------:R-:W-:Y:S01]  /*26ea0*/  IMAD.MOV.U32 R33, RZ, RZ, 0x1 ;  /* 0x00000001ff217424 */ /* 0x000fe200078e00ff */
[----:B-1----:R-:W-:Y:S01]  /*26eb0*/  ISETP.GE.AND P0, PT, R19, UR4, PT ;  /* 0x0000000413007c0c */ /* 0x002fe2000bf06270 */
[----:B------:R-:W-:-:S12]  /*26ec0*/  IMAD.MOV.U32 R29, RZ, RZ, RZ ;  /* 0x000000ffff1d7224 */ /* 0x000fd800078e00ff */
[----:B---3--:R-:W-:Y:S05]  /*26ed0*/  @P0 BRA `(.L_x_642) ;  /* 0x0000007400fc0947 */ /* 0x008fea0003800000 */
[----:B------:R-:W0:Y:S01]  /*26ee0*/  S2R R9, SR_TID.X ;  /* 0x0000000000097919 */ /* 0x000e220000002100 */
[----:B------:R-:W1:Y:S01]  /*26ef0*/  S2UR UR4, SR_CgaCtaId ;  /* 0x00000000000479c3 */ /* 0x000e620000008800 */
[----:B------:R-:W-:Y:S01]  /*26f00*/  MOV R22, 0x400 ;  /* 0x0000040000167802 */ /* 0x000fe20000000f00 */
[----:B------:R-:W-:Y:S01]  /*26f10*/  BSSY B7, `(.L_x_642) ;  /* 0x000077b000077945 */ /* 0x000fe20003800000 */
[----:B------:R-:W-:Y:S01]  /*26f20*/  IMAD.MOV.U32 R35, RZ, RZ, 0x1 ;  /* 0x00000001ff237424 */ /* 0x000fe200078e00ff */
[----:B------:R-:W-:Y:S01]  /*26f30*/  ULDC.64 UR40, c[0x0][0x198] ;  /* 0x0000660000287ab9 */ /* 0x000fe20000000a00 */
[----:B------:R-:W-:Y:S01]  /*26f40*/  IMAD.MOV.U32 R31, RZ, RZ, RZ ;  /* 0x000000ffff1f7224 */ /* 0x000fe200078e00ff */
[----:B------:R-:W-:Y:S01]  /*26f50*/  ULOP3.LUT UR39, UR36, 0x2, URZ, 0xfc, !UPT ;  /* 0x0000000224277892 */ /* 0x000fe2000f8efc3f */
[----:B------:R-:W-:Y:S01]  /*26f60*/  IMAD.MOV.U32 R29, RZ, RZ, RZ ;  /* 0x000000ffff1d7224 */ /* 0x000fe200078e00ff */
[----:B------:R-:W-:Y:S01]  /*26f70*/  ULOP3.LUT UR37, UR36, 0x1, URZ, 0xfc, !UPT ;  /* 0x0000000124257892 */ /* 0x000fe2000f8efc3f */
[----:B------:R-:W-:Y:S01]  /*26f80*/  IMAD.MOV.U32 R33, RZ, RZ, 0x1 ;  /* 0x00000001ff217424 */ /* 0x000fe200078e00ff */
[----:B------:R-:W-:Y:S01]  /*26f90*/  ULDC UR38, c[0x0][0xc] ;  /* 0x0000030000267ab9 */ /* 0x000fe20000000800 */
[C---:B0-----:R-:W-:Y:S01]  /*26fa0*/  IMAD.SHL.U32 R2, R9.reuse, 0x40, RZ ;  /* 0x0000004009027824 */ /* 0x041fe200078e00ff */
[C---:B------:R-:W-:Y:S01]  /*26fb0*/  LOP3.LUT R11, R9.reuse, 0x7f, RZ, 0xc0, !PT ;  /* 0x0000007f090b7812 */ /* 0x040fe200078ec0ff */
[C---:B------:R-:W-:Y:S01]  /*26fc0*/  IMAD.SHL.U32 R36, R9.reuse, 0x10, RZ ;  /* 0x0000001009247824 */ /* 0x040fe200078e00ff */
[----:B------:R-:W-:Y:S01]  /*26fd0*/  SHF.R.U32.HI R3, RZ, 0x1, R9 ;  /* 0x00000001ff037819 */ /* 0x000fe20000011609 */
[----:B------:R-:W-:Y:S01]  /*26fe0*/  IMAD.SHL.U32 R6, R9, 0x2, RZ ;  /* 0x0000000209067824 */ /* 0x000fe200078e00ff */
[----:B--2---:R-:W-:Y:S01]  /*26ff0*/  LOP3.LUT R0, R2, 0x180, RZ, 0xc0, !PT ;  /* 0x0000018002007812 */ /* 0x004fe200078ec0ff */
[----:B------:R-:W-:Y:S01]  /*27000*/  IMAD.SHL.U32 R4, R11, 0x10, RZ ;  /* 0x000000100b047824 */ /* 0x000fe200078e00ff */
[----:B------:R-:W-:Y:S01]  /*27010*/  LOP3.LUT R5, R36, 0x1b0, RZ, 0xc0, !PT ;  /* 0x000001b024057812 */ /* 0x000fe200078ec0ff */
[----:B------:R-:W-:Y:S01]  /*27020*/  IMAD.SHL.U32 R8, R9, 0x4, RZ ;  /* 0x0000000409087824 */ /* 0x000fe200078e00ff */
[----:B------:R-:W-:-:S02]  /*27030*/  LOP3.LUT R3, R0, 0x30, R3, 0xf8, !PT ;  /* 0x0000003000037812 */ /* 0x000fc400078ef803 */
[----:B------:R-:W-:Y:S02]  /*27040*/  SHF.L.U32 R0, R9, 0x5, RZ ;  /* 0x0000000509007819 */ /* 0x000fe400000006ff */
[----:B------:R-:W-:Y:S02]  /*27050*/  LOP3.LUT R6, R5, 0x30, R6, 0x78, !PT ;  /* 0x0000003005067812 */ /* 0x000fe400078e7806 */
[----:B------:R-:W-:Y:S02]  /*27060*/  LOP3.LUT R5, R0, 0x80, RZ, 0xc0, !PT ;  /* 0x0000008000057812 */ /* 0x000fe400078ec0ff */
[----:B------:R-:W-:Y:S01]  /*27070*/  LOP3.LUT R7, R4, 0x600, RZ, 0xc0, !PT ;  /* 0x0000060004077812 */ /* 0x000fe200078ec0ff */
[----:B------:R-:W-:Y:S01]  /*27080*/  IMAD.SHL.U32 R4, R9, 0x8, RZ ;  /* 0x0000000809047824 */ /* 0x000fe200078e00ff */
[----:B------:R-:W-:Y:S02]  /*27090*/  LOP3.LUT R5, R5, 0x10, R9, 0xf8, !PT ;  /* 0x0000001005057812 */ /* 0x000fe400078ef809 */
[----:B------:R-:W-:-:S02]  /*270a0*/  LOP3.LUT R9, R7, 0x40, R36, 0xf8, !PT ;  /* 0x0000004007097812 */ /* 0x000fc400078ef824 */
[----:B------:R-:W-:Y:S02]  /*270b0*/  LOP3.LUT R3, R3, 0x30, R4, 0x78, !PT ;  /* 0x0000003003037812 */ /* 0x000fe400078e7804 */
[----:B------:R-:W-:Y:S02]  /*270c0*/  LOP3.LUT R7, R7, 0x60, R0, 0xf8, !PT ;  /* 0x0000006007077812 */ /* 0x000fe400078ef800 */
[----:B------:R-:W-:Y:S02]  /*270d0*/  LOP3.LUT R10, R9, R6, RZ, 0xfc, !PT ;  /* 0x00000006090a7212 */ /* 0x000fe400078efcff */
[----:B------:R-:W-:Y:S02]  /*270e0*/  LOP3.LUT R2, R3, 0x640, R2, 0xf8, !PT ;  /* 0x0000064003027812 */ /* 0x000fe400078ef802 */
[----:B------:R-:W-:Y:S01]  /*270f0*/  LOP3.LUT R5, R5, 0x10, R8, 0x78, !PT ;  /* 0x0000001005057812 */ /* 0x000fe200078e7808 */
[----:B------:R-:W-:Y:S01]  /*27100*/  STL [R1+0x10], R10 ;  /* 0x0000100a01007387 */ /* 0x000fe20000100800 */
[----:B------:R-:W-:-:S02]  /*27110*/  LOP3.LUT R4, R7, 0x100, R0, 0xf8, !PT ;  /* 0x0000010007047812 */ /* 0x000fc400078ef800 */
[----:B------:R-:W-:Y:S01]  /*27120*/  SHF.R.U32.HI R3, RZ, 0x2, R11 ;  /* 0x00000002ff037819 */ /* 0x000fe2000001160b */
[----:B------:R0:W-:Y:S01]  /*27130*/  STL [R1+0x18], R2 ;  /* 0x0000180201007387 */ /* 0x0001e20000100800 */
[----:B------:R-:W-:Y:S02]  /*27140*/  LOP3.LUT R36, R36, 0x30, RZ, 0xc0, !PT ;  /* 0x0000003024247812 */ /* 0x000fe400078ec0ff */
[----:B------:R-:W-:Y:S02]  /*27150*/  LOP3.LUT R0, R3, 0x60, R0, 0xf8, !PT ;  /* 0x0000006003007812 */ /* 0x000fe400078ef800 */
[----:B------:R-:W-:Y:S02]  /*27160*/  LOP3.LUT R3, R36, 0x80, RZ, 0xfc, !PT ;  /* 0x0000008024037812 */ /* 0x000fe400078efcff */
[----:B0-----:R-:W-:-:S05]  /*27170*/  LOP3.LUT R2, R4, R5, RZ, 0xfc, !PT ;  /* 0x0000000504027212 */ /* 0x001fca00078efcff */
[----:B------:R1:W-:Y:S04]  /*27180*/  STL [R1+0x14], R2 ;  /* 0x0000140201007387 */ /* 0x0003e80000100800 */
[----:B------:R-:W-:Y:S01]  /*27190*/  STL [R1+0x30], RZ ;  /* 0x000030ff01007387 */ /* 0x000fe20000100800 */
[----:B-1----:R-:W-:-:S04]  /*271a0*/  MOV R2, UR4 ;  /* 0x0000000400027c02 */ /* 0x002fc80008000f00 */
[----:B------:R-:W-:Y:S01]  /*271b0*/  LEA R22, R2, R22, 0x18 ;  /* 0x0000001602167211 */ /* 0x000fe200078ec0ff */
[----:B------:R0:W-:Y:S02]  /*271c0*/  STL [R1+0xc], R2 ;  /* 0x00000c0201007387 */ /* 0x0001e40000100800 */
[----:B0-----:R-:W-:Y:S02]  /*271d0*/  LOP3.LUT R2, R36, 0x40, RZ, 0xfc, !PT ;  /* 0x0000004024027812 */ /* 0x001fe400078efcff */
[----:B------:R-:W-:Y:S01]  /*271e0*/  LOP3.LUT R2, R0, 0x80, RZ, 0xfc, !PT ;  /* 0x0000008000027812 */ /* 0x000fe200078efcff */
[----:B------:R-:W-:-:S05]  /*271f0*/  IMAD.IADD R0, R22, 0x1, R10 ;  /* 0x0000000116007824 */ /* 0x000fca00078e020a */
[----:B------:R0:W-:Y:S02]  /*27200*/  STL [R1+0x1c], R0 ;  /* 0x00001c0001007387 */ /* 0x0001e40000100800 */
.L_x_764:
[----:B-123--:R-:W1:Y:S02]  /*27210*/  LDC.64 R2, c[0x0][0xc88] ;  /* 0x00032200ff027b82 */ /* 0x00ee640000000a00 */
[----:B-1----:R-:W-:-:S05]  /*27220*/  IMAD.WIDE R2, R19, 0x4, R2 ;  /* 0x0000000413027825 */ /* 0x002fca00078e0202 */
[----:B------:R-:W0:Y:S01]  /*27230*/  LDG.E R23, desc[UR50][R2.64] ;  /* 0x0000003202177981 */ /* 0x000e22000c1e1900 */
[----:B------:R-:W-:Y:S05]  /*27240*/  YIELD ;  /* 0x0000000000007946 */ /* 0x000fea0003800000 */
[----:B------:R-:W-:Y:S01]  /*27250*/  ULDC.64 UR4, c[0x0][0xa28] ;  /* 0x00028a0000047ab9 */ /* 0x000fe20000000a00 */
[----:B------:R-:W-:Y:S01]  /*27260*/  ULDC.64 UR8, c[0x0][0xa18] ;  /* 0x0002860000087ab9 */ /* 0x000fe20000000a00 */
[----:B------:R-:W-:Y:S01]  /*27270*/  ISETP.NE.U32.AND P0, PT, RZ, UR4, PT ;  /* 0x00000004ff007c0c */ /* 0x000fe2000bf05070 */
[----:B------:R-:W-:Y:S01]  /*27280*/  IMAD.MOV.U32 R37, RZ, RZ, RZ ;  /* 0x000000ffff257224 */ /* 0x000fe200078e00ff */
[----:B------:R-:W-:-:S02]  /*27290*/  ULDC.64 UR6, c[0x0][0xa10] ;  /* 0x0002840000067ab9 */ /* 0x000fc40000000a00 */
[----:B------:R-:W-:Y:S02]  /*272a0*/  ISETP.NE.AND.EX P0, PT, RZ, UR5, PT, P0 ;  /* 0x00000005ff007c0c */ /* 0x000fe4000bf05300 */
[----:B------:R-:W-:-:S04]  /*272b0*/  ISETP.NE.U32.AND P2, PT, RZ, UR6, PT ;  /* 0x00000006ff007c0c */ /* 0x000fc8000bf45070 */
[----:B------:R-:W-:Y:S02]  /*272c0*/  ISETP.NE.AND.EX P2, PT, RZ, UR7, PT, P2 ;  /* 0x00000007ff007c0c */ /* 0x000fe4000bf45320 */
[----:B------:R-:W-:Y:S02]  /*272d0*/  MOV R27, RZ ;  /* 0x000000ff001b7202 */ /* 0x000fe40000000f00 */
[----:B0---4-:R-:W-:-:S03]  /*272e0*/  SHF.R.S32.HI R0, RZ, 0x1f, R23 ;  /* 0x0000001fff007819 */ /* 0x011fc60000011417 */
[C---:B------:R-:W-:Y:S01]  /*272f0*/  @P0 LEA R2, P1, R23.reuse, UR4, 0x2 ;  /* 0x0000000417020c11 */ /* 0x040fe2000f8210ff */
[C---:B------:R-:W-:Y:S01]  /*27300*/  IMAD.SHL.U32 R24, R23.reuse, 0x4, RZ ;  /* 0x0000000417187824 */ /* 0x040fe200078e00ff */
[C-C-:B------:R-:W-:Y:S01]  /*27310*/  SHF.L.U64.HI R25, R23.reuse, 0x2, R0.reuse ;  /* 0x0000000217197819 */ /* 0x140fe20000010200 */
[----:B------:R0:W-:Y:S01]  /*27320*/  STL [R1+0x28], R0 ;  /* 0x0000280001007387 */ /* 0x0001e20000100800 */
[----:B------:R-:W-:Y:S01]  /*27330*/  @P0 LEA.HI.X R3, R23, UR5, R0, 0x2, P1 ;  /* 0x0000000517030c11 */ /* 0x000fe200088f1400 */
[----:B------:R-:W-:Y:S01]  /*27340*/  ULDC.64 UR4, c[0x0][0xa00] ;  /* 0x0002800000047ab9 */ /* 0x000fe20000000a00 */
[----:B------:R-:W-:-:S03]  /*27350*/  ISETP.NE.U32.AND P1, PT, RZ, UR8, PT ;  /* 0x00000008ff007c0c */ /* 0x000fc6000bf25070 */
[----:B------:R1:W5:Y:S01]  /*27360*/  @P0 LDG.E R37, desc[UR50][R2.64] ;  /* 0x0000003202250981 */ /* 0x000362000c1e1900 */
[----:B------:R-:W-:Y:S02]  /*27370*/  ISETP.NE.AND.EX P1, PT, RZ, UR9, PT, P1 ;  /* 0x00000009ff007c0c */ /* 0x000fe4000bf25310 */
[----:B------:R-:W-:Y:S01]  /*27380*/  ISETP.NE.U32.AND P0, PT, RZ, UR4, PT ;  /* 0x00000004ff007c0c */ /* 0x000fe2000bf05070 */
[----:B0-----:R-:W-:Y:S01]  /*27390*/  IMAD.MOV.U32 R0, RZ, RZ, RZ ;  /* 0x000000ffff007224 */ /* 0x001fe200078e00ff */
[C---:B------:R-:W-:Y:S02]  /*273a0*/  IADD3 R4, P4, R24.reuse, UR6, RZ ;  /* 0x0000000618047c10 */ /* 0x040fe4000ff9e0ff */
[----:B------:R-:W-:Y:S02]  /*273b0*/  ISETP.NE.AND.EX P0, PT, RZ, UR5, PT, P0 ;  /* 0x00000005ff007c0c */ /* 0x000fe4000bf05300 */
[----:B------:R-:W-:Y:S02]  /*273c0*/  IADD3.X R5, R25, UR7, RZ, P4, !PT ;  /* 0x0000000719057c10 */ /* 0x000fe4000a7fe4ff */
[----:B-1----:R-:W-:Y:S01]  /*273d0*/  IADD3 R2, P3, R24, UR4, RZ ;  /* 0x0000000418027c10 */ /* 0x002fe2000ff7e0ff */
[----:B------:R-:W-:-:S02]  /*273e0*/  ULDC UR4, c[0x0][0x288] ;  /* 0x0000a20000047ab9 */ /* 0x000fc40000000800 */
[----:B------:R-:W5:Y:S01]  /*273f0*/  @P2 LDG.E R0, desc[UR50][R4.64] ;  /* 0x0000003204002981 */ /* 0x000f62000c1e1900 */
[C---:B------:R-:W-:Y:S02]  /*27400*/  IADD3.X R3, R25.reuse, UR5, RZ, P3, !PT ;  /* 0x0000000519037c10 */ /* 0x040fe40009ffe4ff */
[----:B------:R-:W-:Y:S01]  /*27410*/  @P1 IADD3 R6, P3, R24, UR8, RZ ;  /* 0x0000000818061c10 */ /* 0x000fe2000ff7e0ff */
[----:B------:R-:W-:Y:S01]  /*27420*/  IMAD.U32 R8, RZ, RZ, UR4 ;  /* 0x00000004ff087e24 */ /* 0x000fe2000f8e00ff */
[----:B------:R-:W-:Y:S01]  /*27430*/  ULDC.64 UR4, c[0x0][0x418] ;  /* 0x0001060000047ab9 */ /* 0x000fe20000000a00 */
[----:B------:R-:W5:Y:S01]  /*27440*/  @P0 LDG.E R27, desc[UR50][R2.64] ;  /* 0x00000032021b0981 */ /* 0x000f62000c1e1900 */
[----:B------:R-:W-:-:S05]  /*27450*/  @P1 IADD3.X R7, R25, UR9, RZ, P3, !PT ;  /* 0x0000000919071c10 */ /* 0x000fca0009ffe4ff */
[----:B------:R0:W2:Y:S01]  /*27460*/  @P1 LDG.E R8, desc[UR50][R6.64] ;  /* 0x0000003206081981 */ /* 0x0000a2000c1e1900 */
[----:B------:R-:W-:-:S03]  /*27470*/  UISETP.NE.U32.AND UP0, UPT, UR4, URZ, UPT ;  /* 0x0000003f0400728c */ /* 0x000fc6000bf05070 */
[----:B------:R-:W-:Y:S01]  /*27480*/  ULDC UR4, c[0x0][0x424] ;  /* 0x0001090000047ab9 */ /* 0x000fe20000000800 */
[----:B------:R-:W-:-:S03]  /*27490*/  UISETP.NE.AND.EX UP0, UPT, UR5, URZ, UPT, UP0 ;  /* 0x0000003f0500728c */ /* 0x000fc6000bf05300 */
[----:B------:R-:W-:Y:S01]  /*274a0*/  ULDC UR5, c[0x0][0x2f0] ;  /* 0x0000bc0000057ab9 */ /* 0x000fe20000000800 */
[----:B------:R-:W-:-:S04]  /*274b0*/  USEL UR4, UR4, 0x1, UP0 ;  /* 0x0000000104047887 */ /* 0x000fc80008000000 */
[----:B------:R-:W-:-:S03]  /*274c0*/  UIMAD UR4, UR4, UR5, URZ ;  /* 0x00000005040472a4 */ /* 0x000fc6000f8e023f */
[----:B------:R-:W-:Y:S02]  /*274d0*/  ULDC UR5, c[0x0][0x348] ;  /* 0x0000d20000057ab9 */ /* 0x000fe40000000800 */
[----:B0-----:R-:W-:Y:S01]  /*274e0*/  IMAD.U32 R6, RZ, RZ, UR5 ;  /* 0x00000005ff067e24 */ /* 0x001fe2000f8e00ff */
[----:B--2---:R0:W-:Y:S02]  /*274f0*/  STL [R1+0x2c], R8 ;  /* 0x00002c0801007387 */ /* 0x0041e40000100800 */
[----:B0-----:R-:W-:Y:S01]  /*27500*/  IMAD.U32 R8, RZ, RZ, UR4 ;  /* 0x00000004ff087e24 */ /* 0x001fe2000f8e00ff */
[----:B------:R-:W-:Y:S06]  /*27510*/  @P1 BRA `(.L_x_643) ;  /* 0x0000000000141947 */ /* 0x000fec0003800000 */
[----:B------:R-:W-:Y:S05]  /*27520*/  @!P0 BRA `(.L_x_643) ;  /* 0x0000000000108947 */ /* 0x000fea0003800000 */
[----:B------:R-:W2:Y:S04]  /*27530*/  LDG.E R7, desc[UR50][R2.64] ;  /* 0x0000003202077981 */ /* 0x000ea8000c1e1900 */
[----:B------:R-:W2:Y:S02]  /*27540*/  LDG.E R2, desc[UR50][R2.64+0x4] ;  /* 0x0000043202027981 */ /* 0x000ea4000c1e1900 */
[----:B--2---:R-:W-:-:S05]  /*27550*/  IMAD.IADD R2, R2, 0x1, -R7 ;  /* 0x0000000102027824 */ /* 0x004fca00078e0a07 */
[----:B------:R0:W-:Y:S02]  /*27560*/  STL [R1+0x2c], R2 ;  /* 0x00002c0201007387 */ /* 0x0001e40000100800 */
.L_x_643:
[----:B------:R-:W-:Y:S01]  /*27570*/  ULDC.64 UR4, c[0x0][0xa20] ;  /* 0x0002880000047ab9 */ /* 0x000fe20000000a00 */
[C---:B------:R-:W-:Y:S02]  /*27580*/  LOP3.LUT R7, R18.reuse, 0xff000000, RZ, 0xc0, !PT ;  /* 0xff00000012077812 */ /* 0x040fe400078ec0ff */
[----:B------:R-:W-:Y:S02]  /*27590*/  ISETP.NE.U32.AND P0, PT, RZ, UR4, PT ;  /* 0x00000004ff007c0c */ /* 0x000fe4000bf05070 */
[----:B------:R-:W-:Y:S02]  /*275a0*/  SHF.R.U32.HI R7, RZ, 0x8, R7 ;  /* 0x00000008ff077819 */ /* 0x000fe40000011607 */
[----:B------:R-:W-:Y:S02]  /*275b0*/  ISETP.NE.AND.EX P0, PT, RZ, UR5, PT, P0 ;  /* 0x00000005ff007c0c */ /* 0x000fe4000bf05300 */
[C---:B0-----:R-:W-:Y:S02]  /*275c0*/  LOP3.LUT R2, R18.reuse, 0xff0000, RZ, 0xc0, !PT ;  /* 0x00ff000012027812 */ /* 0x041fe400078ec0ff */
[----:B------:R-:W-:-:S02]  /*275d0*/  LOP3.LUT R18, R18, 0xffff, RZ, 0xc0, !PT ;  /* 0x0000ffff12127812 */ /* 0x000fc400078ec0ff */
[----:B------:R-:W-:Y:S02]  /*275e0*/  LEA.HI R7, R2, R7, RZ, 0x10 ;  /* 0x0000000702077211 */ /* 0x000fe400078f80ff */
[----:B------:R-:W-:-:S05]  /*275f0*/  MOV R32, R23 ;  /* 0x0000001700207202 */ /* 0x000fca0000000f00 */
[----:B------:R-:W-:Y:S05]  /*27600*/  @!P0 BRA `(.L_x_644) ;  /* 0x0000000000108947 */ /* 0x000fea0003800000 */
[----:B------:R-:W-:-:S04]  /*27610*/  IADD3 R2, P0, R24, UR4, RZ ;  /* 0x0000000418027c10 */ /* 0x000fc8000ff1e0ff */
[----:B------:R-:W-:-:S05]  /*27620*/  IADD3.X R3, R25, UR5, RZ, P0, !PT ;  /* 0x0000000519037c10 */ /* 0x000fca00087fe4ff */
[----:B------:R0:W5:Y:S01]  /*27630*/  LDG.E R8, desc[UR50][R2.64] ;  /* 0x0000003202087981 */ /* 0x000162000c1e1900 */
[----:B------:R-:W-:Y:S05]  /*27640*/  BRA `(.L_x_645) ;  /* 0x0000000000247947 */ /* 0x000fea0003800000 */
.L_x_644:
[----:B------:R-:W-:Y:S02]  /*27650*/  ULDC.64 UR4, c[0x0][0xa08] ;  /* 0x0002820000047ab9 */ /* 0x000fe40000000a00 */
[----:B------:R-:W-:-:S04]  /*27660*/  ISETP.NE.U32.AND P0, PT, RZ, UR4, PT ;  /* 0x00000004ff007c0c */ /* 0x000fc8000bf05070 */
[----:B------:R-:W-:-:S13]  /*27670*/  ISETP.NE.AND.EX P0, PT, RZ, UR5, PT, P0 ;  /* 0x00000005ff007c0c */ /* 0x000fda000bf05300 */
[----:B------:R-:W-:Y:S05]  /*27680*/  @!P0 BRA `(.L_x_645) ;  /* 0x0000000000148947 */ /* 0x000fea0003800000 */
[----:B------:R-:W0:Y:S02]  /*27690*/  LDC.64 R2, c[0x0][0xa08] ;  /* 0x00028200ff027b82 */ /* 0x000e240000000a00 */
[----:B0-----:R-:W-:-:S05]  /*276a0*/  IMAD.WIDE R2, R32, 0x4, R2 ;  /* 0x0000000420027825 */ /* 0x001fca00078e0202 */
[----:B------:R-:W2:Y:S04]  /*276b0*/  LDG.E R8, desc[UR50][R2.64] ;  /* 0x0000003202087981 */ /* 0x000ea8000c1e1900 */
[----:B------:R-:W2:Y:S02]  /*276c0*/  LDG.E R2, desc[UR50][R2.64+0x4] ;  /* 0x0000043202027981 */ /* 0x000ea4000c1e1900 */
[----:B--2---:R-:W-:-:S07]  /*276d0*/  IMAD.IADD R8, R2, 0x1, -R8 ;  /* 0x0000000102087824 */ /* 0x004fce00078e0a08 */
.L_x_645:
[----:B0-----:R-:W2:Y:S04]  /*276e0*/  @P2 LDG.E R2, desc[UR50][R4.64] ;  /* 0x0000003204022981 */ /* 0x001ea8000c1e1900 */
[----:B------:R0:W2:Y:S01]  /*276f0*/  @P2 LDG.E R4, desc[UR50][R4.64+0x4] ;  /* 0x0000043204042981 */ /* 0x0000a2000c1e1900 */
[----:B-----5:R-:W-:Y:S01]  /*27700*/  IMAD.IADD R8, R8, 0x1, -R37 ;  /* 0x0000000108087824 */ /* 0x020fe200078e0a25 */
[----:B------:R-:W-:Y:S01]  /*27710*/  BSSY B0, `(.L_x_646) ;  /* 0x0000029000007945 */ /* 0x000fe20003800000 */
[----:B------:R-:W-:Y:S02]  /*27720*/  MOV R3, RZ ;  /* 0x000000ff00037202 */ /* 0x000fe40000000f00 */
[----:B0-----:R-:W-:Y:S01]  /*27730*/  SHF.R.U32.HI R5, RZ, 0x10, R7 ;  /* 0x00000010ff057819 */ /* 0x001fe20000011607 */
[----:B--2---:R-:W-:Y:S01]  /*27740*/  @P2 IMAD.IADD R6, R4, 0x1, -R2 ;  /* 0x0000000104062824 */ /* 0x004fe200078e0a02 */
[----:B------:R-:W-:-:S03]  /*27750*/  LOP3.LUT R4, R7, 0xff, RZ, 0xc0, !PT ;  /* 0x000000ff07047812 */ /* 0x000fc600078ec0ff */
[----:B------:R-:W-:-:S04]  /*27760*/  IMAD.IADD R26, R8, 0x1, R6 ;  /* 0x00000001081a7824 */ /* 0x000fc800078e0206 */
[C---:B------:R-:W-:Y:S01]  /*27770*/  VIADD R28, R26.reuse, 0x9f ;  /* 0x0000009f1a1c7836 */ /* 0x040fe20000000000 */
[----:B------:R-:W-:-:S03]  /*27780*/  ISETP.GE.AND P1, PT, R26, 0x1, PT ;  /* 0x000000011a00780c */ /* 0x000fc60003f26270 */
[----:B------:R-:W-:-:S05]  /*27790*/  IMAD.HI R28, R28, 0x66666667, RZ ;  /* 0x666666671c1c7827 */ /* 0x000fca00078e02ff */
[----:B------:R-:W-:-:S04]  /*277a0*/  SHF.R.U32.HI R2, RZ, 0x1f, R28 ;  /* 0x0000001fff027819 */ /* 0x000fc8000001161c */
[----:B------:R-:W-:Y:S01]  /*277b0*/  LEA.HI.SX32 R28, R28, R2, 0x1a ;  /* 0x000000021c1c7211 */ /* 0x000fe200078fd2ff */
[----:B------:R-:W-:Y:S06]  /*277c0*/  @!P1 BRA `(.L_x_647) ;  /* 0x0000000000749947 */ /* 0x000fec0003800000 */
[----:B------:R-:W-:Y:S01]  /*277d0*/  ISETP.NE.AND P0, PT, R5, RZ, PT ;  /* 0x000000ff0500720c */ /* 0x000fe20003f05270 */
[----:B------:R-:W-:-:S03]  /*277e0*/  ULDC UR4, c[0x0][0x9f0] ;  /* 0x00027c0000047ab9 */ /* 0x000fc60000000800 */
[----:B------:R-:W-:-:S04]  /*277f0*/  SEL R7, R5, UR4, P0 ;  /* 0x0000000405077c07 */ /* 0x000fc80008000000 */
[----:B------:R-:W-:Y:S02]  /*27800*/  IABS R10, R7 ;  /* 0x00000007000a7213 */ /* 0x000fe40000000000 */
[----:B------:R-:W-:Y:S02]  /*27810*/  IADD3 R9, R7, -0x1, R28 ;  /* 0xffffffff07097810 */ /* 0x000fe40007ffe01c */
[----:B------:R-:W0:Y:S08]  /*27820*/  I2F.RP R2, R10 ;  /* 0x0000000a00027306 */ /* 0x000e300000209400 */
[----:B0-----:R-:W0:Y:S02]  /*27830*/  MUFU.RCP R2, R2 ;  /* 0x0000000200027308 */ /* 0x001e240000001000 */
[----:B0-----:R-:W-:-:S06]  /*27840*/  VIADD R2, R2, 0xffffffe ;  /* 0x0ffffffe02027836 */ /* 0x001fcc0000000000 */
[----:B------:R0:W1:Y:S02]  /*27850*/  F2I.FTZ.U32.TRUNC.NTZ R3, R2 ;  /* 0x0000000200037305 */ /* 0x000064000021f000 */
[----:B0-----:R-:W-:-:S04]  /*27860*/  LOP3.LUT R2, R9, R7, RZ, 0x3c, !PT ;  /* 0x0000000709027212 */ /* 0x001fc800078e3cff */
[----:B------:R-:W-:Y:S01]  /*27870*/  ISETP.GE.AND P4, PT, R2, RZ, PT ;  /* 0x000000ff0200720c */ /* 0x000fe20003f86270 */
[----:B-1----:R-:W-:-:S04]  /*27880*/  IMAD.MOV R2, RZ, RZ, -R3 ;  /* 0x000000ffff027224 */ /* 0x002fc800078e0a03 */
[----:B------:R-:W-:Y:S02]  /*27890*/  IMAD R11, R2, R10, RZ ;  /* 0x0000000a020b7224 */ /* 0x000fe400078e02ff */
[----:B------:R-:W-:-:S04]  /*278a0*/  IMAD.MOV.U32 R2, RZ, RZ, RZ ;  /* 0x000000ffff027224 */ /* 0x000fc800078e00ff */
[----:B------:R-:W-:Y:S01]  /*278b0*/  IMAD.HI.U32 R11, R3, R11, R2 ;  /* 0x0000000b030b7227 */ /* 0x000fe200078e0002 */
[----:B------:R-:W-:Y:S02]  /*278c0*/  IABS R2, R9 ;  /* 0x0000000900027213 */ /* 0x000fe40000000000 */
[----:B------:R-:W-:-:S03]  /*278d0*/  IABS R3, R7 ;  /* 0x0000000700037213 */ /* 0x000fc60000000000 */
[----:B------:R-:W-:-:S04]  /*278e0*/  IMAD.HI.U32 R11, R11, R2, RZ ;  /* 0x000000020b0b7227 */ /* 0x000fc800078e00ff */
[----:B------:R-:W-:-:S04]  /*278f0*/  IMAD.MOV R3, RZ, RZ, -R3 ;  /* 0x000000ffff037224 */ /* 0x000fc800078e0a03 */
[----:B------:R-:W-:-:S05]  /*27900*/  IMAD R2, R11, R3, R2 ;  /* 0x000000030b027224 */ /* 0x000fca00078e0202 */
[----:B------:R-:W-:-:S13]  /*27910*/  ISETP.GT.U32.AND P3, PT, R10, R2, PT ;  /* 0x000000020a00720c */ /* 0x000fda0003f64070 */
[----:B------:R-:W-:Y:S01]  /*27920*/  @!P3 IMAD.IADD R2, R2, 0x1, -R10 ;  /* 0x000000010202b824 */ /* 0x000fe200078e0a0a */
[----:B------:R-:W-:Y:S02]  /*27930*/  @!P3 IADD3 R11, R11, 0x1, RZ ;  /* 0x000000010b0bb810 */ /* 0x000fe40007ffe0ff */
[----:B------:R-:W-:Y:S02]  /*27940*/  ISETP.NE.AND P3, PT, R7, RZ, PT ;  /* 0x000000ff0700720c */ /* 0x000fe40003f65270 */
[----:B------:R-:W-:-:S13]  /*27950*/  ISETP.GE.U32.AND P0, PT, R2, R10, PT ;  /* 0x0000000a0200720c */ /* 0x000fda0003f06070 */
[----:B------:R-:W-:-:S04]  /*27960*/  @P0 VIADD R11, R11, 0x1 ;  /* 0x000000010b0b0836 */ /* 0x000fc80000000000 */
[----:B------:R-:W-:-:S04]  /*27970*/  IMAD.MOV.U32 R3, RZ, RZ, R11 ;  /* 0x000000ffff037224 */ /* 0x000fc800078e000b */
[----:B------:R-:W-:Y:S01]  /*27980*/  @!P4 IMAD.MOV R3, RZ, RZ, -R3 ;  /* 0x000000ffff03c224 */ /* 0x000fe200078e0a03 */
[----:B------:R-:W-:-:S07]  /*27990*/  @!P3 LOP3.LUT R3, RZ, R7, RZ, 0x33, !PT ;  /* 0x00000007ff03b212 */ /* 0x000fce00078e33ff */
.L_x_647:
[----:B------:R-:W-:Y:S05]  /*279a0*/  BSYNC B0 ;  /* 0x0000000000007941 */ /* 0x000fea0003800000 */
.L_x_646:
[-C--:B------:R-:W-:Y:S01]  /*279b0*/  IMAD R2, R4, R3.reuse, RZ ;  /* 0x0000000304027224 */ /* 0x080fe200078e02ff */
[----:B------:R-:W-:Y:S04]  /*279c0*/  BSSY B0, `(.L_x_648) ;  /* 0x0000151000007945 */ /* 0x000fe80003800000 */
[C---:B------:R-:W-:Y:S01]  /*279d0*/  VIADDMNMX R3, R2.reuse, R3, R28, PT ;  /* 0x0000000302037246 */ /* 0x040fe2000380011c */
[----:B------:R-:W-:-:S04]  /*279e0*/  IMAD R2, R2, 0xa0, -R8 ;  /* 0x000000a002027824 */ /* 0x000fc800078e0a08 */
[----:B------:R-:W-:-:S05]  /*279f0*/  IMAD R3, R3, 0xa0, -R8 ;  /* 0x000000a003037824 */ /* 0x000fca00078e0a08 */
[----:B------:R-:W-:Y:S02]  /*27a00*/  VIMNMX R3, R3, R6, PT ;  /* 0x0000000603037248 */ /* 0x000fe40003fe0100 */
[----:B------:R-:W-:-:S04]  /*27a10*/  VIMNMX R6, RZ, R2, !PT ;  /* 0x00000002ff067248 */ /* 0x000fc80007fe0100 */
[----:B------:R-:W-:Y:S01]  /*27a20*/  ISETP.GT.AND P0, PT, R3, R6, PT ;  /* 0x000000060300720c */ /* 0x000fe20003f04270 */
[----:B------:R-:W-:-:S05]  /*27a30*/  IMAD.WIDE.U32 R6, R6, -0x33333333, RZ ;  /* 0xcccccccd06067825 */ /* 0x000fca00078e00ff */
[----:B------:R-:W-:-:S07]  /*27a40*/  SHF.R.U32.HI R6, RZ, 0x7, R7 ;  /* 0x00000007ff067819 */ /* 0x000fce0000011607 */
[----:B------:R-:W-:Y:S02]  /*27a50*/  @P0 VIADD R2, R3, 0x9f ;  /* 0x0000009f03020836 */ /* 0x000fe40000000000 */
[----:B------:R-:W-:Y:S02]  /*27a60*/  IMAD.MOV.U32 R3, RZ, RZ, R6 ;  /* 0x000000ffff037224 */ /* 0x000fe400078e0006 */
[----:B------:R-:W-:-:S05]  /*27a70*/  @P0 IMAD.HI R2, R2, 0x66666667, RZ ;  /* 0x6666666702020827 */ /* 0x000fca00078e02ff */
[----:B------:R-:W-:-:S04]  /*27a80*/  @P0 SHF.R.U32.HI R7, RZ, 0x1f, R2 ;  /* 0x0000001fff070819 */ /* 0x000fc80000011602 */
[----:B------:R-:W-:Y:S02]  /*27a90*/  @P0 LEA.HI.SX32 R3, R2, R7, 0x1a ;  /* 0x0000000702030211 */ /* 0x000fe400078fd2ff */
[----:B------:R-:W-:Y:S02]  /*27aa0*/  PLOP3.LUT P0, PT, PT, PT, PT, 0x80, 0x0 ;  /* 0x000000000000781c */ /* 0x000fe40003f0f070 */
[----:B------:R-:W-:-:S13]  /*27ab0*/  ISETP.GT.AND P3, PT, R3, R6, PT ;  /* 0x000000060300720c */ /* 0x000fda0003f64270 */
[----:B------:R-:W-:Y:S05]  /*27ac0*/  @!P3 BRA `(.L_x_649) ;  /* 0x000000140000b947 */ /* 0x000fea0003800000 */
[----:B------:R-:W-:Y:S01]  /*27ad0*/  UMOV UR4, 0xffffffff ;  /* 0xffffffff00047882 */ /* 0x000fe20000000000 */
[----:B------:R-:W-:Y:S02]  /*27ae0*/  SEL R2, R32, RZ, !P2 ;  /* 0x000000ff20027207 */ /* 0x000fe40005000000 */
[----:B------:R-:W-:Y:S05]  /*27af0*/  BRA.DIV UR4, `(.L_x_650) ;  /* 0x000000b604607947 */ /* 0x000fea000b800000 */
[----:B------:R-:W0:Y:S02]  /*27b00*/  S2R R7, SR_TID.X ;  /* 0x0000000000077919 */ /* 0x000e240000002100 */
[----:B0-----:R-:W-:-:S04]  /*27b10*/  SHF.R.U32.HI R7, RZ, 0x5, R7 ;  /* 0x00000005ff077819 */ /* 0x001fc80000011607 */
[----:B------:R-:W-:-:S05]  /*27b20*/  LOP3.LUT R7, R7, 0x3, RZ, 0xc0, !PT ;  /* 0x0000000307077812 */ /* 0x000fca00078ec0ff */
[----:B------:R0:W1:Y:S02]  /*27b30*/  SHFL.IDX PT, R14, R7, RZ, 0x1f ;  /* 0x00001fff070e7589 */ /* 0x00006400000e0000 */
.L_x_961:
[----:B-1----:R-:W-:Y:S02]  /*27b40*/  ISETP.NE.AND P0, PT, R14, RZ, PT ;  /* 0x000000ff0e00720c */ /* 0x002fe40003f05270 */
[----:B------:R-:W-:-:S11]  /*27b50*/  PLOP3.LUT P6, PT, PT, PT, PT, 0x8, 0x0 ;  /* 0x000000000000781c */ /* 0x000fd60003fce170 */
[----:B------:R-:W-:Y:S05]  /*27b60*/  @P0 BRA `(.L_x_651) ;  /* 0x00000000000c0947 */ /* 0x000fea0003800000 */
[----:B------:R-:W-:-:S03]  /*27b70*/  UMOV UR4, 0xffffffff ;  /* 0xffffffff00047882 */ /* 0x000fc60000000000 */
[----:B------:R-:W-:Y:S05]  /*27b80*/  BRA.DIV UR4, `(.L_x_652) ;  /* 0x000000b604707947 */ /* 0x000fea000b800000 */
[----:B------:R-:W-:-:S13]  /*27b90*/  ELECT P6, URZ, PT ;  /* 0x00000000003f782f */ /* 0x000fda00038c0000 */
.L_x_651:
[----:B0-----:R-:W2:Y:S01]  /*27ba0*/  LDL R7, [R1+0x30] ;  /* 0x0000300001077983 */ /* 0x001ea20000100800 */
[----:B------:R-:W-:Y:S01]  /*27bb0*/  BSSY B1, `(.L_x_653) ;  /* 0x0000008000017945 */ /* 0x000fe20003800000 */
[----:B--2---:R-:W-:-:S04]  /*27bc0*/  IADD3 R7, R7, 0x1, RZ ;  /* 0x0000000107077810 */ /* 0x004fc80007ffe0ff */
[----:B------:R-:W-:-:S04]  /*27bd0*/  LEA.HI R8, R7, R7, RZ, 0x1 ;  /* 0x0000000707087211 */ /* 0x000fc800078f08ff */
[----:B------:R-:W-:-:S05]  /*27be0*/  LOP3.LUT R8, R8, 0xfffffffe, RZ, 0xc0, !PT ;  /* 0xfffffffe08087812 */ /* 0x000fca00078ec0ff */
[----:B------:R-:W-:-:S05]  /*27bf0*/  IMAD.IADD R7, R7, 0x1, -R8 ;  /* 0x0000000107077824 */ /* 0x000fca00078e0a08 */
[----:B------:R-:W-:-:S04]  /*27c00*/  SHF.L.U32 R7, R7, 0x1f, RZ ;  /* 0x0000001f07077819 */ /* 0x000fc800000006ff */
[----:B------:R-:W0:Y:S02]  /*27c10*/  SYNCS.PHASECHK.TRANS64.TRYWAIT P0, [R22+URZ+0x33420], R7 ;  /* 0x03342007160075a7 */ /* 0x000e24000800017f */
[----:B0-----:R-:W-:Y:S05]  /*27c20*/  @!P0 BRA `(.L_x_654) ;  /* 0x000000b400688947 */ /* 0x001fea0003800000 */
.L_x_964:
[----:B------:R-:W-:Y:S05]  /*27c30*/  BSYNC B1 ;  /* 0x0000000000017941 */ /* 0x000fea0003800000 */
.L_x_653:
[----:B------:R-:W-:Y:S04]  /*27c40*/  BSSY B1, `(.L_x_655) ;  /* 0x000008b000017945 */ /* 0x000fe80003800000 */
[----:B------:R-:W-:Y:S05]  /*27c50*/  @!P6 BRA `(.L_x_656) ;  /* 0x000000080024e947 */ /* 0x000fea0003800000 */
[----:B------:R-:W-:Y:S01]  /*27c60*/  IMAD R11, R31, 0x8, R22 ;  /* 0x000000081f0b7824 */ /* 0x000fe200078e0216 */
[----:B------:R-:W-:Y:S01]  /*27c70*/  SHF.L.U32 R10, R35, 0x1f, RZ ;  /* 0x0000001f230a7819 */ /* 0x000fe200000006ff */
[----:B------:R-:W1:Y:S01]  /*27c80*/  S2R R8, SR_TID.X ;  /* 0x0000000000087919 */ /* 0x000e620000002100 */
[----:B------:R-:W-:Y:S02]  /*27c90*/  BSSY B2, `(.L_x_657) ;  /* 0x0000005000027945 */ /* 0x000fe40003800000 */
[----:B------:R-:W2:Y:S01]  /*27ca0*/  SYNCS.PHASECHK.TRANS64.TRYWAIT P0, [R11+URZ+0x334a0], R10 ;  /* 0x0334a00a0b0075a7 */ /* 0x000ea2000800017f */
[----:B-1----:R-:W-:-:S04]  /*27cb0*/  LOP3.LUT R8, R8, 0x7f, RZ, 0xc0, !PT ;  /* 0x0000007f08087812 */ /* 0x002fc800078ec0ff */
[----:B------:R-:W-:Y:S01]  /*27cc0*/  ISETP.NE.AND P2, PT, R8, RZ, PT ;  /* 0x000000ff0800720c */ /* 0x000fe20003f45270 */
[----:B--2---:R-:W-:-:S12]  /*27cd0*/  @!P0 BRA `(.L_x_658) ;  /* 0x000000b400508947 */ /* 0x004fd80003800000 */
.L_x_965:
[----:B------:R-:W-:Y:S05]  /*27ce0*/  BSYNC B2 ;  /* 0x0000000000027941 */ /* 0x000fea0003800000 */
.L_x_657:
[----:B------:R-:W-:Y:S04]  /*27cf0*/  BSSY B2, `(.L_x_659) ;  /* 0x0000009000027945 */ /* 0x000fe80003800000 */
[----:B------:R-:W-:Y:S05]  /*27d00*/  @P2 BRA `(.L_x_660) ;  /* 0x00000000001c2947 */ /* 0x000fea0003800000 */
[----:B0-----:R-:W0:Y:S02]  /*27d10*/  S2R R7, SR_TID.X ;  /* 0x0000000000077919 */ /* 0x001e240000002100 */
[----:B0-----:R-:W-:Y:S01]  /*27d20*/  LOP3.LUT R8, R7, 0x1f, RZ, 0xc0, !PT ;  /* 0x0000001f07087812 */ /* 0x001fe200078ec0ff */
[----:B------:R-:W-:-:S03]  /*27d30*/  IMAD.MOV.U32 R7, RZ, RZ, 0x7800 ;  /* 0x00007800ff077424 */ /* 0x000fc600078e00ff */
[----:B------:R-:W-:Y:S01]  /*27d40*/  ISETP.NE.AND P0, PT, R8, RZ, PT ;  /* 0x000000ff0800720c */ /* 0x000fe20003f05270 */
[----:B------:R2:W-:-:S12]  /*27d50*/  SYNCS.ARRIVE.TRANS64 RZ, [R11+URZ+0x33490], R7 ;  /* 0x033490070bff79a7 */ /* 0x0005d8000800003f */
[----:B--2---:R-:W-:Y:S05]  /*27d60*/  @!P0 BRA `(.L_x_660) ;  /* 0x0000000000048947 */ /* 0x004fea0003800000 */
[----:B------:R-:W-:Y:S01]  /*27d70*/  BPT.TRAP 0x1 ;  /* 0x000000040000795c */ /* 0x000fe20000300000 */
.L_x_660:
[----:B------:R-:W-:Y:S05]  /*27d80*/  BSYNC B2 ;  /* 0x0000000000027941 */ /* 0x000fea0003800000 */
.L_x_659:
[----:B------:R-:W-:Y:S01]  /*27d90*/  IMAD.MOV.U32 R20, RZ, RZ, RZ ;  /* 0x000000ffff147224 */ /* 0x000fe200078e00ff */
[----:B------:R-:W-:Y:S01]  /*27da0*/  UIADD3 UR4, UP0, UR40, 0x570, URZ ;  /* 0x0000057028047890 */ /* 0x000fe2000ff1e03f */
[----:B------:R-:W-:Y:S01]  /*27db0*/  IMAD R8, R3, 0xa0, R0 ;  /* 0x000000a003087824 */ /* 0x000fe200078e0200 */
[----:B------:R-:W-:Y:S01]  /*27dc0*/  PLOP3.LUT P0, PT, PT, PT, PT, 0x80, 0x0 ;  /* 0x000000000000781c */ /* 0x000fe20003f0f070 */
[----:B------:R-:W-:Y:S01]  /*27dd0*/  IMAD R9, R31, 0x7800, R22 ;  /* 0x000078001f097824 */ /* 0x000fe200078e0216 */
[----:B------:R-:W-:Y:S01]  /*27de0*/  R2UR UR10, R20 ;  /* 0x00000000140a72ca */ /* 0x000fe200000e0000 */
[----:B------:R-:W-:Y:S01]  /*27df0*/  VIADD R8, R8, 0xffffff60 ;  /* 0xffffff6008087836 */ /* 0x000fe20000000000 */
[----:B0-----:R-:W-:Y:S01]  /*27e00*/  IADD3 R7, R11, 0x33490, RZ ;  /* 0x000334900b077810 */ /* 0x001fe20007ffe0ff */
[----:B------:R-:W-:Y:S01]  /*27e10*/  VIADD R12, R9, 0x24200 ;  /* 0x00024200090c7836 */ /* 0x000fe20000000000 */
[----:B------:R-:W-:Y:S01]  /*27e20*/  UIADD3.X UR5, URZ, UR41, URZ, UP0, !UPT ;  /* 0x000000293f057290 */ /* 0x000fe200087fe43f */
[----:B------:R-:W-:Y:S01]  /*27e30*/  UMOV UR6, 0x0 ;  /* 0x0000000000067882 */ /* 0x000fe20000000000 */
[----:B------:R-:W-:-:S10]  /*27e40*/  UMOV UR7, 0x12f00000 ;  /* 0x12f0000000077882 */ /* 0x000fd40000000000 */
.L_x_661:
[----:B------:R-:W-:-:S13]  /*27e50*/  @P0 ELECT P3, URZ, PT ;  /* 0x00000000003f082f */ /* 0x000fda0003860000 */
[----:B------:R-:W-:Y:S02]  /*27e60*/  @P3 R2UR UR13, R2 ;  /* 0x00000000020d32ca */ /* 0x000fe400000e0000 */
[----:B------:R-:W-:Y:S02]  /*27e70*/  @P3 R2UR UR12, R18 ;  /* 0x00000000120c32ca */ /* 0x000fe400000e0000 */
[----:B------:R-:W-:Y:S02]  /*27e80*/  @P3 R2UR UR11, R8 ;  /* 0x00000000080b32ca */ /* 0x000fe400000e0000 */
[----:B------:R-:W-:Y:S02]  /*27e90*/  @P3 R2UR UR9, R7 ;  /* 0x00000000070932ca */ /* 0x000fe400000e0000 */
[----:B------:R-:W-:Y:S02]  /*27ea0*/  @P3 R2UR UR8, R12 ;  /* 0x000000000c0832ca */ /* 0x000fe400000e0000 */
[----:B------:R-:W-:-:S02]  /*27eb0*/  @P3 PLOP3.LUT P0, PT, P3, PT, PT, 0x8, 0x0 ;  /* 0x000000000000381c */ /* 0x000fc40001f0e170 */
[----:B------:R-:W-:-:S09]  /*27ec0*/  PLOP3.LUT P3, PT, PT, PT, PT, 0x8, 0x0 ;  /* 0x000000000000781c */ /* 0x000fd20003f6e170 */
[----:B------:R0:W-:Y:S02]  /*27ed0*/  UTMALDG.4D [UR8], [UR4], desc[UR6] ;  /* 0x00000608040075b4 */ /* 0x0001e40008019000 */
[----:B0-----:R-:W-:Y:S05]  /*27ee0*/  @P0 BRA.U.ANY `(.L_x_661) ;  /* 0xfffffffd00d80947 */ /* 0x001fea000393ffff */
[----:B------:R-:W-:Y:S01]  /*27ef0*/  IMAD.MOV.U32 R15, RZ, RZ, 0x40 ;  /* 0x00000040ff0f7424 */ /* 0x000fe200078e00ff */
[----:B------:R-:W-:Y:S01]  /*27f00*/  PLOP3.LUT P0, PT, PT, PT, PT, 0x80, 0x0 ;  /* 0x000000000000781c */ /* 0x000fe20003f0f070 */
[----:B------:R-:W-:Y:S01]  /*27f10*/  VIADD R12, R9, 0x26a00 ;  /* 0x00026a00090c7836 */ /* 0x000fe20000000000 */
[----:B------:R-:W-:Y:S01]  /*27f20*/  UMOV UR6, 0x0 ;  /* 0x0000000000067882 */ /* 0x000fe20000000000 */
[----:B------:R-:W-:Y:S01]  /*27f30*/  UMOV UR7, 0x12f00000 ;  /* 0x12f0000000077882 */ /* 0x000fe20000000000 */
[----:B------:R-:W-:-:S15]  /*27f40*/  R2UR UR10, R15 ;  /* 0x000000000f0a72ca */ /* 0x000fde00000e0000 */
.L_x_662:
        /* <DEDUP_REMOVED lines=16> */
.L_x_663:
        /* <DEDUP_REMOVED lines=10> */
[----:B------:R-:W0:Y:S01]  /*280f0*/  SYNCS.PHASECHK.TRANS64.TRYWAIT P0, [R11+URZ+0x334c0], R10 ;  /* 0x0334c00a0b0075a7 */ /* 0x000e22000800017f */
[----:B------:R-:W-:Y:S04]  /*28100*/  BSSY B2, `(.L_x_664) ;  /* 0x0000002000027945 */ /* 0x000fe80003800000 */
[----:B0-----:R-:W-:Y:S05]  /*28110*/  @!P0 BRA `(.L_x_665) ;  /* 0x000000b000548947 */ /* 0x001fea0003800000 */
.L_x_966:
[----:B------:R-:W-:Y:S05]  /*28120*/  BSYNC B2 ;  /* 0x0000000000027941 */ /* 0x000fea0003800000 */
.L_x_664:
[----:B------:R-:W-:Y:S01]  /*28130*/  BSSY B2, `(.L_x_666) ;  /* 0x000000b000027945 */ /* 0x000fe20003800000 */
[----:B------:R-:W-:Y:S01]  /*28140*/  MOV R12, 0x0 ;  /* 0x00000000000c7802 */ /* 0x000fe20000000f00 */
[----:B------:R-:W-:Y:S02]  /*28150*/  IMAD.MOV.U32 R13, RZ, RZ, 0x12f00000 ;  /* 0x12f00000ff0d7424 */ /* 0x000fe400078e00ff */
[----:B------:R-:W-:Y:S05]  /*28160*/  @P2 BRA `(.L_x_667) ;  /* 0x00000000001c2947 */ /* 0x000fea0003800000 */
[----:B------:R-:W2:Y:S02]  /*28170*/  S2R R7, SR_TID.X ;  /* 0x0000000000077919 */ /* 0x000ea40000002100 */
[----:B--2---:R-:W-:Y:S01]  /*28180*/  LOP3.LUT R21, R7, 0x1f, RZ, 0xc0, !PT ;  /* 0x0000001f07157812 */ /* 0x004fe200078ec0ff */
[----:B------:R-:W-:-:S03]  /*28190*/  IMAD.MOV.U32 R7, RZ, RZ, 0x7800 ;  /* 0x00007800ff077424 */ /* 0x000fc600078e00ff */
[----:B------:R-:W-:Y:S01]  /*281a0*/  ISETP.NE.AND P0, PT, R21, RZ, PT ;  /* 0x000000ff1500720c */ /* 0x000fe20003f05270 */
[----:B------:R2:W-:-:S12]  /*281b0*/  SYNCS.ARRIVE.TRANS64 RZ, [R11+URZ+0x334b0], R7 ;  /* 0x0334b0070bff79a7 */ /* 0x0005d8000800003f */
[----:B--2---:R-:W-:Y:S05]  /*281c0*/  @!P0 BRA `(.L_x_667) ;  /* 0x0000000000048947 */ /* 0x004fea0003800000 */
[----:B------:R-:W-:Y:S01]  /*281d0*/  BPT.TRAP 0x1 ;  /* 0x000000040000795c */ /* 0x000fe20000300000 */
.L_x_667:
[----:B------:R-:W-:Y:S05]  /*281e0*/  BSYNC B2 ;  /* 0x0000000000027941 */ /* 0x000fea0003800000 */
.L_x_666:
[----:B------:R-:W-:Y:S01]  /*281f0*/  R2UR UR10, R20 ;  /* 0x00000000140a72ca */ /* 0x000fe200000e0000 */
[----:B------:R-:W-:Y:S01]  /*28200*/  UIADD3 UR4, UP0, UR40, 0x670, URZ ;  /* 0x0000067028047890 */ /* 0x000fe2000ff1e03f */
[----:B------:R-:W-:Y:S01]  /*28210*/  R2UR UR6, R12 ;  /* 0x000000000c0672ca */ /* 0x000fe200000e0000 */
[----:B01----:R-:W-:Y:S01]  /*28220*/  VIADD R11, R11, 0x334b0 ;  /* 0x000334b00b0b7836 */ /* 0x003fe20000000000 */
[----:B------:R-:W-:Y:S01]  /*28230*/  R2UR UR7, R13 ;  /* 0x000000000d0772ca */ /* 0x000fe200000e0000 */
[----:B------:R-:W-:Y:S01]  /*28240*/  VIADD R7, R9, 0xf200 ;  /* 0x0000f20009077836 */ /* 0x000fe20000000000 */
[----:B------:R-:W-:Y:S01]  /*28250*/  PLOP3.LUT P0, PT, PT, PT, PT, 0x80, 0x0 ;  /* 0x000000000000781c */ /* 0x000fe20003f0f070 */
[----:B------:R-:W-:-:S12]  /*28260*/  UIADD3.X UR5, URZ, UR41, URZ, UP0, !UPT ;  /* 0x000000293f057290 */ /* 0x000fd800087fe43f */
.L_x_668:
        /* <DEDUP_REMOVED lines=10> */
[----:B------:R-:W-:Y:S01]  /*28310*/  R2UR UR10, R15 ;  /* 0x000000000f0a72ca */ /* 0x000fe200000e0000 */
[----:B------:R-:W-:Y:S01]  /*28320*/  VIADD R7, R9, 0x11a00 ;  /* 0x00011a0009077836 */ /* 0x000fe20000000000 */
[----:B------:R-:W-:Y:S02]  /*28330*/  R2UR UR6, R12 ;  /* 0x000000000c0672ca */ /* 0x000fe400000e0000 */
[----:B------:R-:W-:Y:S02]  /*28340*/  R2UR UR7, R13 ;  /* 0x000000000d0772ca */ /* 0x000fe400000e0000 */
[----:B------:R-:W-:-:S13]  /*28350*/  PLOP3.LUT P0, PT, PT, PT, PT, 0x80, 0x0 ;  /* 0x000000000000781c */ /* 0x000fda0003f0f070 */
.L_x_669:
        /* <DEDUP_REMOVED lines=10> */
[----:B------:R-:W-:Y:S02]  /*28400*/  R2UR UR10, R14 ;  /* 0x000000000e0a72ca */ /* 0x000fe400000e0000 */
[----:B------:R-:W-:Y:S02]  /*28410*/  R2UR UR6, R12 ;  /* 0x000000000c0672ca */ /* 0x000fe400000e0000 */
[----:B------:R-:W-:Y:S02]  /*28420*/  R2UR UR7, R13 ;  /* 0x000000000d0772ca */ /* 0x000fe400000e0000 */
[----:B------:R-:W-:Y:S02]  /*28430*/  PLOP3.LUT P0, PT, PT, PT, PT, 0x80, 0x0 ;  /* 0x000000000000781c */ /* 0x000fe40003f0f070 */
[----:B------:R-:W-:-:S11]  /*28440*/  IADD3 R9, R9, 0x14200, RZ ;  /* 0x0001420009097810 */ /* 0x000fd60007ffe0ff */
.L_x_670:
        /* <DEDUP_REMOVED lines=9> */
[----:B-1----:R-:W-:Y:S05]  /*284e0*/  @P0 BRA.U.ANY `(.L_x_670) ;  /* 0xfffffffd00d80947 */ /* 0x002fea000393ffff */
.L_x_656:
[----:B------:R-:W-:Y:S05]  /*284f0*/  BSYNC B1 ;  /* 0x0000000000017941 */ /* 0x000fea0003800000 */
.L_x_655:
[----:B------:R-:W-:Y:S01]  /*28500*/  VIADD R11, R3, 0xfffffffe ;  /* 0xfffffffe030b7836 */ /* 0x000fe20000000000 */
[----:B------:R-:W-:Y:S01]  /*28510*/  PLOP3.LUT P0, PT, PT, PT, PT, 0x8, 0x0 ;  /* 0x000000000000781c */ /* 0x000fe20003f0e170 */
[----:B------:R-:W-:-:S03]  /*28520*/  VIADD R31, R31, 0x1 ;  /* 0x000000011f1f7836 */ /* 0x000fc60000000000 */
[----:B------:R-:W-:Y:S02]  /*28530*/  ISETP.GE.AND P3, PT, R11, R6, PT ;  /* 0x000000060b00720c */ /* 0x000fe40003f66270 */
[----:B------:R-:W-:-:S04]  /*28540*/  ISETP.NE.AND P2, PT, R31, 0x2, PT ;  /* 0x000000021f00780c */ /* 0x000fc80003f45270 */
[----:B------:R-:W-:Y:S02]  /*28550*/  SEL R3, RZ, 0x1, P2 ;  /* 0x00000001ff037807 */ /* 0x000fe40001000000 */
[----:B------:R-:W-:Y:S02]  /*28560*/  SEL R31, R31, RZ, P2 ;  /* 0x000000ff1f1f7207 */ /* 0x000fe40001000000 */
[----:B------:R-:W-:-:S03]  /*28570*/  LOP3.LUT R35, R35, R3, RZ, 0x3c, !PT ;  /* 0x0000000323237212 */ /* 0x000fc600078e3cff */
[----:B------:R-:W-:Y:S05]  /*28580*/  @!P3 BRA `(.L_x_649) ;  /* 0x000000080050b947 */ /* 0x000fea0003800000 */
.L_x_687:
[----:B------:R-:W-:Y:S05]  /*28590*/  YIELD ;  /* 0x0000000000007946 */ /* 0x000fea0003800000 */
        /* <DEDUP_REMOVED lines=10> */
.L_x_967:
[----:B------:R-:W-:Y:S05]  /*28640*/  BSYNC B2 ;  /* 0x0000000000027941 */ /* 0x000fea0003800000 */
.L_x_673:
[----:B------:R-:W-:Y:S04]  /*28650*/  BSSY B2, `(.L_x_675) ;  /* 0x0000009000027945 */ /* 0x000fe80003800000 */
[----:B------:R-:W-:Y:S05]  /*28660*/  @P3 BRA `(.L_x_676) ;  /* 0x00000000001c3947 */ /* 0x000fea0003800000 */
[----:B------:R-:W0:Y:S02]  /*28670*/  S2R R3, SR_TID.X ;  /* 0x0000000000037919 */ /* 0x000e240000002100 */
[----:B0-----:R-:W-:Y:S01]  /*28680*/  LOP3.LUT R7, R3, 0x1f, RZ, 0xc0, !PT ;  /* 0x0000001f03077812 */ /* 0x001fe200078ec0ff */
[----:B------:R-:W-:-:S03]  /*28690*/  IMAD.MOV.U32 R3, RZ, RZ, 0x7800 ;  /* 0x00007800ff037424 */ /* 0x000fc600078e00ff */
[----:B------:R-:W-:Y:S01]  /*286a0*/  ISETP.NE.AND P2, PT, R7, RZ, PT ;  /* 0x000000ff0700720c */ /* 0x000fe20003f45270 */
[----:B------:R2:W-:-:S12]  /*286b0*/  SYNCS.ARRIVE.TRANS64 RZ, [R10+URZ+0x33490], R3 ;  /* 0x033490030aff79a7 */ /* 0x0005d8000800003f */
[----:B--2---:R-:W-:Y:S05]  /*286c0*/  @!P2 BRA `(.L_x_676) ;  /* 0x000000000004a947 */ /* 0x004fea0003800000 */
[----:B------:R-:W-:Y:S01]  /*286d0*/  BPT.TRAP 0x1 ;  /* 0x000000040000795c */ /* 0x000fe20000300000 */
.L_x_676:
[----:B------:R-:W-:Y:S05]  /*286e0*/  BSYNC B2 ;  /* 0x0000000000027941 */ /* 0x000fea0003800000 */
.L_x_675:
[----:B------:R-:W-:Y:S01]  /*286f0*/  IMAD.MOV.U32 R14, RZ, RZ, RZ ;  /* 0x000000ffff0e7224 */ /* 0x000fe200078e00ff */
[----:B------:R-:W-:Y:S01]  /*28700*/  UIADD3 UR4, UP0, UR40, 0x570, URZ ;  /* 0x0000057028047890 */ /* 0x000fe2000ff1e03f */
[----:B------:R-:W-:Y:S01]  /*28710*/  IMAD R8, R31, 0x7800, R22 ;  /* 0x000078001f087824 */ /* 0x000fe200078e0216 */
[----:B------:R-:W-:Y:S01]  /*28720*/  PLOP3.LUT P2, PT, PT, PT, PT, 0x80, 0x0 ;  /* 0x000000000000781c */ /* 0x000fe20003f4f070 */
[----:B0-----:R-:W-:Y:S01]  /*28730*/  IMAD R7, R11, 0xa0, R0 ;  /* 0x000000a00b077824 */ /* 0x001fe200078e0200 */
[----:B------:R-:W-:Y:S01]  /*28740*/  R2UR UR10, R14 ;  /* 0x000000000e0a72ca */ /* 0x000fe200000e0000 */
[----:B------:R-:W-:Y:S01]  /*28750*/  VIADD R12, R8, 0x24200 ;  /* 0x00024200080c7836 */ /* 0x000fe20000000000 */
[----:B------:R-:W-:Y:S01]  /*28760*/  IADD3 R3, R10, 0x33490, RZ ;  /* 0x000334900a037810 */ /* 0x000fe20007ffe0ff */
[----:B------:R-:W-:Y:S01]  /*28770*/  UIADD3.X UR5, URZ, UR41, URZ, UP0, !UPT ;  /* 0x000000293f057290 */ /* 0x000fe200087fe43f */
[----:B------:R-:W-:Y:S01]  /*28780*/  UMOV UR6, 0x0 ;  /* 0x0000000000067882 */ /* 0x000fe20000000000 */
[----:B------:R-:W-:-:S10]  /*28790*/  UMOV UR7, 0x12f00000 ;  /* 0x12f0000000077882 */ /* 0x000fd40000000000 */
.L_x_677:
        /* <DEDUP_REMOVED lines=16> */
.L_x_678:
        /* <DEDUP_REMOVED lines=16> */
.L_x_679:
        /* <DEDUP_REMOVED lines=13> */
.L_x_968:
[----:B------:R-:W-:Y:S05]  /*28a70*/  BSYNC B2 ;  /* 0x0000000000027941 */ /* 0x000fea0003800000 */
.L_x_680:
        /* <DEDUP_REMOVED lines=11> */
.L_x_683:
[----:B------:R-:W-:Y:S05]  /*28b30*/  BSYNC B2 ;  /* 0x0000000000027941 */ /* 0x000fea0003800000 */
.L_x_682:
        /* <DEDUP_REMOVED lines=8> */
.L_x_684:
        /* <DEDUP_REMOVED lines=15> */
.L_x_685:
        /* <DEDUP_REMOVED lines=15> */
.L_x_686:
        /* <DEDUP_REMOVED lines=10> */
.L_x_672:
[----:B------:R-:W-:Y:S05]  /*28e40*/  BSYNC B1 ;  /* 0x0000000000017941 */ /* 0x000fea0003800000 */
.L_x_671:
[----:B------:R-:W-:Y:S01]  /*28e50*/  ISETP.GT.AND P3, PT, R11, R6, PT ;  /* 0x000000060b00720c */ /* 0x000fe20003f64270 */
[----:B------:R-:W-:Y:S02]  /*28e60*/  VIADD R31, R31, 0x1 ;  /* 0x000000011f1f7836 */ /* 0x000fe40000000000 */
[----:B------:R-:W-:-:S03]  /*28e70*/  VIADD R11, R11, 0xffffffff ;  /* 0xffffffff0b0b7836 */ /* 0x000fc60000000000 */
[----:B------:R-:W-:-:S04]  /*28e80*/  ISETP.NE.AND P2, PT, R31, 0x2, PT ;  /* 0x000000021f00780c */ /* 0x000fc80003f45270 */
[----:B------:R-:W-:Y:S02]  /*28e90*/  SEL R3, RZ, 0x1, P2 ;  /* 0x00000001ff037807 */ /* 0x000fe40001000000 */
[----:B------:R-:W-:Y:S02]  /*28ea0*/  SEL R31, R31, RZ, P2 ;  /* 0x000000ff1f1f7207 */ /* 0x000fe40001000000 */
[----:B------:R-:W-:Y:S01]  /*28eb0*/  LOP3.LUT R35, R35, R3, RZ, 0x3c, !PT ;  /* 0x0000000323237212 */ /* 0x000fe200078e3cff */
[----:B------:R-:W-:Y:S06]  /*28ec0*/  @P3 BRA `(.L_x_687) ;  /* 0xfffffff400b03947 */ /* 0x000fec000383ffff */
.L_x_649:
[----:B------:R-:W-:Y:S05]  /*28ed0*/  BSYNC B0 ;  /* 0x0000000000007941 */ /* 0x000fea0003800000 */
.L_x_648:
[----:B------:R-:W-:Y:S05]  /*28ee0*/  @!P0 WARPSYNC.ALL ;  /* 0x0000000000008948 */ /* 0x000fea0003800000 */
[----:B------:R-:W-:Y:S01]  /*28ef0*/  @!P0 BAR.SYNC.DEFER_BLOCKING 0xc, 0x180 ;  /* 0x0306000000008b1d */ /* 0x000fe20000010000 */
[----:B------:R-:W-:-:S05]  /*28f00*/  IMAD.MOV.U32 R0, RZ, RZ, RZ ;  /* 0x000000ffff007224 */ /* 0x000fca00078e00ff */
[----:B------:R-:W-:Y:S04]  /*28f10*/  BSSY B0, `(.L_x_688) ;  /* 0x000001e000007945 */ /* 0x000fe80003800000 */
[----:B------:R-:W-:Y:S05]  /*28f20*/  @!P1 BRA `(.L_x_689) ;  /* 0x0000000000709947 */ /* 0x000fea0003800000 */
[----:B------:R-:W-:-:S13]  /*28f30*/  ISETP.NE.AND P0, PT, R5, RZ, PT ;  /* 0x000000ff0500720c */ /* 0x000fda0003f05270 */
[----:B------:R-:W1:Y:S02]  /*28f40*/  @!P0 LDC R5, c[0x0][0x9f0] ;  /* 0x00027c00ff058b82 */ /* 0x000e640000000800 */
[-C--:B-1----:R-:W-:Y:S02]  /*28f50*/  IABS R0, R5.reuse ;  /* 0x0000000500007213 */ /* 0x082fe40000000000 */
[----:B0-----:R-:W-:Y:S02]  /*28f60*/  IABS R7, R5 ;  /* 0x0000000500077213 */ /* 0x001fe40000000000 */
[----:B------:R-:W0:Y:S03]  /*28f70*/  I2F.RP R2, R0 ;  /* 0x0000000000027306 */ /* 0x000e260000209400 */
[----:B------:R-:W-:-:S05]  /*28f80*/  IMAD.MOV R7, RZ, RZ, -R7 ;  /* 0x000000ffff077224 */ /* 0x000fca00078e0a07 */
[----:B0-----:R-:W0:Y:S02]  /*28f90*/  MUFU.RCP R2, R2 ;  /* 0x0000000200027308 */ /* 0x001e240000001000 */
[----:B0-----:R-:W-:-:S06]  /*28fa0*/  VIADD R2, R2, 0xffffffe ;  /* 0x0ffffffe02027836 */ /* 0x001fcc0000000000 */
[----:B------:R-:W0:Y:S02]  /*28fb0*/  F2I.FTZ.U32.TRUNC.NTZ R3, R2 ;  /* 0x0000000200037305 */ /* 0x000e24000021f000 */
[----:B0-----:R-:W-:-:S04]  /*28fc0*/  IMAD.MOV R2, RZ, RZ, -R3 ;  /* 0x000000ffff027224 */ /* 0x001fc800078e0a03 */
[----:B------:R-:W-:Y:S01]  /*28fd0*/  IMAD R6, R2, R0, RZ ;  /* 0x0000000002067224 */ /* 0x000fe200078e02ff */
[----:B------:R-:W-:-:S05]  /*28fe0*/  MOV R2, RZ ;  /* 0x000000ff00027202 */ /* 0x000fca0000000f00 */
[----:B------:R-:W-:Y:S01]  /*28ff0*/  IMAD.HI.U32 R6, R3, R6, R2 ;  /* 0x0000000603067227 */ /* 0x000fe200078e0002 */
[----:B------:R-:W-:-:S04]  /*29000*/  IADD3 R3, R28, -0x1, R5 ;  /* 0xffffffff1c037810 */ /* 0x000fc80007ffe005 */
[----:B------:R-:W-:Y:S02]  /*29010*/  IABS R2, R3 ;  /* 0x0000000300027213 */ /* 0x000fe40000000000 */
[----:B------:R-:W-:-:S03]  /*29020*/  LOP3.LUT R3, R3, R5, RZ, 0x3c, !PT ;  /* 0x0000000503037212 */ /* 0x000fc600078e3cff */
[----:B------:R-:W-:Y:S01]  /*29030*/  IMAD.HI.U32 R6, R6, R2, RZ ;  /* 0x0000000206067227 */ /* 0x000fe200078e00ff */
[----:B------:R-:W-:-:S03]  /*29040*/  ISETP.GE.AND P2, PT, R3, RZ, PT ;  /* 0x000000ff0300720c */ /* 0x000fc60003f46270 */
[----:B------:R-:W-:-:S05]  /*29050*/  IMAD R2, R6, R7, R2 ;  /* 0x0000000706027224 */ /* 0x000fca00078e0202 */
[----:B------:R-:W-:-:S13]  /*29060*/  ISETP.GT.U32.AND P1, PT, R0, R2, PT ;  /* 0x000000020000720c */ /* 0x000fda0003f24070 */
[----:B------:R-:W-:Y:S02]  /*29070*/  @!P1 IMAD.IADD R2, R2, 0x1, -R0 ;  /* 0x0000000102029824 */ /* 0x000fe400078e0a00 */
[----:B------:R-:W-:Y:S01]  /*29080*/  @!P1 VIADD R6, R6, 0x1 ;  /* 0x0000000106069836 */ /* 0x000fe20000000000 */
[----:B------:R-:W-:Y:S02]  /*29090*/  ISETP.NE.AND P1, PT, R5, RZ, PT ;  /* 0x000000ff0500720c */ /* 0x000fe40003f25270 */
[----:B------:R-:W-:-:S13]  /*290a0*/  ISETP.GE.U32.AND P0, PT, R2, R0, PT ;  /* 0x000000000200720c */ /* 0x000fda0003f06070 */
[----:B------:R-:W-:-:S04]  /*290b0*/  @P0 VIADD R6, R6, 0x1 ;  /* 0x0000000106060836 */ /* 0x000fc80000000000 */
[----:B------:R-:W-:-:S05]  /*290c0*/  IMAD.MOV.U32 R0, RZ, RZ, R6 ;  /* 0x000000ffff007224 */ /* 0x000fca00078e0006 */
[----:B------:R-:W-:Y:S02]  /*290d0*/  @!P2 IADD3 R0, -R0, RZ, RZ ;  /* 0x000000ff0000a210 */ /* 0x000fe40007ffe1ff */
[----:B------:R-:W-:-:S07]  /*290e0*/  @!P1 LOP3.LUT R0, RZ, R5, RZ, 0x33, !PT ;  /* 0x00000005ff009212 */ /* 0x000fce00078e33ff */
.L_x_689:
[----:B------:R-:W-:Y:S05]  /*290f0*/  BSYNC B0 ;  /* 0x0000000000007941 */ /* 0x000fea0003800000 */
.L_x_688:
[----:B------:R-:W-:-:S05]  /*29100*/  IMAD R2, R4, R0, RZ ;  /* 0x0000000004027224 */ /* 0x000fca00078e02ff */
[----:B------:R1:W-:Y:S01]  /*29110*/  STL [R1+0x4], R2 ;  /* 0x0000040201007387 */ /* 0x0003e20000100800 */
[----:B------:R-:W-:-:S04]  /*29120*/  VIADDMNMX R28, R2, R0, R28, PT ;  /* 0x00000000021c7246 */ /* 0x000fc8000380011c */
[----:B------:R-:W-:-:S13]  /*29130*/  ISETP.GT.AND P0, PT, R28, R2, PT ;  /* 0x000000021c00720c */ /* 0x000fda0003f04270 */
[----:B-1----:R-:W-:Y:S05]  /*29140*/  @P0 BRA `(.L_x_690) ;  /* 0x0000000000440947 */ /* 0x002fea0003800000 */
        /* <DEDUP_REMOVED lines=13> */
[----:B0-----:R-:W0:Y:S01]  /*29220*/  POPC R7, R4 ;  /* 0x0000000400077309 */ /* 0x001e220000000000 */
[----:B--2---:R-:W0:Y:S02]  /*29230*/  SHFL.IDX PT, R0, R3, R0, 0x1f ;  /* 0x00001f0003007589 */ /* 0x004e2400000e0000 */
[----:B0-----:R-:W-:Y:S01]  /*29240*/  IADD3 R16, R0, UR38, R7 ;  /* 0x0000002600107c10 */ /* 0x001fe2000fffe007 */
[----:B------:R-:W-:Y:S06]  /*29250*/  BRA `(.L_x_691) ;  /* 0x0000004800007947 */ /* 0x000fec0003800000 */
.L_x_690:
        /* <DEDUP_REMOVED lines=8> */
[----:B------:R-:W-:Y:S01]  /*292e0*/  IMAD.U32 R4, RZ, RZ, UR6 ;  /* 0x00000006ff047e24 */ /* 0x000fe2000f8e00ff */
[----:B------:R-:W-:Y:S01]  /*292f0*/  MOV R10, UR4 ;  /* 0x00000004000a7c02 */ /* 0x000fe20008000f00 */
[----:B------:R-:W1:Y:S01]  /*29300*/  LDC.64 R2, c[0x4][R2] ;  /* 0x0100000002027b82 */ /* 0x000e620000000a00 */
[----:B------:R-:W-:Y:S02]  /*29310*/  IMAD.U32 R5, RZ, RZ, UR7 ;  /* 0x00000007ff057e24 */ /* 0x000fe4000f8e00ff */
[----:B------:R-:W-:Y:S02]  /*29320*/  IMAD.U32 R6, RZ, RZ, UR8 ;  /* 0x00000008ff067e24 */ /* 0x000fe4000f8e00ff */
[----:B0-----:R-:W-:-:S02]  /*29330*/  IMAD.U32 R7, RZ, RZ, UR9 ;  /* 0x00000009ff077e24 */ /* 0x001fc4000f8e00ff */
[----:B------:R-:W-:Y:S02]  /*29340*/  IMAD.U32 R11, RZ, RZ, UR5 ;  /* 0x00000005ff0b7e24 */ /* 0x000fe4000f8e00ff */
[----:B------:R-:W-:Y:S02]  /*29350*/  IMAD.MOV.U32 R8, RZ, RZ, 0x70 ;  /* 0x00000070ff087424 */ /* 0x000fe400078e00ff */
[----:B------:R-:W-:Y:S02]  /*29360*/  IMAD.MOV.U32 R12, RZ, RZ, 0x1 ;  /* 0x00000001ff0c7424 */ /* 0x000fe400078e00ff */
[----:B------:R-:W-:-:S07]  /*29370*/  IMAD.MOV.U32 R13, RZ, RZ, RZ ;  /* 0x000000ffff0d7224 */ /* 0x000fce00078e00ff */
[----:B------:R-:W-:-:S07]  /*29380*/  LEPC R20, `(.L_x_693) ;  /* 0x000000001014794e */ /* 0x000fce0000000000 */
[----:B-1----:R-:W-:Y:S05]  /*29390*/  CALL.ABS.NOINC R2 ;  /* 0x0000000002007343 */ /* 0x002fea0003c00000 */
.L_x_693:
[----:B------:R-:W-:Y:S05]  /*293a0*/  BSYNC B6 ;  /* 0x0000000000067941 */ /* 0x000fea0003800000 */
.L_x_692:
[----:B------:R-:W2:Y:S01]  /*293b0*/  LDL.LU R30, [R1+0x8] ;  /* 0x00000800011e7983 */ /* 0x000ea20000300800 */
[----:B------:R-:W-:Y:S01]  /*293c0*/  VIADD R0, R22, 0xf200 ;  /* 0x0000f20016007836 */ /* 0x000fe20000000000 */
[----:B------:R-:W-:Y:S04]  /*293d0*/  BSSY B6, `(.L_x_694) ;  /* 0x0000016000067945 */ /* 0x000fe80003800000 */
[----:B------:R-:W-:Y:S02]  /*293e0*/  LOP3.LUT P0, RZ, R0, 0x1bf, RZ, 0xc0, !PT ;  /* 0x000001bf00ff7812 */ /* 0x000fe4000780c0ff */
[----:B--2---:R-:W-:-:S11]  /*293f0*/  LOP3.LUT R30, R30, 0xfffffffe, RZ, 0xc0, !PT ;  /* 0xfffffffe1e1e7812 */ /* 0x004fd600078ec0ff */
[----:B------:R-:W-:-:S05]  /*29400*/  @P0 LOP3.LUT R30, R30, 0x1, RZ, 0xfc, !PT ;  /* 0x000000011e1e0812 */ /* 0x000fca00078efcff */
[----:B------:R1:W-:Y:S01]  /*29410*/  STL [R1+0x8], R30 ;  /* 0x0000081e01007387 */ /* 0x0003e20000100800 */
[----:B------:R-:W-:Y:S05]  /*29420*/  @!P0 BRA `(.L_x_695) ;  /* 0x0000000000408947 */ /* 0x000fea0003800000 */
[----:B------:R-:W-:Y:S01]  /*29430*/  MOV R2, 0x0 ;  /* 0x0000000000027802 */ /* 0x000fe20000000f00 */
[----:B------:R-:W-:Y:S01]  /*29440*/  ULDC.64 UR6, c[0x4][0xc0] ;  /* 0x0100300000067ab9 */ /* 0x000fe20000000a00 */
[----:B------:R-:W-:Y:S01]  /*29450*/  ULDC.64 UR8, c[0x4][0xc8] ;  /* 0x0100320000087ab9 */ /* 0x000fe20000000a00 */
[----:B------:R-:W-:Y:S01]  /*29460*/  ULDC.64 UR4, c[0x4][0x10] ;  /* 0x0100040000047ab9 */ /* 0x000fe20000000a00 */
[----:B------:R-:W-:Y:S01]  /*29470*/  MOV R4, UR6 ;  /* 0x0000000600047c02 */ /* 0x000fe20008000f00 */
[----:B------:R-:W-:Y:S01]  /*29480*/  IMAD.U32 R5, RZ, RZ, UR7 ;  /* 0x00000007ff057e24 */ /* 0x000fe2000f8e00ff */
[----:B------:R-:W2:Y:S01]  /*29490*/  LDC.64 R2, c[0x4][R2] ;  /* 0x0100000002027b82 */ /* 0x000ea20000000a00 */
[----:B------:R-:W-:Y:S01]  /*294a0*/  IMAD.U32 R6, RZ, RZ, UR8 ;  /* 0x00000008ff067e24 */ /* 0x000fe2000f8e00ff */
[----:B------:R-:W-:Y:S01]  /*294b0*/  MOV R8, 0x70 ;  /* 0x0000007000087802 */ /* 0x000fe20000000f00 */
[----:B0-----:R-:W-:Y:S02]  /*294c0*/  IMAD.U32 R7, RZ, RZ, UR9 ;  /* 0x00000009ff077e24 */ /* 0x001fe4000f8e00ff */
[----:B------:R-:W-:-:S02]  /*294d0*/  IMAD.U32 R10, RZ, RZ, UR4 ;  /* 0x00000004ff0a7e24 */ /* 0x000fc4000f8e00ff */
[----:B------:R-:W-:Y:S02]  /*294e0*/  IMAD.U32 R11, RZ, RZ, UR5 ;  /* 0x00000005ff0b7e24 */ /* 0x000fe4000f8e00ff */
[----:B------:R-:W-:Y:S02]  /*294f0*/  IMAD.MOV.U32 R12, RZ, RZ, 0x1 ;  /* 0x00000001ff0c7424 */ /* 0x000fe400078e00ff */
[----:B------:R-:W-:-:S07]  /*29500*/  IMAD.MOV.U32 R13, RZ, RZ, RZ ;  /* 0x000000ffff0d7224 */ /* 0x000fce00078e00ff */
[----:B------:R-:W-:-:S07]  /*29510*/  LEPC R20, `(.L_x_695) ;  /* 0x000000001014794e */ /* 0x000fce0000000000 */
[----:B-12---:R-:W-:Y:S05]  /*29520*/  CALL.ABS.NOINC R2 ;  /* 0x0000000002007343 */ /* 0x006fea0003c00000 */
.L_x_695:
[----:B------:R-:W-:Y:S05]  /*29530*/  BSYNC B6 ;  /* 0x0000000000067941 */ /* 0x000fea0003800000 */
.L_x_694:
        /* <DEDUP_REMOVED lines=10> */
[----:B------:R-:W2:Y:S01]  /*295e0*/  LDC.64 R2, c[0x4][R2] ;  /* 0x0100000002027b82 */ /* 0x000ea20000000a00 */
[----:B------:R-:W-:Y:S01]  /*295f0*/  IMAD.U32 R5, RZ, RZ, UR7 ;  /* 0x00000007ff057e24 */ /* 0x000fe2000f8e00ff */
[----:B------:R-:W-:Y:S01]  /*29600*/  MOV R13, RZ ;  /* 0x000000ff000d7202 */ /* 0x000fe20000000f00 */
[----:B0-----:R-:W-:Y:S02]  /*29610*/  IMAD.U32 R7, RZ, RZ, UR9 ;  /* 0x00000009ff077e24 */ /* 0x001fe4000f8e00ff */
[----:B------:R-:W-:-:S02]  /*29620*/  IMAD.U32 R10, RZ, RZ, UR4 ;  /* 0x00000004ff0a7e24 */ /* 0x000fc4000f8e00ff */
[----:B------:R-:W-:Y:S02]  /*29630*/  IMAD.U32 R11, RZ, RZ, UR5 ;  /* 0x00000005ff0b7e24 */ /* 0x000fe4000f8e00ff */
[----:B------:R-:W-:Y:S02]  /*29640*/  IMAD.MOV.U32 R8, RZ, RZ, 0x70 ;  /* 0x00000070ff087424 */ /* 0x000fe400078e00ff */
[----:B------:R-:W-:-:S07]  /*29650*/  IMAD.MOV.U32 R12, RZ, RZ, 0x1 ;  /* 0x00000001ff0c7424 */ /* 0x000fce00078e00ff */
[----:B------:R-:W-:-:S07]  /*29660*/  LEPC R20, `(.L_x_697) ;  /* 0x000000001014794e */ /* 0x000fce0000000000 */
[----:B-12---:R-:W-:Y:S05]  /*29670*/  CALL.ABS.NOINC R2 ;  /* 0x0000000002007343 */ /* 0x006fea0003c00000 */
.L_x_697:
[----:B------:R-:W-:Y:S05]  /*29680*/  BSYNC B6 ;  /* 0x0000000000067941 */ /* 0x000fea0003800000 */
.L_x_696:
[----:B------:R-:W-:Y:S01]  /*29690*/  LOP3.LUT P6, RZ, R30, 0x1, RZ, 0xc0, !PT ;  /* 0x000000011eff7812 */ /* 0x000fe200078cc0ff */
[----:B------:R-:W-:-:S12]  /*296a0*/  BSSY B6, `(.L_x_698) ;  /* 0x0000012000067945 */ /* 0x000fd80003800000 */
        /* <DEDUP_REMOVED lines=16> */
[----:B-12---:R-:W-:Y:S05]  /*297b0*/  CALL.ABS.NOINC R2 ;  /* 0x0000000002007343 */ /* 0x006fea0003c00000 */
.L_x_699:
[----:B------:R-:W-:Y:S05]  /*297c0*/  BSYNC B6 ;  /* 0x0000000000067941 */ /* 0x000fea0003800000 */
.L_x_698:
[----:B------:R-:W-:Y:S01]  /*297d0*/  ULDC.64 UR4, c[0x0][0x9f8] ;  /* 0x00027e0000047ab9 */ /* 0x000fe20000000a00 */
[----:B------:R-:W2:Y:S01]  /*297e0*/  S2R R2, SR_TID.X ;  /* 0x0000000000027919 */ /* 0x000ea20000002100 */
[----:B------:R-:W-:Y:S01]  /*297f0*/  ISETP.NE.U32.AND P0, PT, RZ, UR4, PT ;  /* 0x00000004ff007c0c */ /* 0x000fe2000bf05070 */
[----:B------:R-:W3:Y:S03]  /*29800*/  LDC R12, c[0x0][0x430] ;  /* 0x00010c00ff0c7b82 */ /* 0x000ee60000000800 */
[----:B------:R-:W-:-:S13]  /*29810*/  ISETP.NE.AND.EX P0, PT, RZ, UR5, PT, P0 ;  /* 0x00000005ff007c0c */ /* 0x000fda000bf05300 */
[----:B------:R-:W-:-:S04]  /*29820*/  @P0 IADD3 R24, P1, R24, UR4, RZ ;  /* 0x0000000418180c10 */ /* 0x000fc8000ff3e0ff */
[----:B------:R-:W-:-:S05]  /*29830*/  @P0 IADD3.X R25, R25, UR5, RZ, P1, !PT ;  /* 0x0000000519190c10 */ /* 0x000fca0008ffe4ff */
[----:B------:R-:W4:Y:S01]  /*29840*/  @P0 LDG.E R32, desc[UR50][R24.64] ;  /* 0x0000003218200981 */ /* 0x000f22000c1e1900 */
[----:B---3--:R-:W-:Y:S01]  /*29850*/  ISETP.NE.AND P0, PT, R12, 0x1, PT ;  /* 0x000000010c00780c */ /* 0x008fe20003f05270 */
[----:B------:R-:W-:Y:S01]  /*29860*/  IMAD.MOV.U32 R5, RZ, RZ, 0xa0 ;  /* 0x000000a0ff057424 */ /* 0x000fe200078e00ff */
[C---:B--2---:R-:W-:Y:S01]  /*29870*/  LOP3.LUT R20, R2.reuse, 0x7f, RZ, 0xc0, !PT ;  /* 0x0000007f02147812 */ /* 0x044fe200078ec0ff */
[----:B------:R-:W-:Y:S02]  /*29880*/  IMAD.SHL.U32 R2, R2, 0x20, RZ ;  /* 0x0000002002027824 */ /* 0x000fe400078e00ff */
[----:B------:R-:W-:Y:S01]  /*29890*/  IMAD R5, R28, R5, -0xa0 ;  /* 0xffffff601c057424 */ /* 0x000fe200078e0205 */
[----:B------:R-:W-:-:S04]  /*298a0*/  SHF.R.U32.HI R20, RZ, 0x2, R20 ;  /* 0x00000002ff147819 */ /* 0x000fc80000011614 */
[----:B------:R-:W-:-:S03]  /*298b0*/  LOP3.LUT R2, R20, 0x60, R2, 0xf8, !PT ;  /* 0x0000006014027812 */ /* 0x000fc600078ef802 */
[----:B------:R-:W2:Y:S01]  /*298c0*/  @P0 LDC R3, c[0x0][0x434] ;  /* 0x00010d00ff030b82 */ /* 0x000ea20000000800 */
[----:B------:R-:W3:Y:S01]  /*298d0*/  S2R R20, SR_TID.X ;  /* 0x0000000000147919 */ /* 0x000ee20000002100 */
[----:B------:R-:W-:-:S04]  /*298e0*/  IADD3 R2, R2, R5, RZ ;  /* 0x0000000502027210 */ /* 0x000fc80007ffe0ff */
[C---:B------:R-:W-:Y:S02]  /*298f0*/  ISETP.GE.AND P1, PT, R2.reuse, R26, PT ;  /* 0x0000001a0200720c */ /* 0x040fe40003f26270 */
[----:B------:R-:W0:Y:S01]  /*29900*/  @P0 LDC R0, c[0x0][0x438] ;  /* 0x00010e00ff000b82 */ /* 0x000e220000000800 */
[----:B------:R-:W-:-:S04]  /*29910*/  IMAD.IADD R6, R2, 0x1, R37 ;  /* 0x0000000102067824 */ /* 0x000fc800078e0225 */
[----:B------:R-:W-:-:S03]  /*29920*/  IMAD.MOV.U32 R8, RZ, RZ, R6 ;  /* 0x000000ffff087224 */ /* 0x000fc600078e0006 */
[----:B------:R-:W1:Y:S01]  /*29930*/  @P0 LDC R9, c[0x0][0x434] ;  /* 0x00010d00ff090b82 */ /* 0x000e620000000800 */
[----:B--2---:R-:W-:-:S07]  /*29940*/  @P0 IMAD.HI.U32 R3, R6, R3, RZ ;  /* 0x0000000306030227 */ /* 0x004fce00078e00ff */
[----:B------:R-:W2:Y:S01]  /*29950*/  @P0 LDC R4, c[0x0][0x438] ;  /* 0x00010e00ff040b82 */ /* 0x000ea20000000800 */
[----:B0-----:R-:W-:Y:S02]  /*29960*/  @P0 SHF.R.U32.HI R8, RZ, R0, R3 ;  /* 0x00000000ff080219 */ /* 0x001fe40000011603 */
[C---:B---3--:R-:W-:Y:S01]  /*29970*/  LOP3.LUT R21, R20.reuse, 0x7f, RZ, 0xc0, !PT ;  /* 0x0000007f14157812 */ /* 0x048fe200078ec0ff */
[----:B------:R-:W-:-:S04]  /*29980*/  IMAD.SHL.U32 R20, R20, 0x20, RZ ;  /* 0x0000002014147824 */ /* 0x000fc800078e00ff */
[----:B------:R-:W0:Y:S01]  /*29990*/  @!P1 LDC.64 R2, c[0x0][0x428] ;  /* 0x00010a00ff029b82 */ /* 0x000e220000000a00 */
[----:B------:R-:W-:-:S04]  /*299a0*/  SHF.R.U32.HI R21, RZ, 0x2, R21 ;  /* 0x00000002ff157819 */ /* 0x000fc80000011615 */
[----:B------:R-:W-:-:S04]  /*299b0*/  LOP3.LUT R20, R21, 0x60, R20, 0xf8, !PT ;  /* 0x0000006015147812 */ /* 0x000fc800078ef814 */
[----:B------:R-:W-:-:S05]  /*299c0*/  LOP3.LUT R20, R20, 0x80, RZ, 0xfc, !PT ;  /* 0x0000008014147812 */ /* 0x000fca00078efcff */
[----:B------:R-:W-:-:S04]  /*299d0*/  IMAD.IADD R5, R20, 0x1, R5 ;  /* 0x0000000114057824 */ /* 0x000fc800078e0205 */
[----:B------:R-:W-:-:S04]  /*299e0*/  IMAD.IADD R7, R5, 0x1, R37 ;  /* 0x0000000105077824 */ /* 0x000fc800078e0225 */
[----:B-1----:R-:W-:Y:S01]  /*299f0*/  @P0 IMAD.HI.U32 R9, R7, R9, RZ ;  /* 0x0000000907090227 */ /* 0x002fe200078e00ff */
[----:B------:R-:W-:-:S04]  /*29a00*/  MOV R0, R7 ;  /* 0x0000000700007202 */ /* 0x000fc80000000f00 */
[----:B--2---:R-:W-:Y:S01]  /*29a10*/  @P0 SHF.R.U32.HI R0, RZ, R4, R9 ;  /* 0x00000004ff000219 */ /* 0x004fe20000011609 */
[--C-:B------:R-:W-:Y:S01]  /*29a20*/  @!P1 IMAD.MOV.U32 R4, RZ, RZ, R8.reuse ;  /* 0x000000ffff049224 */ /* 0x100fe200078e0008 */
[----:B------:R-:W-:Y:S02]  /*29a30*/  ISETP.GE.AND P0, PT, R5, R26, PT ;  /* 0x0000001a0500720c */ /* 0x000fe40003f06270 */
[----:B------:R-:W-:Y:S02]  /*29a40*/  @!P1 SHF.R.S32.HI R5, RZ, 0x1f, R8 ;  /* 0x0000001fff059819 */ /* 0x000fe40000011408 */
[----:B------:R-:W-:Y:S02]  /*29a50*/  ISETP.GT.U32.OR P0, PT, R20, 0x9f, P0 ;  /* 0x0000009f1400780c */ /* 0x000fe40000704470 */
[----:B------:R-:W-:Y:S01]  /*29a60*/  LOP3.LUT R30, R30, 0xfffffff7, RZ, 0xc0, !PT ;  /* 0xfffffff71e1e7812 */ /* 0x000fe200078ec0ff */
[----:B------:R-:W-:Y:S01]  /*29a70*/  UMOV UR4, 0xffffffff ;  /* 0xffffffff00047882 */ /* 0x000fe20000000000 */
[----:B----4-:R-:W-:Y:S01]  /*29a80*/  SHF.R.S32.HI R13, RZ, 0x1f, R32 ;  /* 0x0000001fff0d7819 */ /* 0x010fe20000011420 */
[----:B0-----:R-:W-:-:S04]  /*29a90*/  @!P1 IMAD.WIDE.U32 R4, R32, R2, R4 ;  /* 0x0000000220049225 */ /* 0x001fc800078e0004 */
[----:B------:R-:W-:Y:S01]  /*29aa0*/  @!P1 IMAD R9, R13, R2, RZ ;  /* 0x000000020d099224 */ /* 0x000fe200078e02ff */
[----:B------:R0:W-:Y:S03]  /*29ab0*/  STL [R1], R13 ;  /* 0x0000000d01007387 */ /* 0x0001e60000100800 */
[----:B------:R-:W-:Y:S02]  /*29ac0*/  @!P1 IMAD R9, R32, R3, R9 ;  /* 0x0000000320099224 */ /* 0x000fe400078e0209 */
[----:B------:R-:W1:Y:S02]  /*29ad0*/  @!P1 LDC.64 R2, c[0x0][0x418] ;  /* 0x00010600ff029b82 */ /* 0x000e640000000a00 */
[----:B------:R-:W-:Y:S01]  /*29ae0*/  @!P1 IMAD.IADD R9, R5, 0x1, R9 ;  /* 0x0000000105099824 */ /* 0x000fe200078e0209 */
[----:B-1----:R-:W-:Y:S01]  /*29af0*/  @!P1 LEA R10, P2, R4, R2, 0x2 ;  /* 0x00000002040a9211 */ /* 0x002fe200078410ff */
[----:B------:R-:W-:-:S02]  /*29b00*/  IMAD.MOV R2, RZ, RZ, -R8 ;  /* 0x000000ffff027224 */ /* 0x000fc400078e0a08 */
[----:B------:R-:W-:Y:S01]  /*29b10*/  @!P0 IMAD.MOV.U32 R8, RZ, RZ, R0 ;  /* 0x000000ffff088224 */ /* 0x000fe200078e0000 */
[----:B------:R-:W-:Y:S01]  /*29b20*/  @!P1 LEA.HI.X R11, R4, R3, R9, 0x2, P2 ;  /* 0x00000003040b9211 */ /* 0x000fe200010f1409 */
[----:B------:R-:W-:Y:S01]  /*29b30*/  IMAD R6, R12, R2, R6 ;  /* 0x000000020c067224 */ /* 0x000fe200078e0206 */
[----:B------:R-:W1:Y:S01]  /*29b40*/  @!P0 LDC.64 R4, c[0x0][0x418] ;  /* 0x00010600ff048b82 */ /* 0x000e620000000a00 */
[--C-:B------:R-:W-:Y:S01]  /*29b50*/  IMAD.MOV R2, RZ, RZ, -R0.reuse ;  /* 0x000000ffff027224 */ /* 0x100fe200078e0a00 */
[----:B------:R-:W-:-:S03]  /*29b60*/  @!P0 SHF.R.S32.HI R9, RZ, 0x1f, R0 ;  /* 0x0000001fff098819 */ /* 0x000fc60000011400 */
[----:B------:R-:W-:-:S03]  /*29b70*/  IMAD R7, R12, R2, R7 ;  /* 0x000000020c077224 */ /* 0x000fc600078e0207 */
[----:B------:R-:W2:Y:S08]  /*29b80*/  @!P0 LDC.64 R2, c[0x0][0x428] ;  /* 0x00010a00ff028b82 */ /* 0x000eb00000000a00 */
[----:B------:R-:W3:Y:S01]  /*29b90*/  LDC R0, c[0x0][0x2f4] ;  /* 0x0000bd00ff007b82 */ /* 0x000ee20000000800 */
[----:B--2---:R-:W-:-:S04]  /*29ba0*/  @!P0 IMAD.WIDE.U32 R8, R32, R2, R8 ;  /* 0x0000000220088225 */ /* 0x004fc800078e0008 */
[----:B------:R-:W-:-:S04]  /*29bb0*/  @!P0 IMAD R2, R13, R2, RZ ;  /* 0x000000020d028224 */ /* 0x000fc800078e02ff */
[----:B------:R-:W-:Y:S01]  /*29bc0*/  @!P0 IMAD R3, R32, R3, R2 ;  /* 0x0000000320038224 */ /* 0x000fe200078e0202 */
[----:B-1----:R-:W-:-:S04]  /*29bd0*/  @!P0 LEA R2, P2, R8, R4, 0x2 ;  /* 0x0000000408028211 */ /* 0x002fc800078410ff */
[----:B------:R-:W-:-:S04]  /*29be0*/  @!P0 IADD3 R3, R3, R9, RZ ;  /* 0x0000000903038210 */ /* 0x000fc80007ffe0ff */
[----:B------:R-:W-:Y:S01]  /*29bf0*/  @!P0 LEA.HI.X R3, R8, R5, R3, 0x2, P2 ;  /* 0x0000000508038211 */ /* 0x000fe200010f1403 */
[----:B------:R-:W-:Y:S01]  /*29c00*/  IMAD.MOV.U32 R5, RZ, RZ, RZ ;  /* 0x000000ffff057224 */ /* 0x000fe200078e00ff */
[----:B------:R-:W-:Y:S01]  /*29c10*/  ISETP.GT.U32.AND P2, PT, R20, 0x9f, PT ;  /* 0x0000009f1400780c */ /* 0x000fe20003f44070 */
[----:B------:R-:W-:-:S04]  /*29c20*/  IMAD.U32 R12, RZ, RZ, UR39 ;  /* 0x00000027ff0c7e24 */ /* 0x000fc8000f8e00ff */
[----:B------:R1:W5:Y:S01]  /*29c30*/  @!P1 LDG.E R5, desc[UR50][R10.64] ;  /* 0x000000320a059981 */ /* 0x000362000c1e1900 */
[----:B---3--:R-:W-:Y:S01]  /*29c40*/  ISETP.GE.AND P1, PT, R36, R0, PT ;  /* 0x000000002400720c */ /* 0x008fe20003f26270 */
[----:B------:R-:W-:Y:S01]  /*29c50*/  IMAD.MOV.U32 R8, RZ, RZ, RZ ;  /* 0x000000ffff087224 */ /* 0x000fe200078e00ff */
[----:B------:R-:W-:-:S05]  /*29c60*/  ISETP.NE.AND P3, PT, R12, 0x3, PT ;  /* 0x000000030c00780c */ /* 0x000fca0003f65270 */
[----:B------:R-:W-:Y:S01]  /*29c70*/  @P2 LOP3.LUT R30, R30, 0x8, RZ, 0xfc, !PT ;  /* 0x000000081e1e2812 */ /* 0x000fe200078efcff */
[----:B------:R1:W5:Y:S01]  /*29c80*/  @!P0 LDG.E R8, desc[UR50][R2.64] ;  /* 0x0000003202088981 */ /* 0x000362000c1e1900 */
[----:B0-----:R-:W-:Y:S02]  /*29c90*/  LOP3.LUT R13, R36, 0x40, RZ, 0xfc, !PT ;  /* 0x00000040240d7812 */ /* 0x001fe400078efcff */
[----:B------:R-:W-:Y:S02]  /*29ca0*/  LOP3.LUT R30, R30, 0xffffffef, RZ, 0xc0, !PT ;  /* 0xffffffef1e1e7812 */ /* 0x000fe400078ec0ff */
[----:B------:R-:W-:Y:S02]  /*29cb0*/  ISETP.GE.AND P0, PT, R13, R0, PT ;  /* 0x000000000d00720c */ /* 0x000fe40003f06270 */
[----:B------:R-:W-:Y:S02]  /*29cc0*/  LOP3.LUT R30, R30, 0xfffffffb, RZ, 0xc0, !PT ;  /* 0xfffffffb1e1e7812 */ /* 0x000fe400078ec0ff */
[----:B------:R-:W-:-:S02]  /*29cd0*/  LOP3.LUT R13, R36, 0x80, RZ, 0xfc, !PT ;  /* 0x00000080240d7812 */ /* 0x000fc400078efcff */
[----:B------:R-:W-:-:S04]  /*29ce0*/  @P1 LOP3.LUT R30, R30, 0x4, RZ, 0xfc, !PT ;  /* 0x000000041e1e1812 */ /* 0x000fc800078efcff */
[----:B------:R-:W-:-:S04]  /*29cf0*/  @P3 LOP3.LUT R30, R30, 0x10, RZ, 0xfc, !PT ;  /* 0x000000101e1e3812 */ /* 0x000fc800078efcff */
[----:B------:R-:W-:-:S04]  /*29d00*/  LOP3.LUT R30, R30, 0xfffffffd, RZ, 0xc0, !PT ;  /* 0xfffffffd1e1e7812 */ /* 0x000fc800078ec0ff */
[----:B------:R-:W-:Y:S02]  /*29d10*/  @P0 LOP3.LUT R30, R30, 0x2, RZ, 0xfc, !PT ;  /* 0x000000021e1e0812 */ /* 0x000fe400078efcff */
[----:B------:R-:W-:Y:S02]  /*29d20*/  ISETP.GE.AND P0, PT, R13, R0, PT ;  /* 0x000000000d00720c */ /* 0x000fe40003f06270 */
[----:B------:R-:W-:-:S11]  /*29d30*/  LOP3.LUT R30, R30, 0xfffffffe, RZ, 0xc0, !PT ;  /* 0xfffffffe1e1e7812 */ /* 0x000fd600078ec0ff */
[----:B------:R-:W-:-:S05]  /*29d40*/  @P0 LOP3.LUT R30, R30, 0x1, RZ, 0xfc, !PT ;  /* 0x000000011e1e0812 */ /* 0x000fca00078efcff */
[----:B------:R1:W-:Y:S01]  /*29d50*/  STL [R1+0x8], R30 ;  /* 0x0000081e01007387 */ /* 0x0003e20000100800 */
[----:B------:R-:W-:Y:S05]  /*29d60*/  BRA.DIV UR4, `(.L_x_700) ;  /* 0x00000096047c7947 */ /* 0x000fea000b800000 */
.L_x_971:
[----:B------:R-:W-:Y:S01]  /*29d70*/  VIADD R9, R28, 0xffffffff ;  /* 0xffffffff1c097836 */ /* 0x000fe20000000000 */
[----:B------:R-:W-:Y:S06]  /*29d80*/  @!P3 BRA `(.L_x_701) ;  /* 0x000000000004b947 */ /* 0x000fec0003800000 */
[----:B------:R-:W-:Y:S01]  /*29d90*/  BPT.TRAP 0x1 ;  /* 0x000000040000795c */ /* 0x000fe20000300000 */
.L_x_701:
[----:B------:R-:W-:Y:S01]  /*29da0*/  IMAD R0, R29, 0x8, R22 ;  /* 0x000000081d007824 */ /* 0x000fe200078e0216 */
[----:B-1----:R-:W-:Y:S01]  /*29db0*/  SHF.L.U32 R2, R33, 0x1f, RZ ;  /* 0x0000001f21027819 */ /* 0x002fe200000006ff */
[----:B------:R-:W-:Y:S01]  /*29dc0*/  BSSY B0, `(.L_x_702) ;  /* 0x0000005000007945 */ /* 0x000fe20003800000 */
[----:B------:R-:W-:Y:S02]  /*29dd0*/  SHF.R.S32.HI R25, RZ, 0x1f, R6 ;  /* 0x0000001fff197819 */ /* 0x000fe40000011406 */
[----:B------:R-:W0:Y:S01]  /*29de0*/  SYNCS.PHASECHK.TRANS64.TRYWAIT P0, [R0+URZ+0x33480], R2 ;  /* 0x03348002000075a7 */ /* 0x000e22000800017f */
[----:B------:R1:W-:Y:S02]  /*29df0*/  STL [R1+0x24], R2 ;  /* 0x0000240201007387 */ /* 0x0003e40000100800 */
[----:B01----:R-:W-:Y:S05]  /*29e00*/  @!P0 BRA `(.L_x_703) ;  /* 0x0000009400848947 */ /* 0x003fea0003800000 */
.L_x_972:
[----:B------:R-:W-:Y:S05]  /*29e10*/  BSYNC B0 ;  /* 0x0000000000007941 */ /* 0x000fea0003800000 */
.L_x_702:
[----:B------:R-:W2:Y:S01]  /*29e20*/  LDL R13, [R1+0x10] ;  /* 0x00001000010d7983 */ /* 0x000ea20000100800 */
[----:B------:R-:W-:Y:S01]  /*29e30*/  ULDC.64 UR4, c[0x0][0x328] ;  /* 0x0000ca0000047ab9 */ /* 0x000fe20000000a00 */
[----:B-----5:R-:W-:Y:S01]  /*29e40*/  SHF.R.S32.HI R30, RZ, 0x1f, R5 ;  /* 0x0000001fff1e7819 */ /* 0x020fe20000011405 */
[----:B------:R-:W-:Y:S01]  /*29e50*/  ULDC.64 UR6, c[0x0][0x338] ;  /* 0x0000ce0000067ab9 */ /* 0x000fe20000000a00 */
[----:B------:R-:W3:Y:S01]  /*29e60*/  LDL.LU R12, [R1+0x8] ;  /* 0x00000800010c7983 */ /* 0x000ee20000300800 */
[----:B------:R-:W-:Y:S01]  /*29e70*/  IMAD R4, R25, UR4, RZ ;  /* 0x0000000419047c24 */ /* 0x000fe2000f8e02ff */
[----:B------:R-:W-:Y:S01]  /*29e80*/  SHF.R.S32.HI R34, RZ, 0x1f, R8 ;  /* 0x0000001fff227819 */ /* 0x000fe20000011408 */
[C---:B0-----:R-:W-:Y:S01]  /*29e90*/  IMAD.WIDE.U32 R2, R6.reuse, UR4, RZ ;  /* 0x0000000406027c25 */ /* 0x041fe2000f8e00ff */
[----:B------:R-:W0:Y:S03]  /*29ea0*/  S2R R14, SR_TID.X ;  /* 0x00000000000e7919 */ /* 0x000e260000002100 */
[----:B------:R-:W-:-:S02]  /*29eb0*/  IMAD R4, R6, UR5, R4 ;  /* 0x0000000506047c24 */ /* 0x000fc4000f8e0204 */
[----:B------:R-:W-:Y:S01]  /*29ec0*/  IMAD R9, R9, -0xa0, R26 ;  /* 0xffffff6009097824 */ /* 0x000fe200078e021a */
[----:B------:R-:W-:Y:S02]  /*29ed0*/  SHF.R.S32.HI R26, RZ, 0x1f, R7 ;  /* 0x0000001fff1a7819 */ /* 0x000fe40000011407 */
[----:B------:R-:W-:Y:S01]  /*29ee0*/  IADD3 R3, R3, R4, RZ ;  /* 0x0000000403037210 */ /* 0x000fe20007ffe0ff */
[----:B------:R-:W-:Y:S02]  /*29ef0*/  IMAD R4, R30, UR6, RZ ;  /* 0x000000061e047c24 */ /* 0x000fe4000f8e02ff */
[----:B------:R-:W-:-:S04]  /*29f00*/  IMAD.WIDE.U32 R2, R5, UR6, R2 ;  /* 0x0000000605027c25 */ /* 0x000fc8000f8e0002 */
[----:B------:R-:W-:Y:S02]  /*29f10*/  IMAD R4, R5, UR7, R4 ;  /* 0x0000000705047c24 */ /* 0x000fe4000f8e0204 */
[----:B------:R-:W-:Y:S02]  /*29f20*/  IMAD.MOV.U32 R10, RZ, RZ, R2 ;  /* 0x000000ffff0a7224 */ /* 0x000fe400078e0002 */
[----:B------:R-:W-:Y:S02]  /*29f30*/  IMAD R2, R26, UR4, RZ ;  /* 0x000000041a027c24 */ /* 0x000fe4000f8e02ff */
[----:B------:R-:W-:Y:S02]  /*29f40*/  IMAD.IADD R11, R3, 0x1, R4 ;  /* 0x00000001030b7824 */ /* 0x000fe400078e0204 */
[C---:B------:R-:W-:Y:S02]  /*29f50*/  IMAD R4, R7.reuse, UR5, R2 ;  /* 0x0000000507047c24 */ /* 0x040fe4000f8e0202 */
[----:B------:R-:W-:Y:S01]  /*29f60*/  IMAD.WIDE.U32 R2, R7, UR4, RZ ;  /* 0x0000000407027c25 */ /* 0x000fe2000f8e00ff */
[----:B------:R-:W-:-:S03]  /*29f70*/  ULDC.64 UR4, c[0x0][0x330] ;  /* 0x0000cc0000047ab9 */ /* 0x000fc60000000a00 */
[----:B------:R-:W-:Y:S01]  /*29f80*/  IMAD.IADD R3, R3, 0x1, R4 ;  /* 0x0000000103037824 */ /* 0x000fe200078e0204 */
[----:B0-----:R-:W-:Y:S01]  /*29f90*/  LOP3.LUT R14, R14, 0x7f, RZ, 0xc0, !PT ;  /* 0x0000007f0e0e7812 */ /* 0x001fe200078ec0ff */
[----:B------:R-:W-:Y:S02]  /*29fa0*/  IMAD R4, R34, UR6, RZ ;  /* 0x0000000622047c24 */ /* 0x000fe4000f8e02ff */
[----:B------:R-:W-:Y:S01]  /*29fb0*/  IMAD.WIDE.U32 R2, R8, UR6, R2 ;  /* 0x0000000608027c25 */ /* 0x000fe2000f8e0002 */
[----:B------:R-:W-:-:S03]  /*29fc0*/  SHF.R.U32.HI R14, RZ, 0x2, R14 ;  /* 0x00000002ff0e7819 */ /* 0x000fc6000001160e */
        /* <DEDUP_REMOVED lines=12> */
[----:B------:R-:W-:Y:S01]  /*2a090*/  ISETP.GE.AND P0, PT, R9, 0x1, PT ;  /* 0x000000010900780c */ /* 0x000fe20003f06270 */
[----:B--2---:R-:W-:Y:S01]  /*2a0a0*/  IMAD R4, R29, 0x7800, R13 ;  /* 0x000078001d047824 */ /* 0x004fe200078e020d */
[----:B---3--:R-:W-:-:S11]  /*2a0b0*/  LOP3.LUT R12, R12, 0xffffffdf, RZ, 0xc0, !PT ;  /* 0xffffffdf0c0c7812 */ /* 0x008fd600078ec0ff */
[----:B------:R-:W-:-:S05]  /*2a0c0*/  @P0 LOP3.LUT R12, R12, 0x20, RZ, 0xfc, !PT ;  /* 0x000000200c0c0812 */ /* 0x000fca00078efcff */
[----:B------:R0:W-:Y:S01]  /*2a0d0*/  STL [R1+0x8], R12 ;  /* 0x0000080c01007387 */ /* 0x0001e20000100800 */
[----:B------:R-:W-:Y:S05]  /*2a0e0*/  BRA.DIV UR4, `(.L_x_704) ;  /* 0x0000009204e47947 */ /* 0x000fea000b800000 */
[----:B------:R-:W1:Y:S01]  /*2a0f0*/  SHFL.IDX PT, R2, R10, RZ, 0x1c1f ;  /* 0x001c1fff0a027589 */ /* 0x000e6200000e0000 */
[----:B0-----:R-:W0:Y:S01]  /*2a100*/  LDC R12, c[0x0][0x2f4] ;  /* 0x0000bd00ff0c7b82 */ /* 0x001e220000000800 */
[----:B------:R-:W-:Y:S01]  /*2a110*/  IMAD.IADD R4, R22, 0x1, R4 ;  /* 0x0000000116047824 */ /* 0x000fe200078e0204 */
[C---:B------:R-:W-:Y:S01]  /*2a120*/  LOP3.LUT R11, R36.reuse, 0x80, RZ, 0xfc, !PT ;  /* 0x00000080240b7812 */ /* 0x040fe200078efcff */
[----:B------:R-:W2:Y:S01]  /*2a130*/  SHFL.IDX PT, R3, R20, RZ, 0x1c1f ;  /* 0x001c1fff14037589 */ /* 0x000ea200000e0000 */
[C---:B------:R-:W-:Y:S02]  /*2a140*/  LOP3.LUT R13, R36.reuse, 0x40, RZ, 0xfc, !PT ;  /* 0x00000040240d7812 */ /* 0x040fe400078efcff */
[C---:B-1----:R-:W-:Y:S02]  /*2a150*/  IADD3 R2, P0, R36.reuse, R2, RZ ;  /* 0x0000000224027210 */ /* 0x042fe40007f1e0ff */
[----:B0-----:R-:W-:Y:S02]  /*2a160*/  ISETP.GE.AND P3, PT, R36, R12, PT ;  /* 0x0000000c2400720c */ /* 0x001fe40003f66270 */
[----:B--2---:R-:W-:-:S02]  /*2a170*/  IADD3.X R3, RZ, R3, RZ, P0, !PT ;  /* 0x00000003ff037210 */ /* 0x004fc400007fe4ff */
[----:B------:R-:W-:Y:S02]  /*2a180*/  ISETP.LT.OR P0, PT, R9, 0x1, P3 ;  /* 0x000000010900780c */ /* 0x000fe40001f01670 */
[----:B------:R-:W-:-:S11]  /*2a190*/  ISETP.GE.AND P2, PT, R13, R12, PT ;  /* 0x0000000c0d00720c */ /* 0x000fd60003f46270 */
[----:B------:R-:W-:Y:S01]  /*2a1a0*/  @!PT LDS RZ, [RZ] ;  /* 0x00000000fffff984 */ /* 0x000fe20000000800 */
[----:B------:R-:W-:Y:S01]  /*2a1b0*/  LDGSTS.E.BYPASS.LTC128B.128 [R4+0xf200], desc[UR50][R2.64], !P0 ;  /* 0x0f20000002047fae */ /* 0x000fe2000c101d72 */
[----:B------:R-:W-:-:S03]  /*2a1c0*/  ISETP.GE.AND P0, PT, R11, R12, PT ;  /* 0x0000000c0b00720c */ /* 0x000fc60003f06270 */
[----:B------:R-:W2:Y:S01]  /*2a1d0*/  LDL.LU R11, [R1+0x8] ;  /* 0x00000800010b7983 */ /* 0x000ea20000300800 */
[C---:B------:R-:W-:Y:S02]  /*2a1e0*/  ISETP.LT.OR P1, PT, R9.reuse, 0x1, P2 ;  /* 0x000000010900780c */ /* 0x040fe40001721670 */
[C---:B------:R-:W-:Y:S02]  /*2a1f0*/  ISETP.GE.AND P6, PT, R9.reuse, 0x81, PT ;  /* 0x000000810900780c */ /* 0x040fe40003fc6270 */
[C---:B------:R-:W-:Y:S02]  /*2a200*/  ISETP.GE.AND P5, PT, R9.reuse, 0x21, PT ;  /* 0x000000210900780c */ /* 0x040fe40003fa6270 */
[----:B------:R-:W-:-:S07]  /*2a210*/  ISETP.GE.AND P4, PT, R9, 0x41, PT ;  /* 0x000000410900780c */ /* 0x000fce0003f86270 */
        /* <DEDUP_REMOVED lines=34> */
[----:B0-----:R0:W1:Y:S04]  /*2a440*/  SHFL.IDX PT, R3, R21, RZ, 0x1c1f ;  /* 0x001c1fff15037589 */ /* 0x00106800000e0000 */
[----:B------:R0:W3:Y:S01]  /*2a450*/  SHFL.IDX PT, R2, R24, RZ, 0x1c1f ;  /* 0x001c1fff18027589 */ /* 0x0000e200000e0000 */
[----:B--2---:R-:W-:-:S04]  /*2a460*/  LOP3.LUT R11, R11, 0xffffffbf, RZ, 0xc0, !PT ;  /* 0xffffffbf0b0b7812 */ /* 0x004fc800078ec0ff */
[----:B------:R-:W-:-:S05]  /*2a470*/  @P6 LOP3.LUT R11, R11, 0x40, RZ, 0xfc, !PT ;  /* 0x000000400b0b6812 */ /* 0x000fca00078efcff */
[----:B------:R0:W-:Y:S02]  /*2a480*/  STL [R1+0x8], R11 ;  /* 0x0000080b01007387 */ /* 0x0001e40000100800 */
.L_x_984:
[C---:B------:R-:W-:Y:S02]  /*2a490*/  ISETP.LT.OR P3, PT, R9.reuse, 0x81, P3 ;  /* 0x000000810900780c */ /* 0x040fe40001f61670 */
[C---:B------:R-:W-:Y:S02]  /*2a4a0*/  ISETP.LT.OR P2, PT, R9.reuse, 0x81, P2 ;  /* 0x000000810900780c */ /* 0x040fe40001741670 */
[----:B------:R-:W-:Y:S02]  /*2a4b0*/  ISETP.LT.OR P0, PT, R9, 0x81, P0 ;  /* 0x000000810900780c */ /* 0x000fe40000701670 */
[----:B---3--:R-:W-:-:S05]  /*2a4c0*/  IADD3 R2, P6, R36, R2, RZ ;  /* 0x0000000224027210 */ /* 0x008fca0007fde0ff */
[----:B-1----:R-:W-:-:S05]  /*2a4d0*/  IMAD.X R3, RZ, RZ, R3, P6 ;  /* 0x000000ffff037224 */ /* 0x002fca00030e0603 */
        /* <DEDUP_REMOVED lines=8> */
.L_x_705:
[----:B------:R-:W-:Y:S02]  /*2a560*/  PLOP3.LUT P2, PT, P2, P0, PT, 0xa2, 0x0 ;  /* 0x000000000000781c */ /* 0x000fe40001741472 */
[----:B------:R-:W-:-:S08]  /*2a570*/  @P0 R2UR P2, UR4, R0 ;  /* 0x00000000000402ca */ /* 0x000fd00000040000 */
[----:B------:R-:W-:-:S05]  /*2a580*/  @P0 PLOP3.LUT P0, PT, P2, PT, PT, 0x80, 0x0 ;  /* 0x000000000000081c */ /* 0x000fca000170f070 */
[----:B------:R-:W-:Y:S01]  /*2a590*/  @!P2 SYNCS.ARRIVE.TRANS64.RED.A0T1 RZ, [UR4+0x33470], RZ ;  /* 0x033470ffffffa9a7 */ /* 0x000fe20008200404 */
[----:B------:R-:W-:Y:S07]  /*2a5a0*/  @!P2 ARRIVES.LDGSTSBAR.64.TRANSCNT [UR4+0x33470] ;  /* 0x03347000ff00a9b0 */ /* 0x000fee0008000a84 */
[----:B------:R-:W-:Y:S05]  /*2a5b0*/  @P0 BRA.U.ANY `(.L_x_705) ;  /* 0xfffffffd00e80947 */ /* 0x000fea000393ffff */
[----:B------:R-:W-:Y:S01]  /*2a5c0*/  NOP ;  /* 0x0000000000007918 */ /* 0x000fe20000000000 */
[----:B-1----:R-:W-:-:S04]  /*2a5d0*/  MOV R2, UR39 ;  /* 0x0000002700027c02 */ /* 0x002fc80008000f00 */
[----:B------:R-:W-:-:S13]  /*2a5e0*/  ISETP.NE.AND P3, PT, R2, 0x3, PT ;  /* 0x000000030200780c */ /* 0x000fda0003f65270 */
[----:B------:R-:W-:Y:S05]  /*2a5f0*/  @!P3 BRA `(.L_x_706) ;  /* 0x000000000004b947 */ /* 0x000fea0003800000 */
[----:B------:R-:W-:Y:S01]  /*2a600*/  BPT.TRAP 0x1 ;  /* 0x000000040000795c */ /* 0x000fe20000300000 */
.L_x_706:
[----:B------:R1:W-:Y:S01]  /*2a610*/  SYNCS.ARRIVE.TRANS64.A1T0 RZ, [R0+URZ+0x33470], RZ ;  /* 0x033470ff00ff79a7 */ /* 0x0003e2000810003f */
[----:B------:R-:W-:Y:S05]  /*2a620*/  @!P3 BRA `(.L_x_707) ;  /* 0x000000000004b947 */ /* 0x000fea0003800000 */
[----:B------:R-:W-:Y:S01]  /*2a630*/  BPT.TRAP 0x1 ;  /* 0x000000040000795c */ /* 0x000fe20000300000 */
.L_x_707:
[----:B------:R-:W3:Y:S01]  /*2a640*/  LDL R2, [R1+0x24] ;  /* 0x0000240001027983 */ /* 0x000ee20000100800 */
[----:B------:R-:W-:Y:S01]  /*2a650*/  BSSY B0, `(.L_x_708) ;  /* 0x0000003000007945 */ /* 0x000fe20003800000 */
[----:B---3--:R-:W3:Y:S03]  /*2a660*/  SYNCS.PHASECHK.TRANS64.TRYWAIT P0, [R0+URZ+0x33440], R2 ;  /* 0x03344002000075a7 */ /* 0x008ee6000800017f */
[----:B---3--:R-:W-:Y:S05]  /*2a670*/  @!P0 BRA `(.L_x_709) ;  /* 0x0000009400888947 */ /* 0x008fea0003800000 */
.L_x_985:
[----:B------:R-:W-:Y:S05]  /*2a680*/  BSYNC B0 ;  /* 0x0000000000007941 */ /* 0x000fea0003800000 */
.L_x_708:
[----:B------:R4:W5:Y:S01]  /*2a690*/  LDL R20, [R1+0x8] ;  /* 0x0000080001147983 */ /* 0x0009620000100800 */
[----:B------:R-:W-:Y:S01]  /*2a6a0*/  ULDC.64 UR4, c[0x0][0x300] ;  /* 0x0000c00000047ab9 */ /* 0x000fe20000000a00 */
[----:B------:R-:W-:Y:S01]  /*2a6b0*/  ULDC.64 UR6, c[0x0][0x310] ;  /* 0x0000c40000067ab9 */ /* 0x000fe20000000a00 */
[----:B------:R-:W-:Y:S02]  /*2a6c0*/  IMAD R9, R25, UR4, RZ ;  /* 0x0000000419097c24 */ /* 0x000fe4000f8e02ff */
[----:B---3--:R-:W-:-:S04]  /*2a6d0*/  IMAD.WIDE.U32 R2, R6, UR4, RZ ;  /* 0x0000000406027c25 */ /* 0x008fc8000f8e00ff */
[----:B------:R-:W-:Y:S02]  /*2a6e0*/  IMAD R9, R6, UR5, R9 ;  /* 0x0000000506097c24 */ /* 0x000fe4000f8e0209 */
[----:B------:R-:W-:Y:S02]  /*2a6f0*/  IMAD R30, R30, UR6, RZ ;  /* 0x000000061e1e7c24 */ /* 0x000fe4000f8e02ff */
[----:B------:R-:W-:Y:S02]  /*2a700*/  IMAD.IADD R3, R3, 0x1, R9 ;  /* 0x0000000103037824 */ /* 0x000fe400078e0209 */
[C---:B------:R-:W-:Y:S02]  /*2a710*/  IMAD R30, R5.reuse, UR7, R30 ;  /* 0x00000007051e7c24 */ /* 0x040fe4000f8e021e */
[----:B------:R-:W-:-:S04]  /*2a720*/  IMAD.WIDE.U32 R2, R5, UR6, R2 ;  /* 0x0000000605027c25 */ /* 0x000fc8000f8e0002 */
[----:B------:R-:W-:Y:S02]  /*2a730*/  IMAD R5, R26, UR4, RZ ;  /* 0x000000041a057c24 */ /* 0x000fe4000f8e02ff */
[----:B0-----:R-:W-:Y:S02]  /*2a740*/  IMAD.IADD R11, R3, 0x1, R30 ;  /* 0x00000001030b7824 */ /* 0x001fe400078e021e */
[----:B--2---:R-:W-:Y:S02]  /*2a750*/  IMAD.MOV.U32 R10, RZ, RZ, R2 ;  /* 0x000000ffff0a7224 */ /* 0x004fe400078e0002 */
        /* <DEDUP_REMOVED lines=17> */
[----:B----4-:R-:W-:Y:S08]  /*2a870*/  BRA.DIV UR4, `(.L_x_710) ;  /* 0x0000009604207947 */ /* 0x010ff0000b800000 */
[----:B------:R-:W0:Y:S01]  /*2a880*/  SHFL.IDX PT, R3, R5, RZ, 0x1c1f ;  /* 0x001c1fff05037589 */ /* 0x000e2200000e0000 */
[----:B-----5:R-:W-:Y:S01]  /*2a890*/  LOP3.LUT R20, R20, 0xfffffeff, RZ, 0xc0, !PT ;  /* 0xfffffeff14147812 */ /* 0x020fe200078ec0ff */
[----:B------:R-:W2:Y:S01]  /*2a8a0*/  LDC R10, c[0x0][0x2f4] ;  /* 0x0000bd00ff0a7b82 */ /* 0x000ea20000000800 */
[----:B------:R-:W-:Y:S01]  /*2a8b0*/  LOP3.LUT R11, R36, 0x40, RZ, 0xfc, !PT ;  /* 0x00000040240b7812 */ /* 0x000fe200078efcff */
[----:B------:R-:W3:Y:S01]  /*2a8c0*/  SHFL.IDX PT, R2, R6, RZ, 0x1c1f ;  /* 0x001c1fff06027589 */ /* 0x000ee200000e0000 */
[----:B------:R-:W-:Y:S02]  /*2a8d0*/  @P1 LOP3.LUT R20, R20, 0x100, RZ, 0xfc, !PT ;  /* 0x0000010014141812 */ /* 0x000fe400078efcff */
[----:B------:R-:W-:Y:S01]  /*2a8e0*/  LOP3.LUT R9, R36, 0x80, RZ, 0xfc, !PT ;  /* 0x0000008024097812 */ /* 0x000fe200078efcff */
[----:B------:R-:W-:Y:S01]  /*2a8f0*/  SHFL.IDX PT, R7, R7, RZ, 0x1c1f ;  /* 0x001c1fff07077589 */ /* 0x000fe200000e0000 */
[----:B------:R-:W-:-:S03]  /*2a900*/  LOP3.LUT P1, RZ, R20, 0x20, RZ, 0xc0, !PT ;  /* 0x0000002014ff7812 */ /* 0x000fc6000782c0ff */
[----:B------:R-:W-:Y:S10]  /*2a910*/  STL [R1+0x8], R20 ;  /* 0x0000081401007387 */ /* 0x000ff40000100800 */
[----:B0-----:R-:W-:-:S02]  /*2a920*/  @P1 IADD3 R3, P0, R36, R3, RZ ;  /* 0x0000000324031210 */ /* 0x001fc40007f1e0ff */
[----:B--2---:R-:W-:Y:S02]  /*2a930*/  ISETP.GE.AND P6, PT, R36, R10, PT ;  /* 0x0000000a2400720c */ /* 0x004fe40003fc6270 */
[----:B---3--:R-:W-:Y:S02]  /*2a940*/  @P1 IADD3.X R2, RZ, R2, RZ, P0, !PT ;  /* 0x00000002ff021210 */ /* 0x008fe400007fe4ff */
[----:B------:R-:W-:Y:S02]  /*2a950*/  ISETP.GE.AND P3, PT, R11, R10, PT ;  /* 0x0000000a0b00720c */ /* 0x000fe40003f66270 */
[----:B------:R-:W-:Y:S02]  /*2a960*/  @P1 LOP3.LUT R3, R3, R2, RZ, 0x3c, !PT ;  /* 0x0000000203031212 */ /* 0x000fe400078e3cff */
[----:B------:R-:W-:Y:S02]  /*2a970*/  ISETP.GE.AND P2, PT, R9, R10, PT ;  /* 0x0000000a0900720c */ /* 0x000fe40003f46270 */
[----:B------:R-:W-:-:S04]  /*2a980*/  @P1 LOP3.LUT R2, R3, R2, RZ, 0x3c, !PT ;  /* 0x0000000203021212 */ /* 0x000fc800078e3cff */
[----:B------:R-:W-:-:S05]  /*2a990*/  @P1 LOP3.LUT R3, R3, R2, RZ, 0x3c, !PT ;  /* 0x0000000203031212 */ /* 0x000fca00078e3cff */
[----:B------:R-:W-:Y:S04]  /*2a9a0*/  @P1 LDGSTS.E.BYPASS.LTC128B.128 [R4+0x24200], desc[UR50][R2.64], !P6 ;  /* 0x2420000002041fae */ /* 0x000fe8000f101d72 */
[----:B------:R-:W-:Y:S04]  /*2a9b0*/  @P1 LDGSTS.E.BYPASS.LTC128B.128 [R4+0x26a00], desc[UR50][R2.64+0x40], !P3 ;  /* 0x26a0004002041fae */ /* 0x000fe8000d901d72 */
[----:B------:R0:W-:Y:S01]  /*2a9c0*/  @P1 LDGSTS.E.BYPASS.LTC128B.128 [R4+0x29200], desc[UR50][R2.64+0x80], !P2 ;  /* 0x2920008002041fae */ /* 0x0001e2000d101d72 */
[----:B------:R-:W-:-:S03]  /*2a9d0*/  LOP3.LUT P1, RZ, R20, 0x100, RZ, 0xc0, !PT ;  /* 0x0000010014ff7812 */ /* 0x000fc6000782c0ff */
[----:B0-----:R-:W0:Y:S04]  /*2a9e0*/  SHFL.IDX PT, R3, R5, 0x1, 0x1c1f ;  /* 0x003c1f0005037f89 */ /* 0x001e2800000e0000 */
[----:B------:R-:W2:Y:S01]  /*2a9f0*/  SHFL.IDX PT, R2, R6, 0x1, 0x1c1f ;  /* 0x003c1f0006027f89 */ /* 0x000ea200000e0000 */
[----:B0-----:R-:W-:-:S05]  /*2aa00*/  @P5 IADD3 R3, P0, R36, R3, RZ ;  /* 0x0000000324035210 */ /* 0x001fca0007f1e0ff */
[----:B--2---:R-:W-:-:S05]  /*2aa10*/  @P5 IMAD.X R2, RZ, RZ, R2, P0 ;  /* 0x000000ffff025224 */ /* 0x004fca00000e0602 */
[----:B------:R-:W-:-:S04]  /*2aa20*/  @P5 LOP3.LUT R3, R3, R2, RZ, 0x3c, !PT ;  /* 0x0000000203035212 */ /* 0x000fc800078e3cff */
[----:B------:R-:W-:-:S04]  /*2aa30*/  @P5 LOP3.LUT R2, R3, R2, RZ, 0x3c, !PT ;  /* 0x0000000203025212 */ /* 0x000fc800078e3cff */
[----:B------:R-:W-:-:S05]  /*2aa40*/  @P5 LOP3.LUT R3, R3, R2, RZ, 0x3c, !PT ;  /* 0x0000000203035212 */ /* 0x000fca00078e3cff */
[----:B------:R-:W-:Y:S04]  /*2aa50*/  @P5 LDGSTS.E.BYPASS.LTC128B.128 [R4+0x24a00], desc[UR50][R2.64], !P6 ;  /* 0x24a0000002045fae */ /* 0x000fe8000f101d72 */
[----:B------:R-:W-:Y:S04]  /*2aa60*/  @P5 LDGSTS.E.BYPASS.LTC128B.128 [R4+0x27200], desc[UR50][R2.64+0x40], !P3 ;  /* 0x2720004002045fae */ /* 0x000fe8000d901d72 */
[----:B------:R0:W-:Y:S04]  /*2aa70*/  @P5 LDGSTS.E.BYPASS.LTC128B.128 [R4+0x29a00], desc[UR50][R2.64+0x80], !P2 ;  /* 0x29a0008002045fae */ /* 0x0001e8000d101d72 */
[----:B0-----:R-:W0:Y:S04]  /*2aa80*/  SHFL.IDX PT, R3, R5, 0x2, 0x1c1f ;  /* 0x005c1f0005037f89 */ /* 0x001e2800000e0000 */
[----:B------:R-:W2:Y:S04]  /*2aa90*/  SHFL.IDX PT, R2, R6, 0x2, 0x1c1f ;  /* 0x005c1f0006027f89 */ /* 0x000ea800000e0000 */
[----:B------:R-:W3:Y:S04]  /*2aaa0*/  SHFL.IDX PT, R5, R5, 0x3, 0x1c1f ;  /* 0x007c1f0005057f89 */ /* 0x000ee800000e0000 */
[----:B------:R-:W4:Y:S01]  /*2aab0*/  SHFL.IDX PT, R6, R6, 0x3, 0x1c1f ;  /* 0x007c1f0006067f89 */ /* 0x000f2200000e0000 */
[----:B0-----:R-:W-:-:S05]  /*2aac0*/  @P4 IADD3 R3, P0, R36, R3, RZ ;  /* 0x0000000324034210 */ /* 0x001fca0007f1e0ff */
[----:B--2---:R-:W-:-:S05]  /*2aad0*/  @P4 IMAD.X R2, RZ, RZ, R2, P0 ;  /* 0x000000ffff024224 */ /* 0x004fca00000e0602 */
[----:B------:R-:W-:-:S04]  /*2aae0*/  @P4 LOP3.LUT R3, R3, R2, RZ, 0x3c, !PT ;  /* 0x0000000203034212 */ /* 0x000fc800078e3cff */
[----:B------:R-:W-:-:S04]  /*2aaf0*/  @P4 LOP3.LUT R2, R3, R2, RZ, 0x3c, !PT ;  /* 0x0000000203024212 */ /* 0x000fc800078e3cff */
[----:B------:R-:W-:-:S05]  /*2ab00*/  @P4 LOP3.LUT R3, R3, R2, RZ, 0x3c, !PT ;  /* 0x0000000203034212 */ /* 0x000fca00078e3cff */
[----:B------:R-:W-:Y:S04]  /*2ab10*/  @P4 LDGSTS.E.BYPASS.LTC128B.128 [R4+0x25200], desc[UR50][R2.64], !P6 ;  /* 0x2520000002044fae */ /* 0x000fe8000f101d72 */
[----:B------:R-:W-:Y:S04]  /*2ab20*/  @P4 LDGSTS.E.BYPASS.LTC128B.128 [R4+0x27a00], desc[UR50][R2.64+0x40], !P3 ;  /* 0x27a0004002044fae */ /* 0x000fe8000d901d72 */
[----:B------:R3:W-:Y:S02]  /*2ab30*/  @P4 LDGSTS.E.BYPASS.LTC128B.128 [R4+0x2a200], desc[UR50][R2.64+0x80], !P2 ;  /* 0x2a20008002044fae */ /* 0x0007e4000d101d72 */
[----:B---3--:R-:W-:-:S05]  /*2ab40*/  @P1 IADD3 R2, P0, R36, R5, RZ ;  /* 0x0000000524021210 */ /* 0x008fca0007f1e0ff */
[----:B----4-:R-:W-:-:S05]  /*2ab50*/  @P1 IMAD.X R3, RZ, RZ, R6, P0 ;  /* 0x000000ffff031224 */ /* 0x010fca00000e0606 */
[----:B------:R-:W-:Y:S04]  /*2ab60*/  @P1 LDGSTS.E.BYPASS.LTC128B.128 [R4+0x25a00], desc[UR50][R2.64], !P6 ;  /* 0x25a0000002041fae */ /* 0x000fe8000f101d72 */
[----:B------:R-:W-:Y:S04]  /*2ab70*/  @P1 LDGSTS.E.BYPASS.LTC128B.128 [R4+0x28200], desc[UR50][R2.64+0x40], !P3 ;  /* 0x2820004002041fae */ /* 0x000fe8000d901d72 */
[----:B------:R0:W-:Y:S04]  /*2ab80*/  @P1 LDGSTS.E.BYPASS.LTC128B.128 [R4+0x2aa00], desc[UR50][R2.64+0x80], !P2 ;  /* 0x2aa0008002041fae */ /* 0x0001e8000d101d72 */
[----:B0-----:R0:W2:Y:S02]  /*2ab90*/  SHFL.IDX PT, R2, R8, RZ, 0x1c1f ;  /* 0x001c1fff08027589 */ /* 0x0010a400000e0000 */
.L_x_997:
[----:B------:R-:W-:Y:S01]  /*2aba0*/  LOP3.LUT P0, RZ, R20, 0x40, RZ, 0xc0, !PT ;  /* 0x0000004014ff7812 */ /* 0x000fe2000780c0ff */
[----:B------:R-:W-:-:S12]  /*2abb0*/  BSSY B0, `(.L_x_711) ;  /* 0x0000010000007945 */ /* 0x000fd80003800000 */
[----:B------:R-:W-:Y:S05]  /*2abc0*/  @!P0 BRA `(.L_x_712) ;  /* 0x0000000000388947 */ /* 0x000fea0003800000 */
[----:B------:R-:W3:Y:S01]  /*2abd0*/  LDC R6, c[0x0][0x2f4] ;  /* 0x0000bd00ff067b82 */ /* 0x000ee20000000800 */
[C---:B0-----:R-:W-:Y:S02]  /*2abe0*/  LOP3.LUT R8, R36.reuse, 0x40, RZ, 0xfc, !PT ;  /* 0x0000004024087812 */ /* 0x041fe400078efcff */
[C---:B------:R-:W-:Y:S02]  /*2abf0*/  LOP3.LUT R5, R36.reuse, 0x80, RZ, 0xfc, !PT ;  /* 0x0000008024057812 */ /* 0x040fe400078efcff */
[----:B--2---:R-:W-:-:S05]  /*2ac00*/  IADD3 R2, P0, R36, R2, RZ ;  /* 0x0000000224027210 */ /* 0x004fca0007f1e0ff */
[----:B------:R-:W-:Y:S01]  /*2ac10*/  IMAD.X R3, RZ, RZ, R7, P0 ;  /* 0x000000ffff037224 */ /* 0x000fe200000e0607 */
[-C--:B---3--:R-:W-:Y:S02]  /*2ac20*/  ISETP.GE.AND P3, PT, R36, R6.reuse, PT ;  /* 0x000000062400720c */ /* 0x088fe40003f66270 */
        /* <DEDUP_REMOVED lines=8> */
.L_x_712:
[----:B------:R-:W-:Y:S05]  /*2acb0*/  BSYNC B0 ;  /* 0x0000000000007941 */ /* 0x000fea0003800000 */
.L_x_711:
[----:B------:R-:W-:Y:S01]  /*2acc0*/  NOP ;  /* 0x0000000000007918 */ /* 0x000fe20000000000 */
[----:B------:R-:W-:-:S13]  /*2acd0*/  PLOP3.LUT P0, PT, PT, PT, PT, 0x80, 0x0 ;  /* 0x000000000000781c */ /* 0x000fda0003f0f070 */
.L_x_713:
[----:B------:R-:W-:Y:S02]  /*2ace0*/  PLOP3.LUT P1, PT, P1, P0, PT, 0xa2, 0x0 ;  /* 0x000000000000781c */ /* 0x000fe40000f21472 */
[----:B------:R-:W-:-:S08]  /*2acf0*/  @P0 R2UR P1, UR4, R0 ;  /* 0x00000000000402ca */ /* 0x000fd00000020000 */
[----:B------:R-:W-:-:S05]  /*2ad00*/  @P0 PLOP3.LUT P0, PT, P1, PT, PT, 0x80, 0x0 ;  /* 0x000000000000081c */ /* 0x000fca0000f0f070 */
[----:B------:R-:W-:Y:S01]  /*2ad10*/  @!P1 SYNCS.ARRIVE.TRANS64.RED.A0T1 RZ, [UR4+0x33430], RZ ;  /* 0x033430ffffff99a7 */ /* 0x000fe20008200404 */
[----:B------:R-:W-:Y:S07]  /*2ad20*/  @!P1 ARRIVES.LDGSTSBAR.64.TRANSCNT [UR4+0x33430] ;  /* 0x03343000ff0099b0 */ /* 0x000fee0008000a84 */
[----:B------:R-:W-:Y:S05]  /*2ad30*/  @P0 BRA.U.ANY `(.L_x_713) ;  /* 0xfffffffd00e80947 */ /* 0x000fea000393ffff */
[----:B------:R-:W-:Y:S01]  /*2ad40*/  NOP ;  /* 0x0000000000007918 */ /* 0x000fe20000000000 */
[----:B--23--:R-:W-:-:S05]  /*2ad50*/  IMAD.U32 R2, RZ, RZ, UR39 ;  /* 0x00000027ff027e24 */ /* 0x00cfca000f8e00ff */
[----:B------:R-:W-:-:S13]  /*2ad60*/  ISETP.NE.AND P2, PT, R2, 0x3, PT ;  /* 0x000000030200780c */ /* 0x000fda0003f45270 */
[----:B------:R-:W-:Y:S05]  /*2ad70*/  @!P2 BRA `(.L_x_714) ;  /* 0x000000000004a947 */ /* 0x000fea0003800000 */
[----:B------:R-:W-:Y:S01]  /*2ad80*/  BPT.TRAP 0x1 ;  /* 0x000000040000795c */ /* 0x000fe20000300000 */
.L_x_714:
[----:B------:R2:W5:Y:S01]  /*2ad90*/  LDL.LU R3, [R1+0x28] ;  /* 0x0000280001037983 */ /* 0x0005620000300800 */
[----:B------:R2:W-:Y:S02]  /*2ada0*/  SYNCS.ARRIVE.TRANS64.A1T0 RZ, [R0+URZ+0x33430], RZ ;  /* 0x033430ff00ff79a7 */ /* 0x0005e4000810003f */
[----:B------:R-:W-:Y:S05]  /*2adb0*/  WARPSYNC.ALL ;  /* 0x0000000000007948 */ /* 0x000fea0003800000 */
[----:B------:R-:W-:Y:S01]  /*2adc0*/  ULDC.64 UR6, c[0x0][0xa00] ;  /* 0x0002800000067ab9 */ /* 0x000fe20000000a00 */
[----:B------:R-:W-:Y:S01]  /*2add0*/  IADD3 R2, R22, 0x1e200, RZ ;  /* 0x0001e20016027810 */ /* 0x000fe20007ffe0ff */
[----:B------:R-:W-:Y:S01]  /*2ade0*/  ULDC.64 UR4, c[0x0][0x298] ;  /* 0x0000a60000047ab9 */ /* 0x000fe20000000a00 */
[----:B------:R-:W-:Y:S01]  /*2adf0*/  BAR.SYNC.DEFER_BLOCKING 0x8, 0x180 ;  /* 0x0206000000007b1d */ /* 0x000fe20000010000 */
[----:B------:R-:W-:Y:S01]  /*2ae00*/  ISETP.NE.U32.AND P0, PT, RZ, UR6, PT ;  /* 0x00000006ff007c0c */ /* 0x000fe2000bf05070 */
[----:B------:R-:W-:Y:S01]  /*2ae10*/  IMAD.WIDE.U32 R24, R27, UR4, RZ ;  /* 0x000000041b187c25 */ /* 0x000fe2000f8e00ff */
[----:B-12---:R-:W-:-:S02]  /*2ae20*/  SHF.R.S32.HI R0, RZ, 0x1f, R27 ;  /* 0x0000001fff007819 */ /* 0x006fc4000001141b */
[----:B------:R-:W-:Y:S01]  /*2ae30*/  ISETP.NE.AND.EX P0, PT, RZ, UR7, PT, P0 ;  /* 0x00000007ff007c0c */ /* 0x000fe2000bf05300 */
[----:B------:R-:W-:Y:S02]  /*2ae40*/  BSSY B6, `(.L_x_715) ;  /* 0x0000018000067945 */ /* 0x000fe40003800000 */
[----:B------:R-:W-:Y:S01]  /*2ae50*/  IMAD R0, R0, UR4, RZ ;  /* 0x0000000400007c24 */ /* 0x000fe2000f8e02ff */
[----:B------:R-:W-:-:S03]  /*2ae60*/  SEL R23, R23, RZ, !P0 ;  /* 0x000000ff17177207 */ /* 0x000fc60004000000 */
[----:B------:R-:W-:-:S04]  /*2ae70*/  IMAD R0, R27, UR5, R0 ;  /* 0x000000051b007c24 */ /* 0x000fc8000f8e0200 */
[----:B------:R-:W-:Y:S01]  /*2ae80*/  IMAD.IADD R26, R25, 0x1, R0 ;  /* 0x00000001191a7824 */ /* 0x000fe200078e0200 */
[----:B-----5:R-:W-:Y:S02]  /*2ae90*/  SEL R30, R3, RZ, !P0 ;  /* 0x000000ff031e7207 */ /* 0x020fe40004000000 */
        /* <DEDUP_REMOVED lines=11> */
[----:B------:R-:W-:-:S02]  /*2af50*/  IMAD.U32 R7, RZ, RZ, UR7 ;  /* 0x00000007ff077e24 */ /* 0x000fc4000f8e00ff */
[----:B------:R-:W-:Y:S02]  /*2af60*/  IMAD.U32 R11, RZ, RZ, UR9 ;  /* 0x00000009ff0b7e24 */ /* 0x000fe4000f8e00ff */
[----:B0-----:R-:W-:Y:S02]  /*2af70*/  IMAD.MOV.U32 R8, RZ, RZ, 0x70 ;  /* 0x00000070ff087424 */ /* 0x001fe400078e00ff */
[----:B------:R-:W-:Y:S02]  /*2af80*/  IMAD.MOV.U32 R12, RZ, RZ, 0x1 ;  /* 0x00000001ff0c7424 */ /* 0x000fe400078e00ff */
[----:B------:R-:W-:-:S07]  /*2af90*/  IMAD.MOV.U32 R13, RZ, RZ, RZ ;  /* 0x000000ffff0d7224 */ /* 0x000fce00078e00ff */
[----:B------:R-:W-:-:S07]  /*2afa0*/  LEPC R20, `(.L_x_716) ;  /* 0x000000001014794e */ /* 0x000fce0000000000 */
[----:B-1----:R-:W-:Y:S05]  /*2afb0*/  CALL.ABS.NOINC R2 ;  /* 0x0000000002007343 */ /* 0x002fea0003c00000 */
.L_x_716:
[----:B------:R-:W-:Y:S05]  /*2afc0*/  BSYNC B6 ;  /* 0x0000000000067941 */ /* 0x000fea0003800000 */
.L_x_715:
[----:B------:R1:W5:Y:S01]  /*2afd0*/  LDL R20, [R1+0x2c] ;  /* 0x00002c0001147983 */ /* 0x0003620000100800 */
[----:B------:R-:W2:Y:S01]  /*2afe0*/  LDC R7, c[0x0][0x448] ;  /* 0x00011200ff077b82 */ /* 0x000ea20000000800 */
[----:B------:R-:W-:Y:S01]  /*2aff0*/  MOV R3, R26 ;  /* 0x0000001a00037202 */ /* 0x000fe20000000f00 */
[----:B------:R-:W-:Y:S01]  /*2b000*/  IMAD.MOV.U32 R2, RZ, RZ, R24 ;  /* 0x000000ffff027224 */ /* 0x000fe200078e0018 */
[----:B0-----:R1:W5:Y:S01]  /*2b010*/  LDL R8, [R1+0x1c] ;  /* 0x00001c0001087983 */ /* 0x0013620000100800 */
[----:B------:R-:W-:Y:S01]  /*2b020*/  ULDC.64 UR4, c[0x0][0x2d8] ;  /* 0x0000b60000047ab9 */ /* 0x000fe20000000a00 */
[----:B------:R-:W-:Y:S01]  /*2b030*/  IMAD.SHL.U32 R17, R17, 0x80, RZ ;  /* 0x0000008011117824 */ /* 0x000fe200078e00ff */
[----:B------:R-:W0:Y:S01]  /*2b040*/  S2R R21, SR_TID.X ;  /* 0x0000000000157919 */ /* 0x000e220000002100 */
[----:B------:R-:W-:-:S04]  /*2b050*/  IMAD.WIDE.U32 R2, R18, UR4, R2 ;  /* 0x0000000412027c25 */ /* 0x000fc8000f8e0002 */
[----:B------:R-:W-:Y:S01]  /*2b060*/  IMAD R3, R18, UR5, R3 ;  /* 0x0000000512037c24 */ /* 0x000fe2000f8e0203 */
[----:B------:R-:W-:Y:S02]  /*2b070*/  ULDC.64 UR4, c[0x0][0x2e0] ;  /* 0x0000b80000047ab9 */ /* 0x000fe40000000a00 */
[----:B------:R-:W-:Y:S02]  /*2b080*/  IMAD R0, R30, UR4, RZ ;  /* 0x000000041e007c24 */ /* 0x000fe4000f8e02ff */
[----:B------:R-:W-:-:S04]  /*2b090*/  IMAD.WIDE.U32 R2, R23, UR4, R2 ;  /* 0x0000000417027c25 */ /* 0x000fc8000f8e0002 */
[----:B------:R-:W-:Y:S01]  /*2b0a0*/  IMAD R0, R23, UR5, R0 ;  /* 0x0000000517007c24 */ /* 0x000fe2000f8e0200 */
[----:B------:R-:W-:Y:S01]  /*2b0b0*/  ULDC.64 UR4, c[0x0][0x2d0] ;  /* 0x0000b40000047ab9 */ /* 0x000fe20000000a00 */
[----:B--2---:R-:W-:Y:S02]  /*2b0c0*/  ISETP.NE.AND P0, PT, R7, 0x1, PT ;  /* 0x000000010700780c */ /* 0x004fe40003f05270 */
[----:B------:R-:W-:-:S11]  /*2b0d0*/  IMAD.IADD R3, R3, 0x1, R0 ;  /* 0x0000000103037824 */ /* 0x000fd600078e0200 */
[----:B------:R-:W2:Y:S01]  /*2b0e0*/  @P0 LDC R4, c[0x0][0x44c] ;  /* 0x00011300ff040b82 */ /* 0x000ea20000000800 */
[C---:B0-----:R-:W-:Y:S01]  /*2b0f0*/  LOP3.LUT R27, R21.reuse, 0x7f, RZ, 0xc0, !PT ;  /* 0x0000007f151b7812 */ /* 0x041fe200078ec0ff */
[----:B------:R-:W-:-:S03]  /*2b100*/  IMAD.SHL.U32 R21, R21, 0x20, RZ ;  /* 0x0000002015157824 */ /* 0x000fc600078e00ff */
[----:B------:R-:W-:-:S03]  /*2b110*/  SHF.R.U32.HI R27, RZ, 0x2, R27 ;  /* 0x00000002ff1b7819 */ /* 0x000fc6000001161b */
[----:B------:R-:W0:Y:S01]  /*2b120*/  @P0 LDC R0, c[0x0][0x450] ;  /* 0x00011400ff000b82 */ /* 0x000e220000000800 */
[----:B------:R-:W-:-:S04]  /*2b130*/  LOP3.LUT R21, R27, 0x60, R21, 0xf8, !PT ;  /* 0x000000601b157812 */ /* 0x000fc800078ef815 */
[----:B------:R-:W-:-:S05]  /*2b140*/  LOP3.LUT R5, R21, R17, RZ, 0xfc, !PT ;  /* 0x0000001115057212 */ /* 0x000fca00078efcff */
[----:B--2---:R-:W-:-:S04]  /*2b150*/  @P0 IMAD.HI.U32 R6, R5, R4, RZ ;  /* 0x0000000405060227 */ /* 0x004fc800078e00ff */
[----:B------:R-:W-:Y:S01]  /*2b160*/  IMAD.MOV.U32 R4, RZ, RZ, R5 ;  /* 0x000000ffff047224 */ /* 0x000fe200078e0005 */
[----:B0-----:R-:W-:Y:S01]  /*2b170*/  @P0 SHF.R.U32.HI R4, RZ, R0, R6 ;  /* 0x00000000ff040219 */ /* 0x001fe20000011606 */
[----:B------:R-:W0:Y:S04]  /*2b180*/  S2R R21, SR_TID.X ;  /* 0x0000000000157919 */ /* 0x000e280000002100 */
[----:B------:R-:W-:-:S04]  /*2b190*/  IMAD.MOV R0, RZ, RZ, -R4 ;  /* 0x000000ffff007224 */ /* 0x000fc800078e0a04 */
[----:B------:R-:W-:Y:S01]  /*2b1a0*/  IMAD R0, R7, R0, R5 ;  /* 0x0000000007007224 */ /* 0x000fe200078e0205 */
[----:B------:R-:W-:Y:S01]  /*2b1b0*/  SHF.R.S32.HI R5, RZ, 0x1f, R4 ;  /* 0x0000001fff057819 */ /* 0x000fe20000011404 */
[----:B------:R-:W-:-:S04]  /*2b1c0*/  IMAD.WIDE.U32 R2, R4, UR4, R2 ;  /* 0x0000000404027c25 */ /* 0x000fc8000f8e0002 */
[----:B------:R-:W-:-:S04]  /*2b1d0*/  IMAD R5, R5, UR4, RZ ;  /* 0x0000000405057c24 */ /* 0x000fc8000f8e02ff */
[----:B------:R-:W-:Y:S01]  /*2b1e0*/  IMAD R5, R4, UR5, R5 ;  /* 0x0000000504057c24 */ /* 0x000fe2000f8e0205 */
[----:B------:R-:W-:Y:S01]  /*2b1f0*/  SHF.R.S32.HI R4, RZ, 0x1f, R0 ;  /* 0x0000001fff047819 */ /* 0x000fe20000011400 */
[----:B------:R-:W-:-:S03]  /*2b200*/  ULDC.64 UR4, c[0x0][0x2c8] ;  /* 0x0000b20000047ab9 */ /* 0x000fc60000000a00 */
[----:B------:R-:W-:Y:S01]  /*2b210*/  IADD3 R3, R3, R5, RZ ;  /* 0x0000000503037210 */ /* 0x000fe20007ffe0ff */
[----:B------:R-:W-:Y:S02]  /*2b220*/  IMAD R4, R4, UR4, RZ ;  /* 0x0000000404047c24 */ /* 0x000fe4000f8e02ff */
[----:B------:R-:W-:-:S04]  /*2b230*/  IMAD.WIDE.U32 R2, R0, UR4, R2 ;  /* 0x0000000400027c25 */ /* 0x000fc8000f8e0002 */
[----:B------:R-:W-:Y:S01]  /*2b240*/  IMAD R4, R0, UR5, R4 ;  /* 0x0000000500047c24 */ /* 0x000fe2000f8e0204 */
[----:B------:R-:W-:Y:S02]  /*2b250*/  ULDC.64 UR4, c[0x0][0x280] ;  /* 0x0000a00000047ab9 */ /* 0x000fe40000000a00 */
[----:B------:R-:W-:Y:S01]  /*2b260*/  IADD3 R0, P0, R2, UR4, RZ ;  /* 0x0000000402007c10 */ /* 0x000fe2000ff1e0ff */
[----:B------:R-:W-:Y:S01]  /*2b270*/  ULDC UR4, c[0x0][0x2b8] ;  /* 0x0000ae0000047ab9 */ /* 0x000fe20000000800 */
[----:B0-----:R-:W-:Y:S02]  /*2b280*/  LOP3.LUT R27, R21, 0x7f, RZ, 0xc0, !PT ;  /* 0x0000007f151b7812 */ /* 0x001fe400078ec0ff */
[C---:B------:R-:W-:Y:S02]  /*2b290*/  LOP3.LUT R34, R36.reuse, 0x40, RZ, 0xfc, !PT ;  /* 0x0000004024227812 */ /* 0x040fe400078efcff */
[C---:B------:R-:W-:Y:S02]  /*2b2a0*/  LOP3.LUT R21, R36.reuse, 0x80, RZ, 0xfc, !PT ;  /* 0x0000008024157812 */ /* 0x040fe400078efcff */
[----:B------:R-:W-:Y:S01]  /*2b2b0*/  IADD3.X R4, R3, UR5, R4, P0, !PT ;  /* 0x0000000503047c10 */ /* 0x000fe200087fe404 */
[----:B------:R-:W-:Y:S01]  /*2b2c0*/  UMOV UR5, 0xffffffff ;  /* 0xffffffff00057882 */ /* 0x000fe20000000000 */
[----:B------:R-:W-:-:S02]  /*2b2d0*/  ISETP.GE.AND P3, PT, R36, UR4, PT ;  /* 0x0000000424007c0c */ /* 0x000fc4000bf66270 */
[----:B------:R-:W-:Y:S02]  /*2b2e0*/  ISETP.GE.AND P2, PT, R34, UR4, PT ;  /* 0x0000000422007c0c */ /* 0x000fe4000bf46270 */
[----:B------:R-:W-:Y:S02]  /*2b2f0*/  ISETP.GE.AND P0, PT, R21, UR4, PT ;  /* 0x0000000415007c0c */ /* 0x000fe4000bf06270 */
[----:B------:R-:W-:Y:S01]  /*2b300*/  SHF.R.U32.HI R9, RZ, 0x2, R27 ;  /* 0x00000002ff097819 */ /* 0x000fe2000001161b */
[----:B-1----:R-:W-:Y:S10]  /*2b310*/  BRA.DIV UR5, `(.L_x_717) ;  /* 0x0000009205487947 */ /* 0x002ff4000b800000 */
[----:B------:R-:W0:Y:S01]  /*2b320*/  SHFL.IDX PT, R3, R0, RZ, 0x1c1f ;  /* 0x001c1fff00037589 */ /* 0x000e2200000e0000 */
[----:B-----5:R-:W-:Y:S02]  /*2b330*/  IMAD R5, R20, R7, RZ ;  /* 0x0000000714057224 */ /* 0x020fe400078e02ff */
[----:B------:R-:W-:Y:S01]  /*2b340*/  IMAD.IADD R17, R9, 0x1, R17 ;  /* 0x0000000109117824 */ /* 0x000fe200078e0211 */
[----:B------:R-:W1:Y:S04]  /*2b350*/  SHFL.IDX PT, R2, R4, RZ, 0x1c1f ;  /* 0x001c1fff04027589 */ /* 0x000e6800000e0000 */
[----:B------:R-:W-:Y:S01]  /*2b360*/  ISETP.GE.AND P1, PT, R17, R5, PT ;  /* 0x000000051100720c */ /* 0x000fe20003f26270 */
[----:B------:R-:W2:-:S12]  /*2b370*/  SHFL.IDX PT, R14, R0, 0x1, 0x1c1f ;  /* 0x003c1f00000e7f89 */ /* 0x000e9800000e0000 */
[----:B0-----:R-:W-:-:S05]  /*2b380*/  @!P1 IADD3 R6, P4, R36, R3, RZ ;  /* 0x0000000324069210 */ /* 0x001fca0007f9e0ff */
[----:B-1----:R-:W-:Y:S02]  /*2b390*/  @!P1 IMAD.X R3, RZ, RZ, R2, P4 ;  /* 0x000000ffff039224 */ /* 0x002fe400020e0602 */
[----:B------:R-:W-:Y:S02]  /*2b3a0*/  @!P1 IMAD.MOV.U32 R2, RZ, RZ, R6 ;  /* 0x000000ffff029224 */ /* 0x000fe400078e0006 */
[----:B------:R-:W-:-:S03]  /*2b3b0*/  VIADD R6, R17, 0x20 ;  /* 0x0000002011067836 */ /* 0x000fc60000000000 */
[----:B------:R-:W-:Y:S04]  /*2b3c0*/  @!P1 LDGSTS.E.BYPASS.LTC128B.128 [R8+0x1e200], desc[UR50][R2.64], !P3 ;  /* 0x1e20000002089fae */ /* 0x000fe8000d901d72 */
[----:B------:R-:W-:Y:S04]  /*2b3d0*/  @!P1 LDGSTS.E.BYPASS.LTC128B.128 [R8+0x20200], desc[UR50][R2.64+0x40], !P2 ;  /* 0x2020004002089fae */ /* 0x000fe8000d101d72 */
[----:B------:R0:W-:Y:S01]  /*2b3e0*/  @!P1 LDGSTS.E.BYPASS.LTC128B.128 [R8+0x22200], desc[UR50][R2.64+0x80], !P0 ;  /* 0x2220008002089fae */ /* 0x0001e2000c101d72 */
[----:B------:R-:W-:-:S03]  /*2b3f0*/  ISETP.GE.AND P1, PT, R6, R5, PT ;  /* 0x000000050600720c */ /* 0x000fc60003f26270 */
[----:B0-----:R-:W0:Y:S10]  /*2b400*/  SHFL.IDX PT, R2, R4, 0x1, 0x1c1f ;  /* 0x003c1f0004027f89 */ /* 0x001e3400000e0000 */
[----:B--2---:R-:W-:-:S02]  /*2b410*/  @!P1 IADD3 R6, P4, R36, R14, RZ ;  /* 0x0000000e24069210 */ /* 0x004fc40007f9e0ff */
[----:B------:R-:W1:Y:S03]  /*2b420*/  SHFL.IDX PT, R14, R0, 0x2, 0x1c1f ;  /* 0x005c1f00000e7f89 */ /* 0x000e6600000e0000 */
[----:B0-----:R-:W-:Y:S01]  /*2b430*/  @!P1 IMAD.X R7, RZ, RZ, R2, P4 ;  /* 0x000000ffff079224 */ /* 0x001fe200020e0602 */
[----:B------:R-:W-:Y:S01]  /*2b440*/  @!P1 MOV R2, R6 ;  /* 0x0000000600029202 */ /* 0x000fe20000000f00 */
[----:B------:R-:W-:Y:S02]  /*2b450*/  VIADD R6, R17, 0x40 ;  /* 0x0000004011067836 */ /* 0x000fe40000000000 */
[----:B------:R-:W-:-:S05]  /*2b460*/  @!P1 IMAD.MOV.U32 R3, RZ, RZ, R7 ;  /* 0x000000ffff039224 */ /* 0x000fca00078e0007 */
[----:B------:R-:W-:Y:S04]  /*2b470*/  @!P1 LDGSTS.E.BYPASS.LTC128B.128 [R8+0x1ea00], desc[UR50][R2.64], !P3 ;  /* 0x1ea0000002089fae */ /* 0x000fe8000d901d72 */
[----:B------:R-:W-:Y:S04]  /*2b480*/  @!P1 LDGSTS.E.BYPASS.LTC128B.128 [R8+0x20a00], desc[UR50][R2.64+0x40], !P2 ;  /* 0x20a0004002089fae */ /* 0x000fe8000d101d72 */
[----:B------:R0:W-:Y:S01]  /*2b490*/  @!P1 LDGSTS.E.BYPASS.LTC128B.128 [R8+0x22a00], desc[UR50][R2.64+0x80], !P0 ;  /* 0x22a0008002089fae */ /* 0x0001e2000c101d72 */
[----:B------:R-:W-:-:S03]  /*2b4a0*/  ISETP.GE.AND P1, PT, R6, R5, PT ;  /* 0x000000050600720c */ /* 0x000fc60003f26270 */
[----:B0-----:R-:W0:Y:S10]  /*2b4b0*/  SHFL.IDX PT, R2, R4, 0x2, 0x1c1f ;  /* 0x005c1f0004027f89 */ /* 0x001e3400000e0000 */
[----:B-1----:R-:W-:Y:S01]  /*2b4c0*/  @!P1 IADD3 R6, P4, R36, R14, RZ ;  /* 0x0000000e24069210 */ /* 0x002fe20007f9e0ff */
[----:B------:R-:W1:Y:S04]  /*2b4d0*/  SHFL.IDX PT, R4, R4, 0x3, 0x1c1f ;  /* 0x007c1f0004047f89 */ /* 0x000e6800000e0000 */
[----:B------:R2:W3:Y:S01]  /*2b4e0*/  SHFL.IDX PT, R14, R0, 0x3, 0x1c1f ;  /* 0x007c1f00000e7f89 */ /* 0x0004e200000e0000 */
[----:B0-----:R-:W-:-:S02]  /*2b4f0*/  @!P1 IMAD.X R7, RZ, RZ, R2, P4 ;  /* 0x000000ffff079224 */ /* 0x001fc400020e0602 */
[----:B------:R-:W-:Y:S02]  /*2b500*/  @!P1 IMAD.MOV.U32 R2, RZ, RZ, R6 ;  /* 0x000000ffff029224 */ /* 0x000fe400078e0006 */
[----:B------:R-:W-:-:S05]  /*2b510*/  @!P1 IMAD.MOV.U32 R3, RZ, RZ, R7 ;  /* 0x000000ffff039224 */ /* 0x000fca00078e0007 */
[----:B------:R2:W-:Y:S04]  /*2b520*/  @!P1 LDGSTS.E.BYPASS.LTC128B.128 [R8+0x1f200], desc[UR50][R2.64], !P3 ;  /* 0x1f20000002089fae */ /* 0x0005e8000d901d72 */
[----:B------:R2:W-:Y:S04]  /*2b530*/  @!P1 LDGSTS.E.BYPASS.LTC128B.128 [R8+0x21200], desc[UR50][R2.64+0x40], !P2 ;  /* 0x2120004002089fae */ /* 0x0005e8000d101d72 */
[----:B-1-3--:R2:W-:Y:S02]  /*2b540*/  @!P1 LDGSTS.E.BYPASS.LTC128B.128 [R8+0x23200], desc[UR50][R2.64+0x80], !P0 ;  /* 0x2320008002089fae */ /* 0x00a5e4000c101d72 */
.L_x_1006:
[----:B--2---:R-:W-:Y:S01]  /*2b550*/  IADD3 R0, R17, 0x60, RZ ;  /* 0x0000006011007810 */ /* 0x004fe20007ffe0ff */
[----:B------:R-:W-:Y:S03]  /*2b560*/  BSSY B0, `(.L_x_718) ;  /* 0x000000b000007945 */ /* 0x000fe60003800000 */
[----:B------:R-:W-:-:S13]  /*2b570*/  ISETP.GE.AND P1, PT, R0, R5, PT ;  /* 0x000000050000720c */ /* 0x000fda0003f26270 */
[----:B------:R-:W-:Y:S05]  /*2b580*/  @P1 BRA `(.L_x_719) ;  /* 0x0000000000201947 */ /* 0x000fea0003800000 */
[----:B------:R-:W-:-:S05]  /*2b590*/  IADD3 R2, P1, R36, R14, RZ ;  /* 0x0000000e24027210 */ /* 0x000fca0007f3e0ff */
[----:B------:R-:W-:-:S05]  /*2b5a0*/  IMAD.X R3, RZ, RZ, R4, P1 ;  /* 0x000000ffff037224 */ /* 0x000fca00008e0604 */
[----:B------:R-:W-:Y:S01]  /*2b5b0*/  @!PT LDS RZ, [RZ] ;  /* 0x00000000fffff984 */ /* 0x000fe20000000800 */
[----:B------:R-:W-:Y:S01]  /*2b5c0*/  @!PT LDS RZ, [RZ] ;  /* 0x00000000fffff984 */ /* 0x000fe20000000800 */
[----:B------:R-:W-:Y:S01]  /*2b5d0*/  @!PT LDS RZ, [RZ] ;  /* 0x00000000fffff984 */ /* 0x000fe20000000800 */
[----:B------:R0:W-:Y:S04]  /*2b5e0*/  LDGSTS.E.BYPASS.LTC128B.128 [R8+0x1fa00], desc[UR50][R2.64], !P3 ;  /* 0x1fa0000002087fae */ /* 0x0001e8000d901d72 */
[----:B------:R0:W-:Y:S04]  /*2b5f0*/  LDGSTS.E.BYPASS.LTC128B.128 [R8+0x21a00], desc[UR50][R2.64+0x40], !P2 ;  /* 0x21a0004002087fae */ /* 0x0001e8000d101d72 */
[----:B------:R0:W-:Y:S02]  /*2b600*/  LDGSTS.E.BYPASS.LTC128B.128 [R8+0x23a00], desc[UR50][R2.64+0x80], !P0 ;  /* 0x23a0008002087fae */ /* 0x0001e4000c101d72 */
.L_x_719:
[----:B------:R-:W-:Y:S05]  /*2b610*/  BSYNC B0 ;  /* 0x0000000000007941 */ /* 0x000fea0003800000 */
.L_x_718:
[----:B------:R-:W-:Y:S01]  /*2b620*/  NOP ;  /* 0x0000000000007918 */ /* 0x000fe20000000000 */
[----:B------:R-:W-:-:S13]  /*2b630*/  PLOP3.LUT P0, PT, PT, PT, PT, 0x80, 0x0 ;  /* 0x000000000000781c */ /* 0x000fda0003f0f070 */
.L_x_720:
[----:B------:R-:W-:Y:S02]  /*2b640*/  PLOP3.LUT P1, PT, P1, P0, PT, 0xa2, 0x0 ;  /* 0x000000000000781c */ /* 0x000fe40000f21472 */
[----:B------:R-:W-:-:S08]  /*2b650*/  @P0 R2UR P1, UR4, R22 ;  /* 0x00000000160402ca */ /* 0x000fd00000020000 */
[----:B------:R-:W-:-:S05]  /*2b660*/  @P0 PLOP3.LUT P0, PT, P1, PT, PT, 0x80, 0x0 ;  /* 0x000000000000081c */ /* 0x000fca0000f0f070 */
[----:B------:R-:W-:Y:S01]  /*2b670*/  @!P1 SYNCS.ARRIVE.TRANS64.RED.A0T1 RZ, [UR4+0x33400], RZ ;  /* 0x033400ffffff99a7 */ /* 0x000fe20008200404 */
[----:B------:R-:W-:Y:S07]  /*2b680*/  @!P1 ARRIVES.LDGSTSBAR.64.TRANSCNT [UR4+0x33400] ;  /* 0x03340000ff0099b0 */ /* 0x000fee0008000a84 */
[----:B------:R-:W-:Y:S05]  /*2b690*/  @P0 BRA.U.ANY `(.L_x_720) ;  /* 0xfffffffd00e80947 */ /* 0x000fea000393ffff */
[----:B0-----:R-:W2:Y:S02]  /*2b6a0*/  LDL.LU R2, [R1+0x30] ;  /* 0x0000300001027983 */ /* 0x001ea40000300800 */
[----:B--2---:R-:W-:-:S05]  /*2b6b0*/  VIADD R2, R2, 0x1 ;  /* 0x0000000102027836 */ /* 0x004fca0000000000 */
        /* <DEDUP_REMOVED lines=8> */
[----:B------:R-:W-:Y:S01]  /*2b740*/  VIADD R30, R28, 0xfffffffe ;  /* 0xfffffffe1c1e7836 */ /* 0x000fe20000000000 */
[----:B------:R-:W1:Y:S02]  /*2b750*/  SYNCS.PHASECHK.TRANS64.TRYWAIT P0, [R22+URZ+0x33420], R3 ;  /* 0x03342003160075a7 */ /* 0x000e64000800017f */
[----:B01----:R-:W-:Y:S05]  /*2b760*/  @!P0 BRA `(.L_x_722) ;  /* 0x0000009000748947 */ /* 0x003fea0003800000 */
.L_x_1007:
[----:B------:R-:W-:Y:S05]  /*2b770*/  BSYNC B0 ;  /* 0x0000000000007941 */ /* 0x000fea0003800000 */
.L_x_721:
[----:B------:R-:W2:Y:S02]  /*2b780*/  LDL R0, [R1+0x4] ;  /* 0x0000040001007983 */ /* 0x000ea40000100800 */
[----:B--2---:R-:W-:-:S13]  /*2b790*/  ISETP.GE.AND P0, PT, R30, R0, PT ;  /* 0x000000001e00720c */ /* 0x004fda0003f06270 */
[----:B------:R-:W-:Y:S05]  /*2b7a0*/  @!P0 BRA `(.L_x_723) ;  /* 0x0000001800388947 */ /* 0x000fea0003800000 */
[----:B------:R-:W-:Y:S01]  /*2b7b0*/  IMAD.MOV.U32 R17, RZ, RZ, R29 ;  /* 0x000000ffff117224 */ /* 0x000fe200078e001d */
[----:B------:R-:W-:-:S07]  /*2b7c0*/  MOV R20, R33 ;  /* 0x0000002100147202 */ /* 0x000fce0000000f00 */
.L_x_743:
[----:B0-2---:R-:W2:Y:S01]  /*2b7d0*/  LDL R9, [R1] ;  /* 0x0000000001097983 */ /* 0x005ea20000100800 */
[----:B-1----:R-:W1:Y:S01]  /*2b7e0*/  LDC R6, c[0x0][0x430] ;  /* 0x00010c00ff067b82 */ /* 0x002e620000000800 */
[----:B------:R-:W3:Y:S01]  /*2b7f0*/  S2R R0, SR_TID.X ;  /* 0x0000000000007919 */ /* 0x000ee20000002100 */
[----:B0-----:R-:W0:Y:S01]  /*2b800*/  S2R R3, SR_TID.X ;  /* 0x0000000000037919 */ /* 0x001e220000002100 */
[----:B------:R-:W4:Y:S01]  /*2b810*/  S2R R8, SR_TID.X ;  /* 0x0000000000087919 */ /* 0x000f220000002100 */
[----:B------:R-:W-:Y:S01]  /*2b820*/  IMAD R7, R30, 0xa0, R37 ;  /* 0x000000a01e077824 */ /* 0x000fe200078e0225 */
[----:B------:R-:W2:Y:S01]  /*2b830*/  LDL R13, [R1+0x4] ;  /* 0x00000400010d7983 */ /* 0x000ea20000100800 */
[----:B-1----:R-:W-:Y:S02]  /*2b840*/  ISETP.NE.AND P0, PT, R6, 0x1, PT ;  /* 0x000000010600780c */ /* 0x002fe40003f05270 */
[----:B---3--:R-:W-:-:S11]  /*2b850*/  LOP3.LUT R0, R0, 0x7f, RZ, 0xc0, !PT ;  /* 0x0000007f00007812 */ /* 0x008fd600078ec0ff */
[----:B------:R-:W1:Y:S01]  /*2b860*/  @P0 LDC R2, c[0x0][0x434] ;  /* 0x00010d00ff020b82 */ /* 0x000e620000000800 */
[----:B------:R-:W-:Y:S01]  /*2b870*/  SHF.R.U32.HI R0, RZ, 0x2, R0 ;  /* 0x00000002ff007819 */ /* 0x000fe20000011600 */
[----:B0-----:R-:W-:-:S05]  /*2b880*/  IMAD.SHL.U32 R4, R3, 0x20, RZ ;  /* 0x0000002003047824 */ /* 0x001fca00078e00ff */
[----:B------:R-:W-:Y:S02]  /*2b890*/  LOP3.LUT R4, R0, 0x60, R4, 0xf8, !PT ;  /* 0x0000006000047812 */ /* 0x000fe400078ef804 */
[----:B------:R-:W0:Y:S01]  /*2b8a0*/  @P0 LDC R0, c[0x0][0x438] ;  /* 0x00010e00ff000b82 */ /* 0x000e220000000800 */
[----:B------:R-:W-:Y:S01]  /*2b8b0*/  LOP3.LUT R3, R3, 0x7f, RZ, 0xc0, !PT ;  /* 0x0000007f03037812 */ /* 0x000fe200078ec0ff */
[----:B----4-:R-:W-:Y:S02]  /*2b8c0*/  IMAD.SHL.U32 R8, R8, 0x20, RZ ;  /* 0x0000002008087824 */ /* 0x010fe400078e00ff */
[----:B------:R-:W-:Y:S01]  /*2b8d0*/  IMAD.IADD R5, R4, 0x1, R7 ;  /* 0x0000000104057824 */ /* 0x000fe200078e0207 */
[----:B------:R-:W-:-:S04]  /*2b8e0*/  SHF.R.U32.HI R4, RZ, 0x2, R3 ;  /* 0x00000002ff047819 */ /* 0x000fc80000011603 */
[----:B------:R-:W-:Y:S02]  /*2b8f0*/  LOP3.LUT R8, R4, 0x60, R8, 0xf8, !PT ;  /* 0x0000006004087812 */ /* 0x000fe400078ef808 */
[----:B------:R-:W3:Y:S01]  /*2b900*/  @P0 LDC R4, c[0x0][0x434] ;  /* 0x00010d00ff040b82 */ /* 0x000ee20000000800 */
[----:B-1----:R-:W-:-:S04]  /*2b910*/  @P0 IMAD.HI.U32 R3, R5, R2, RZ ;  /* 0x0000000205030227 */ /* 0x002fc800078e00ff */
[----:B------:R-:W-:Y:S01]  /*2b920*/  IMAD.MOV.U32 R2, RZ, RZ, R5 ;  /* 0x000000ffff027224 */ /* 0x000fe200078e0005 */
[----:B0-----:R-:W-:Y:S02]  /*2b930*/  @P0 SHF.R.U32.HI R2, RZ, R0, R3 ;  /* 0x00000000ff020219 */ /* 0x001fe40000011603 */
[----:B------:R-:W0:Y:S01]  /*2b940*/  @P0 LDC R0, c[0x0][0x438] ;  /* 0x00010e00ff000b82 */ /* 0x000e220000000800 */
[----:B------:R-:W-:-:S05]  /*2b950*/  LOP3.LUT R8, R8, 0x80, RZ, 0xfc, !PT ;  /* 0x0000008008087812 */ /* 0x000fca00078efcff */
[----:B------:R-:W-:-:S04]  /*2b960*/  IMAD.IADD R7, R8, 0x1, R7 ;  /* 0x0000000108077824 */ /* 0x000fc800078e0207 */
[----:B---3--:R-:W-:Y:S01]  /*2b970*/  @P0 IMAD.HI.U32 R3, R7, R4, RZ ;  /* 0x0000000407030227 */ /* 0x008fe200078e00ff */
[----:B------:R-:W-:Y:S01]  /*2b980*/  MOV R4, R7 ;  /* 0x0000000700047202 */ /* 0x000fe20000000f00 */
[----:B------:R-:W-:Y:S05]  /*2b990*/  YIELD ;  /* 0x0000000000007946 */ /* 0x000fea0003800000 */
[----:B------:R-:W-:Y:S01]  /*2b9a0*/  ULDC.64 UR4, c[0x0][0x428] ;  /* 0x00010a0000047ab9 */ /* 0x000fe20000000a00 */
[----:B------:R-:W-:Y:S01]  /*2b9b0*/  ULDC.64 UR6, c[0x0][0x418] ;  /* 0x0001060000067ab9 */ /* 0x000fe20000000a00 */
[----:B0-----:R-:W-:Y:S01]  /*2b9c0*/  @P0 SHF.R.U32.HI R4, RZ, R0, R3 ;  /* 0x00000000ff040219 */ /* 0x001fe20000011603 */
[----:B------:R-:W-:-:S04]  /*2b9d0*/  IMAD.MOV R3, RZ, RZ, -R2 ;  /* 0x000000ffff037224 */ /* 0x000fc800078e0a02 */
[----:B------:R-:W-:Y:S02]  /*2b9e0*/  IMAD.MOV R0, RZ, RZ, -R4 ;  /* 0x000000ffff007224 */ /* 0x000fe400078e0a04 */
[C---:B------:R-:W-:Y:S01]  /*2b9f0*/  IMAD R5, R6.reuse, R3, R5 ;  /* 0x0000000306057224 */ /* 0x040fe200078e0205 */
[--C-:B------:R-:W-:Y:S01]  /*2ba00*/  SHF.R.S32.HI R3, RZ, 0x1f, R2.reuse ;  /* 0x0000001fff037819 */ /* 0x100fe20000011402 */
[----:B------:R-:W-:Y:S02]  /*2ba10*/  IMAD R6, R6, R0, R7 ;  /* 0x0000000006067224 */ /* 0x000fe400078e0207 */
[----:B------:R-:W-:Y:S01]  /*2ba20*/  IMAD.WIDE.U32 R2, R32, UR4, R2 ;  /* 0x0000000420027c25 */ /* 0x000fe2000f8e0002 */
[----:B------:R-:W-:Y:S02]  /*2ba30*/  ISETP.GT.U32.AND P1, PT, R8, 0x9f, PT ;  /* 0x0000009f0800780c */ /* 0x000fe40003f24070 */
[----:B------:R-:W-:Y:S01]  /*2ba40*/  LEA R8, P0, R2, UR6, 0x2 ;  /* 0x0000000602087c11 */ /* 0x000fe2000f8010ff */
[----:B--2---:R-:W-:-:S04]  /*2ba50*/  IMAD R0, R9, UR4, RZ ;  /* 0x0000000409007c24 */ /* 0x004fc8000f8e02ff */
[----:B------:R-:W-:-:S04]  /*2ba60*/  IMAD R0, R32, UR5, R0 ;  /* 0x0000000520007c24 */ /* 0x000fc8000f8e0200 */
[----:B------:R-:W-:-:S05]  /*2ba70*/  IMAD.IADD R3, R0, 0x1, R3 ;  /* 0x0000000100037824 */ /* 0x000fca00078e0203 */
[----:B------:R-:W-:-:S05]  /*2ba80*/  LEA.HI.X R9, R2, UR7, R3, 0x2, P0 ;  /* 0x0000000702097c11 */ /* 0x000fca00080f1403 */
[----:B------:R-:W2:Y:S01]  /*2ba90*/  LDG.E R8, desc[UR50][R8.64] ;  /* 0x0000003208087981 */ /* 0x000ea2000c1e1900 */
[--C-:B------:R-:W-:Y:S01]  /*2baa0*/  @!P1 SHF.R.S32.HI R3, RZ, 0x1f, R4.reuse ;  /* 0x0000001fff039819 */ /* 0x100fe20000011404 */
[----:B------:R-:W-:Y:S02]  /*2bab0*/  @!P1 IMAD.MOV.U32 R2, RZ, RZ, R4 ;  /* 0x000000ffff029224 */ /* 0x000fe400078e0004 */
[----:B------:R-:W-:Y:S02]  /*2bac0*/  IMAD.U32 R12, RZ, RZ, UR39 ;  /* 0x00000027ff0c7e24 */ /* 0x000fe4000f8e00ff */
[----:B------:R-:W-:-:S03]  /*2bad0*/  @!P1 IMAD.WIDE.U32 R2, R32, UR4, R2 ;  /* 0x0000000420029c25 */ /* 0x000fc6000f8e0002 */
[----:B------:R-:W-:Y:S01]  /*2bae0*/  ISETP.NE.AND P2, PT, R12, 0x3, PT ;  /* 0x000000030c00780c */ /* 0x000fe20003f45270 */
[----:B------:R-:W-:Y:S01]  /*2baf0*/  @!P1 IMAD.IADD R0, R0, 0x1, R3 ;  /* 0x0000000100009824 */ /* 0x000fe200078e0203 */
[C---:B------:R-:W-:Y:S01]  /*2bb00*/  @!P1 LEA R10, P0, R2.reuse, UR6, 0x2 ;  /* 0x00000006020a9c11 */ /* 0x040fe2000f8010ff */
[----:B------:R-:W-:Y:S01]  /*2bb10*/  VIADD R29, R17, 0x1 ;  /* 0x00000001111d7836 */ /* 0x000fe20000000000 */
[----:B------:R-:W-:Y:S02]  /*2bb20*/  MOV R7, RZ ;  /* 0x000000ff00077202 */ /* 0x000fe40000000f00 */
[----:B------:R-:W-:Y:S02]  /*2bb30*/  @!P1 LEA.HI.X R11, R2, UR7, R0, 0x2, P0 ;  /* 0x00000007020b9c11 */ /* 0x000fe400080f1400 */
[----:B------:R-:W-:-:S03]  /*2bb40*/  ISETP.NE.AND P0, PT, R29, 0x2, PT ;  /* 0x000000021d00780c */ /* 0x000fc60003f05270 */
[----:B------:R0:W5:Y:S01]  /*2bb50*/  @!P1 LDG.E R7, desc[UR50][R10.64] ;  /* 0x000000320a079981 */ /* 0x000162000c1e1900 */
[----:B------:R-:W-:Y:S02]  /*2bb60*/  SEL R33, RZ, 0x1, P0 ;  /* 0x00000001ff217807 */ /* 0x000fe40000000000 */
[C---:B------:R-:W-:Y:S01]  /*2bb70*/  ISETP.GT.AND P1, PT, R30.reuse, R13, PT ;  /* 0x0000000d1e00720c */ /* 0x040fe20003f24270 */
[----:B------:R-:W-:Y:S01]  /*2bb80*/  VIADD R30, R30, 0xffffffff ;  /* 0xffffffff1e1e7836 */ /* 0x000fe20000000000 */
[----:B------:R-:W-:Y:S02]  /*2bb90*/  SEL R29, R29, RZ, P0 ;  /* 0x000000ff1d1d7207 */ /* 0x000fe40000000000 */
[----:B------:R-:W-:Y:S02]  /*2bba0*/  LOP3.LUT R33, R20, R33, RZ, 0x3c, !PT ;  /* 0x0000002114217212 */ /* 0x000fe400078e3cff */
[----:B--2---:R-:W-:Y:S01]  /*2bbb0*/  SHF.R.S32.HI R27, RZ, 0x1f, R8 ;  /* 0x0000001fff1b7819 */ /* 0x004fe20000011408 */
[----:B0-----:R-:W-:Y:S06]  /*2bbc0*/  @!P2 BRA `(.L_x_724) ;  /* 0x000000000004a947 */ /* 0x001fec0003800000 */
[----:B------:R-:W-:Y:S01]  /*2bbd0*/  BPT.TRAP 0x1 ;  /* 0x000000040000795c */ /* 0x000fe20000300000 */
.L_x_724:
[----:B------:R-:W-:Y:S01]  /*2bbe0*/  IMAD R4, R29, 0x8, R22 ;  /* 0x000000081d047824 */ /* 0x000fe200078e0216 */
[----:B------:R-:W-:Y:S01]  /*2bbf0*/  SHF.L.U32 R28, R33, 0x1f, RZ ;  /* 0x0000001f211c7819 */ /* 0x000fe200000006ff */
[----:B------:R-:W-:Y:S01]  /*2bc00*/  BSSY B0, `(.L_x_725) ;  /* 0x0000004000007945 */ /* 0x000fe20003800000 */
[----:B------:R-:W-:Y:S02]  /*2bc10*/  SHF.R.S32.HI R24, RZ, 0x1f, R5 ;  /* 0x0000001fff187819 */ /* 0x000fe40000011405 */
[----:B------:R-:W0:Y:S02]  /*2bc20*/  SYNCS.PHASECHK.TRANS64.TRYWAIT P0, [R4+URZ+0x33480], R28 ;  /* 0x0334801c040075a7 */ /* 0x000e24000800017f */
[----:B0-----:R-:W-:Y:S05]  /*2bc30*/  @!P0 BRA `(.L_x_726) ;  /* 0x0000008c00548947 */ /* 0x001fea0003800000 */
.L_x_1008:
[----:B------:R-:W-:Y:S05]  /*2bc40*/  BSYNC B0 ;  /* 0x0000000000007941 */ /* 0x000fea0003800000 */
.L_x_725:
[----:B------:R-:W2:Y:S01]  /*2bc50*/  LDL R15, [R1+0x10] ;  /* 0x00001000010f7983 */ /* 0x000ea20000100800 */
[----:B------:R-:W-:Y:S01]  /*2bc60*/  ULDC.64 UR4, c[0x0][0x328] ;  /* 0x0000ca0000047ab9 */ /* 0x000fe20000000a00 */
[----:B------:R-:W-:Y:S01]  /*2bc70*/  ULDC.64 UR6, c[0x0][0x338] ;  /* 0x0000ce0000067ab9 */ /* 0x000fe20000000a00 */
[----:B------:R-:W-:Y:S01]  /*2bc80*/  IMAD R0, R24, UR4, RZ ;  /* 0x0000000418007c24 */ /* 0x000fe2000f8e02ff */
[----:B------:R-:W-:Y:S01]  /*2bc90*/  SHF.R.S32.HI R25, RZ, 0x1f, R6 ;  /* 0x0000001fff197819 */ /* 0x000fe20000011406 */
[C---:B------:R-:W-:Y:S01]  /*2bca0*/  IMAD.WIDE.U32 R2, R5.reuse, UR4, RZ ;  /* 0x0000000405027c25 */ /* 0x040fe2000f8e00ff */
[----:B-----5:R-:W-:Y:S01]  /*2bcb0*/  SHF.R.S32.HI R26, RZ, 0x1f, R7 ;  /* 0x0000001fff1a7819 */ /* 0x020fe20000011407 */
[----:B------:R-:W1:Y:S01]  /*2bcc0*/  LDC R12, c[0x0][0x2f4] ;  /* 0x0000bd00ff0c7b82 */ /* 0x000e620000000800 */
[C---:B------:R-:W-:Y:S01]  /*2bcd0*/  LOP3.LUT R14, R36.reuse, 0x80, RZ, 0xfc, !PT ;  /* 0x00000080240e7812 */ /* 0x040fe200078efcff */
[----:B------:R-:W-:Y:S01]  /*2bce0*/  IMAD R0, R5, UR5, R0 ;  /* 0x0000000505007c24 */ /* 0x000fe2000f8e0200 */
[----:B------:R-:W-:Y:S01]  /*2bcf0*/  LOP3.LUT R13, R36, 0x40, RZ, 0xfc, !PT ;  /* 0x00000040240d7812 */ /* 0x000fe200078efcff */
[----:B------:R-:W-:-:S02]  /*2bd00*/  IMAD R10, R27, UR6, RZ ;  /* 0x000000061b0a7c24 */ /* 0x000fc4000f8e02ff */
[----:B------:R-:W-:Y:S02]  /*2bd10*/  IMAD.IADD R3, R3, 0x1, R0 ;  /* 0x0000000103037824 */ /* 0x000fe400078e0200 */
[C---:B------:R-:W-:Y:S02]  /*2bd20*/  IMAD R10, R8.reuse, UR7, R10 ;  /* 0x00000007080a7c24 */ /* 0x040fe4000f8e020a */
[----:B------:R-:W-:-:S04]  /*2bd30*/  IMAD.WIDE.U32 R2, R8, UR6, R2 ;  /* 0x0000000608027c25 */ /* 0x000fc8000f8e0002 */
[----:B------:R-:W-:Y:S01]  /*2bd40*/  IMAD R0, R25, UR4, RZ ;  /* 0x0000000419007c24 */ /* 0x000fe2000f8e02ff */
[----:B------:R-:W-:Y:S01]  /*2bd50*/  IADD3 R11, R3, R10, RZ ;  /* 0x0000000a030b7210 */ /* 0x000fe20007ffe0ff */
[----:B------:R-:W-:Y:S02]  /*2bd60*/  IMAD.MOV.U32 R10, RZ, RZ, R2 ;  /* 0x000000ffff0a7224 */ /* 0x000fe400078e0002 */
[C---:B------:R-:W-:Y:S02]  /*2bd70*/  IMAD R0, R6.reuse, UR5, R0 ;  /* 0x0000000506007c24 */ /* 0x040fe4000f8e0200 */
[----:B------:R-:W-:Y:S01]  /*2bd80*/  IMAD.WIDE.U32 R2, R6, UR4, RZ ;  /* 0x0000000406027c25 */ /* 0x000fe2000f8e00ff */
[----:B------:R-:W-:-:S03]  /*2bd90*/  ULDC.64 UR4, c[0x0][0x330] ;  /* 0x0000cc0000047ab9 */ /* 0x000fc60000000a00 */
[----:B------:R-:W-:Y:S01]  /*2bda0*/  IMAD.IADD R3, R3, 0x1, R0 ;  /* 0x0000000103037824 */ /* 0x000fe200078e0200 */
[-C--:B-1----:R-:W-:Y:S01]  /*2bdb0*/  ISETP.GE.AND P2, PT, R14, R12.reuse, PT ;  /* 0x0000000c0e00720c */ /* 0x082fe20003f46270 */
[----:B------:R-:W-:Y:S01]  /*2bdc0*/  IMAD R0, R26, UR6, RZ ;  /* 0x000000061a007c24 */ /* 0x000fe2000f8e02ff */
[-C--:B------:R-:W-:Y:S01]  /*2bdd0*/  ISETP.GE.AND P3, PT, R13, R12.reuse, PT ;  /* 0x0000000c0d00720c */ /* 0x080fe20003f66270 */
[----:B------:R-:W-:Y:S01]  /*2bde0*/  IMAD.WIDE.U32 R2, R7, UR6, R2 ;  /* 0x0000000607027c25 */ /* 0x000fe2000f8e0002 */
[----:B------:R-:W-:-:S03]  /*2bdf0*/  ISETP.GE.AND P4, PT, R36, R12, PT ;  /* 0x0000000c2400720c */ /* 0x000fc60003f86270 */
        /* <DEDUP_REMOVED lines=11> */
[----:B--2---:R-:W-:Y:S01]  /*2beb0*/  IMAD R34, R29, 0x7800, R15 ;  /* 0x000078001d227824 */ /* 0x004fe200078e020f */
        /* <DEDUP_REMOVED lines=13> */
[----:B-1----:R-:W-:-:S04]  /*2bf90*/  IADD3 R2, P0, R36, R2, RZ ;  /* 0x0000000224027210 */ /* 0x002fc80007f1e0ff */
[----:B--2---:R-:W-:-:S05]  /*2bfa0*/  IADD3.X R3, RZ, R3, RZ, P0, !PT ;  /* 0x00000003ff037210 */ /* 0x004fca00007fe4ff */
        /* <DEDUP_REMOVED lines=17> */
.L_x_1020:
        /* <DEDUP_REMOVED lines=10> */
.L_x_728:
        /* <DEDUP_REMOVED lines=11> */
.L_x_729:
[----:B------:R2:W-:Y:S01]  /*2c210*/  SYNCS.ARRIVE.TRANS64.A1T0 RZ, [R4+URZ+0x33470], RZ ;  /* 0x033470ff04ff79a7 */ /* 0x0005e2000810003f */
[----:B------:R-:W-:Y:S05]  /*2c220*/  @!P3 BRA `(.L_x_730) ;  /* 0x000000000004b947 */ /* 0x000fea0003800000 */
[----:B------:R-:W-:Y:S01]  /*2c230*/  BPT.TRAP 0x1 ;  /* 0x000000040000795c */ /* 0x000fe20000300000 */
.L_x_730:
[----:B------:R-:W3:Y:S01]  /*2c240*/  SYNCS.PHASECHK.TRANS64.TRYWAIT P0, [R4+URZ+0x33440], R28 ;  /* 0x0334401c040075a7 */ /* 0x000ee2000800017f */
[----:B------:R-:W-:Y:S04]  /*2c250*/  BSSY B0, `(.L_x_731) ;  /* 0x0000002000007945 */ /* 0x000fe80003800000 */
[----:B---3--:R-:W-:Y:S05]  /*2c260*/  @!P0 BRA `(.L_x_732) ;  /* 0x0000008c005c8947 */ /* 0x008fea0003800000 */
.L_x_1021:
[----:B------:R-:W-:Y:S05]  /*2c270*/  BSYNC B0 ;  /* 0x0000000000007941 */ /* 0x000fea0003800000 */
.L_x_731:
        /* <DEDUP_REMOVED lines=13> */
[----:B------:R-:W-:-:S03]  /*2c350*/  IMAD R5, R6, UR5, R5 ;  /* 0x0000000506057c24 */ /* 0x000fc6000f8e0205 */
[----:B------:R-:W-:Y:S01]  /*2c360*/  IADD3 R9, R3, R8, RZ ;  /* 0x0000000803097210 */ /* 0x000fe20007ffe0ff */
[----:B------:R-:W-:Y:S01]  /*2c370*/  IMAD.MOV.U32 R8, RZ, RZ, R2 ;  /* 0x000000ffff087224 */ /* 0x000fe200078e0002 */
[-C--:B----4-:R-:W-:Y:S01]  /*2c380*/  ISETP.GE.AND P2, PT, R12, R10.reuse, PT ;  /* 0x0000000a0c00720c */ /* 0x090fe20003f46270 */
[----:B------:R-:W-:Y:S01]  /*2c390*/  IMAD.WIDE.U32 R2, R6, UR4, RZ ;  /* 0x0000000406027c25 */ /* 0x000fe2000f8e00ff */
[----:B------:R-:W-:Y:S01]  /*2c3a0*/  ULDC.64 UR4, c[0x0][0x308] ;  /* 0x0000c20000047ab9 */ /* 0x000fe20000000a00 */
[-C--:B------:R-:W-:Y:S02]  /*2c3b0*/  ISETP.GE.AND P3, PT, R11, R10.reuse, PT ;  /* 0x0000000a0b00720c */ /* 0x080fe40003f66270 */
[----:B------:R-:W-:Y:S01]  /*2c3c0*/  IMAD.IADD R3, R3, 0x1, R5 ;  /* 0x0000000103037824 */ /* 0x000fe200078e0205 */
[----:B------:R-:W-:Y:S01]  /*2c3d0*/  ISETP.GE.AND P4, PT, R36, R10, PT ;  /* 0x0000000a2400720c */ /* 0x000fe20003f86270 */
        /* <DEDUP_REMOVED lines=32> */
[----:B----4-:R-:W-:-:S04]  /*2c5e0*/  IADD3 R2, P0, R36, R2, RZ ;  /* 0x0000000224027210 */ /* 0x010fc80007f1e0ff */
[----:B------:R-:W-:Y:S02]  /*2c5f0*/  IADD3.X R3, RZ, R9, RZ, P0, !PT ;  /* 0x00000009ff037210 */ /* 0x000fe400007fe4ff */
        /* <DEDUP_REMOVED lines=10> */
.L_x_1033:
        /* <DEDUP_REMOVED lines=10> */
.L_x_734:
        /* <DEDUP_REMOVED lines=11> */
.L_x_735:
[----:B------:R-:W-:Y:S01]  /*2c7f0*/  IMAD.U32 R0, RZ, RZ, UR37 ;  /* 0x00000025ff007e24 */ /* 0x000fe2000f8e00ff */
[----:B------:R4:W-:Y:S04]  /*2c800*/  SYNCS.ARRIVE.TRANS64.A1T0 RZ, [R4+URZ+0x33430], RZ ;  /* 0x033430ff04ff79a7 */ /* 0x0009e8000810003f */
[----:B------:R-:W-:-:S13]  /*2c810*/  ISETP.NE.AND P0, PT, R0, 0x3, PT ;  /* 0x000000030000780c */ /* 0x000fda0003f05270 */
[----:B----4-:R-:W-:Y:S05]  /*2c820*/  @!P0 BRA `(.L_x_736) ;  /* 0x0000000000048947 */ /* 0x010fea0003800000 */
[----:B------:R-:W-:Y:S01]  /*2c830*/  BPT.TRAP 0x1 ;  /* 0x000000040000795c */ /* 0x000fe20000300000 */
.L_x_736:
[----:B------:R-:W-:Y:S01]  /*2c840*/  LOP3.LUT R3, R20, 0x1, RZ, 0x3c, !PT ;  /* 0x0000000114037812 */ /* 0x000fe200078e3cff */
[----:B------:R-:W-:Y:S01]  /*2c850*/  IMAD R0, R17, 0x8, R22 ;  /* 0x0000000811007824 */ /* 0x000fe200078e0216 */
[----:B------:R-:W-:Y:S02]  /*2c860*/  BSSY B0, `(.L_x_737) ;  /* 0x0000004000007945 */ /* 0x000fe40003800000 */
[----:B------:R-:W-:-:S04]  /*2c870*/  SHF.L.U32 R3, R3, 0x1f, RZ ;  /* 0x0000001f03037819 */ /* 0x000fc800000006ff */
[----:B------:R-:W4:Y:S02]  /*2c880*/  SYNCS.PHASECHK.TRANS64.TRYWAIT P2, [R0+URZ+0x33470], R3 ;  /* 0x03347003000075a7 */ /* 0x000f24000804017f */
[----:B----4-:R-:W-:Y:S05]  /*2c890*/  @!P2 BRA `(.L_x_738) ;  /* 0x0000008c005ca947 */ /* 0x010fea0003800000 */
.L_x_1034:
[----:B------:R-:W-:Y:S05]  /*2c8a0*/  BSYNC B0 ;  /* 0x0000000000007941 */ /* 0x000fea0003800000 */
.L_x_737:
[----:B------:R-:W-:-:S04]  /*2c8b0*/  MOV R2, UR39 ;  /* 0x0000002700027c02 */ /* 0x000fc80008000f00 */
[----:B------:R-:W-:-:S13]  /*2c8c0*/  ISETP.NE.AND P2, PT, R2, 0x3, PT ;  /* 0x000000030200780c */ /* 0x000fda0003f45270 */
[----:B------:R-:W-:Y:S05]  /*2c8d0*/  @!P2 BRA `(.L_x_739) ;  /* 0x000000000004a947 */ /* 0x000fea0003800000 */
[----:B------:R-:W-:Y:S01]  /*2c8e0*/  BPT.TRAP 0x1 ;  /* 0x000000040000795c */ /* 0x000fe20000300000 */
.L_x_739:
[----:B------:R-:W-:Y:S01]  /*2c8f0*/  SHF.L.U32 R5, R20, 0x1f, RZ ;  /* 0x0000001f14057819 */ /* 0x000fe200000006ff */
[----:B----4-:R-:W-:-:S03]  /*2c900*/  IMAD R3, R17, 0x7800, RZ ;  /* 0x0000780011037824 */ /* 0x010fc600078e02ff */
[----:B------:R-:W4:Y:S02]  /*2c910*/  SYNCS.PHASECHK.TRANS64.TRYWAIT P2, [R0+URZ+0x33460], R5 ;  /* 0x03346005000075a7 */ /* 0x000f24000804017f */
[----:B----4-:R-:W-:Y:S05]  /*2c920*/  @!P2 BRA `(.L_x_740) ;  /* 0x0000008c004ca947 */ /* 0x010fea0003800000 */
.L_x_1035:
[----:B------:R-:W4:Y:S04]  /*2c930*/  LDL R2, [R1+0x18] ;  /* 0x0000180001027983 */ /* 0x000f280000100800 */
[----:B------:R-:W5:Y:S01]  /*2c940*/  LDL R10, [R1+0x14] ;  /* 0x00001400010a7983 */ /* 0x000f620000100800 */
[----:B------:R-:W-:Y:S05]  /*2c950*/  WARPSYNC.ALL ;  /* 0x0000000000007948 */ /* 0x000fea0003800000 */
[----:B------:R-:W-:-:S05]  /*2c960*/  IMAD.U32 R12, RZ, RZ, UR39 ;  /* 0x00000027ff0c7e24 */ /* 0x000fca000f8e00ff */
[----:B------:R-:W-:Y:S02]  /*2c970*/  ISETP.NE.AND P2, PT, R12, 0x3, PT ;  /* 0x000000030c00780c */ /* 0x000fe40003f45270 */
[C---:B----4-:R-:W-:Y:S02]  /*2c980*/  LOP3.LUT R5, R3.reuse, R2, RZ, 0xfc, !PT ;  /* 0x0000000203057212 */ /* 0x050fe400078efcff */
[----:B-----5:R-:W-:-:S03]  /*2c990*/  LOP3.LUT R3, R3, R10, RZ, 0xfc, !PT ;  /* 0x0000000a03037212 */ /* 0x020fc600078efcff */
[C---:B------:R-:W-:Y:S02]  /*2c9a0*/  IMAD.IADD R2, R22.reuse, 0x1, R5 ;  /* 0x0000000116027824 */ /* 0x040fe400078e0205 */
[----:B------:R-:W-:-:S03]  /*2c9b0*/  IMAD.IADD R3, R22, 0x1, R3 ;  /* 0x0000000116037824 */ /* 0x000fc600078e0203 */
[----:B0-23--:R-:W0:Y:S02]  /*2c9c0*/  LDSM.16.MT88.4 R4, [R2+0xf200] ;  /* 0x00f200000204783b */ /* 0x00de240000004200 */
        /* <DEDUP_REMOVED lines=97> */
.L_x_741:
[----:B--2---:R2:W-:Y:S01]  /*2cfe0*/  SYNCS.ARRIVE.TRANS64.A1T0 RZ, [R0+URZ+0x33450], RZ ;  /* 0x033450ff00ff79a7 */ /* 0x0045e2000810003f */
[----:B------:R-:W-:Y:S06]  /*2cff0*/  BAR.SYNC.DEFER_BLOCKING 0x2, 0x80 ;  /* 0x0082000000007b1d */ /* 0x000fec0000010000 */
[----:B------:R-:W-:Y:S05]  /*2d000*/  @!P0 BRA `(.L_x_742) ;  /* 0x0000000000048947 */ /* 0x000fea0003800000 */
[----:B------:R-:W-:Y:S01]  /*2d010*/  BPT.TRAP 0x1 ;  /* 0x000000040000795c */ /* 0x000fe20000300000 */
.L_x_742:
[----:B------:R-:W3:Y:S01]  /*2d020*/  LDL R2, [R1+0xc] ;  /* 0x00000c0001027983 */ /* 0x000ee20000100800 */
[----:B--2---:R-:W-:Y:S01]  /*2d030*/  VIADD R0, R0, 0x33480 ;  /* 0x0003348000007836 */ /* 0x004fe20000000000 */
[----:B------:R-:W-:Y:S01]  /*2d040*/  MOV R20, R33 ;  /* 0x0000002100147202 */ /* 0x000fe20000000f00 */
[----:B------:R-:W-:-:S03]  /*2d050*/  IMAD.MOV.U32 R17, RZ, RZ, R29 ;  /* 0x000000ffff117224 */ /* 0x000fc600078e001d */
[----:B---3--:R-:W-:-:S04]  /*2d060*/  PRMT R0, R2, 0x654, R0 ;  /* 0x0000065402007816 */ /* 0x008fc80000000000 */
[----:B------:R2:W-:Y:S01]  /*2d070*/  SYNCS.ARRIVE.TRANS64.RED.A1T0 RZ, [R0+URZ], RZ ;  /* 0x000000ff00ff79a7 */ /* 0x0005e2000810043f */
[----:B------:R-:W-:Y:S05]  /*2d080*/  @P1 BRA `(.L_x_743) ;  /* 0xffffffe400d01947 */ /* 0x000fea000383ffff */
.L_x_723:
[----:B--2---:R-:W2:Y:S01]  /*2d090*/  S2R R0, SR_TID.X ;  /* 0x0000000000007919 */ /* 0x004ea20000002100 */
[----:B------:R-:W-:Y:S01]  /*2d0a0*/  BSSY B0, `(.L_x_744) ;  /* 0x0000012000007945 */ /* 0x000fe20003800000 */
[----:B--2---:R-:W-:Y:S01]  /*2d0b0*/  LOP3.LUT R2, R0, 0x7f, RZ, 0xc0, !PT ;  /* 0x0000007f00027812 */ /* 0x004fe200078ec0ff */
[----:B------:R-:W-:-:S03]  /*2d0c0*/  IMAD.U32 R0, RZ, RZ, UR37 ;  /* 0x00000025ff007e24 */ /* 0x000fc6000f8e00ff */
[----:B------:R-:W-:Y:S02]  /*2d0d0*/  ISETP.NE.AND P1, PT, R2, RZ, PT ;  /* 0x000000ff0200720c */ /* 0x000fe40003f25270 */
[----:B------:R-:W-:-:S11]  /*2d0e0*/  ISETP.NE.AND P0, PT, R0, 0x3, PT ;  /* 0x000000030000780c */ /* 0x000fd60003f05270 */
[----:B------:R-:W-:Y:S05]  /*2d0f0*/  @P1 BRA `(.L_x_745) ;  /* 0x0000000000301947 */ /* 0x000fea0003800000 */
[----:B------:R-:W2:Y:S01]  /*2d100*/  S2R R5, SR_LANEID ;  /* 0x0000000000057919 */ /* 0x000ea20000000000 */
[----:B------:R-:W-:Y:S01]  /*2d110*/  VOTEU.ANY UR4, UPT, PT ;  /* 0x0000000000047886 */ /* 0x000fe200038e0100 */
[----:B0-----:R-:W0:Y:S01]  /*2d120*/  LDC.64 R2, c[0x0][0xc60] ;  /* 0x00031800ff027b82 */ /* 0x001e220000000a00 */
[----:B------:R-:W2:Y:S02]  /*2d130*/  FLO.U32 R0, UR4 ;  /* 0x0000000400007d00 */ /* 0x000ea400080e0000 */
[----:B--2---:R-:W-:-:S06]  /*2d140*/  ISETP.EQ.U32.AND P1, PT, R0, R5, PT ;  /* 0x000000050000720c */ /* 0x004fcc0003f22070 */
[----:B------:R-:W0:Y:S07]  /*2d150*/  POPC R5, UR4 ;  /* 0x0000000400057d09 */ /* 0x000e2e0008000000 */
[----:B0-----:R-:W2:Y:S01]  /*2d160*/  @P1 ATOMG.E.ADD.STRONG.GPU PT, R3, desc[UR50][R2.64], R5 ;  /* 0x00000005020319a8 */ /* 0x001ea200081ee1f2 */
[----:B------:R-:W0:Y:S02]  /*2d170*/  S2R R4, SR_LTMASK ;  /* 0x0000000000047919 */ /* 0x000e240000003900 */
[----:B0-----:R-:W-:-:S04]  /*2d180*/  LOP3.LUT R4, R4, UR4, RZ, 0xc0, !PT ;  /* 0x0000000404047c12 */ /* 0x001fc8000f8ec0ff */
[----:B------:R-:W0:Y:S01]  /*2d190*/  POPC R7, R4 ;  /* 0x0000000400077309 */ /* 0x000e220000000000 */
[----:B--2---:R-:W0:Y:S02]  /*2d1a0*/  SHFL.IDX PT, R0, R3, R0, 0x1f ;  /* 0x00001f0003007589 */ /* 0x004e2400000e0000 */
[----:B0-----:R-:W-:-:S07]  /*2d1b0*/  IADD3 R16, R0, UR38, R7 ;  /* 0x0000002600107c10 */ /* 0x001fce000fffe007 */
.L_x_745:
[----:B------:R-:W-:Y:S05]  /*2d1c0*/  BSYNC B0 ;  /* 0x0000000000007941 */ /* 0x000fea0003800000 */
.L_x_744:
[----:B------:R-:W-:Y:S05]  /*2d1d0*/  @!P0 BRA `(.L_x_746) ;  /* 0x0000000000048947 */ /* 0x000fea0003800000 */
[----:B------:R-:W-:Y:S01]  /*2d1e0*/  BPT.TRAP 0x1 ;  /* 0x000000040000795c */ /* 0x000fe20000300000 */
.L_x_746:
[----:B------:R-:W-:Y:S01]  /*2d1f0*/  LOP3.LUT R0, R33, 0x1, RZ, 0x3c, !PT ;  /* 0x0000000121007812 */ /* 0x000fe200078e3cff */
[----:B0-----:R-:W-:Y:S01]  /*2d200*/  IMAD R3, R29, 0x8, R22 ;  /* 0x000000081d037824 */ /* 0x001fe200078e0216 */
[----:B------:R-:W-:Y:S02]  /*2d210*/  BSSY B0, `(.L_x_747) ;  /* 0x0000004000007945 */ /* 0x000fe40003800000 */
[----:B------:R-:W-:-:S04]  /*2d220*/  SHF.L.U32 R0, R0, 0x1f, RZ ;  /* 0x0000001f00007819 */ /* 0x000fc800000006ff */
[----:B------:R-:W0:Y:S02]  /*2d230*/  SYNCS.PHASECHK.TRANS64.TRYWAIT P1, [R3+URZ+0x33470], R0 ;  /* 0x03347000030075a7 */ /* 0x000e24000802017f */
[----:B0-----:R-:W-:Y:S05]  /*2d240*/  @!P1 BRA `(.L_x_748) ;  /* 0x0000008400189947 */ /* 0x001fea0003800000 */
.L_x_1036:
[----:B------:R-:W-:Y:S05]  /*2d250*/  BSYNC B0 ;  /* 0x0000000000007941 */ /* 0x000fea0003800000 */
.L_x_747:
[----:B------:R-:W-:-:S05]  /*2d260*/  IMAD.U32 R2, RZ, RZ, UR39 ;  /* 0x00000027ff027e24 */ /* 0x000fca000f8e00ff */
[----:B------:R-:W-:-:S13]  /*2d270*/  ISETP.NE.AND P1, PT, R2, 0x3, PT ;  /* 0x000000030200780c */ /* 0x000fda0003f25270 */
[----:B------:R-:W-:Y:S05]  /*2d280*/  @!P1 BRA `(.L_x_749) ;  /* 0x0000000000049947 */ /* 0x000fea0003800000 */
[----:B------:R-:W-:Y:S01]  /*2d290*/  BPT.TRAP 0x1 ;  /* 0x000000040000795c */ /* 0x000fe20000300000 */
.L_x_749:
[----:B0-----:R-:W-:-:S04]  /*2d2a0*/  SHF.L.U32 R0, R33, 0x1f, RZ ;  /* 0x0000001f21007819 */ /* 0x001fc800000006ff */
[----:B------:R-:W0:Y:S02]  /*2d2b0*/  SYNCS.PHASECHK.TRANS64.TRYWAIT P1, [R3+URZ+0x33460], R0 ;  /* 0x03346000030075a7 */ /* 0x000e24000802017f */
[----:B0-----:R-:W-:Y:S05]  /*2d2c0*/  @!P1 BRA `(.L_x_750) ;  /* 0x00000084000c9947 */ /* 0x001fea0003800000 */
.L_x_1037:
[----:B------:R-:W2:Y:S04]  /*2d2d0*/  LDL R4, [R1+0x18] ;  /* 0x0000180001047983 */ /* 0x000ea80000100800 */
[----:B------:R-:W3:Y:S01]  /*2d2e0*/  LDL R10, [R1+0x14] ;  /* 0x00001400010a7983 */ /* 0x000ee20000100800 */
[----:B------:R-:W-:Y:S01]  /*2d2f0*/  IMAD R2, R29, 0x7800, RZ ;  /* 0x000078001d027824 */ /* 0x000fe200078e02ff */
[----:B------:R-:W-:Y:S05]  /*2d300*/  WARPSYNC.ALL ;  /* 0x0000000000007948 */ /* 0x000fea0003800000 */
[----:B------:R-:W-:-:S04]  /*2d310*/  MOV R12, UR39 ;  /* 0x00000027000c7c02 */ /* 0x000fc80008000f00 */
[----:B------:R-:W-:Y:S02]  /*2d320*/  ISETP.NE.AND P1, PT, R12, 0x3, PT ;  /* 0x000000030c00780c */ /* 0x000fe40003f25270 */
[----:B--2---:R-:W-:-:S05]  /*2d330*/  LOP3.LUT R5, R2, R4, RZ, 0xfc, !PT ;  /* 0x0000000402057212 */ /* 0x004fca00078efcff */
[----:B0-----:R-:W-:-:S05]  /*2d340*/  IMAD.IADD R0, R22, 0x1, R5 ;  /* 0x0000000116007824 */ /* 0x001fca00078e0205 */
[----:B------:R-:W0:Y:S02]  /*2d350*/  LDSM.16.MT88.4 R4, [R0+0xf200] ;  /* 0x00f200000004783b */ /* 0x000e240000004200 */
[C-C-:B0-----:R-:W-:Y:S02]  /*2d360*/  PRMT R8, R4.reuse, 0x6420, R5.reuse ;  /* 0x0000642004087816 */ /* 0x141fe40000000005 */
[----:B------:R-:W-:Y:S02]  /*2d370*/  PRMT R9, R4, 0x7531, R5 ;  /* 0x0000753104097816 */ /* 0x000fe40000000005 */
[----:B---3--:R-:W-:Y:S02]  /*2d380*/  LOP3.LUT R5, R2, R10, RZ, 0xfc, !PT ;  /* 0x0000000a02057212 */ /* 0x008fe400078efcff */
        /* <DEDUP_REMOVED lines=96> */
.L_x_751:
[----:B--2---:R2:W-:Y:S01]  /*2d990*/  SYNCS.ARRIVE.TRANS64.A1T0 RZ, [R3+URZ+0x33450], RZ ;  /* 0x033450ff03ff79a7 */ /* 0x0045e2000810003f */
[----:B------:R-:W-:Y:S06]  /*2d9a0*/  BAR.SYNC.DEFER_BLOCKING 0x2, 0x80 ;  /* 0x0082000000007b1d */ /* 0x000fec0000010000 */
[----:B------:R-:W-:Y:S05]  /*2d9b0*/  @!P0 BRA `(.L_x_752) ;  /* 0x0000000000048947 */ /* 0x000fea0003800000 */
[----:B------:R-:W-:Y:S01]  /*2d9c0*/  BPT.TRAP 0x1 ;  /* 0x000000040000795c */ /* 0x000fe20000300000 */
.L_x_752:
[----:B------:R-:W3:Y:S01]  /*2d9d0*/  LDL R0, [R1+0xc] ;  /* 0x00000c0001007983 */ /* 0x000ee20000100800 */
[----:B--2---:R-:W-:Y:S02]  /*2d9e0*/  VIADD R3, R3, 0x33480 ;  /* 0x0003348003037836 */ /* 0x004fe40000000000 */
[----:B------:R-:W-:-:S05]  /*2d9f0*/  VIADD R29, R29, 0x1 ;  /* 0x000000011d1d7836 */ /* 0x000fca0000000000 */
[----:B------:R-:W-:-:S04]  /*2da00*/  ISETP.NE.AND P0, PT, R29, 0x2, PT ;  /* 0x000000021d00780c */ /* 0x000fc80003f05270 */
[----:B------:R-:W-:Y:S02]  /*2da10*/  SEL R29, R29, RZ, P0 ;  /* 0x000000ff1d1d7207 */ /* 0x000fe40000000000 */
[----:B---3--:R-:W-:Y:S02]  /*2da20*/  PRMT R3, R0, 0x654, R3 ;  /* 0x0000065400037816 */ /* 0x008fe40000000003 */
[----:B------:R-:W-:Y:S02]  /*2da30*/  SEL R0, RZ, 0x1, P0 ;  /* 0x00000001ff007807 */ /* 0x000fe40000000000 */
[----:B------:R2:W-:Y:S02]  /*2da40*/  SYNCS.ARRIVE.TRANS64.RED.A1T0 RZ, [R3+URZ], RZ ;  /* 0x000000ff03ff79a7 */ /* 0x0005e4000810043f */
[----:B------:R-:W-:-:S07]  /*2da50*/  LOP3.LUT R33, R33, R0, RZ, 0x3c, !PT ;  /* 0x0000000021217212 */ /* 0x000fce00078e3cff */
.L_x_691:
[----:B------:R-:W3:Y:S02]  /*2da60*/  LDL R0, [R1+0x8] ;  /* 0x0000080001007983 */ /* 0x000ee40000100800 */
[----:B---3--:R-:W-:-:S13]  /*2da70*/  LOP3.LUT P0, RZ, R0, 0x80, RZ, 0xc0, !PT ;  /* 0x0000008000ff7812 */ /* 0x008fda000780c0ff */
[----:B------:R-:W-:Y:S05]  /*2da80*/  @!P0 BRA `(.L_x_753) ;  /* 0x0000000000288947 */ /* 0x000fea0003800000 */
[----:B------:R-:W-:Y:S05]  /*2da90*/  WARPSYNC.ALL ;  /* 0x0000000000007948 */ /* 0x000fea0003800000 */
[----:B------:R-:W3:Y:S08]  /*2daa0*/  S2UR UR4, SR_CgaCtaId ;  /* 0x00000000000479c3 */ /* 0x000ef00000008800 */
[----:B------:R-:W-:Y:S01]  /*2dab0*/  BAR.SYNC.DEFER_BLOCKING 0x5, 0x180 ;  /* 0x0146000000007b1d */ /* 0x000fe20000010000 */
[----:B0-----:R-:W-:Y:S01]  /*2dac0*/  MOV R22, 0x400 ;  /* 0x0000040000167802 */ /* 0x001fe20000000f00 */
[----:B---3--:R-:W-:-:S05]  /*2dad0*/  IMAD.U32 R0, RZ, RZ, UR4 ;  /* 0x00000004ff007e24 */ /* 0x008fca000f8e00ff */
[----:B------:R-:W-:Y:S01]  /*2dae0*/  LEA R22, R0, R22, 0x18 ;  /* 0x0000001600167211 */ /* 0x000fe200078ec0ff */
[----:B------:R4:W-:Y:S04]  /*2daf0*/  STL [R1+0xc], R0 ;  /* 0x00000c0001007387 */ /* 0x0009e80000100800 */
[----:B------:R4:W0:Y:S01]  /*2db00*/  LDS.128 R16, [R22+0x334d0] ;  /* 0x0334d00016107984 */ /* 0x0008220000000c00 */
[----:B------:R-:W-:Y:S06]  /*2db10*/  BAR.ARV 0x4, 0x180 ;  /* 0x0106000000007b1d */ /* 0x000fec0000002000 */
[----:B------:R-:W-:Y:S05]  /*2db20*/  BRA `(.L_x_754) ;  /* 0x0000000800d87947 */ /* 0x000fea0003800000 */
.L_x_753:
[----:B------:R-:W0:Y:S01]  /*2db30*/  S2R R0, SR_TID.X ;  /* 0x0000000000007919 */ /* 0x000e220000002100 */
[----:B------:R-:W-:Y:S01]  /*2db40*/  UMOV UR4, 0xffffffff ;  /* 0xffffffff00047882 */ /* 0x000fe20000000000 */
[----:B0-----:R-:W-:-:S04]  /*2db50*/  LOP3.LUT R9, R0, 0x1f, RZ, 0xc0, !PT ;  /* 0x0000001f00097812 */ /* 0x001fc800078ec0ff */
[----:B------:R-:W-:Y:S01]  /*2db60*/  ISETP.NE.AND P0, PT, R9, 0x1f, PT ;  /* 0x0000001f0900780c */ /* 0x000fe20003f05270 */
[----:B------:R-:W-:-:S12]  /*2db70*/  BRA.DIV UR4, `(.L_x_755) ;  /* 0x0000007a04f47947 */ /* 0x000fd8000b800000 */
[----:B------:R-:W-:Y:S01]  /*2db80*/  IMAD.IADD R7, R19, 0x1, R9 ;  /* 0x0000000113077824 */ /* 0x000fe200078e0209 */
[----:B------:R-:W-:-:S04]  /*2db90*/  ULDC UR4, c[0x0][0xc3c] ;  /* 0x00030f0000047ab9 */ /* 0x000fc80000000800 */
[----:B------:R-:W-:-:S13]  /*2dba0*/  ISETP.GE.OR P1, PT, R7, UR4, !P0 ;  /* 0x0000000407007c0c */ /* 0x000fda000c726670 */
[----:B--2---:R-:W0:Y:S08]  /*2dbb0*/  @!P1 LDC.64 R2, c[0x0][0xc80] ;  /* 0x00032000ff029b82 */ /* 0x004e300000000a00 */
[----:B------:R-:W2:Y:S01]  /*2dbc0*/  @!P1 LDC.64 R4, c[0x0][0xc78] ;  /* 0x00031e00ff049b82 */ /* 0x000ea20000000a00 */
[----:B0-----:R-:W-:-:S05]  /*2dbd0*/  @!P1 IMAD.WIDE R2, R7, 0x4, R2 ;  /* 0x0000000407029825 */ /* 0x001fca00078e0202 */
[----:B------:R2:W3:Y:S02]  /*2dbe0*/  @!P1 LDG.E R8, desc[UR50][R2.64] ;  /* 0x0000003202089981 */ /* 0x0004e4000c1e1900 */
[----:B--2---:R-:W-:-:S05]  /*2dbf0*/  @!P1 IMAD.WIDE R2, R7, 0x4, R4 ;  /* 0x0000000407029825 */ /* 0x004fca00078e0204 */
[----:B------:R-:W2:Y:S01]  /*2dc00*/  @!P1 LDG.E R5, desc[UR50][R2.64] ;  /* 0x0000003202059981 */ /* 0x000ea2000c1e1900 */
[----:B------:R-:W-:Y:S01]  /*2dc10*/  IMAD.MOV.U32 R7, RZ, RZ, RZ ;  /* 0x000000ffff077224 */ /* 0x000fe200078e00ff */
[C---:B------:R-:W-:Y:S01]  /*2dc20*/  ISETP.GE.U32.AND P2, PT, R9.reuse, 0x2, PT ;  /* 0x000000020900780c */ /* 0x040fe20003f46070 */
[----:B------:R-:W-:Y:S01]  /*2dc30*/  IMAD.MOV.U32 R4, RZ, RZ, RZ ;  /* 0x000000ffff047224 */ /* 0x000fe200078e00ff */
[C---:B------:R-:W-:Y:S01]  /*2dc40*/  ISETP.GE.U32.AND P3, PT, R9.reuse, 0x4, PT ;  /* 0x000000040900780c */ /* 0x040fe20003f66070 */
[----:B------:R-:W-:Y:S01]  /*2dc50*/  SHFL.IDX PT, R0, R16, RZ, 0x1f ;  /* 0x00001fff10007589 */ /* 0x000fe200000e0000 */
[C---:B------:R-:W-:Y:S02]  /*2dc60*/  ISETP.GE.U32.AND P4, PT, R9.reuse, 0x8, PT ;  /* 0x000000080900780c */ /* 0x040fe40003f86070 */
[C---:B------:R-:W-:Y:S01]  /*2dc70*/  ISETP.GE.U32.AND P5, PT, R9.reuse, 0x10, PT ;  /* 0x000000100900780c */ /* 0x040fe20003fa6070 */
[----:B------:R0:W-:Y:S02]  /*2dc80*/  SHFL.IDX PT, R6, R16, 0x1, 0x1f ;  /* 0x00201f0010067f89 */ /* 0x0001e400000e0000 */
[----:B0-----:R-:W-:Y:S01]  /*2dc90*/  IMAD.MOV.U32 R16, RZ, RZ, RZ ;  /* 0x000000ffff107224 */ /* 0x001fe200078e00ff */
[----:B---3--:R-:W-:Y:S01]  /*2dca0*/  @!P1 MOV R7, R8 ;  /* 0x0000000800079202 */ /* 0x008fe20000000f00 */
[----:B--2---:R-:W-:Y:S01]  /*2dcb0*/  @!P1 IMAD.MOV.U32 R4, RZ, RZ, R5 ;  /* 0x000000ffff049224 */ /* 0x004fe200078e0005 */
[----:B------:R-:W-:-:S03]  /*2dcc0*/  ISETP.NE.AND P1, PT, R9, RZ, PT ;  /* 0x000000ff0900720c */ /* 0x000fc60003f25270 */
[----:B------:R-:W-:-:S05]  /*2dcd0*/  IMAD R13, R4, R7, RZ ;  /* 0x00000007040d7224 */ /* 0x000fca00078e02ff */
        /* <DEDUP_REMOVED lines=15> */
[----:B------:R0:W2:Y:S02]  /*2ddd0*/  SHFL.IDX PT, R14, R3, 0x1f, 0x1f ;  /* 0x03e01f00030e7f89 */ /* 0x0000a400000e0000 */
.L_x_1047:
[----:B------:R-:W-:Y:S02]  /*2dde0*/  ULDC UR4, c[0x0][0xc38] ;  /* 0x00030e0000047ab9 */ /* 0x000fe40000000800 */
[----:B------:R-:W-:-:S04]  /*2ddf0*/  IMAD.U32 R2, RZ, RZ, UR4 ;  /* 0x00000004ff027e24 */ /* 0x000fc8000f8e00ff */
[----:B--2---:R-:W-:-:S04]  /*2de00*/  IMAD R5, R14, R2, RZ ;  /* 0x000000020e057224 */ /* 0x004fc800078e02ff */
[----:B------:R-:W-:-:S05]  /*2de10*/  IMAD.IADD R6, R6, 0x1, R5 ;  /* 0x0000000106067824 */ /* 0x000fca00078e0205 */
[----:B------:R-:W-:-:S13]  /*2de20*/  ISETP.GT.AND P6, PT, R6, R0, PT ;  /* 0x000000000600720c */ /* 0x000fda0003fc4270 */
[----:B------:R-:W-:Y:S05]  /*2de30*/  @P6 BRA `(.L_x_756) ;  /* 0x0000000000a46947 */ /* 0x000fea0003800000 */
.L_x_759:
[----:B------:R-:W2:Y:S01]  /*2de40*/  LDC R2, c[0x0][0xc3c] ;  /* 0x00030f00ff027b82 */ /* 0x000ea20000000800 */
[----:B------:R-:W-:-:S05]  /*2de50*/  VIADD R19, R19, 0x1f ;  /* 0x0000001f13137836 */ /* 0x000fca0000000000 */
[----:B--2---:R-:W-:-:S13]  /*2de60*/  ISETP.GE.AND P6, PT, R19, R2, PT ;  /* 0x000000021300720c */ /* 0x004fda0003fc6270 */
[----:B------:R-:W-:Y:S05]  /*2de70*/  @P6 BRA `(.L_x_757) ;  /* 0x0000000400b86947 */ /* 0x000fea0003800000 */
[----:B0-----:R-:W0:Y:S01]  /*2de80*/  S2R R3, SR_TID.X ;  /* 0x0000000000037919 */ /* 0x001e220000002100 */
[----:B------:R-:W-:Y:S01]  /*2de90*/  IMAD.MOV.U32 R7, RZ, RZ, RZ ;  /* 0x000000ffff077224 */ /* 0x000fe200078e00ff */
[----:B0-----:R-:W-:-:S04]  /*2dea0*/  LOP3.LUT R3, R3, 0x1f, RZ, 0xc0, !PT ;  /* 0x0000001f03037812 */ /* 0x001fc800078ec0ff */
[----:B------:R-:W-:-:S04]  /*2deb0*/  IADD3 R9, R19, R3, RZ ;  /* 0x0000000313097210 */ /* 0x000fc80007ffe0ff */
[----:B------:R-:W-:-:S13]  /*2dec0*/  ISETP.GE.OR P6, PT, R9, R2, !P0 ;  /* 0x000000020900720c */ /* 0x000fda00047c6670 */
[----:B------:R-:W0:Y:S08]  /*2ded0*/  @!P6 LDC.64 R2, c[0x0][0xc80] ;  /* 0x00032000ff02eb82 */ /* 0x000e300000000a00 */
[----:B------:R-:W2:Y:S01]  /*2dee0*/  @!P6 LDC.64 R4, c[0x0][0xc78] ;  /* 0x00031e00ff04eb82 */ /* 0x000ea20000000a00 */
[----:B0-----:R-:W-:-:S05]  /*2def0*/  @!P6 IMAD.WIDE R2, R9, 0x4, R2 ;  /* 0x000000040902e825 */ /* 0x001fca00078e0202 */
[----:B------:R2:W3:Y:S02]  /*2df00*/  @!P6 LDG.E R7, desc[UR50][R2.64] ;  /* 0x000000320207e981 */ /* 0x0004e4000c1e1900 */
[----:B--2---:R-:W-:-:S04]  /*2df10*/  @!P6 IMAD.WIDE R2, R9, 0x4, R4 ;  /* 0x000000040902e825 */ /* 0x004fc800078e0204 */
[----:B------:R-:W-:-:S06]  /*2df20*/  IMAD.MOV.U32 R4, RZ, RZ, RZ ;  /* 0x000000ffff047224 */ /* 0x000fcc00078e00ff */
[----:B------:R-:W3:Y:S01]  /*2df30*/  @!P6 LDG.E R4, desc[UR50][R2.64] ;  /* 0x000000320204e981 */ /* 0x000ee2000c1e1900 */
[----:B------:R-:W-:Y:S01]  /*2df40*/  UMOV UR4, 0xffffffff ;  /* 0xffffffff00047882 */ /* 0x000fe20000000000 */
[----:B---3--:R-:W-:Y:S02]  /*2df50*/  IMAD R13, R4, R7, RZ ;  /* 0x00000007040d7224 */ /* 0x008fe400078e02ff */
[----:B------:R-:W-:Y:S05]  /*2df60*/  BRA.DIV UR4, `(.L_x_758) ;  /* 0x0000007e04347947 */ /* 0x000fea000b800000 */
        /* <DEDUP_REMOVED lines=16> */
.L_x_1055:
[----:B------:R-:W-:Y:S02]  /*2e070*/  ULDC UR4, c[0x0][0xc38] ;  /* 0x00030e0000047ab9 */ /* 0x000fe40000000800 */
[----:B------:R-:W-:-:S04]  /*2e080*/  IMAD.U32 R2, RZ, RZ, UR4 ;  /* 0x00000004ff027e24 */ /* 0x000fc8000f8e00ff */
[----:B--2---:R-:W-:-:S04]  /*2e090*/  IMAD R5, R14, R2, RZ ;  /* 0x000000020e057224 */ /* 0x004fc800078e02ff */
[----:B------:R-:W-:-:S05]  /*2e0a0*/  IMAD.IADD R6, R5, 0x1, R6 ;  /* 0x0000000105067824 */ /* 0x000fca00078e0206 */
[----:B------:R-:W-:-:S13]  /*2e0b0*/  ISETP.GT.AND P6, PT, R6, R0, PT ;  /* 0x000000000600720c */ /* 0x000fda0003fc4270 */
[----:B------:R-:W-:Y:S05]  /*2e0c0*/  @!P6 BRA `(.L_x_759) ;  /* 0xfffffffc005ce947 */ /* 0x000fea000383ffff */
.L_x_756:
[----:B------:R-:W-:Y:S01]  /*2e0d0*/  IMAD.IADD R6, R6, 0x1, -R5 ;  /* 0x0000000106067824 */ /* 0x000fe200078e0a05 */
[----:B------:R-:W-:-:S03]  /*2e0e0*/  UMOV UR4, 0xffffffff ;  /* 0xffffffff00047882 */ /* 0x000fc60000000000 */
[----:B------:R-:W-:-:S05]  /*2e0f0*/  IMAD R5, R3, R2, R6 ;  /* 0x0000000203057224 */ /* 0x000fca00078e0206 */
[----:B------:R-:W-:Y:S01]  /*2e100*/  ISETP.GT.AND P6, PT, R5, R0, PT ;  /* 0x000000000500720c */ /* 0x000fe20003fc4270 */
[----:B------:R-:W-:-:S12]  /*2e110*/  BRA.DIV UR4, `(.L_x_760) ;  /* 0x0000007e04807947 */ /* 0x000fd8000b800000 */
[----:B------:R-:W-:-:S04]  /*2e120*/  VOTE.ANY R8, PT, !P6 ;  /* 0x0000000000087806 */ /* 0x000fc800070e0100 */
[----:B------:R-:W2:Y:S02]  /*2e130*/  POPC R5, R8 ;  /* 0x0000000800057309 */ /* 0x000ea40000000000 */
[----:B--2---:R2:W3:Y:S04]  /*2e140*/  SHFL.IDX PT, R7, R7, R5, 0x1f ;  /* 0x00001f0507077589 */ /* 0x0044e800000e0000 */
[----:B------:R2:W4:Y:S02]  /*2e150*/  SHFL.IDX PT, R4, R4, R5, 0x1f ;  /* 0x00001f0504047589 */ /* 0x00052400000e0000 */
.L_x_1060:
[----:B------:R-:W-:-:S13]  /*2e160*/  ISETP.NE.AND P0, PT, R8, RZ, PT ;  /* 0x000000ff0800720c */ /* 0x000fda0003f05270 */
[----:B------:R-:W-:Y:S05]  /*2e170*/  @!P0 BRA `(.L_x_761) ;  /* 0x0000000000108947 */ /* 0x000fea0003800000 */
[----:B------:R-:W-:Y:S01]  /*2e180*/  UMOV UR4, 0xffffffff ;  /* 0xffffffff00047882 */ /* 0x000fe20000000000 */
[----:B------:R-:W-:Y:S02]  /*2e190*/  VIADD R12, R5, 0xffffffff ;  /* 0xffffffff050c7836 */ /* 0x000fe40000000000 */
[----:B------:R-:W-:Y:S05]  /*2e1a0*/  BRA.DIV UR4, `(.L_x_762) ;  /* 0x0000007e04b87947 */ /* 0x000fea000b800000 */
[----:B------:R0:W0:Y:S02]  /*2e1b0*/  SHFL.IDX PT, R16, R3, R12, 0x1f ;  /* 0x00001f0c03107589 */ /* 0x00002400000e0000 */
.L_x_761:
[----:B---3--:R-:W-:Y:S01]  /*2e1c0*/  IABS R8, R7 ;  /* 0x0000000700087213 */ /* 0x008fe20000000000 */
[----:B0-----:R-:W-:Y:S01]  /*2e1d0*/  IMAD R16, R16, R2, R6 ;  /* 0x0000000210107224 */ /* 0x001fe200078e0206 */
[----:B----4-:R-:W-:Y:S01]  /*2e1e0*/  IABS R6, R4 ;  /* 0x0000000400067213 */ /* 0x010fe20000000000 */
[----:B------:R-:W-:Y:S01]  /*2e1f0*/  IMAD.MOV.U32 R2, RZ, RZ, RZ ;  /* 0x000000ffff027224 */ /* 0x000fe200078e00ff */
[----:B------:R-:W0:Y:S01]  /*2e200*/  I2F.RP R9, R8 ;  /* 0x0000000800097306 */ /* 0x000e220000209400 */
[----:B------:R-:W-:Y:S02]  /*2e210*/  IMAD.IADD R0, R0, 0x1, -R16 ;  /* 0x0000000100007824 */ /* 0x000fe400078e0a10 */
[----:B------:R-:W-:-:S05]  /*2e220*/  IMAD.IADD R19, R5, 0x1, R19 ;  /* 0x0000000105137824 */ /* 0x000fca00078e0213 */
[----:B------:R-:W-:Y:S08]  /*2e230*/  I2F.RP R12, R6 ;  /* 0x00000006000c7306 */ /* 0x000ff00000209400 */
[----:B0-----:R-:W0:Y:S02]  /*2e240*/  MUFU.RCP R9, R9 ;  /* 0x0000000900097308 */ /* 0x001e240000001000 */
[----:B0-----:R-:W-:-:S02]  /*2e250*/  IADD3 R10, R9, 0xffffffe, RZ ;  /* 0x0ffffffe090a7810 */ /* 0x001fc40007ffe0ff */
[----:B------:R-:W-:-:S04]  /*2e260*/  IABS R9, R7 ;  /* 0x0000000700097213 */ /* 0x000fc80000000000 */
[----:B------:R0:W3:Y:S02]  /*2e270*/  F2I.FTZ.U32.TRUNC.NTZ R3, R10 ;  /* 0x0000000a00037305 */ /* 0x0000e4000021f000 */
[----:B0-----:R-:W-:Y:S01]  /*2e280*/  IABS R10, R0 ;  /* 0x00000000000a7213 */ /* 0x001fe20000000000 */
[----:B---3--:R-:W-:-:S04]  /*2e290*/  IMAD.MOV R11, RZ, RZ, -R3 ;  /* 0x000000ffff0b7224 */ /* 0x008fc800078e0a03 */
[----:B------:R-:W-:-:S04]  /*2e2a0*/  IMAD R11, R11, R8, RZ ;  /* 0x000000080b0b7224 */ /* 0x000fc800078e02ff */
[----:B------:R-:W-:Y:S02]  /*2e2b0*/  IMAD.HI.U32 R3, R3, R11, R2 ;  /* 0x0000000b03037227 */ /* 0x000fe400078e0002 */
[----:B------:R-:W0:Y:S02]  /*2e2c0*/  MUFU.RCP R2, R12 ;  /* 0x0000000c00027308 */ /* 0x000e240000001000 */
[----:B------:R-:W-:Y:S02]  /*2e2d0*/  IMAD.MOV R11, RZ, RZ, -R9 ;  /* 0x000000ffff0b7224 */ /* 0x000fe400078e0a09 */
[----:B------:R-:W-:-:S04]  /*2e2e0*/  IMAD.HI.U32 R9, R3, R10, RZ ;  /* 0x0000000a03097227 */ /* 0x000fc800078e00ff */
[----:B------:R-:W-:-:S05]  /*2e2f0*/  IMAD R11, R9, R11, R10 ;  /* 0x0000000b090b7224 */ /* 0x000fca00078e020a */
[----:B------:R-:W-:Y:S01]  /*2e300*/  ISETP.GT.U32.AND P1, PT, R8, R11, PT ;  /* 0x0000000b0800720c */ /* 0x000fe20003f24070 */
[----:B0-----:R-:W-:Y:S02]  /*2e310*/  VIADD R3, R2, 0xffffffe ;  /* 0x0ffffffe02037836 */ /* 0x001fe40000000000 */
[----:B------:R-:W-:-:S04]  /*2e320*/  IMAD.MOV.U32 R2, RZ, RZ, RZ ;  /* 0x000000ffff027224 */ /* 0x000fc800078e00ff */
[----:B------:R-:W0:Y:S06]  /*2e330*/  F2I.FTZ.U32.TRUNC.NTZ R3, R3 ;  /* 0x0000000300037305 */ /* 0x000e2c000021f000 */
[-C--:B------:R-:W-:Y:S01]  /*2e340*/  @!P1 IADD3 R11, R11, -R8.reuse, RZ ;  /* 0x800000080b0b9210 */ /* 0x080fe20007ffe0ff */
[----:B------:R-:W-:Y:S01]  /*2e350*/  @!P1 VIADD R9, R9, 0x1 ;  /* 0x0000000109099836 */ /* 0x000fe20000000000 */
[----:B------:R-:W-:Y:S02]  /*2e360*/  ISETP.NE.AND P1, PT, R7, RZ, PT ;  /* 0x000000ff0700720c */ /* 0x000fe40003f25270 */
[----:B------:R-:W-:Y:S01]  /*2e370*/  ISETP.GE.U32.AND P0, PT, R11, R8, PT ;  /* 0x000000080b00720c */ /* 0x000fe20003f06070 */
[----:B0-----:R-:W-:-:S04]  /*2e380*/  IMAD.MOV R11, RZ, RZ, -R3 ;  /* 0x000000ffff0b7224 */ /* 0x001fc800078e0a03 */
[----:B------:R-:W-:-:S08]  /*2e390*/  IMAD R11, R11, R6, RZ ;  /* 0x000000060b0b7224 */ /* 0x000fd000078e02ff */
[----:B------:R-:W-:Y:S02]  /*2e3a0*/  @P0 VIADD R9, R9, 0x1 ;  /* 0x0000000109090836 */ /* 0x000fe40000000000 */
[----:B------:R-:W-:Y:S01]  /*2e3b0*/  IMAD.HI.U32 R8, R3, R11, R2 ;  /* 0x0000000b03087227 */ /* 0x000fe200078e0002 */
[----:B------:R-:W-:-:S04]  /*2e3c0*/  LOP3.LUT R2, R0, R7, RZ, 0x3c, !PT ;  /* 0x0000000700027212 */ /* 0x000fc800078e3cff */
[----:B------:R-:W-:Y:S02]  /*2e3d0*/  ISETP.GE.AND P2, PT, R2, RZ, PT ;  /* 0x000000ff0200720c */ /* 0x000fe40003f46270 */
[----:B------:R-:W-:-:S04]  /*2e3e0*/  IABS R2, R4 ;  /* 0x0000000400027213 */ /* 0x000fc80000000000 */
[----:B------:R-:W-:-:S07]  /*2e3f0*/  IADD3 R2, RZ, -R2, RZ ;  /* 0x80000002ff027210 */ /* 0x000fce0007ffe0ff */
[----:B------:R-:W-:Y:S01]  /*2e400*/  @!P2 IMAD.MOV R9, RZ, RZ, -R9 ;  /* 0x000000ffff09a224 */ /* 0x000fe200078e0a09 */
[----:B------:R-:W-:-:S04]  /*2e410*/  @!P1 LOP3.LUT R9, RZ, R7, RZ, 0x33, !PT ;  /* 0x00000007ff099212 */ /* 0x000fc800078e33ff */
[-C--:B------:R-:W-:Y:S01]  /*2e420*/  IABS R3, R9.reuse ;  /* 0x0000000900037213 */ /* 0x080fe20000000000 */
[----:B------:R-:W-:-:S04]  /*2e430*/  IMAD R7, R7, R9, RZ ;  /* 0x0000000907077224 */ /* 0x000fc800078e02ff */
[----:B------:R-:W-:-:S04]  /*2e440*/  IMAD.HI.U32 R8, R8, R3, RZ ;  /* 0x0000000308087227 */ /* 0x000fc800078e00ff */
[----:B------:R-:W-:Y:S01]  /*2e450*/  IMAD R3, R8, R2, R3 ;  /* 0x0000000208037224 */ /* 0x000fe200078e0203 */
[----:B------:R-:W-:Y:S01]  /*2e460*/  LOP3.LUT R2, R9, R4, RZ, 0x3c, !PT ;  /* 0x0000000409027212 */ /* 0x000fe200078e3cff */
[----:B------:R-:W-:-:S03]  /*2e470*/  IMAD.IADD R17, R0, 0x1, -R7 ;  /* 0x0000000100117824 */ /* 0x000fc600078e0a07 */
        /* <DEDUP_REMOVED lines=14> */
.L_x_757:
[----:B------:R-:W-:Y:S01]  /*2e560*/  UMOV UR4, URZ ;  /* 0x0000003f00047c82 */ /* 0x000fe20008000000 */
[----:B------:R-:W-:Y:S01]  /*2e570*/  UMOV UR5, URZ ;  /* 0x0000003f00057c82 */ /* 0x000fe20008000000 */
[----:B------:R-:W-:Y:S01]  /*2e580*/  ULDC UR6, c[0x0][0xc3c] ;  /* 0x00030f0000067ab9 */ /* 0x000fe20000000800 */
[----:B------:R-:W-:Y:S01]  /*2e590*/  IMAD.MOV.U32 R16, RZ, RZ, R0 ;  /* 0x000000ffff107224 */ /* 0x000fe200078e0000 */
[----:B------:R-:W-:Y:S01]  /*2e5a0*/  MOV R18, UR5 ;  /* 0x0000000500127c02 */ /* 0x000fe20008000f00 */
[----:B------:R-:W-:Y:S02]  /*2e5b0*/  IMAD.U32 R17, RZ, RZ, UR4 ;  /* 0x00000004ff117e24 */ /* 0x000fe4000f8e00ff */
[----:B------:R-:W-:-:S07]  /*2e5c0*/  IMAD.U32 R19, RZ, RZ, UR6 ;  /* 0x00000006ff137e24 */ /* 0x000fce000f8e00ff */
.L_x_763:
[----:B------:R3:W4:Y:S01]  /*2e5d0*/  LDL R2, [R1+0xc] ;  /* 0x00000c0001027983 */ /* 0x0007220000100800 */
[----:B------:R-:W5:Y:S01]  /*2e5e0*/  S2R R0, SR_TID.X ;  /* 0x0000000000007919 */ /* 0x000f620000002100 */
[----:B------:R-:W-:Y:S05]  /*2e5f0*/  WARPSYNC.ALL ;  /* 0x0000000000007948 */ /* 0x000fea0003800000 */
[----:B-----5:R-:W-:Y:S01]  /*2e600*/  LOP3.LUT R0, R0, 0x1f, RZ, 0xc0, !PT ;  /* 0x0000001f00007812 */ /* 0x020fe200078ec0ff */
[----:B------:R-:W-:Y:S03]  /*2e610*/  BAR.SYNC.DEFER_BLOCKING 0x4, 0x180 ;  /* 0x0106000000007b1d */ /* 0x000fe60000010000 */
[----:B------:R-:W-:-:S13]  /*2e620*/  ISETP.NE.AND P0, PT, R0, RZ, PT ;  /* 0x000000ff0000720c */ /* 0x000fda0003f05270 */
[----:B------:R-:W-:Y:S01]  /*2e630*/  @!P0 MOV R0, 0x400 ;  /* 0x0000040000008802 */ /* 0x000fe20000000f00 */
[----:B----4-:R-:W4:Y:S03]  /*2e640*/  @!P0 S2R R2, SR_CgaCtaId ;  /* 0x0000000000028919 */ /* 0x010f260000008800 */
[----:B----4-:R-:W-:Y:S01]  /*2e650*/  @!P0 LEA R22, R2, R0, 0x18 ;  /* 0x0000000002168211 */ /* 0x010fe200078ec0ff */
[----:B------:R3:W-:Y:S04]  /*2e660*/  @!P0 STL [R1+0xc], R2 ;  /* 0x00000c0201008387 */ /* 0x0007e80000100800 */
[----:B------:R3:W-:Y:S01]  /*2e670*/  @!P0 STS.128 [R22+0x334d0], R16 ;  /* 0x0334d01016008388 */ /* 0x0007e20000000c00 */
[----:B------:R-:W-:Y:S06]  /*2e680*/  BAR.ARV 0x5, 0x180 ;  /* 0x0146000000007b1d */ /* 0x000fec0000002000 */
.L_x_754:
[----:B------:R-:W-:Y:S02]  /*2e690*/  ULDC UR4, c[0x0][0xc3c] ;  /* 0x00030f0000047ab9 */ /* 0x000fe40000000800 */
[----:B0-----:R-:W-:-:S13]  /*2e6a0*/  ISETP.GE.AND P0, PT, R19, UR4, PT ;  /* 0x0000000413007c0c */ /* 0x001fda000bf06270 */
[----:B------:R-:W-:Y:S05]  /*2e6b0*/  @!P0 BRA `(.L_x_764) ;  /* 0xffffff8800d48947 */ /* 0x000fea000383ffff */
[----:B------:R-:W-:Y:S05]  /*2e6c0*/  BSYNC B7 ;  /* 0x0000000000077941 */ /* 0x000fea0003800000 */
.L_x_642:
[----:B--2-4-:R-:W2:Y:S01]  /*2e6d0*/  LDL.LU R0, [R1+0x30] ;  /* 0x0000300001007983 */ /* 0x014ea20000300800 */
[----:B------:R-:W-:Y:S01]  /*2e6e0*/  BSSY B0, `(.L_x_765) ;  /* 0x000000b000007945 */ /* 0x000fe20003800000 */
[----:B------:R-:W4:Y:S01]  /*2e6f0*/  S2R R5, SR_CgaCtaId ;  /* 0x0000000000057919 */ /* 0x000f220000008800 */
[----:B--2---:R-:W-:-:S05]  /*2e700*/  VIADD R0, R0, 0x1 ;  /* 0x0000000100007836 */ /* 0x004fca0000000000 */
[----:B0--3--:R-:W-:-:S04]  /*2e710*/  LEA.HI R2, R0, R0, RZ, 0x1 ;  /* 0x0000000000027211 */ /* 0x009fc800078f08ff */
[----:B------:R-:W-:Y:S02]  /*2e720*/  LOP3.LUT R3, R2, 0xfffffffe, RZ, 0xc0, !PT ;  /* 0xfffffffe02037812 */ /* 0x000fe400078ec0ff */
[----:B------:R-:W-:-:S03]  /*2e730*/  MOV R2, 0x400 ;  /* 0x0000040000027802 */ /* 0x000fc60000000f00 */
[----:B------:R-:W-:Y:S01]  /*2e740*/  IMAD.IADD R0, R0, 0x1, -R3 ;  /* 0x0000000100007824 */ /* 0x000fe200078e0a03 */
[----:B----4-:R-:W-:-:S04]  /*2e750*/  LEA R5, R5, R2, 0x18 ;  /* 0x0000000205057211 */ /* 0x010fc800078ec0ff */
[----:B------:R-:W-:-:S04]  /*2e760*/  SHF.L.U32 R0, R0, 0x1f, RZ ;  /* 0x0000001f00007819 */ /* 0x000fc800000006ff */
[----:B------:R-:W0:Y:S02]  /*2e770*/  SYNCS.PHASECHK.TRANS64.TRYWAIT P0, [R5+URZ+0x33420], R0 ;  /* 0x03342000050075a7 */ /* 0x000e24000800017f */
[----:B0-----:R-:W-:Y:S05]  /*2e780*/  @!P0 BRA `(.L_x_766) ;  /* 0x0000007800688947 */ /* 0x001fea0003800000 */
.L_x_1063:
[----:B------:R-:W-:Y:S05]  /*2e790*/  BSYNC B0 ;  /* 0x0000000000007941 */ /* 0x000fea0003800000 */
.L_x_765:
[----:B------:R-:W-:-:S03]  /*2e7a0*/  UMOV UR4, 0xffffffff ;  /* 0xffffffff00047882 */ /* 0x000fc60000000000 */
[----:B------:R-:W-:Y:S05]  /*2e7b0*/  BRA.DIV UR4, `(.L_x_767) ;  /* 0x0000007a04707947 */ /* 0x000fea000b800000 */
[----:B0-----:R-:W0:Y:S02]  /*2e7c0*/  S2R R0, SR_TID.X ;  /* 0x0000000000007919 */ /* 0x001e240000002100 */
[----:B0-----:R-:W-:-:S04]  /*2e7d0*/  SHF.R.U32.HI R0, RZ, 0x5, R0 ;  /* 0x00000005ff007819 */ /* 0x001fc80000011600 */
[----:B------:R-:W-:-:S05]  /*2e7e0*/  LOP3.LUT R0, R0, 0x3, RZ, 0xc0, !PT ;  /* 0x0000000300007812 */ /* 0x000fca00078ec0ff */
[----:B------:R0:W2:Y:S02]  /*2e7f0*/  SHFL.IDX PT, R14, R0, RZ, 0x1f ;  /* 0x00001fff000e7589 */ /* 0x0000a400000e0000 */
.L_x_1066:
[----:B--2---:R-:W-:-:S13]  /*2e800*/  ISETP.NE.AND P0, PT, R14, RZ, PT ;  /* 0x000000ff0e00720c */ /* 0x004fda0003f05270 */
[----:B------:R-:W-:Y:S05]  /*2e810*/  @P0 BRA `(.L_x_423) ;  /* 0x0000000000a80947 */ /* 0x000fea0003800000 */
[----:B------:R-:W-:-:S03]  /*2e820*/  UMOV UR4, 0xffffffff ;  /* 0xffffffff00047882 */ /* 0x000fc60000000000 */
[----:B------:R-:W-:Y:S05]  /*2e830*/  BRA.DIV UR4, `(.L_x_768) ;  /* 0x0000007a04847947 */ /* 0x000fea000b800000 */
[----:B------:R-:W-:-:S13]  /*2e840*/  ELECT P6, URZ, PT ;  /* 0x00000000003f782f */ /* 0x000fda00038c0000 */
.L_x_1069:
[----:B------:R-:W-:Y:S05]  /*2e850*/  @!P6 BRA `(.L_x_423) ;  /* 0x000000000098e947 */ /* 0x000fea0003800000 */
[----:B------:R-:W-:-:S06]  /*2e860*/  ULOP3.LUT UR4, UR36, 0x2, URZ, 0xfc, !UPT ;  /* 0x0000000224047892 */ /* 0x000fcc000f8efc3f */
[----:B0-----:R-:W-:-:S05]  /*2e870*/  IMAD.U32 R0, RZ, RZ, UR4 ;  /* 0x00000004ff007e24 */ /* 0x001fca000f8e00ff */
[----:B------:R-:W-:-:S13]  /*2e880*/  ISETP.NE.AND P0, PT, R0, 0x3, PT ;  /* 0x000000030000780c */ /* 0x000fda0003f05270 */
[----:B------:R-:W-:Y:S05]  /*2e890*/  @!P0 BRA `(.L_x_769) ;  /* 0x0000000000048947 */ /* 0x000fea0003800000 */
[----:B------:R-:W-:Y:S01]  /*2e8a0*/  BPT.TRAP 0x1 ;  /* 0x000000040000795c */ /* 0x000fe20000300000 */
.L_x_769:
[----:B------:R-:W-:Y:S01]  /*2e8b0*/  IMAD R3, R29, 0x8, R5 ;  /* 0x000000081d037824 */ /* 0x000fe200078e0205 */
[----:B------:R-:W-:Y:S02]  /*2e8c0*/  SHF.L.U32 R2, R33, 0x1f, RZ ;  /* 0x0000001f21027819 */ /* 0x000fe400000006ff */
[----:B------:R-:W-:Y:S02]  /*2e8d0*/  IADD3 R29, R29, 0x1, RZ ;  /* 0x000000011d1d7810 */ /* 0x000fe40007ffe0ff */
[----:B------:R-:W0:Y:S02]  /*2e8e0*/  SYNCS.PHASECHK.TRANS64.TRYWAIT P1, [R3+URZ+0x33440], R2 ;  /* 0x03344002030075a7 */ /* 0x000e24000802017f */
[----:B------:R-:W-:-:S04]  /*2e8f0*/  ISETP.NE.AND P2, PT, R29, 0x2, PT ;  /* 0x000000021d00780c */ /* 0x000fc80003f45270 */
[----:B------:R-:W-:Y:S01]  /*2e900*/  SEL R0, RZ, 0x1, P2 ;  /* 0x00000001ff007807 */ /* 0x000fe20001000000 */
[----:B0-----:R-:W-:Y:S08]  /*2e910*/  @!P1 BRA `(.L_x_770) ;  /* 0x00000078006c9947 */ /* 0x001ff00003800000 */
.L_x_1070:
[----:B------:R-:W-:Y:S02]  /*2e920*/  SEL R29, R29, RZ, P2 ;  /* 0x000000ff1d1d7207 */ /* 0x000fe40001000000 */
[----:B------:R-:W-:Y:S01]  /*2e930*/  LOP3.LUT R0, R33, R0, RZ, 0x3c, !PT ;  /* 0x0000000021007212 */ /* 0x000fe200078e3cff */
[----:B------:R-:W-:Y:S06]  /*2e940*/  @!P0 BRA `(.L_x_771) ;  /* 0x0000000000048947 */ /* 0x000fec0003800000 */
[----:B------:R-:W-:Y:S01]  /*2e950*/  BPT.TRAP 0x1 ;  /* 0x000000040000795c */ /* 0x000fe20000300000 */
.L_x_771:
[----:B------:R-:W-:Y:S01]  /*2e960*/  IMAD R29, R29, 0x8, R5 ;  /* 0x000000081d1d7824 */ /* 0x000fe200078e0205 */
[----:B------:R-:W-:-:S04]  /*2e970*/  SHF.L.U32 R0, R0, 0x1f, RZ ;  /* 0x0000001f00007819 */ /* 0x000fc800000006ff */
[----:B------:R-:W2:Y:S02]  /*2e980*/  SYNCS.PHASECHK.TRANS64.TRYWAIT P1, [R29+URZ+0x33440], R0 ;  /* 0x033440001d0075a7 */ /* 0x000ea4000802017f */
[----:B--2---:R-:W-:Y:S05]  /*2e990*/  @!P1 BRA `(.L_x_772) ;  /* 0x0000007800609947 */ /* 0x004fea0003800000 */
.L_x_1071:
[----:B------:R-:W-:Y:S05]  /*2e9a0*/  @!P0 BRA `(.L_x_773) ;  /* 0x0000000000048947 */ /* 0x000fea0003800000 */
[----:B------:R-:W-:Y:S01]  /*2e9b0*/  BPT.TRAP 0x1 ;  /* 0x000000040000795c */ /* 0x000fe20000300000 */
.L_x_773:
[----:B------:R-:W3:Y:S02]  /*2e9c0*/  SYNCS.PHASECHK.TRANS64.TRYWAIT P1, [R3+URZ+0x33460], R2 ;  /* 0x03346002030075a7 */ /* 0x000ee4000802017f */
[----:B---3--:R-:W-:Y:S05]  /*2e9d0*/  @!P1 BRA `(.L_x_774) ;  /* 0x0000007800649947 */ /* 0x008fea0003800000 */
.L_x_1072:
[----:B------:R-:W-:Y:S05]  /*2e9e0*/  @!P0 BRA `(.L_x_775) ;  /* 0x0000000000048947 */ /* 0x000fea0003800000 */
[----:B------:R-:W-:Y:S01]  /*2e9f0*/  BPT.TRAP 0x1 ;  /* 0x000000040000795c */ /* 0x000fe20000300000 */
.L_x_775:
[----:B------:R-:W4:Y:S02]  /*2ea00*/  SYNCS.PHASECHK.TRANS64.TRYWAIT P1, [R29+URZ+0x33460], R0 ;  /* 0x033460001d0075a7 */ /* 0x000f24000802017f */
[----:B----4-:R-:W-:Y:S05]  /*2ea10*/  @!P1 BRA `(.L_x_776) ;  /* 0x0000007800689947 */ /* 0x010fea0003800000 */
.L_x_1073:
[----:B------:R-:W-:Y:S05]  /*2ea20*/  @!P0 BRA `(.L_x_777) ;  /* 0x0000000000048947 */ /* 0x000fea0003800000 */
[----:B------:R-:W-:Y:S01]  /*2ea30*/  BPT.TRAP 0x1 ;  /* 0x000000040000795c */ /* 0x000fe20000300000 */
.L_x_777:
[----:B------:R-:W5:Y:S02]  /*2ea40*/  SYNCS.PHASECHK.TRANS64.TRYWAIT P1, [R3+URZ+0x33480], R2 ;  /* 0x03348002030075a7 */ /* 0x000f64000802017f */
[----:B-----5:R-:W-:Y:S05]  /*2ea50*/  @!P1 BRA `(.L_x_778) ;  /* 0x00000078006c9947 */ /* 0x020fea0003800000 */
.L_x_1074:
[----:B------:R-:W-:Y:S05]  /*2ea60*/  @!P0 BRA `(.L_x_779) ;  /* 0x0000000000048947 */ /* 0x000fea0003800000 */
[----:B------:R-:W-:Y:S01]  /*2ea70*/  BPT.TRAP 0x1 ;  /* 0x000000040000795c */ /* 0x000fe20000300000 */
.L_x_779:
[----:B------:R0:W0:Y:S02]  /*2ea80*/  SYNCS.PHASECHK.TRANS64.TRYWAIT P0, [R29+URZ+0x33480], R0 ;  /* 0x033480001d0075a7 */ /* 0x000024000800017f */
[----:B0-----:R-:W-:Y:S05]  /*2ea90*/  @!P0 NANOSLEEP.SYNCS 0x989680 ;  /* 0x009896800000895d */ /* 0x001fea0003900000 */
[----:B------:R-:W0:Y:S02]  /*2eaa0*/  @!P0 SYNCS.PHASECHK.TRANS64 P0, [R29+URZ+0x33480], R0 ;  /* 0x033480001d0085a7 */ /* 0x000e24000800007f */
[----:B0-----:R-:W-:Y:S05]  /*2eab0*/  @!P0 BRA `(.L_x_779) ;  /* 0xfffffffc00f08947 */ /* 0x001fea000383ffff */
.L_x_423:
[----:B------:R-:W-:Y:S05]  /*2eac0*/  BSYNC B8 ;  /* 0x0000000000087941 */ /* 0x000fea0003800000 */
.L_x_420:
[----:B------:R-:W-:Y:S05]  /*2ead0*/  EXIT ;  /* 0x000000000000794d */ /* 0x000fea0003800000 */
.L_x_443:
[----:B-1----:R1:W2:Y:S02]  /*2eae0*/  SYNCS.PHASECHK.TRANS64.TRYWAIT P5, [R93+URZ+0x33490], R94 ;  /* 0x0334905e5d0075a7 */ /* 0x0022a400080a017f */
[----:B--2---:R-:W-:Y:S05]  /*2eaf0*/  @!P5 NANOSLEEP.SYNCS 0x989680 ;  /* 0x009896800000d95d */ /* 0x004fea0003900000 */
[----:B------:R-:W2:Y:S02]  /*2eb00*/  @!P5 SYNCS.PHASECHK.TRANS64 P5, [R93+URZ+0x33490], R94 ;  /* 0x0334905e5d00d5a7 */ /* 0x000ea400080a007f */
[----:B--2---:R-:W-:Y:S05]  /*2eb10*/  @!P5 BRA `(.L_x_443) ;  /* 0xfffffffc00f0d947 */ /* 0x004fea000383ffff */
[----:B------:R-:W-:Y:S05]  /*2eb20*/  BRA `(.L_x_780) ;  /* 0xfffffd5000d87947 */ /* 0x000fea000383ffff */
.L_x_444:
[----:B------:R-:W-:Y:S01]  /*2eb30*/  BSSY B1, `(.L_x_781) ;  /* 0x0000008000017945 */ /* 0x000fe20003800000 */
[----:B0-----:R-:W-:Y:S02]  /*2eb40*/  IMAD.MOV.U32 R13, RZ, RZ, R119 ;  /* 0x000000ffff0d7224 */ /* 0x001fe400078e0077 */
[----:B------:R-:W-:Y:S02]  /*2eb50*/  IMAD.MOV.U32 R12, RZ, RZ, RZ ;  /* 0x000000ffff0c7224 */ /* 0x000fe400078e00ff */
[----:B------:R-:W-:Y:S02]  /*2eb60*/  IMAD.MOV.U32 R11, RZ, RZ, 0x1e1f ;  /* 0x00001e1fff0b7424 */ /* 0x000fe400078e00ff */
[----:B------:R-:W-:-:S07]  /*2eb70*/  IMAD.MOV.U32 R15, RZ, RZ, -0x1 ;  /* 0xffffffffff0f7424 */ /* 0x000fce00078e00ff */
[----:B-1----:R-:W-:Y:S05]  /*2eb80*/  WARPSYNC.COLLECTIVE R15, `(.L_x_782) ;  /* 0x000000000f087348 */ /* 0x002fea0003c00000 */
[----:B------:R0:W2:Y:S02]  /*2eb90*/  SHFL.IDX P6, R14, R13, R12, R11 ;  /* 0x0000000c0d0e7389 */ /* 0x0000a400000c000b */
[----:B012---:R-:W-:Y:S01]  /*2eba0*/  ENDCOLLECTIVE ;  /* 0x000000000000791b */ /* 0x007fe20003800000 */
.L_x_782:
[----:B------:R-:W-:Y:S05]  /*2ebb0*/  BSYNC B1 ;  /* 0x0000000000017941 */ /* 0x000fea0003800000 */
.L_x_781:
[----:B------:R-:W-:Y:S01]  /*2ebc0*/  IMAD.MOV.U32 R13, RZ, RZ, R120 ;  /* 0x000000ffff0d7224 */ /* 0x000fe200078e0078 */
[----:B------:R-:W-:Y:S01]  /*2ebd0*/  MOV R145, R14 ;  /* 0x0000000e00917202 */ /* 0x000fe20000000f00 */
[----:B------:R-:W-:Y:S02]  /*2ebe0*/  IMAD.MOV.U32 R12, RZ, RZ, RZ ;  /* 0x000000ffff0c7224 */ /* 0x000fe400078e00ff */
[----:B------:R-:W-:Y:S02]  /*2ebf0*/  IMAD.MOV.U32 R11, RZ, RZ, 0x1e1f ;  /* 0x00001e1fff0b7424 */ /* 0x000fe400078e00ff */
[----:B------:R-:W-:-:S07]  /*2ec00*/  IMAD.MOV.U32 R15, RZ, RZ, -0x1 ;  /* 0xffffffffff0f7424 */ /* 0x000fce00078e00ff */
[----:B------:R-:W-:Y:S05]  /*2ec10*/  WARPSYNC.COLLECTIVE R15, `(.L_x_783) ;  /* 0x000000000f087348 */ /* 0x000fea0003c00000 */
[----:B------:R0:W1:Y:S02]  /*2ec20*/  SHFL.IDX P6, R14, R13, R12, R11 ;  /* 0x0000000c0d0e7389 */ /* 0x00006400000c000b */
[----:B01----:R-:W-:Y:S01]  /*2ec30*/  ENDCOLLECTIVE ;  /* 0x000000000000791b */ /* 0x003fe20003800000 */
.L_x_783:
[----:B------:R-:W-:Y:S01]  /*2ec40*/  IMAD.MOV.U32 R11, RZ, RZ, R14 ;  /* 0x000000ffff0b7224 */ /* 0x000fe200078e000e */
[----:B------:R-:W-:Y:S06]  /*2ec50*/  BRA `(.L_x_784) ;  /* 0xfffffd5000a07947 */ /* 0x000fec000383ffff */
.L_x_469:
[----:B------:R-:W-:Y:S01]  /*2ec60*/  BSSY B1, `(.L_x_785) ;  /* 0x0000008000017945 */ /* 0x000fe20003800000 */
[----:B0-----:R-:W-:Y:S01]  /*2ec70*/  MOV R13, R119 ;  /* 0x00000077000d7202 */ /* 0x001fe20000000f00 */
[----:B------:R-:W-:Y:S02]  /*2ec80*/  IMAD.MOV.U32 R12, RZ, RZ, 0x1 ;  /* 0x00000001ff0c7424 */ /* 0x000fe400078e00ff */
[----:B----4-:R-:W-:Y:S02]  /*2ec90*/  IMAD.MOV.U32 R11, RZ, RZ, 0x1e1f ;  /* 0x00001e1fff0b7424 */ /* 0x010fe400078e00ff */
[----:B------:R-:W-:-:S07]  /*2eca0*/  IMAD.MOV.U32 R15, RZ, RZ, -0x1 ;  /* 0xffffffffff0f7424 */ /* 0x000fce00078e00ff */
[----:B-123--:R-:W-:Y:S05]  /*2ecb0*/  WARPSYNC.COLLECTIVE R15, `(.L_x_786) ;  /* 0x000000000f087348 */ /* 0x00efea0003c00000 */
[----:B------:R0:W4:Y:S02]  /*2ecc0*/  SHFL.IDX P6, R14, R13, R12, R11 ;  /* 0x0000000c0d0e7389 */ /* 0x00012400000c000b */
[----:B01234-:R-:W-:Y:S01]  /*2ecd0*/  ENDCOLLECTIVE ;  /* 0x000000000000791b */ /* 0x01ffe20003800000 */
.L_x_786:
[----:B------:R-:W-:Y:S05]  /*2ece0*/  BSYNC B1 ;  /* 0x0000000000017941 */ /* 0x000fea0003800000 */
.L_x_785:
[----:B------:R-:W-:Y:S01]  /*2ecf0*/  IMAD.MOV.U32 R13, RZ, RZ, R120 ;  /* 0x000000ffff0d7224 */ /* 0x000fe200078e0078 */
[----:B------:R-:W-:Y:S01]  /*2ed00*/  MOV R12, 0x1 ;  /* 0x00000001000c7802 */ /* 0x000fe20000000f00 */
[----:B------:R-:W-:Y:S02]  /*2ed10*/  IMAD.MOV.U32 R11, RZ, RZ, 0x1e1f ;  /* 0x00001e1fff0b7424 */ /* 0x000fe400078e00ff */
[----:B------:R-:W-:Y:S02]  /*2ed20*/  IMAD.MOV.U32 R15, RZ, RZ, -0x1 ;  /* 0xffffffffff0f7424 */ /* 0x000fe400078e00ff */
[----:B------:R-:W-:-:S07]  /*2ed30*/  IMAD.MOV.U32 R119, RZ, RZ, R14 ;  /* 0x000000ffff777224 */ /* 0x000fce00078e000e */
[----:B------:R-:W-:Y:S05]  /*2ed40*/  WARPSYNC.COLLECTIVE R15, `(.L_x_787) ;  /* 0x000000000f087348 */ /* 0x000fea0003c00000 */
[----:B------:R0:W1:Y:S02]  /*2ed50*/  SHFL.IDX P6, R14, R13, R12, R11 ;  /* 0x0000000c0d0e7389 */ /* 0x00006400000c000b */
[----:B01----:R-:W-:Y:S01]  /*2ed60*/  ENDCOLLECTIVE ;  /* 0x000000000000791b */ /* 0x003fe20003800000 */
.L_x_787:
[----:B------:R-:W-:Y:S01]  /*2ed70*/  IMAD.MOV.U32 R120, RZ, RZ, R14 ;  /* 0x000000ffff787224 */ /* 0x000fe200078e000e */
[----:B------:R-:W-:Y:S06]  /*2ed80*/  BRA `(.L_x_788) ;  /* 0xfffffd7c00907947 */ /* 0x000fec000383ffff */
.L_x_499:
[----:B-1----:R1:W2:Y:S02]  /*2ed90*/  SYNCS.PHASECHK.TRANS64.TRYWAIT P5, [R93+URZ+0x33490], R94 ;  /* 0x0334905e5d0075a7 */ /* 0x0022a400080a017f */
[----:B--2---:R-:W-:Y:S05]  /*2eda0*/  @!P5 NANOSLEEP.SYNCS 0x989680 ;  /* 0x009896800000d95d */ /* 0x004fea0003900000 */
[----:B------:R-:W2:Y:S02]  /*2edb0*/  @!P5 SYNCS.PHASECHK.TRANS64 P5, [R93+URZ+0x33490], R94 ;  /* 0x0334905e5d00d5a7 */ /* 0x000ea400080a007f */
[----:B--2---:R-:W-:Y:S05]  /*2edc0*/  @!P5 BRA `(.L_x_499) ;  /* 0xfffffffc00f0d947 */ /* 0x004fea000383ffff */
[----:B------:R-:W-:Y:S05]  /*2edd0*/  BRA `(.L_x_789) ;  /* 0xfffffdb000987947 */ /* 0x000fea000383ffff */
.L_x_500:
[----:B------:R-:W-:Y:S01]  /*2ede0*/  BSSY B1, `(.L_x_790) ;  /* 0x0000008000017945 */ /* 0x000fe20003800000 */
[----:B0-----:R-:W-:Y:S01]  /*2edf0*/  IMAD.MOV.U32 R13, RZ, RZ, R119 ;  /* 0x000000ffff0d7224 */ /* 0x001fe200078e0077 */
[----:B------:R-:W-:Y:S01]  /*2ee00*/  MOV R11, 0x1e1f ;  /* 0x00001e1f000b7802 */ /* 0x000fe20000000f00 */
[----:B------:R-:W-:Y:S02]  /*2ee10*/  IMAD.MOV.U32 R12, RZ, RZ, RZ ;  /* 0x000000ffff0c7224 */ /* 0x000fe400078e00ff */
[----:B------:R-:W-:-:S07]  /*2ee20*/  IMAD.MOV.U32 R15, RZ, RZ, -0x1 ;  /* 0xffffffffff0f7424 */ /* 0x000fce00078e00ff */
[----:B-1----:R-:W-:Y:S05]  /*2ee30*/  WARPSYNC.COLLECTIVE R15, `(.L_x_791) ;  /* 0x000000000f087348 */ /* 0x002fea0003c00000 */
[----:B------:R0:W2:Y:S02]  /*2ee40*/  SHFL.IDX P6, R14, R13, R12, R11 ;  /* 0x0000000c0d0e7389 */ /* 0x0000a400000c000b */
[----:B012---:R-:W-:Y:S01]  /*2ee50*/  ENDCOLLECTIVE ;  /* 0x000000000000791b */ /* 0x007fe20003800000 */
.L_x_791:
[----:B------:R-:W-:Y:S05]  /*2ee60*/  BSYNC B1 ;  /* 0x0000000000017941 */ /* 0x000fea0003800000 */
.L_x_790:
[----:B------:R-:W-:Y:S01]  /*2ee70*/  IMAD.MOV.U32 R13, RZ, RZ, R120 ;  /* 0x000000ffff0d7224 */ /* 0x000fe200078e0078 */
[----:B------:R-:W-:Y:S01]  /*2ee80*/  MOV R15, 0xffffffff ;  /* 0xffffffff000f7802 */ /* 0x000fe20000000f00 */
[----:B------:R-:W-:Y:S02]  /*2ee90*/  IMAD.MOV.U32 R12, RZ, RZ, RZ ;  /* 0x000000ffff0c7224 */ /* 0x000fe400078e00ff */
[----:B------:R-:W-:Y:S02]  /*2eea0*/  IMAD.MOV.U32 R11, RZ, RZ, 0x1e1f ;  /* 0x00001e1fff0b7424 */ /* 0x000fe400078e00ff */
[----:B------:R-:W-:-:S07]  /*2eeb0*/  IMAD.MOV.U32 R149, RZ, RZ, R14 ;  /* 0x000000ffff957224 */ /* 0x000fce00078e000e */
[----:B------:R-:W-:Y:S05]  /*2eec0*/  WARPSYNC.COLLECTIVE R15, `(.L_x_792) ;  /* 0x000000000f087348 */ /* 0x000fea0003c00000 */
[----:B------:R0:W1:Y:S02]  /*2eed0*/  SHFL.IDX P6, R14, R13, R12, R11 ;  /* 0x0000000c0d0e7389 */ /* 0x00006400000c000b */
[----:B01----:R-:W-:Y:S01]  /*2eee0*/  ENDCOLLECTIVE ;  /* 0x000000000000791b */ /* 0x003fe20003800000 */
.L_x_792:
[----:B------:R-:W-:Y:S01]  /*2eef0*/  IMAD.MOV.U32 R11, RZ, RZ, R14 ;  /* 0x000000ffff0b7224 */ /* 0x000fe200078e000e */
[----:B------:R-:W-:Y:S06]  /*2ef00*/  BRA `(.L_x_793) ;  /* 0xfffffdb000687947 */ /* 0x000fec000383ffff */
.L_x_513:
[----:B------:R-:W-:Y:S01]  /*2ef10*/  BSSY B1, `(.L_x_794) ;  /* 0x0000008000017945 */ /* 0x000fe20003800000 */
[----:B0-2---:R-:W-:Y:S02]  /*2ef20*/  IMAD.MOV.U32 R13, RZ, RZ, R119 ;  /* 0x000000ffff0d7224 */ /* 0x005fe400078e0077 */
[----:B------:R-:W-:Y:S02]  /*2ef30*/  IMAD.MOV.U32 R12, RZ, RZ, 0x1 ;  /* 0x00000001ff0c7424 */ /* 0x000fe400078e00ff */
[----:B----4-:R-:W-:Y:S02]  /*2ef40*/  IMAD.MOV.U32 R11, RZ, RZ, 0x1e1f ;  /* 0x00001e1fff0b7424 */ /* 0x010fe400078e00ff */
[----:B------:R-:W-:-:S07]  /*2ef50*/  IMAD.MOV.U32 R15, RZ, RZ, -0x1 ;  /* 0xffffffffff0f7424 */ /* 0x000fce00078e00ff */
[----:B-1-3--:R-:W-:Y:S05]  /*2ef60*/  WARPSYNC.COLLECTIVE R15, `(.L_x_795) ;  /* 0x000000000f087348 */ /* 0x00afea0003c00000 */
[----:B------:R0:W2:Y:S02]  /*2ef70*/  SHFL.IDX P6, R14, R13, R12, R11 ;  /* 0x0000000c0d0e7389 */ /* 0x0000a400000c000b */
[----:B0123--:R-:W-:Y:S01]  /*2ef80*/  ENDCOLLECTIVE ;  /* 0x000000000000791b */ /* 0x00ffe20003800000 */
.L_x_795:
[----:B------:R-:W-:Y:S05]  /*2ef90*/  BSYNC B1 ;  /* 0x0000000000017941 */ /* 0x000fea0003800000 */
.L_x_794:
[----:B------:R-:W-:Y:S01]  /*2efa0*/  IMAD.MOV.U32 R13, RZ, RZ, R120 ;  /* 0x000000ffff0d7224 */ /* 0x000fe200078e0078 */
[----:B------:R-:W-:Y:S01]  /*2efb0*/  MOV R119, R14 ;  /* 0x0000000e00777202 */ /* 0x000fe20000000f00 */
[----:B------:R-:W-:Y:S02]  /*2efc0*/  IMAD.MOV.U32 R12, RZ, RZ, 0x1 ;  /* 0x00000001ff0c7424 */ /* 0x000fe400078e00ff */
[----:B------:R-:W-:Y:S02]  /*2efd0*/  IMAD.MOV.U32 R11, RZ, RZ, 0x1e1f ;  /* 0x00001e1fff0b7424 */ /* 0x000fe400078e00ff */
[----:B------:R-:W-:-:S07]  /*2efe0*/  IMAD.MOV.U32 R15, RZ, RZ, -0x1 ;  /* 0xffffffffff0f7424 */ /* 0x000fce00078e00ff */
[----:B------:R-:W-:Y:S05]  /*2eff0*/  WARPSYNC.COLLECTIVE R15, `(.L_x_796) ;  /* 0x000000000f087348 */ /* 0x000fea0003c00000 */
[----:B------:R0:W1:Y:S02]  /*2f000*/  SHFL.IDX P6, R14, R13, R12, R11 ;  /* 0x0000000c0d0e7389 */ /* 0x00006400000c000b */
[----:B01----:R-:W-:Y:S01]  /*2f010*/  ENDCOLLECTIVE ;  /* 0x000000000000791b */ /* 0x003fe20003800000 */
.L_x_796:
[----:B------:R-:W-:Y:S01]  /*2f020*/  IMAD.MOV.U32 R120, RZ, RZ, R14 ;  /* 0x000000ffff787224 */ /* 0x000fe200078e000e */
[----:B------:R-:W-:Y:S06]  /*2f030*/  BRA `(.L_x_797) ;  /* 0xfffffddc00f87947 */ /* 0x000fec000383ffff */
.L_x_526:
[----:B0-----:R0:W1:Y:S02]  /*2f040*/  SYNCS.PHASECHK.TRANS64.TRYWAIT P3, [R93+URZ+0x33490], R94 ;  /* 0x0334905e5d0075a7 */ /* 0x001064000806017f */
[----:B-1----:R-:W-:Y:S05]  /*2f050*/  @!P3 NANOSLEEP.SYNCS 0x989680 ;  /* 0x009896800000b95d */ /* 0x002fea0003900000 */
[----:B------:R-:W1:Y:S02]  /*2f060*/  @!P3 SYNCS.PHASECHK.TRANS64 P3, [R93+URZ+0x33490], R94 ;  /* 0x0334905e5d00b5a7 */ /* 0x000e64000806007f */
[----:B-1----:R-:W-:Y:S05]  /*2f070*/  @!P3 BRA `(.L_x_526) ;  /* 0xfffffffc00f0b947 */ /* 0x002fea000383ffff */
[----:B------:R-:W-:Y:S05]  /*2f080*/  BRA `(.L_x_798) ;  /* 0xfffffe0c009c7947 */ /* 0x000fea000383ffff */
.L_x_527:
[----:B------:R-:W-:Y:S01]  /*2f090*/  BSSY B1, `(.L_x_799) ;  /* 0x0000008000017945 */ /* 0x000fe20003800000 */
[----:B------:R-:W-:Y:S01]  /*2f0a0*/  MOV R13, R44 ;  /* 0x0000002c000d7202 */ /* 0x000fe20000000f00 */
[----:B------:R-:W-:Y:S02]  /*2f0b0*/  IMAD.MOV.U32 R12, RZ, RZ, RZ ;  /* 0x000000ffff0c7224 */ /* 0x000fe400078e00ff */
[----:B------:R-:W-:Y:S02]  /*2f0c0*/  IMAD.MOV.U32 R11, RZ, RZ, 0x1e1f ;  /* 0x00001e1fff0b7424 */ /* 0x000fe400078e00ff */
[----:B------:R-:W-:-:S07]  /*2f0d0*/  IMAD.MOV.U32 R15, RZ, RZ, -0x1 ;  /* 0xffffffffff0f7424 */ /* 0x000fce00078e00ff */
[----:B0-----:R-:W-:Y:S05]  /*2f0e0*/  WARPSYNC.COLLECTIVE R15, `(.L_x_800) ;  /* 0x000000000f087348 */ /* 0x001fea0003c00000 */
[----:B------:R1:W2:Y:S02]  /*2f0f0*/  SHFL.IDX P6, R14, R13, R12, R11 ;  /* 0x0000000c0d0e7389 */ /* 0x0002a400000c000b */
[----:B012---:R-:W-:Y:S01]  /*2f100*/  ENDCOLLECTIVE ;  /* 0x000000000000791b */ /* 0x007fe20003800000 */
.L_x_800:
[----:B------:R-:W-:Y:S05]  /*2f110*/  BSYNC B1 ;  /* 0x0000000000017941 */ /* 0x000fea0003800000 */
.L_x_799:
[----:B------:R-:W-:Y:S01]  /*2f120*/  IMAD.MOV.U32 R13, RZ, RZ, R42 ;  /* 0x000000ffff0d7224 */ /* 0x000fe200078e002a */
[----:B------:R-:W-:Y:S01]  /*2f130*/  MOV R12, RZ ;  /* 0x000000ff000c7202 */ /* 0x000fe20000000f00 */
[----:B------:R-:W-:Y:S02]  /*2f140*/  IMAD.MOV.U32 R11, RZ, RZ, 0x1e1f ;  /* 0x00001e1fff0b7424 */ /* 0x000fe400078e00ff */
[----:B------:R-:W-:Y:S02]  /*2f150*/  IMAD.MOV.U32 R15, RZ, RZ, -0x1 ;  /* 0xffffffffff0f7424 */ /* 0x000fe400078e00ff */
[----:B------:R-:W-:-:S07]  /*2f160*/  IMAD.MOV.U32 R43, RZ, RZ, R14 ;  /* 0x000000ffff2b7224 */ /* 0x000fce00078e000e */
[----:B------:R-:W-:Y:S05]  /*2f170*/  WARPSYNC.COLLECTIVE R15, `(.L_x_801) ;  /* 0x000000000f087348 */ /* 0x000fea0003c00000 */
[----:B------:R0:W1:Y:S02]  /*2f180*/  SHFL.IDX P6, R14, R13, R12, R11 ;  /* 0x0000000c0d0e7389 */ /* 0x00006400000c000b */
[----:B01----:R-:W-:Y:S01]  /*2f190*/  ENDCOLLECTIVE ;  /* 0x000000000000791b */ /* 0x003fe20003800000 */
.L_x_801:
[----:B------:R-:W-:Y:S01]  /*2f1a0*/  IMAD.MOV.U32 R45, RZ, RZ, R14 ;  /* 0x000000ffff2d7224 */ /* 0x000fe200078e000e */
[----:B------:R-:W-:Y:S06]  /*2f1b0*/  BRA `(.L_x_802) ;  /* 0xfffffe0c00cc7947 */ /* 0x000fec000383ffff */
.L_x_530:
[----:B------:R-:W-:Y:S01]  /*2f1c0*/  BSSY B1, `(.L_x_803) ;  /* 0x0000008000017945 */ /* 0x000fe20003800000 */
[----:B----4-:R-:W-:Y:S01]  /*2f1d0*/  IMAD.MOV.U32 R13, RZ, RZ, R44 ;  /* 0x000000ffff0d7224 */ /* 0x010fe200078e002c */
[----:B------:R-:W-:Y:S01]  /*2f1e0*/  MOV R11, 0x1e1f ;  /* 0x00001e1f000b7802 */ /* 0x000fe20000000f00 */
[----:B------:R-:W-:Y:S02]  /*2f1f0*/  IMAD.MOV.U32 R12, RZ, RZ, 0x1 ;  /* 0x00000001ff0c7424 */ /* 0x000fe400078e00ff */
[----:B------:R-:W-:-:S07]  /*2f200*/  IMAD.MOV.U32 R15, RZ, RZ, -0x1 ;  /* 0xffffffffff0f7424 */ /* 0x000fce00078e00ff */
[----:B0123--:R-:W-:Y:S05]  /*2f210*/  WARPSYNC.COLLECTIVE R15, `(.L_x_804) ;  /* 0x000000000f087348 */ /* 0x00ffea0003c00000 */
[----:B------:R4:W0:Y:S02]  /*2f220*/  SHFL.IDX P6, R14, R13, R12, R11 ;  /* 0x0000000c0d0e7389 */ /* 0x00082400000c000b */
[----:B01234-:R-:W-:Y:S01]  /*2f230*/  ENDCOLLECTIVE ;  /* 0x000000000000791b */ /* 0x01ffe20003800000 */
.L_x_804:
[----:B------:R-:W-:Y:S05]  /*2f240*/  BSYNC B1 ;  /* 0x0000000000017941 */ /* 0x000fea0003800000 */
.L_x_803:
[----:B------:R-:W-:Y:S01]  /*2f250*/  IMAD.MOV.U32 R13, RZ, RZ, R42 ;  /* 0x000000ffff0d7224 */ /* 0x000fe200078e002a */
[----:B------:R-:W-:Y:S01]  /*2f260*/  MOV R15, 0xffffffff ;  /* 0xffffffff000f7802 */ /* 0x000fe20000000f00 */
[----:B------:R-:W-:Y:S02]  /*2f270*/  IMAD.MOV.U32 R12, RZ, RZ, 0x1 ;  /* 0x00000001ff0c7424 */ /* 0x000fe400078e00ff */
[----:B------:R-:W-:Y:S02]  /*2f280*/  IMAD.MOV.U32 R11, RZ, RZ, 0x1e1f ;  /* 0x00001e1fff0b7424 */ /* 0x000fe400078e00ff */
[----:B------:R-:W-:-:S07]  /*2f290*/  IMAD.MOV.U32 R43, RZ, RZ, R14 ;  /* 0x000000ffff2b7224 */ /* 0x000fce00078e000e */
[----:B------:R-:W-:Y:S05]  /*2f2a0*/  WARPSYNC.COLLECTIVE R15, `(.L_x_805) ;  /* 0x000000000f087348 */ /* 0x000fea0003c00000 */
[----:B------:R0:W1:Y:S02]  /*2f2b0*/  SHFL.IDX P6, R14, R13, R12, R11 ;  /* 0x0000000c0d0e7389 */ /* 0x00006400000c000b */
[----:B01----:R-:W-:Y:S01]  /*2f2c0*/  ENDCOLLECTIVE ;  /* 0x000000000000791b */ /* 0x003fe20003800000 */
.L_x_805:
[----:B------:R-:W-:Y:S01]  /*2f2d0*/  IMAD.MOV.U32 R45, RZ, RZ, R14 ;  /* 0x000000ffff2d7224 */ /* 0x000fe200078e000e */
[----:B------:R-:W-:Y:S06]  /*2f2e0*/  BRA `(.L_x_806) ;  /* 0xfffffe1000247947 */ /* 0x000fec000383ffff */
.L_x_534:
[----:B------:R0:W0:Y:S02]  /*2f2f0*/  SYNCS.PHASECHK.TRANS64.TRYWAIT P2, [R93+URZ+0x334b0], R94 ;  /* 0x0334b05e5d0075a7 */ /* 0x000024000804017f */
[----:B0-----:R-:W-:Y:S05]  /*2f300*/  @!P2 NANOSLEEP.SYNCS 0x989680 ;  /* 0x009896800000a95d */ /* 0x001fea0003900000 */
[----:B------:R-:W0:Y:S02]  /*2f310*/  @!P2 SYNCS.PHASECHK.TRANS64 P2, [R93+URZ+0x334b0], R94 ;  /* 0x0334b05e5d00a5a7 */ /* 0x000e24000804007f */
[----:B0-----:R-:W-:Y:S05]  /*2f320*/  @!P2 BRA `(.L_x_534) ;  /* 0xfffffffc00f0a947 */ /* 0x001fea000383ffff */
[----:B------:R-:W-:Y:S05]  /*2f330*/  BRA `(.L_x_807) ;  /* 0xfffffe1000f87947 */ /* 0x000fea000383ffff */
.L_x_544:
[----:B------:R-:W-:Y:S01]  /*2f340*/  BSSY B0, `(.L_x_808) ;  /* 0x0000007000007945 */ /* 0x000fe20003800000 */
[----:B------:R-:W-:Y:S02]  /*2f350*/  IMAD.MOV.U32 R12, RZ, RZ, RZ ;  /* 0x000000ffff0c7224 */ /* 0x000fe400078e00ff */
[----:B------:R-:W-:Y:S02]  /*2f360*/  IMAD.MOV.U32 R11, RZ, RZ, 0x1f ;  /* 0x0000001fff0b7424 */ /* 0x000fe400078e00ff */
[----:B------:R-:W-:-:S07]  /*2f370*/  IMAD.MOV.U32 R15, RZ, RZ, -0x1 ;  /* 0xffffffffff0f7424 */ /* 0x000fce00078e00ff */
[----:B------:R-:W-:Y:S05]  /*2f380*/  WARPSYNC.COLLECTIVE R15, `(.L_x_809) ;  /* 0x000000000f087348 */ /* 0x000fea0003c00000 */
[----:B------:R0:W1:Y:S02]  /*2f390*/  SHFL.IDX P6, R14, R13, R12, R11 ;  /* 0x0000000c0d0e7389 */ /* 0x00006400000c000b */
[----:B01----:R-:W-:Y:S01]  /*2f3a0*/  ENDCOLLECTIVE ;  /* 0x000000000000791b */ /* 0x003fe20003800000 */
.L_x_809:
[----:B------:R-:W-:Y:S05]  /*2f3b0*/  BSYNC B0 ;  /* 0x0000000000007941 */ /* 0x000fea0003800000 */
.L_x_808:
[----:B------:R1:W-:Y:S01]  /*2f3c0*/  STL [R1+0x44], R14 ;  /* 0x0000440e01007387 */ /* 0x0003e20000100800 */
[----:B------:R-:W-:Y:S05]  /*2f3d0*/  BRA `(.L_x_810) ;  /* 0xfffffe2400047947 */ /* 0x000fea000383ffff */
.L_x_554:
[----:B------:R-:W-:Y:S01]  /*2f3e0*/  BSSY B1, `(.L_x_811) ;  /* 0x0000008000017945 */ /* 0x000fe20003800000 */
[----:B------:R-:W-:Y:S01]  /*2f3f0*/  IMAD.MOV.U32 R13, RZ, RZ, R28 ;  /* 0x000000ffff0d7224 */ /* 0x000fe200078e001c */
[----:B------:R-:W-:Y:S01]  /*2f400*/  MOV R12, RZ ;  /* 0x000000ff000c7202 */ /* 0x000fe20000000f00 */
[----:B------:R-:W-:Y:S02]  /*2f410*/  IMAD.MOV.U32 R11, RZ, RZ, 0x1e1f ;  /* 0x00001e1fff0b7424 */ /* 0x000fe400078e00ff */
[----:B------:R-:W-:-:S07]  /*2f420*/  IMAD.MOV.U32 R15, RZ, RZ, -0x1 ;  /* 0xffffffffff0f7424 */ /* 0x000fce00078e00ff */
[----:B-1----:R-:W-:Y:S05]  /*2f430*/  WARPSYNC.COLLECTIVE R15, `(.L_x_812) ;  /* 0x000000000f087348 */ /* 0x002fea0003c00000 */
[----:B-1----:R0:W1:Y:S02]  /*2f440*/  SHFL.IDX P6, R14, R13, R12, R11 ;  /* 0x0000000c0d0e7389 */ /* 0x00206400000c000b */
[----:B01----:R-:W-:Y:S01]  /*2f450*/  ENDCOLLECTIVE ;  /* 0x000000000000791b */ /* 0x003fe20003800000 */
.L_x_812:
[----:B------:R-:W-:Y:S05]  /*2f460*/  BSYNC B1 ;  /* 0x0000000000017941 */ /* 0x000fea0003800000 */
.L_x_811:
[----:B------:R-:W-:Y:S01]  /*2f470*/  IMAD.MOV.U32 R13, RZ, RZ, R24 ;  /* 0x000000ffff0d7224 */ /* 0x000fe200078e0018 */
[----:B------:R-:W-:Y:S01]  /*2f480*/  MOV R11, 0x1e1f ;  /* 0x00001e1f000b7802 */ /* 0x000fe20000000f00 */
[----:B------:R-:W-:Y:S02]  /*2f490*/  IMAD.MOV.U32 R12, RZ, RZ, RZ ;  /* 0x000000ffff0c7224 */ /* 0x000fe400078e00ff */
[----:B------:R-:W-:Y:S02]  /*2f4a0*/  IMAD.MOV.U32 R15, RZ, RZ, -0x1 ;  /* 0xffffffffff0f7424 */ /* 0x000fe400078e00ff */
[----:B------:R-:W-:-:S07]  /*2f4b0*/  IMAD.MOV.U32 R0, RZ, RZ, R14 ;  /* 0x000000ffff007224 */ /* 0x000fce00078e000e */
[----:B------:R-:W-:Y:S05]  /*2f4c0*/  WARPSYNC.COLLECTIVE R15, `(.L_x_813) ;  /* 0x000000000f087348 */ /* 0x000fea0003c00000 */
[----:B------:R0:W1:Y:S02]  /*2f4d0*/  SHFL.IDX P6, R14, R13, R12, R11 ;  /* 0x0000000c0d0e7389 */ /* 0x00006400000c000b */
[----:B01----:R-:W-:Y:S01]  /*2f4e0*/  ENDCOLLECTIVE ;  /* 0x000000000000791b */ /* 0x003fe20003800000 */
.L_x_813:
[----:B------:R-:W-:Y:S02]  /*2f4f0*/  IMAD.MOV.U32 R13, RZ, RZ, R45 ;  /* 0x000000ffff0d7224 */ /* 0x000fe400078e002d */
[----:B------:R-:W-:-:S07]  /*2f500*/  IMAD.MOV.U32 R7, RZ, RZ, R14 ;  /* 0x000000ffff077224 */ /* 0x000fce00078e000e */
[----:B------:R-:W-:Y:S05]  /*2f510*/  WARPSYNC.COLLECTIVE R15, `(.L_x_814) ;  /* 0x000000000f087348 */ /* 0x000fea0003c00000 */
[----:B------:R0:W1:Y:S02]  /*2f520*/  SHFL.IDX P6, R14, R13, R12, R11 ;  /* 0x0000000c0d0e7389 */ /* 0x00006400000c000b */
[----:B01----:R-:W-:Y:S01]  /*2f530*/  ENDCOLLECTIVE ;  /* 0x000000000000791b */ /* 0x003fe20003800000 */
.L_x_814:
[----:B------:R-:W-:Y:S02]  /*2f540*/  IMAD.MOV.U32 R13, RZ, RZ, R26 ;  /* 0x000000ffff0d7224 */ /* 0x000fe400078e001a */
[----:B------:R-:W-:-:S07]  /*2f550*/  IMAD.MOV.U32 R3, RZ, RZ, R14 ;  /* 0x000000ffff037224 */ /* 0x000fce00078e000e */
[----:B------:R-:W-:Y:S05]  /*2f560*/  WARPSYNC.COLLECTIVE R15, `(.L_x_815) ;  /* 0x000000000f087348 */ /* 0x000fea0003c00000 */
[----:B------:R0:W1:Y:S02]  /*2f570*/  SHFL.IDX P6, R14, R13, R12, R11 ;  /* 0x0000000c0d0e7389 */ /* 0x00006400000c000b */
[----:B01----:R-:W-:Y:S01]  /*2f580*/  ENDCOLLECTIVE ;  /* 0x000000000000791b */ /* 0x003fe20003800000 */
.L_x_815:
[----:B------:R-:W-:Y:S01]  /*2f590*/  MOV R39, R14 ;  /* 0x0000000e00277202 */ /* 0x000fe20000000f00 */
[----:B------:R-:W-:Y:S06]  /*2f5a0*/  BRA `(.L_x_816) ;  /* 0xfffffe2800047947 */ /* 0x000fec000383ffff */
.L_x_558:
[----:B-1----:R1:W4:Y:S02]  /*2f5b0*/  SYNCS.PHASECHK.TRANS64.TRYWAIT P0, [R18+URZ+0x33400], R3 ;  /* 0x03340003120075a7 */ /* 0x002324000800017f */
[----:B----4-:R-:W-:Y:S05]  /*2f5c0*/  @!P0 NANOSLEEP.SYNCS 0x989680 ;  /* 0x009896800000895d */ /* 0x010fea0003900000 */
[----:B------:R-:W4:Y:S02]  /*2f5d0*/  @!P0 SYNCS.PHASECHK.TRANS64 P0, [R18+URZ+0x33400], R3 ;  /* 0x03340003120085a7 */ /* 0x000f24000800007f */
[----:B----4-:R-:W-:Y:S05]  /*2f5e0*/  @!P0 BRA `(.L_x_558) ;  /* 0xfffffffc00f08947 */ /* 0x010fea000383ffff */
[----:B------:R-:W-:Y:S05]  /*2f5f0*/  BRA `(.L_x_817) ;  /* 0xfffffe2c006c7947 */ /* 0x000fea000383ffff */
.L_x_570:
[----:B------:R-:W-:Y:S01]  /*2f600*/  BSSY B1, `(.L_x_818) ;  /* 0x0000008000017945 */ /* 0x000fe20003800000 */
[----:B------:R-:W-:Y:S02]  /*2f610*/  IMAD.MOV.U32 R13, RZ, RZ, R28 ;  /* 0x000000ffff0d7224 */ /* 0x000fe400078e001c */
[----:B------:R-:W-:Y:S02]  /*2f620*/  IMAD.MOV.U32 R12, RZ, RZ, RZ ;  /* 0x000000ffff0c7224 */ /* 0x000fe400078e00ff */
[----:B------:R-:W-:Y:S02]  /*2f630*/  IMAD.MOV.U32 R11, RZ, RZ, 0x1e1f ;  /* 0x00001e1fff0b7424 */ /* 0x000fe400078e00ff */
[----:B------:R-:W-:-:S07]  /*2f640*/  IMAD.MOV.U32 R15, RZ, RZ, -0x1 ;  /* 0xffffffffff0f7424 */ /* 0x000fce00078e00ff */
[----:B-1----:R-:W-:Y:S05]  /*2f650*/  WARPSYNC.COLLECTIVE R15, `(.L_x_819) ;  /* 0x000000000f087348 */ /* 0x002fea0003c00000 */
[----:B-1----:R0:W1:Y:S02]  /*2f660*/  SHFL.IDX P6, R14, R13, R12, R11 ;  /* 0x0000000c0d0e7389 */ /* 0x00206400000c000b */
[----:B01----:R-:W-:Y:S01]  /*2f670*/  ENDCOLLECTIVE ;  /* 0x000000000000791b */ /* 0x003fe20003800000 */
.L_x_819:
[----:B------:R-:W-:Y:S05]  /*2f680*/  BSYNC B1 ;  /* 0x0000000000017941 */ /* 0x000fea0003800000 */
.L_x_818:
[----:B------:R-:W-:Y:S01]  /*2f690*/  MOV R13, R24 ;  /* 0x00000018000d7202 */ /* 0x000fe20000000f00 */
[----:B------:R-:W-:Y:S02]  /*2f6a0*/  IMAD.MOV.U32 R12, RZ, RZ, RZ ;  /* 0x000000ffff0c7224 */ /* 0x000fe400078e00ff */
[----:B------:R-:W-:Y:S02]  /*2f6b0*/  IMAD.MOV.U32 R11, RZ, RZ, 0x1e1f ;  /* 0x00001e1fff0b7424 */ /* 0x000fe400078e00ff */
[----:B------:R-:W-:Y:S02]  /*2f6c0*/  IMAD.MOV.U32 R15, RZ, RZ, -0x1 ;  /* 0xffffffffff0f7424 */ /* 0x000fe400078e00ff */
[----:B------:R-:W-:-:S07]  /*2f6d0*/  IMAD.MOV.U32 R3, RZ, RZ, R14 ;  /* 0x000000ffff037224 */ /* 0x000fce00078e000e */
[----:B------:R-:W-:Y:S05]  /*2f6e0*/  WARPSYNC.COLLECTIVE R15, `(.L_x_820) ;  /* 0x000000000f087348 */ /* 0x000fea0003c00000 */
[----:B------:R0:W1:Y:S02]  /*2f6f0*/  SHFL.IDX P6, R14, R13, R12, R11 ;  /* 0x0000000c0d0e7389 */ /* 0x00006400000c000b */
[----:B01----:R-:W-:Y:S01]  /*2f700*/  ENDCOLLECTIVE ;  /* 0x000000000000791b */ /* 0x003fe20003800000 */
.L_x_820:
[----:B------:R-:W-:Y:S02]  /*2f710*/  IMAD.MOV.U32 R13, RZ, RZ, R45 ;  /* 0x000000ffff0d7224 */ /* 0x000fe400078e002d */
[----:B------:R-:W-:-:S07]  /*2f720*/  IMAD.MOV.U32 R37, RZ, RZ, R14 ;  /* 0x000000ffff257224 */ /* 0x000fce00078e000e */
[----:B------:R-:W-:Y:S05]  /*2f730*/  WARPSYNC.COLLECTIVE R15, `(.L_x_821) ;  /* 0x000000000f087348 */ /* 0x000fea0003c00000 */
[----:B------:R0:W1:Y:S02]  /*2f740*/  SHFL.IDX P6, R14, R13, R12, R11 ;  /* 0x0000000c0d0e7389 */ /* 0x00006400000c000b */
[----:B01----:R-:W-:Y:S01]  /*2f750*/  ENDCOLLECTIVE ;  /* 0x000000000000791b */ /* 0x003fe20003800000 */
.L_x_821:
[----:B------:R-:W-:Y:S01]  /*2f760*/  IMAD.MOV.U32 R13, RZ, RZ, R26 ;  /* 0x000000ffff0d7224 */ /* 0x000fe200078e001a */
[----:B------:R-:W-:-:S07]  /*2f770*/  MOV R45, R14 ;  /* 0x0000000e002d7202 */ /* 0x000fce0000000f00 */
[----:B------:R-:W-:Y:S05]  /*2f780*/  WARPSYNC.COLLECTIVE R15, `(.L_x_822) ;  /* 0x000000000f087348 */ /* 0x000fea0003c00000 */
[----:B------:R0:W1:Y:S02]  /*2f790*/  SHFL.IDX P6, R14, R13, R12, R11 ;  /* 0x0000000c0d0e7389 */ /* 0x00006400000c000b */
[----:B01----:R-:W-:Y:S01]  /*2f7a0*/  ENDCOLLECTIVE ;  /* 0x000000000000791b */ /* 0x003fe20003800000 */
.L_x_822:
[----:B------:R-:W-:Y:S01]  /*2f7b0*/  IMAD.MOV.U32 R47, RZ, RZ, R14 ;  /* 0x000000ffff2f7224 */ /* 0x000fe200078e000e */
[----:B------:R-:W-:Y:S06]  /*2f7c0*/  BRA `(.L_x_823) ;  /* 0xfffffe5800f87947 */ /* 0x000fec000383ffff */
.L_x_574:
[----:B0-----:R0:W1:Y:S02]  /*2f7d0*/  SYNCS.PHASECHK.TRANS64.TRYWAIT P0, [R18+URZ+0x33400], R3 ;  /* 0x03340003120075a7 */ /* 0x001064000800017f */
[----:B-1----:R-:W-:Y:S05]  /*2f7e0*/  @!P0 NANOSLEEP.SYNCS 0x989680 ;  /* 0x009896800000895d */ /* 0x002fea0003900000 */
[----:B------:R-:W1:Y:S02]  /*2f7f0*/  @!P0 SYNCS.PHASECHK.TRANS64 P0, [R18+URZ+0x33400], R3 ;  /* 0x03340003120085a7 */ /* 0x000e64000800007f */
[----:B-1----:R-:W-:Y:S05]  /*2f800*/  @!P0 BRA `(.L_x_574) ;  /* 0xfffffffc00f08947 */ /* 0x002fea000383ffff */
[----:B------:R-:W-:Y:S05]  /*2f810*/  BRA `(.L_x_824) ;  /* 0xfffffe6000047947 */ /* 0x000fea000383ffff */
.L_x_582:
[----:B--2---:R2:W3:Y:S02]  /*2f820*/  SYNCS.PHASECHK.TRANS64.TRYWAIT P1, [R0+URZ+0x33430], R3 ;  /* 0x03343003000075a7 */ /* 0x0044e4000802017f */
[----:B---3--:R-:W-:Y:S05]  /*2f830*/  @!P1 NANOSLEEP.SYNCS 0x989680 ;  /* 0x009896800000995d */ /* 0x008fea0003900000 */
[----:B------:R-:W3:Y:S02]  /*2f840*/  @!P1 SYNCS.PHASECHK.TRANS64 P1, [R0+URZ+0x33430], R3 ;  /* 0x03343003000095a7 */ /* 0x000ee4000802007f */
[----:B---3--:R-:W-:Y:S05]  /*2f850*/  @!P1 BRA `(.L_x_582) ;  /* 0xfffffffc00f09947 */ /* 0x008fea000383ffff */
[----:B------:R-:W-:Y:S05]  /*2f860*/  BRA `(.L_x_581) ;  /* 0xfffffe9000507947 */ /* 0x000fea000383ffff */
.L_x_589:
[----:B-1----:R1:W2:Y:S02]  /*2f870*/  SYNCS.PHASECHK.TRANS64.TRYWAIT P2, [R5+URZ+0x33430], R4 ;  /* 0x03343004050075a7 */ /* 0x0022a4000804017f */
[----:B--2---:R-:W-:Y:S05]  /*2f880*/  @!P2 NANOSLEEP.SYNCS 0x989680 ;  /* 0x009896800000a95d */ /* 0x004fea0003900000 */
[----:B------:R-:W2:Y:S02]  /*2f890*/  @!P2 SYNCS.PHASECHK.TRANS64 P2, [R5+URZ+0x33430], R4 ;  /* 0x033430040500a5a7 */ /* 0x000ea4000804007f */
[----:B--2---:R-:W-:Y:S05]  /*2f8a0*/  @!P2 BRA `(.L_x_589) ;  /* 0xfffffffc00f0a947 */ /* 0x004fea000383ffff */
[----:B------:R-:W-:Y:S05]  /*2f8b0*/  BRA `(.L_x_588) ;  /* 0xfffffecc00307947 */ /* 0x000fea000383ffff */
.L_x_593:
[----:B-1----:R1:W2:Y:S02]  /*2f8c0*/  SYNCS.PHASECHK.TRANS64.TRYWAIT P1, [R4+URZ+0x33450], R3 ;  /* 0x03345003040075a7 */ /* 0x0022a4000802017f */
[----:B--2---:R-:W-:Y:S05]  /*2f8d0*/  @!P1 NANOSLEEP.SYNCS 0x989680 ;  /* 0x009896800000995d */ /* 0x004fea0003900000 */
[----:B------:R-:W2:Y:S02]  /*2f8e0*/  @!P1 SYNCS.PHASECHK.TRANS64 P1, [R4+URZ+0x33450], R3 ;  /* 0x03345003040095a7 */ /* 0x000ea4000802007f */
[----:B--2---:R-:W-:Y:S05]  /*2f8f0*/  @!P1 BRA `(.L_x_593) ;  /* 0xfffffffc00f09947 */ /* 0x004fea000383ffff */
[----:B------:R-:W-:Y:S05]  /*2f900*/  BRA `(.L_x_590) ;  /* 0xfffffedc00707947 */ /* 0x000fea000383ffff */
.L_x_600:
[----:B-1----:R1:W2:Y:S02]  /*2f910*/  SYNCS.PHASECHK.TRANS64.TRYWAIT P1, [R3+URZ+0x33450], R0 ;  /* 0x03345000030075a7 */ /* 0x0022a4000802017f */
[----:B--2---:R-:W-:Y:S05]  /*2f920*/  @!P1 NANOSLEEP.SYNCS 0x989680 ;  /* 0x009896800000995d */ /* 0x004fea0003900000 */
[----:B------:R-:W2:Y:S02]  /*2f930*/  @!P1 SYNCS.PHASECHK.TRANS64 P1, [R3+URZ+0x33450], R0 ;  /* 0x03345000030095a7 */ /* 0x000ea4000802007f */
[----:B--2---:R-:W-:Y:S05]  /*2f940*/  @!P1 BRA `(.L_x_600) ;  /* 0xfffffffc00f09947 */ /* 0x004fea000383ffff */
[----:B------:R-:W-:Y:S05]  /*2f950*/  BRA `(.L_x_599) ;  /* 0xffffff0000607947 */ /* 0x000fea000383ffff */
.L_x_604:
        /* <DEDUP_REMOVED lines=8> */
[----:B------:R-:W-:Y:S01]  /*2f9e0*/  IMAD.MOV.U32 R125, RZ, RZ, RZ ;  /* 0x000000ffff7d7224 */ /* 0x000fe200078e00ff */
[----:B------:R-:W-:Y:S02]  /*2f9f0*/  SEL R30, R33, R32, P0 ;  /* 0x00000020211e7207 */ /* 0x000fe40000000000 */
[----:B------:R-:W-:Y:S02]  /*2fa00*/  SEL R31, R32, R33, P0 ;  /* 0x00000021201f7207 */ /* 0x000fe40000000000 */
[----:B------:R-:W-:Y:S02]  /*2fa10*/  SEL R56, R11, R57, P0 ;  /* 0x000000390b387207 */ /* 0x000fe40000000000 */
[----:B------:R-:W-:-:S02]  /*2fa20*/  SEL R32, R15, R60, P0 ;  /* 0x0000003c0f207207 */ /* 0x000fc40000000000 */
[----:B------:R-:W-:Y:S01]  /*2fa30*/  SEL R33, R60, R15, P0 ;  /* 0x0000000f3c217207 */ /* 0x000fe20000000000 */
[----:B------:R-:W-:Y:S01]  /*2fa40*/  IMAD.MOV.U32 R15, RZ, RZ, -0x1 ;  /* 0xffffffffff0f7424 */ /* 0x000fe200078e00ff */
[----:B------:R-:W-:Y:S02]  /*2fa50*/  SEL R54, R100, R12, P0 ;  /* 0x0000000c64367207 */ /* 0x000fe40000000000 */
[----:B------:R-:W-:Y:S01]  /*2fa60*/  SEL R55, R12, R100, P0 ;  /* 0x000000640c377207 */ /* 0x000fe20000000000 */
[----:B-----5:R-:W-:Y:S01]  /*2fa70*/  IMAD.MOV.U32 R12, RZ, RZ, R0 ;  /* 0x000000ffff0c7224 */ /* 0x020fe200078e0000 */
[----:B------:R-:W-:Y:S01]  /*2fa80*/  SEL R57, R57, R11, P0 ;  /* 0x0000000b39397207 */ /* 0x000fe20000000000 */
[----:B------:R-:W-:Y:S01]  /*2fa90*/  IMAD.MOV.U32 R11, RZ, RZ, 0x1c1f ;  /* 0x00001c1fff0b7424 */ /* 0x000fe200078e00ff */
[----:B------:R-:W-:Y:S02]  /*2faa0*/  SEL R34, R52, R14, P0 ;  /* 0x0000000e34227207 */ /* 0x000fe40000000000 */
[----:B------:R-:W-:-:S07]  /*2fab0*/  SEL R35, R14, R52, P0 ;  /* 0x000000340e237207 */ /* 0x000fce0000000000 */
[----:B0-----:R-:W-:Y:S05]  /*2fac0*/  WARPSYNC.COLLECTIVE R15, `(.L_x_825) ;  /* 0x000000000f087348 */ /* 0x001fea0003c00000 */
[----:B------:R1:W2:Y:S02]  /*2fad0*/  SHFL.IDX P6, R14, R13, R12, R11 ;  /* 0x0000000c0d0e7389 */ /* 0x0002a400000c000b */
[----:B012---:R-:W-:Y:S01]  /*2fae0*/  ENDCOLLECTIVE ;  /* 0x000000000000791b */ /* 0x007fe20003800000 */
.L_x_825:
[----:B------:R-:W-:Y:S02]  /*2faf0*/  SEL R119, R8, R109, P0 ;  /* 0x0000006d08777207 */ /* 0x000fe40000000000 */
[----:B------:R-:W-:Y:S02]  /*2fb00*/  SEL R142, R109, R8, P0 ;  /* 0x000000086d8e7207 */ /* 0x000fe40000000000 */
[----:B------:R-:W-:Y:S02]  /*2fb10*/  SEL R62, R116, R4, P0 ;  /* 0x00000004743e7207 */ /* 0x000fe40000000000 */
[----:B------:R-:W-:Y:S02]  /*2fb20*/  SEL R63, R4, R116, P0 ;  /* 0x00000074043f7207 */ /* 0x000fe40000000000 */
[----:B------:R-:W-:Y:S02]  /*2fb30*/  LOP3.LUT R116, R0, 0x2, RZ, 0x3c, !PT ;  /* 0x0000000200747812 */ /* 0x000fe400078e3cff */
[----:B------:R-:W-:-:S02]  /*2fb40*/  SEL R58, R108, R6, P0 ;  /* 0x000000066c3a7207 */ /* 0x000fc40000000000 */
[----:B------:R-:W-:Y:S01]  /*2fb50*/  SEL R59, R6, R108, P0 ;  /* 0x0000006c063b7207 */ /* 0x000fe20000000000 */
[----:B------:R-:W-:Y:S01]  /*2fb60*/  IMAD.MOV.U32 R13, RZ, RZ, R2 ;  /* 0x000000ffff0d7224 */ /* 0x000fe200078e0002 */
[----:B------:R-:W-:Y:S02]  /*2fb70*/  SEL R108, R110, R36, P0 ;  /* 0x000000246e6c7207 */ /* 0x000fe40000000000 */
[----:B------:R-:W-:Y:S02]  /*2fb80*/  SEL R36, R36, R110, P0 ;  /* 0x0000006e24247207 */ /* 0x000fe40000000000 */
[----:B------:R-:W-:Y:S02]  /*2fb90*/  SEL R66, R136, R92, P0 ;  /* 0x0000005c88427207 */ /* 0x000fe40000000000 */
[----:B------:R-:W-:Y:S02]  /*2fba0*/  SEL R67, R92, R136, P0 ;  /* 0x000000885c437207 */ /* 0x000fe40000000000 */
[----:B------:R-:W-:-:S02]  /*2fbb0*/  SEL R92, R87, R42, P0 ;  /* 0x0000002a575c7207 */ /* 0x000fc40000000000 */
[----:B------:R-:W-:-:S07]  /*2fbc0*/  MOV R109, R14 ;  /* 0x0000000e006d7202 */ /* 0x000fce0000000f00 */
[----:B------:R-:W-:Y:S05]  /*2fbd0*/  WARPSYNC.COLLECTIVE R15, `(.L_x_826) ;  /* 0x000000000f087348 */ /* 0x000fea0003c00000 */
[----:B------:R0:W1:Y:S02]  /*2fbe0*/  SHFL.IDX P6, R14, R13, R12, R11 ;  /* 0x0000000c0d0e7389 */ /* 0x00006400000c000b */
[----:B01----:R-:W-:Y:S01]  /*2fbf0*/  ENDCOLLECTIVE ;  /* 0x000000000000791b */ /* 0x003fe20003800000 */
.L_x_826:
[----:B------:R-:W-:Y:S02]  /*2fc00*/  SEL R42, R42, R87, P0 ;  /* 0x000000572a2a7207 */ /* 0x000fe40000000000 */
[----:B------:R-:W-:Y:S02]  /*2fc10*/  SEL R3, R5, R96, P0 ;  /* 0x0000006005037207 */ /* 0x000fe40000000000 */
[----:B------:R-:W-:Y:S02]  /*2fc20*/  SEL R148, R114, R115, P0 ;  /* 0x0000007372947207 */ /* 0x000fe40000000000 */
[----:B------:R-:W-:Y:S02]  /*2fc30*/  SEL R149, R115, R114, P0 ;  /* 0x0000007273957207 */ /* 0x000fe40000000000 */
[----:B------:R-:W-:Y:S02]  /*2fc40*/  SEL R143, R96, R5, P0 ;  /* 0x00000005608f7207 */ /* 0x000fe40000000000 */
[----:B------:R-:W-:-:S02]  /*2fc50*/  SEL R75, R104, R121, P0 ;  /* 0x00000079684b7207 */ /* 0x000fc40000000000 */
[----:B------:R-:W-:Y:S01]  /*2fc60*/  SEL R121, R121, R104, P0 ;  /* 0x0000006879797207 */ /* 0x000fe20000000000 */
[----:B------:R-:W-:Y:S01]  /*2fc70*/  IMAD.MOV.U32 R13, RZ, RZ, R144 ;  /* 0x000000ffff0d7224 */ /* 0x000fe200078e0090 */
[----:B------:R-:W-:Y:S01]  /*2fc80*/  SEL R104, R83, R37, P0 ;  /* 0x0000002553687207 */ /* 0x000fe20000000000 */
[----:B------:R-:W-:Y:S01]  /*2fc90*/  IMAD.MOV.U32 R12, RZ, RZ, R116 ;  /* 0x000000ffff0c7224 */ /* 0x000fe200078e0074 */
[----:B------:R-:W-:Y:S02]  /*2fca0*/  SEL R37, R37, R83, P0 ;  /* 0x0000005325257207 */ /* 0x000fe40000000000 */
[----:B------:R-:W-:Y:S02]  /*2fcb0*/  SEL R68, R89, R137, P0 ;  /* 0x0000008959447207 */ /* 0x000fe40000000000 */
[----:B------:R-:W-:Y:S02]  /*2fcc0*/  SEL R69, R137, R89, P0 ;  /* 0x0000005989457207 */ /* 0x000fe40000000000 */
[----:B------:R-:W-:Y:S01]  /*2fcd0*/  SEL R5, R120, R127, P0 ;  /* 0x0000007f78057207 */ /* 0x000fe20000000000 */
[----:B------:R-:W-:Y:S01]  /*2fce0*/  IMAD.MOV.U32 R110, RZ, RZ, R14 ;  /* 0x000000ffff6e7224 */ /* 0x000fe200078e000e */
[----:B------:R-:W-:-:S07]  /*2fcf0*/  SEL R127, R127, R120, P0 ;  /* 0x000000787f7f7207 */ /* 0x000fce0000000000 */
[----:B------:R-:W-:Y:S05]  /*2fd00*/  WARPSYNC.COLLECTIVE R15, `(.L_x_827) ;  /* 0x000000000f087348 */ /* 0x000fea0003c00000 */
[----:B------:R0:W1:Y:S02]  /*2fd10*/  SHFL.IDX P6, R14, R13, R12, R11 ;  /* 0x0000000c0d0e7389 */ /* 0x00006400000c000b */
[----:B01----:R-:W-:Y:S01]  /*2fd20*/  ENDCOLLECTIVE ;  /* 0x000000000000791b */ /* 0x003fe20003800000 */
.L_x_827:
[----:B------:R-:W-:Y:S02]  /*2fd30*/  SEL R120, R117, R123, P0 ;  /* 0x0000007b75787207 */ /* 0x000fe40000000000 */
[----:B------:R-:W-:Y:S02]  /*2fd40*/  SEL R8, R123, R117, P0 ;  /* 0x000000757b087207 */ /* 0x000fe40000000000 */
[----:B------:R-:W-:Y:S02]  /*2fd50*/  SEL R74, R111, R76, P0 ;  /* 0x0000004c6f4a7207 */ /* 0x000fe40000000000 */
[----:B------:R-:W-:Y:S02]  /*2fd60*/  SEL R50, R76, R111, P0 ;  /* 0x0000006f4c327207 */ /* 0x000fe40000000000 */
[----:B------:R-:W-:Y:S02]  /*2fd70*/  SEL R111, R118, R7, P0 ;  /* 0x00000007766f7207 */ /* 0x000fe40000000000 */
[----:B------:R-:W-:-:S02]  /*2fd80*/  SEL R123, R7, R118, P0 ;  /* 0x00000076077b7207 */ /* 0x000fc40000000000 */
[----:B------:R-:W-:Y:S02]  /*2fd90*/  SEL R26, R28, R48, P0 ;  /* 0x000000301c1a7207 */ /* 0x000fe40000000000 */
[----:B------:R-:W-:Y:S02]  /*2fda0*/  MOV R13, R145 ;  /* 0x00000091000d7202 */ /* 0x000fe40000000f00 */
        /* <DEDUP_REMOVED lines=9> */
.L_x_828:
        /* <DEDUP_REMOVED lines=19> */
.L_x_829:
        /* <DEDUP_REMOVED lines=8> */
[----:B------:R-:W-:Y:S02]  /*2fff0*/  SEL R64, R65, R138, P0 ;  /* 0x0000008a41407207 */ /* 0x000fe40000000000 */
        /* <DEDUP_REMOVED lines=9> */
.L_x_830:
        /* <DEDUP_REMOVED lines=18> */
.L_x_831:
[----:B------:R-:W-:Y:S02]  /*301b0*/  IMAD.MOV.U32 R13, RZ, RZ, R143 ;  /* 0x000000ffff0d7224 */ /* 0x000fe400078e008f */
[----:B------:R-:W-:-:S07]  /*301c0*/  IMAD.MOV.U32 R83, RZ, RZ, R14 ;  /* 0x000000ffff537224 */ /* 0x000fce00078e000e */
[----:B------:R-:W-:Y:S05]  /*301d0*/  WARPSYNC.COLLECTIVE R15, `(.L_x_832) ;  /* 0x000000000f087348 */ /* 0x000fea0003c00000 */
[----:B------:R0:W1:Y:S02]  /*301e0*/  SHFL.IDX P6, R14, R13, R12, R11 ;  /* 0x0000000c0d0e7389 */ /* 0x00006400000c000b */
[----:B01----:R-:W-:Y:S01]  /*301f0*/  ENDCOLLECTIVE ;  /* 0x000000000000791b */ /* 0x003fe20003800000 */
.L_x_832:
[----:B------:R-:W-:Y:S02]  /*30200*/  SEL R112, R114, R83, P0 ;  /* 0x0000005372707207 */ /* 0x000fe40000000000 */
[----:B------:R-:W-:Y:S02]  /*30210*/  SEL R114, R83, R114, P0 ;  /* 0x0000007253727207 */ /* 0x000fe40000000000 */
[----:B------:R-:W-:Y:S01]  /*30220*/  MOV R13, R128 ;  /* 0x00000080000d7202 */ /* 0x000fe20000000f00 */
[----:B------:R-:W-:Y:S02]  /*30230*/  IMAD.MOV.U32 R12, RZ, RZ, R0 ;  /* 0x000000ffff0c7224 */ /* 0x000fe400078e0000 */
[----:B------:R-:W-:-:S07]  /*30240*/  IMAD.MOV.U32 R89, RZ, RZ, R14 ;  /* 0x000000ffff597224 */ /* 0x000fce00078e000e */
[----:B------:R-:W-:Y:S05]  /*30250*/  WARPSYNC.COLLECTIVE R15, `(.L_x_833) ;  /* 0x000000000f087348 */ /* 0x000fea0003c00000 */
[----:B------:R0:W1:Y:S02]  /*30260*/  SHFL.IDX P6, R14, R13, R12, R11 ;  /* 0x0000000c0d0e7389 */ /* 0x00006400000c000b */
[----:B01----:R-:W-:Y:S01]  /*30270*/  ENDCOLLECTIVE ;  /* 0x000000000000791b */ /* 0x003fe20003800000 */
.L_x_833:
[----:B------:R-:W-:Y:S02]  /*30280*/  SEL R113, R115, R89, P0 ;  /* 0x0000005973717207 */ /* 0x000fe40000000000 */
[----:B------:R-:W-:Y:S01]  /*30290*/  SEL R115, R89, R115, P0 ;  /* 0x0000007359737207 */ /* 0x000fe20000000000 */
[----:B------:R-:W-:Y:S02]  /*302a0*/  IMAD.MOV.U32 R13, RZ, RZ, R119 ;  /* 0x000000ffff0d7224 */ /* 0x000fe400078e0077 */
[----:B------:R-:W-:-:S07]  /*302b0*/  IMAD.MOV.U32 R118, RZ, RZ, R14 ;  /* 0x000000ffff767224 */ /* 0x000fce00078e000e */
[----:B------:R-:W-:Y:S05]  /*302c0*/  WARPSYNC.COLLECTIVE R15, `(.L_x_834) ;  /* 0x000000000f087348 */ /* 0x000fea0003c00000 */
[----:B------:R0:W1:Y:S02]  /*302d0*/  SHFL.IDX P6, R14, R13, R12, R11 ;  /* 0x0000000c0d0e7389 */ /* 0x00006400000c000b */
[----:B01----:R-:W-:Y:S01]  /*302e0*/  ENDCOLLECTIVE ;  /* 0x000000000000791b */ /* 0x003fe20003800000 */
.L_x_834:
[----:B------:R-:W-:Y:S01]  /*302f0*/  IMAD.MOV.U32 R13, RZ, RZ, R139 ;  /* 0x000000ffff0d7224 */ /* 0x000fe200078e008b */
[----:B------:R-:W-:Y:S01]  /*30300*/  MOV R12, R116 ;  /* 0x00000074000c7202 */ /* 0x000fe20000000f00 */
[----:B------:R-:W-:-:S07]  /*30310*/  IMAD.MOV.U32 R119, RZ, RZ, R14 ;  /* 0x000000ffff777224 */ /* 0x000fce00078e000e */
[----:B------:R-:W-:Y:S05]  /*30320*/  WARPSYNC.COLLECTIVE R15, `(.L_x_835) ;  /* 0x000000000f087348 */ /* 0x000fea0003c00000 */
[----:B------:R0:W1:Y:S02]  /*30330*/  SHFL.IDX P6, R14, R13, R12, R11 ;  /* 0x0000000c0d0e7389 */ /* 0x00006400000c000b */
[----:B01----:R-:W-:Y:S01]  /*30340*/  ENDCOLLECTIVE ;  /* 0x000000000000791b */ /* 0x003fe20003800000 */
.L_x_835:
[----:B------:R-:W-:Y:S02]  /*30350*/  IMAD.MOV.U32 R13, RZ, RZ, R142 ;  /* 0x000000ffff0d7224 */ /* 0x000fe400078e008e */
[----:B------:R-:W-:-:S07]  /*30360*/  IMAD.MOV.U32 R81, RZ, RZ, R14 ;  /* 0x000000ffff517224 */ /* 0x000fce00078e000e */
[----:B------:R-:W-:Y:S05]  /*30370*/  WARPSYNC.COLLECTIVE R15, `(.L_x_836) ;  /* 0x000000000f087348 */ /* 0x000fea0003c00000 */
[----:B------:R0:W1:Y:S02]  /*30380*/  SHFL.IDX P6, R14, R13, R12, R11 ;  /* 0x0000000c0d0e7389 */ /* 0x00006400000c000b */
[----:B01----:R-:W-:Y:S01]  /*30390*/  ENDCOLLECTIVE ;  /* 0x000000000000791b */ /* 0x003fe20003800000 */
.L_x_836:
[----:B------:R-:W-:Y:S02]  /*303a0*/  IMAD.MOV.U32 R13, RZ, RZ, R75 ;  /* 0x000000ffff0d7224 */ /* 0x000fe400078e004b */
[----:B------:R-:W-:Y:S02]  /*303b0*/  IMAD.MOV.U32 R12, RZ, RZ, R0 ;  /* 0x000000ffff0c7224 */ /* 0x000fe400078e0000 */
[----:B------:R-:W-:-:S07]  /*303c0*/  IMAD.MOV.U32 R85, RZ, RZ, R14 ;  /* 0x000000ffff557224 */ /* 0x000fce00078e000e */
[----:B------:R-:W-:Y:S05]  /*303d0*/  WARPSYNC.COLLECTIVE R15, `(.L_x_837) ;  /* 0x000000000f087348 */ /* 0x000fea0003c00000 */
[----:B------:R0:W1:Y:S02]  /*303e0*/  SHFL.IDX P6, R14, R13, R12, R11 ;  /* 0x0000000c0d0e7389 */ /* 0x00006400000c000b */
[----:B01----:R-:W-:Y:S01]  /*303f0*/  ENDCOLLECTIVE ;  /* 0x000000000000791b */ /* 0x003fe20003800000 */
.L_x_837:
[----:B------:R-:W-:Y:S02]  /*30400*/  SEL R117, R119, R85, P0 ;  /* 0x0000005577757207 */ /* 0x000fe40000000000 */
[----:B------:R-:W-:Y:S01]  /*30410*/  SEL R119, R85, R119, P0 ;  /* 0x0000007755777207 */ /* 0x000fe20000000000 */
[----:B------:R-:W-:Y:S01]  /*30420*/  IMAD.MOV.U32 R13, RZ, RZ, R122 ;  /* 0x000000ffff0d7224 */ /* 0x000fe200078e007a */
[----:B------:R-:W-:-:S07]  /*30430*/  MOV R3, R14 ;  /* 0x0000000e00037202 */ /* 0x000fce0000000f00 */
[----:B------:R-:W-:Y:S05]  /*30440*/  WARPSYNC.COLLECTIVE R15, `(.L_x_838) ;  /* 0x000000000f087348 */ /* 0x000fea0003c00000 */
[----:B------:R0:W1:Y:S02]  /*30450*/  SHFL.IDX P6, R14, R13, R12, R11 ;  /* 0x0000000c0d0e7389 */ /* 0x00006400000c000b */
[----:B01----:R-:W-:Y:S01]  /*30460*/  ENDCOLLECTIVE ;  /* 0x000000000000791b */ /* 0x003fe20003800000 */
.L_x_838:
[----:B------:R-:W-:Y:S02]  /*30470*/  IMAD.MOV.U32 R13, RZ, RZ, R121 ;  /* 0x000000ffff0d7224 */ /* 0x000fe400078e0079 */
[----:B------:R-:W-:Y:S02]  /*30480*/  IMAD.MOV.U32 R12, RZ, RZ, R116 ;  /* 0x000000ffff0c7224 */ /* 0x000fe400078e0074 */
[----:B------:R-:W-:-:S07]  /*30490*/  IMAD.MOV.U32 R122, RZ, RZ, R14 ;  /* 0x000000ffff7a7224 */ /* 0x000fce00078e000e */
[----:B------:R-:W-:Y:S05]  /*304a0*/  WARPSYNC.COLLECTIVE R15, `(.L_x_839) ;  /* 0x000000000f087348 */ /* 0x000fea0003c00000 */
[----:B------:R0:W1:Y:S02]  /*304b0*/  SHFL.IDX P6, R14, R13, R12, R11 ;  /* 0x0000000c0d0e7389 */ /* 0x00006400000c000b */
[----:B01----:R-:W-:Y:S01]  /*304c0*/  ENDCOLLECTIVE ;  /* 0x000000000000791b */ /* 0x003fe20003800000 */
.L_x_839:
[----:B------:R-:W-:Y:S01]  /*304d0*/  MOV R13, R140 ;  /* 0x0000008c000d7202 */ /* 0x000fe20000000f00 */
[----:B------:R-:W-:-:S07]  /*304e0*/  IMAD.MOV.U32 R4, RZ, RZ, R14 ;  /* 0x000000ffff047224 */ /* 0x000fce00078e000e */
[----:B------:R-:W-:Y:S05]  /*304f0*/  WARPSYNC.COLLECTIVE R15, `(.L_x_840) ;  /* 0x000000000f087348 */ /* 0x000fea0003c00000 */
[----:B------:R0:W1:Y:S02]  /*30500*/  SHFL.IDX P6, R14, R13, R12, R11 ;  /* 0x0000000c0d0e7389 */ /* 0x00006400000c000b */
[----:B01----:R-:W-:Y:S01]  /*30510*/  ENDCOLLECTIVE ;  /* 0x000000000000791b */ /* 0x003fe20003800000 */
.L_x_840:
[----:B------:R-:W-:Y:S01]  /*30520*/  IMAD.MOV.U32 R13, RZ, RZ, R120 ;  /* 0x000000ffff0d7224 */ /* 0x000fe200078e0078 */
[----:B------:R-:W-:Y:S01]  /*30530*/  SEL R120, R3, R4, P0 ;  /* 0x0000000403787207 */ /* 0x000fe20000000000 */
[----:B------:R-:W-:Y:S01]  /*30540*/  IMAD.MOV.U32 R12, RZ, RZ, R0 ;  /* 0x000000ffff0c7224 */ /* 0x000fe200078e0000 */
[----:B------:R-:W-:Y:S01]  /*30550*/  SEL R3, R4, R3, P0 ;  /* 0x0000000304037207 */ /* 0x000fe20000000000 */
[----:B------:R-:W-:-:S07]  /*30560*/  IMAD.MOV.U32 R75, RZ, RZ, R14 ;  /* 0x000000ffff4b7224 */ /* 0x000fce00078e000e */
[----:B------:R-:W-:Y:S05]  /*30570*/  WARPSYNC.COLLECTIVE R15, `(.L_x_841) ;  /* 0x000000000f087348 */ /* 0x000fea0003c00000 */
[----:B------:R0:W1:Y:S02]  /*30580*/  SHFL.IDX P6, R14, R13, R12, R11 ;  /* 0x0000000c0d0e7389 */ /* 0x00006400000c000b */
[----:B01----:R-:W-:Y:S01]  /*30590*/  ENDCOLLECTIVE ;  /* 0x000000000000791b */ /* 0x003fe20003800000 */
.L_x_841:
[----:B------:R-:W-:Y:S02]  /*305a0*/  SEL R121, R122, R75, P0 ;  /* 0x0000004b7a797207 */ /* 0x000fe40000000000 */
[----:B------:R-:W-:Y:S01]  /*305b0*/  SEL R122, R75, R122, P0 ;  /* 0x0000007a4b7a7207 */ /* 0x000fe20000000000 */
[----:B------:R-:W-:Y:S02]  /*305c0*/  IMAD.MOV.U32 R13, RZ, RZ, R5 ;  /* 0x000000ffff0d7224 */ /* 0x000fe400078e0005 */
[----:B------:R-:W-:-:S07]  /*305d0*/  IMAD.MOV.U32 R7, RZ, RZ, R14 ;  /* 0x000000ffff077224 */ /* 0x000fce00078e000e */
[----:B------:R-:W-:Y:S05]  /*305e0*/  WARPSYNC.COLLECTIVE R15, `(.L_x_842) ;  /* 0x000000000f087348 */ /* 0x000fea0003c00000 */
[----:B------:R0:W1:Y:S02]  /*305f0*/  SHFL.IDX P6, R14, R13, R12, R11 ;  /* 0x0000000c0d0e7389 */ /* 0x00006400000c000b */
[----:B01----:R-:W-:Y:S01]  /*30600*/  ENDCOLLECTIVE ;  /* 0x000000000000791b */ /* 0x003fe20003800000 */
.L_x_842:
[----:B------:R-:W-:Y:S02]  /*30610*/  IMAD.MOV.U32 R13, RZ, RZ, R8 ;  /* 0x000000ffff0d7224 */ /* 0x000fe400078e0008 */
[----:B------:R-:W-:Y:S01]  /*30620*/  IMAD.MOV.U32 R12, RZ, RZ, R116 ;  /* 0x000000ffff0c7224 */ /* 0x000fe200078e0074 */
[----:B------:R-:W-:-:S07]  /*30630*/  MOV R5, R14 ;  /* 0x0000000e00057202 */ /* 0x000fce0000000f00 */
[----:B------:R-:W-:Y:S05]  /*30640*/  WARPSYNC.COLLECTIVE R15, `(.L_x_843) ;  /* 0x000000000f087348 */ /* 0x000fea0003c00000 */
[----:B------:R0:W1:Y:S02]  /*30650*/  SHFL.IDX P6, R14, R13, R12, R11 ;  /* 0x0000000c0d0e7389 */ /* 0x00006400000c000b */
[----:B01----:R-:W-:Y:S01]  /*30660*/  ENDCOLLECTIVE ;  /* 0x000000000000791b */ /* 0x003fe20003800000 */
.L_x_843:
[----:B------:R-:W-:Y:S02]  /*30670*/  IMAD.MOV.U32 R13, RZ, RZ, R127 ;  /* 0x000000ffff0d7224 */ /* 0x000fe400078e007f */
[----:B------:R-:W-:-:S07]  /*30680*/  IMAD.MOV.U32 R8, RZ, RZ, R14 ;  /* 0x000000ffff087224 */ /* 0x000fce00078e000e */
[----:B------:R-:W-:Y:S05]  /*30690*/  WARPSYNC.COLLECTIVE R15, `(.L_x_844) ;  /* 0x000000000f087348 */ /* 0x000fea0003c00000 */
[----:B------:R0:W1:Y:S02]  /*306a0*/  SHFL.IDX P6, R14, R13, R12, R11 ;  /* 0x0000000c0d0e7389 */ /* 0x00006400000c000b */
[----:B01----:R-:W-:Y:S01]  /*306b0*/  ENDCOLLECTIVE ;  /* 0x000000000000791b */ /* 0x003fe20003800000 */
.L_x_844:
[----:B------:R-:W-:Y:S01]  /*306c0*/  MOV R13, R93 ;  /* 0x0000005d000d7202 */ /* 0x000fe20000000f00 */
[----:B------:R-:W-:Y:S02]  /*306d0*/  IMAD.MOV.U32 R12, RZ, RZ, R0 ;  /* 0x000000ffff0c7224 */ /* 0x000fe400078e0000 */
[----:B------:R-:W-:-:S07]  /*306e0*/  IMAD.MOV.U32 R6, RZ, RZ, R14 ;  /* 0x000000ffff067224 */ /* 0x000fce00078e000e */
[----:B------:R-:W-:Y:S05]  /*306f0*/  WARPSYNC.COLLECTIVE R15, `(.L_x_845) ;  /* 0x000000000f087348 */ /* 0x000fea0003c00000 */
[----:B------:R0:W1:Y:S02]  /*30700*/  SHFL.IDX P6, R14, R13, R12, R11 ;  /* 0x0000000c0d0e7389 */ /* 0x00006400000c000b */
[----:B01----:R-:W-:Y:S01]  /*30710*/  ENDCOLLECTIVE ;  /* 0x000000000000791b */ /* 0x003fe20003800000 */
.L_x_845:
[----:B------:R-:W-:Y:S02]  /*30720*/  SEL R4, R5, R6, P0 ;  /* 0x0000000605047207 */ /* 0x000fe40000000000 */
[----:B------:R-:W-:Y:S02]  /*30730*/  SEL R5, R6, R5, P0 ;  /* 0x0000000506057207 */ /* 0x000fe40000000000 */
[----:B------:R-:W-:Y:S02]  /*30740*/  SEL R6, R7, R8, P0 ;  /* 0x0000000807067207 */ /* 0x000fe40000000000 */
[----:B------:R-:W-:Y:S01]  /*30750*/  SEL R7, R8, R7, P0 ;  /* 0x0000000708077207 */ /* 0x000fe20000000000 */
[----:B------:R-:W-:Y:S02]  /*30760*/  IMAD.MOV.U32 R13, RZ, RZ, R9 ;  /* 0x000000ffff0d7224 */ /* 0x000fe400078e0009 */
[----:B------:R-:W-:-:S07]  /*30770*/  IMAD.MOV.U32 R20, RZ, RZ, R14 ;  /* 0x000000ffff147224 */ /* 0x000fce00078e000e */
[----:B------:R-:W-:Y:S05]  /*30780*/  WARPSYNC.COLLECTIVE R15, `(.L_x_846) ;  /* 0x000000000f087348 */ /* 0x000fea0003c00000 */
[----:B------:R0:W1:Y:S02]  /*30790*/  SHFL.IDX P6, R14, R13, R12, R11 ;  /* 0x0000000c0d0e7389 */ /* 0x00006400000c000b */
[----:B01----:R-:W-:Y:S01]  /*307a0*/  ENDCOLLECTIVE ;  /* 0x000000000000791b */ /* 0x003fe20003800000 */
.L_x_846:
[----:B------:R-:W-:Y:S01]  /*307b0*/  IMAD.MOV.U32 R13, RZ, RZ, R21 ;  /* 0x000000ffff0d7224 */ /* 0x000fe200078e0015 */
[----:B------:R-:W-:Y:S01]  /*307c0*/  MOV R12, R116 ;  /* 0x00000074000c7202 */ /* 0x000fe20000000f00 */
[----:B------:R-:W-:-:S07]  /*307d0*/  IMAD.MOV.U32 R9, RZ, RZ, R14 ;  /* 0x000000ffff097224 */ /* 0x000fce00078e000e */
[----:B------:R-:W-:Y:S05]  /*307e0*/  WARPSYNC.COLLECTIVE R15, `(.L_x_847) ;  /* 0x000000000f087348 */ /* 0x000fea0003c00000 */
[----:B------:R0:W1:Y:S02]  /*307f0*/  SHFL.IDX P6, R14, R13, R12, R11 ;  /* 0x0000000c0d0e7389 */ /* 0x00006400000c000b */
[----:B01----:R-:W-:Y:S01]  /*30800*/  ENDCOLLECTIVE ;  /* 0x000000000000791b */ /* 0x003fe20003800000 */
.L_x_847:
[----:B------:R-:W-:Y:S02]  /*30810*/  IMAD.MOV.U32 R13, RZ, RZ, R10 ;  /* 0x000000ffff0d7224 */ /* 0x000fe400078e000a */
[----:B------:R-:W-:-:S07]  /*30820*/  IMAD.MOV.U32 R21, RZ, RZ, R14 ;  /* 0x000000ffff157224 */ /* 0x000fce00078e000e */
[----:B------:R-:W-:Y:S05]  /*30830*/  WARPSYNC.COLLECTIVE R15, `(.L_x_848) ;  /* 0x000000000f087348 */ /* 0x000fea0003c00000 */
[----:B------:R0:W1:Y:S02]  /*30840*/  SHFL.IDX P6, R14, R13, R12, R11 ;  /* 0x0000000c0d0e7389 */ /* 0x00006400000c000b */
[----:B01----:R-:W-:Y:S01]  /*30850*/  ENDCOLLECTIVE ;  /* 0x000000000000791b */ /* 0x003fe20003800000 */
.L_x_848:
[----:B------:R-:W-:Y:S02]  /*30860*/  IMAD.MOV.U32 R13, RZ, RZ, R26 ;  /* 0x000000ffff0d7224 */ /* 0x000fe400078e001a */
[----:B------:R-:W-:Y:S02]  /*30870*/  IMAD.MOV.U32 R12, RZ, RZ, R0 ;  /* 0x000000ffff0c7224 */ /* 0x000fe400078e0000 */
[----:B------:R-:W-:-:S07]  /*30880*/  IMAD.MOV.U32 R10, RZ, RZ, R14 ;  /* 0x000000ffff0a7224 */ /* 0x000fce00078e000e */
[----:B------:R-:W-:Y:S05]  /*30890*/  WARPSYNC.COLLECTIVE R15, `(.L_x_849) ;  /* 0x000000000f087348 */ /* 0x000fea0003c00000 */
[----:B------:R0:W1:Y:S02]  /*308a0*/  SHFL.IDX P6, R14, R13, R12, R11 ;  /* 0x0000000c0d0e7389 */ /* 0x00006400000c000b */
[----:B01----:R-:W-:Y:S01]  /*308b0*/  ENDCOLLECTIVE ;  /* 0x000000000000791b */ /* 0x003fe20003800000 */
.L_x_849:
[----:B------:R-:W-:Y:S02]  /*308c0*/  SEL R8, R9, R10, P0 ;  /* 0x0000000a09087207 */ /* 0x000fe40000000000 */
[----:B------:R-:W-:Y:S02]  /*308d0*/  SEL R9, R10, R9, P0 ;  /* 0x000000090a097207 */ /* 0x000fe40000000000 */
[----:B------:R-:W-:Y:S02]  /*308e0*/  SEL R10, R20, R21, P0 ;  /* 0x00000015140a7207 */ /* 0x000fe40000000000 */
[----:B------:R-:W-:Y:S01]  /*308f0*/  SEL R20, R21, R20, P0 ;  /* 0x0000001415147207 */ /* 0x000fe20000000000 */
[----:B------:R-:W-:Y:S01]  /*30900*/  IMAD.MOV.U32 R13, RZ, RZ, R24 ;  /* 0x000000ffff0d7224 */ /* 0x000fe200078e0018 */
[----:B------:R-:W-:-:S07]  /*30910*/  MOV R26, R14 ;  /* 0x0000000e001a7202 */ /* 0x000fce0000000f00 */
[----:B------:R-:W-:Y:S05]  /*30920*/  WARPSYNC.COLLECTIVE R15, `(.L_x_850) ;  /* 0x000000000f087348 */ /* 0x000fea0003c00000 */
[----:B------:R0:W1:Y:S02]  /*30930*/  SHFL.IDX P6, R14, R13, R12, R11 ;  /* 0x0000000c0d0e7389 */ /* 0x00006400000c000b */
[----:B01----:R-:W-:Y:S01]  /*30940*/  ENDCOLLECTIVE ;  /* 0x000000000000791b */ /* 0x003fe20003800000 */
.L_x_850:
[----:B------:R-:W-:Y:S02]  /*30950*/  IMAD.MOV.U32 R13, RZ, RZ, R27 ;  /* 0x000000ffff0d7224 */ /* 0x000fe400078e001b */
[----:B------:R-:W-:Y:S02]  /*30960*/  IMAD.MOV.U32 R12, RZ, RZ, R116 ;  /* 0x000000ffff0c7224 */ /* 0x000fe400078e0074 */
[----:B------:R-:W-:-:S07]  /*30970*/  IMAD.MOV.U32 R24, RZ, RZ, R14 ;  /* 0x000000ffff187224 */ /* 0x000fce00078e000e */
[----:B------:R-:W-:Y:S05]  /*30980*/  WARPSYNC.COLLECTIVE R15, `(.L_x_851) ;  /* 0x000000000f087348 */ /* 0x000fea0003c00000 */
[----:B------:R0:W1:Y:S02]  /*30990*/  SHFL.IDX P6, R14, R13, R12, R11 ;  /* 0x0000000c0d0e7389 */ /* 0x00006400000c000b */
[----:B01----:R-:W-:Y:S01]  /*309a0*/  ENDCOLLECTIVE ;  /* 0x000000000000791b */ /* 0x003fe20003800000 */
.L_x_851:
[----:B------:R-:W-:Y:S01]  /*309b0*/  MOV R13, R25 ;  /* 0x00000019000d7202 */ /* 0x000fe20000000f00 */
[----:B------:R-:W-:-:S07]  /*309c0*/  IMAD.MOV.U32 R27, RZ, RZ, R14 ;  /* 0x000000ffff1b7224 */ /* 0x000fce00078e000e */
[----:B------:R-:W-:Y:S05]  /*309d0*/  WARPSYNC.COLLECTIVE R15, `(.L_x_852) ;  /* 0x000000000f087348 */ /* 0x000fea0003c00000 */
[----:B------:R0:W1:Y:S02]  /*309e0*/  SHFL.IDX P6, R14, R13, R12, R11 ;  /* 0x0000000c0d0e7389 */ /* 0x00006400000c000b */
[----:B01----:R-:W-:Y:S01]  /*309f0*/  ENDCOLLECTIVE ;  /* 0x000000000000791b */ /* 0x003fe20003800000 */
.L_x_852:
[----:B------:R-:W-:Y:S02]  /*30a00*/  IMAD.MOV.U32 R13, RZ, RZ, R30 ;  /* 0x000000ffff0d7224 */ /* 0x000fe400078e001e */
[----:B------:R-:W-:Y:S02]  /*30a10*/  IMAD.MOV.U32 R12, RZ, RZ, R0 ;  /* 0x000000ffff0c7224 */ /* 0x000fe400078e0000 */
[----:B------:R-:W-:-:S07]  /*30a20*/  IMAD.MOV.U32 R25, RZ, RZ, R14 ;  /* 0x000000ffff197224 */ /* 0x000fce00078e000e */
[----:B------:R-:W-:Y:S05]  /*30a30*/  WARPSYNC.COLLECTIVE R15, `(.L_x_853) ;  /* 0x000000000f087348 */ /* 0x000fea0003c00000 */
[----:B------:R0:W1:Y:S02]  /*30a40*/  SHFL.IDX P6, R14, R13, R12, R11 ;  /* 0x0000000c0d0e7389 */ /* 0x00006400000c000b */
[----:B01----:R-:W-:Y:S01]  /*30a50*/  ENDCOLLECTIVE ;  /* 0x000000000000791b */ /* 0x003fe20003800000 */
.L_x_853:
        /* <DEDUP_REMOVED lines=9> */
.L_x_854:
[----:B------:R-:W-:Y:S02]  /*30af0*/  IMAD.MOV.U32 R13, RZ, RZ, R31 ;  /* 0x000000ffff0d7224 */ /* 0x000fe400078e001f */
[----:B------:R-:W-:Y:S01]  /*30b00*/  IMAD.MOV.U32 R12, RZ, RZ, R116 ;  /* 0x000000ffff0c7224 */ /* 0x000fe200078e0074 */
[----:B------:R-:W-:-:S07]  /*30b10*/  MOV R28, R14 ;  /* 0x0000000e001c7202 */ /* 0x000fce0000000f00 */
[----:B------:R-:W-:Y:S05]  /*30b20*/  WARPSYNC.COLLECTIVE R15, `(.L_x_855) ;  /* 0x000000000f087348 */ /* 0x000fea0003c00000 */
[----:B------:R0:W1:Y:S02]  /*30b30*/  SHFL.IDX P6, R14, R13, R12, R11 ;  /* 0x0000000c0d0e7389 */ /* 0x00006400000c000b */
[----:B01----:R-:W-:Y:S01]  /*30b40*/  ENDCOLLECTIVE ;  /* 0x000000000000791b */ /* 0x003fe20003800000 */
.L_x_855:
[----:B------:R-:W-:Y:S02]  /*30b50*/  IMAD.MOV.U32 R13, RZ, RZ, R29 ;  /* 0x000000ffff0d7224 */ /* 0x000fe400078e001d */
[----:B------:R-:W-:-:S07]  /*30b60*/  IMAD.MOV.U32 R31, RZ, RZ, R14 ;  /* 0x000000ffff1f7224 */ /* 0x000fce00078e000e */
[----:B------:R-:W-:Y:S05]  /*30b70*/  WARPSYNC.COLLECTIVE R15, `(.L_x_856) ;  /* 0x000000000f087348 */ /* 0x000fea0003c00000 */
[----:B------:R0:W1:Y:S02]  /*30b80*/  SHFL.IDX P6, R14, R13, R12, R11 ;  /* 0x0000000c0d0e7389 */ /* 0x00006400000c000b */
[----:B01----:R-:W-:Y:S01]  /*30b90*/  ENDCOLLECTIVE ;  /* 0x000000000000791b */ /* 0x003fe20003800000 */
.L_x_856:
[----:B------:R-:W-:Y:S01]  /*30ba0*/  MOV R13, R34 ;  /* 0x00000022000d7202 */ /* 0x000fe20000000f00 */
[----:B------:R-:W-:Y:S02]  /*30bb0*/  IMAD.MOV.U32 R12, RZ, RZ, R0 ;  /* 0x000000ffff0c7224 */ /* 0x000fe400078e0000 */
[----:B------:R-:W-:-:S07]  /*30bc0*/  IMAD.MOV.U32 R29, RZ, RZ, R14 ;  /* 0x000000ffff1d7224 */ /* 0x000fce00078e000e */
[----:B------:R-:W-:Y:S05]  /*30bd0*/  WARPSYNC.COLLECTIVE R15, `(.L_x_857) ;  /* 0x000000000f087348 */ /* 0x000fea0003c00000 */
[----:B------:R0:W1:Y:S02]  /*30be0*/  SHFL.IDX P6, R14, R13, R12, R11 ;  /* 0x0000000c0d0e7389 */ /* 0x00006400000c000b */
[----:B01----:R-:W-:Y:S01]  /*30bf0*/  ENDCOLLECTIVE ;  /* 0x000000000000791b */ /* 0x003fe20003800000 */
.L_x_857:
        /* <DEDUP_REMOVED lines=9> */
.L_x_858:
[----:B------:R-:W-:Y:S01]  /*30c90*/  IMAD.MOV.U32 R13, RZ, RZ, R35 ;  /* 0x000000ffff0d7224 */ /* 0x000fe200078e0023 */
[----:B------:R-:W-:Y:S01]  /*30ca0*/  MOV R12, R116 ;  /* 0x00000074000c7202 */ /* 0x000fe20000000f00 */
[----:B------:R-:W-:-:S07]  /*30cb0*/  IMAD.MOV.U32 R32, RZ, RZ, R14 ;  /* 0x000000ffff207224 */ /* 0x000fce00078e000e */
[----:B------:R-:W-:Y:S05]  /*30cc0*/  WARPSYNC.COLLECTIVE R15, `(.L_x_859) ;  /* 0x000000000f087348 */ /* 0x000fea0003c00000 */
[----:B------:R0:W1:Y:S02]  /*30cd0*/  SHFL.IDX P6, R14, R13, R12, R11 ;  /* 0x0000000c0d0e7389 */ /* 0x00006400000c000b */
[----:B01----:R-:W-:Y:S01]  /*30ce0*/  ENDCOLLECTIVE ;  /* 0x000000000000791b */ /* 0x003fe20003800000 */
.L_x_859:
[----:B------:R-:W-:Y:S02]  /*30cf0*/  IMAD.MOV.U32 R13, RZ, RZ, R33 ;  /* 0x000000ffff0d7224 */ /* 0x000fe400078e0021 */
[----:B------:R-:W-:-:S07]  /*30d00*/  IMAD.MOV.U32 R35, RZ, RZ, R14 ;  /* 0x000000ffff237224 */ /* 0x000fce00078e000e */
[----:B------:R-:W-:Y:S05]  /*30d10*/  WARPSYNC.COLLECTIVE R15, `(.L_x_860) ;  /* 0x000000000f087348 */ /* 0x000fea0003c00000 */
[----:B------:R0:W1:Y:S02]  /*30d20*/  SHFL.IDX P6, R14, R13, R12, R11 ;  /* 0x0000000c0d0e7389 */ /* 0x00006400000c000b */
[----:B01----:R-:W-:Y:S01]  /*30d30*/  ENDCOLLECTIVE ;  /* 0x000000000000791b */ /* 0x003fe20003800000 */
.L_x_860:
[----:B------:R-:W-:Y:S02]  /*30d40*/  IMAD.MOV.U32 R13, RZ, RZ, R54 ;  /* 0x000000ffff0d7224 */ /* 0x000fe400078e0036 */
[----:B------:R-:W-:Y:S02]  /*30d50*/  IMAD.MOV.U32 R12, RZ, RZ, R0 ;  /* 0x000000ffff0c7224 */ /* 0x000fe400078e0000 */
[----:B------:R-:W-:-:S07]  /*30d60*/  IMAD.MOV.U32 R33, RZ, RZ, R14 ;  /* 0x000000ffff217224 */ /* 0x000fce00078e000e */
[----:B------:R-:W-:Y:S05]  /*30d70*/  WARPSYNC.COLLECTIVE R15, `(.L_x_861) ;  /* 0x000000000f087348 */ /* 0x000fea0003c00000 */
[----:B------:R0:W1:Y:S02]  /*30d80*/  SHFL.IDX P6, R14, R13, R12, R11 ;  /* 0x0000000c0d0e7389 */ /* 0x00006400000c000b */
[----:B01----:R-:W-:Y:S01]  /*30d90*/  ENDCOLLECTIVE ;  /* 0x000000000000791b */ /* 0x003fe20003800000 */
.L_x_861:
        /* <DEDUP_REMOVED lines=9> */
.L_x_862:
[----:B------:R-:W-:Y:S02]  /*30e30*/  IMAD.MOV.U32 R13, RZ, RZ, R55 ;  /* 0x000000ffff0d7224 */ /* 0x000fe400078e0037 */
[----:B------:R-:W-:Y:S02]  /*30e40*/  IMAD.MOV.U32 R12, RZ, RZ, R116 ;  /* 0x000000ffff0c7224 */ /* 0x000fe400078e0074 */
[----:B------:R-:W-:-:S07]  /*30e50*/  IMAD.MOV.U32 R52, RZ, RZ, R14 ;  /* 0x000000ffff347224 */ /* 0x000fce00078e000e */
[----:B------:R-:W-:Y:S05]  /*30e60*/  WARPSYNC.COLLECTIVE R15, `(.L_x_863) ;  /* 0x000000000f087348 */ /* 0x000fea0003c00000 */
[----:B------:R0:W1:Y:S02]  /*30e70*/  SHFL.IDX P6, R14, R13, R12, R11 ;  /* 0x0000000c0d0e7389 */ /* 0x00006400000c000b */
[----:B01----:R-:W-:Y:S01]  /*30e80*/  ENDCOLLECTIVE ;  /* 0x000000000000791b */ /* 0x003fe20003800000 */
.L_x_863:
[----:B------:R-:W-:Y:S01]  /*30e90*/  MOV R13, R53 ;  /* 0x00000035000d7202 */ /* 0x000fe20000000f00 */
[----:B------:R-:W-:-:S07]  /*30ea0*/  IMAD.MOV.U32 R55, RZ, RZ, R14 ;  /* 0x000000ffff377224 */ /* 0x000fce00078e000e */
[----:B------:R-:W-:Y:S05]  /*30eb0*/  WARPSYNC.COLLECTIVE R15, `(.L_x_864) ;  /* 0x000000000f087348 */ /* 0x000fea0003c00000 */
[----:B------:R0:W1:Y:S02]  /*30ec0*/  SHFL.IDX P6, R14, R13, R12, R11 ;  /* 0x0000000c0d0e7389 */ /* 0x00006400000c000b */
[----:B01----:R-:W-:Y:S01]  /*30ed0*/  ENDCOLLECTIVE ;  /* 0x000000000000791b */ /* 0x003fe20003800000 */
.L_x_864:
[----:B------:R-:W-:Y:S02]  /*30ee0*/  IMAD.MOV.U32 R13, RZ, RZ, R58 ;  /* 0x000000ffff0d7224 */ /* 0x000fe400078e003a */
[----:B------:R-:W-:Y:S02]  /*30ef0*/  IMAD.MOV.U32 R12, RZ, RZ, R0 ;  /* 0x000000ffff0c7224 */ /* 0x000fe400078e0000 */
[----:B------:R-:W-:-:S07]  /*30f00*/  IMAD.MOV.U32 R53, RZ, RZ, R14 ;  /* 0x000000ffff357224 */ /* 0x000fce00078e000e */
[----:B------:R-:W-:Y:S05]  /*30f10*/  WARPSYNC.COLLECTIVE R15, `(.L_x_865) ;  /* 0x000000000f087348 */ /* 0x000fea0003c00000 */
[----:B------:R0:W1:Y:S02]  /*30f20*/  SHFL.IDX P6, R14, R13, R12, R11 ;  /* 0x0000000c0d0e7389 */ /* 0x00006400000c000b */
[----:B01----:R-:W-:Y:S01]  /*30f30*/  ENDCOLLECTIVE ;  /* 0x000000000000791b */ /* 0x003fe20003800000 */
.L_x_865:
        /* <DEDUP_REMOVED lines=9> */
.L_x_866:
[----:B------:R-:W-:Y:S02]  /*30fd0*/  IMAD.MOV.U32 R13, RZ, RZ, R59 ;  /* 0x000000ffff0d7224 */ /* 0x000fe400078e003b */
[----:B------:R-:W-:Y:S01]  /*30fe0*/  IMAD.MOV.U32 R12, RZ, RZ, R116 ;  /* 0x000000ffff0c7224 */ /* 0x000fe200078e0074 */
[----:B------:R-:W-:-:S07]  /*30ff0*/  MOV R56, R14 ;  /* 0x0000000e00387202 */ /* 0x000fce0000000f00 */
[----:B------:R-:W-:Y:S05]  /*31000*/  WARPSYNC.COLLECTIVE R15, `(.L_x_867) ;  /* 0x000000000f087348 */ /* 0x000fea0003c00000 */
[----:B------:R0:W1:Y:S02]  /*31010*/  SHFL.IDX P6, R14, R13, R12, R11 ;  /* 0x0000000c0d0e7389 */ /* 0x00006400000c000b */
[----:B01----:R-:W-:Y:S01]  /*31020*/  ENDCOLLECTIVE ;  /* 0x000000000000791b */ /* 0x003fe20003800000 */
.L_x_867:
[----:B------:R-:W-:Y:S02]  /*31030*/  IMAD.MOV.U32 R13, RZ, RZ, R57 ;  /* 0x000000ffff0d7224 */ /* 0x000fe400078e0039 */
[----:B------:R-:W-:-:S07]  /*31040*/  IMAD.MOV.U32 R59, RZ, RZ, R14 ;  /* 0x000000ffff3b7224 */ /* 0x000fce00078e000e */
[----:B------:R-:W-:Y:S05]  /*31050*/  WARPSYNC.COLLECTIVE R15, `(.L_x_868) ;  /* 0x000000000f087348 */ /* 0x000fea0003c00000 */
[----:B------:R0:W1:Y:S02]  /*31060*/  SHFL.IDX P6, R14, R13, R12, R11 ;  /* 0x0000000c0d0e7389 */ /* 0x00006400000c000b */
[----:B01----:R-:W-:Y:S01]  /*31070*/  ENDCOLLECTIVE ;  /* 0x000000000000791b */ /* 0x003fe20003800000 */
.L_x_868:
[----:B------:R-:W-:Y:S01]  /*31080*/  MOV R13, R62 ;  /* 0x0000003e000d7202 */ /* 0x000fe20000000f00 */
[----:B------:R-:W-:Y:S02]  /*31090*/  IMAD.MOV.U32 R12, RZ, RZ, R0 ;  /* 0x000000ffff0c7224 */ /* 0x000fe400078e0000 */
[----:B------:R-:W-:-:S07]  /*310a0*/  IMAD.MOV.U32 R57, RZ, RZ, R14 ;  /* 0x000000ffff397224 */ /* 0x000fce00078e000e */
[----:B------:R-:W-:Y:S05]  /*310b0*/  WARPSYNC.COLLECTIVE R15, `(.L_x_869) ;  /* 0x000000000f087348 */ /* 0x000fea0003c00000 */
[----:B------:R0:W1:Y:S02]  /*310c0*/  SHFL.IDX P6, R14, R13, R12, R11 ;  /* 0x0000000c0d0e7389 */ /* 0x00006400000c000b */
[----:B01----:R-:W-:Y:S01]  /*310d0*/  ENDCOLLECTIVE ;  /* 0x000000000000791b */ /* 0x003fe20003800000 */
.L_x_869:
        /* <DEDUP_REMOVED lines=9> */
.L_x_870:
[----:B------:R-:W-:Y:S01]  /*31170*/  IMAD.MOV.U32 R13, RZ, RZ, R63 ;  /* 0x000000ffff0d7224 */ /* 0x000fe200078e003f */
[----:B------:R-:W-:Y:S01]  /*31180*/  MOV R12, R116 ;  /* 0x00000074000c7202 */ /* 0x000fe20000000f00 */
[----:B------:R-:W-:-:S07]  /*31190*/  IMAD.MOV.U32 R60, RZ, RZ, R14 ;  /* 0x000000ffff3c7224 */ /* 0x000fce00078e000e */
[----:B------:R-:W-:Y:S05]  /*311a0*/  WARPSYNC.COLLECTIVE R15, `(.L_x_871) ;  /* 0x000000000f087348 */ /* 0x000fea0003c00000 */
[----:B------:R0:W1:Y:S02]  /*311b0*/  SHFL.IDX P6, R14, R13, R12, R11 ;  /* 0x0000000c0d0e7389 */ /* 0x00006400000c000b */
[----:B01----:R-:W-:Y:S01]  /*311c0*/  ENDCOLLECTIVE ;  /* 0x000000000000791b */ /* 0x003fe20003800000 */
.L_x_871:
[----:B------:R-:W-:Y:S02]  /*311d0*/  IMAD.MOV.U32 R13, RZ, RZ, R61 ;  /* 0x000000ffff0d7224 */ /* 0x000fe400078e003d */
[----:B------:R-:W-:-:S07]  /*311e0*/  IMAD.MOV.U32 R63, RZ, RZ, R14 ;  /* 0x000000ffff3f7224 */ /* 0x000fce00078e000e */
[----:B------:R-:W-:Y:S05]  /*311f0*/  WARPSYNC.COLLECTIVE R15, `(.L_x_872) ;  /* 0x000000000f087348 */ /* 0x000fea0003c00000 */
[----:B------:R0:W1:Y:S02]  /*31200*/  SHFL.IDX P6, R14, R13, R12, R11 ;  /* 0x0000000c0d0e7389 */ /* 0x00006400000c000b */
[----:B01----:R-:W-:Y:S01]  /*31210*/  ENDCOLLECTIVE ;  /* 0x000000000000791b */ /* 0x003fe20003800000 */
.L_x_872:
[----:B------:R-:W-:Y:S02]  /*31220*/  IMAD.MOV.U32 R13, RZ, RZ, R66 ;  /* 0x000000ffff0d7224 */ /* 0x000fe400078e0042 */
[----:B------:R-:W-:Y:S02]  /*31230*/  IMAD.MOV.U32 R12, RZ, RZ, R0 ;  /* 0x000000ffff0c7224 */ /* 0x000fe400078e0000 */
[----:B------:R-:W-:-:S07]  /*31240*/  IMAD.MOV.U32 R61, RZ, RZ, R14 ;  /* 0x000000ffff3d7224 */ /* 0x000fce00078e000e */
[----:B------:R-:W-:Y:S05]  /*31250*/  WARPSYNC.COLLECTIVE R15, `(.L_x_873) ;  /* 0x000000000f087348 */ /* 0x000fea0003c00000 */
[----:B------:R0:W1:Y:S02]  /*31260*/  SHFL.IDX P6, R14, R13, R12, R11 ;  /* 0x0000000c0d0e7389 */ /* 0x00006400000c000b */
[----:B01----:R-:W-:Y:S01]  /*31270*/  ENDCOLLECTIVE ;  /* 0x000000000000791b */ /* 0x003fe20003800000 */
.L_x_873:
        /* <DEDUP_REMOVED lines=9> */
.L_x_874:
[----:B------:R-:W-:Y:S02]  /*31310*/  IMAD.MOV.U32 R13, RZ, RZ, R67 ;  /* 0x000000ffff0d7224 */ /* 0x000fe400078e0043 */
[----:B------:R-:W-:Y:S02]  /*31320*/  IMAD.MOV.U32 R12, RZ, RZ, R116 ;  /* 0x000000ffff0c7224 */ /* 0x000fe400078e0074 */
[----:B------:R-:W-:-:S07]  /*31330*/  IMAD.MOV.U32 R64, RZ, RZ, R14 ;  /* 0x000000ffff407224 */ /* 0x000fce00078e000e */
[----:B------:R-:W-:Y:S05]  /*31340*/  WARPSYNC.COLLECTIVE R15, `(.L_x_875) ;  /* 0x000000000f087348 */ /* 0x000fea0003c00000 */
[----:B------:R0:W1:Y:S02]  /*31350*/  SHFL.IDX P6, R14, R13, R12, R11 ;  /* 0x0000000c0d0e7389 */ /* 0x00006400000c000b */
[----:B01----:R-:W-:Y:S01]  /*31360*/  ENDCOLLECTIVE ;  /* 0x000000000000791b */ /* 0x003fe20003800000 */
.L_x_875:
[----:B------:R-:W-:Y:S01]  /*31370*/  MOV R13, R65 ;  /* 0x00000041000d7202 */ /* 0x000fe20000000f00 */
[----:B------:R-:W-:-:S07]  /*31380*/  IMAD.MOV.U32 R67, RZ, RZ, R14 ;  /* 0x000000ffff437224 */ /* 0x000fce00078e000e */
[----:B------:R-:W-:Y:S05]  /*31390*/  WARPSYNC.COLLECTIVE R15, `(.L_x_876) ;  /* 0x000000000f087348 */ /* 0x000fea0003c00000 */
[----:B------:R0:W1:Y:S02]  /*313a0*/  SHFL.IDX P6, R14, R13, R12, R11 ;  /* 0x0000000c0d0e7389 */ /* 0x00006400000c000b */
[----:B01----:R-:W-:Y:S01]  /*313b0*/  ENDCOLLECTIVE ;  /* 0x000000000000791b */ /* 0x003fe20003800000 */
.L_x_876:
[----:B------:R-:W-:Y:S02]  /*313c0*/  IMAD.MOV.U32 R13, RZ, RZ, R70 ;  /* 0x000000ffff0d7224 */ /* 0x000fe400078e0046 */
[----:B------:R-:W-:Y:S02]  /*313d0*/  IMAD.MOV.U32 R12, RZ, RZ, R0 ;  /* 0x000000ffff0c7224 */ /* 0x000fe400078e0000 */
[----:B------:R-:W-:-:S07]  /*313e0*/  IMAD.MOV.U32 R65, RZ, RZ, R14 ;  /* 0x000000ffff417224 */ /* 0x000fce00078e000e */
[----:B------:R-:W-:Y:S05]  /*313f0*/  WARPSYNC.COLLECTIVE R15, `(.L_x_877) ;  /* 0x000000000f087348 */ /* 0x000fea0003c00000 */
[----:B------:R0:W1:Y:S02]  /*31400*/  SHFL.IDX P6, R14, R13, R12, R11 ;  /* 0x0000000c0d0e7389 */ /* 0x00006400000c000b */
[----:B01----:R-:W-:Y:S01]  /*31410*/  ENDCOLLECTIVE ;  /* 0x000000000000791b */ /* 0x003fe20003800000 */
.L_x_877:
        /* <DEDUP_REMOVED lines=9> */
.L_x_878:
[----:B------:R-:W-:Y:S02]  /*314b0*/  IMAD.MOV.U32 R13, RZ, RZ, R71 ;  /* 0x000000ffff0d7224 */ /* 0x000fe400078e0047 */
[----:B------:R-:W-:Y:S01]  /*314c0*/  IMAD.MOV.U32 R12, RZ, RZ, R116 ;  /* 0x000000ffff0c7224 */ /* 0x000fe200078e0074 */
[----:B------:R-:W-:-:S07]  /*314d0*/  MOV R68, R14 ;  /* 0x0000000e00447202 */ /* 0x000fce0000000f00 */
[----:B------:R-:W-:Y:S05]  /*314e0*/  WARPSYNC.COLLECTIVE R15, `(.L_x_879) ;  /* 0x000000000f087348 */ /* 0x000fea0003c00000 */
[----:B------:R0:W1:Y:S02]  /*314f0*/  SHFL.IDX P6, R14, R13, R12, R11 ;  /* 0x0000000c0d0e7389 */ /* 0x00006400000c000b */
[----:B01----:R-:W-:Y:S01]  /*31500*/  ENDCOLLECTIVE ;  /* 0x000000000000791b */ /* 0x003fe20003800000 */
.L_x_879:
[----:B------:R-:W-:Y:S02]  /*31510*/  IMAD.MOV.U32 R13, RZ, RZ, R69 ;  /* 0x000000ffff0d7224 */ /* 0x000fe400078e0045 */
[----:B------:R-:W-:-:S07]  /*31520*/  IMAD.MOV.U32 R71, RZ, RZ, R14 ;  /* 0x000000ffff477224 */ /* 0x000fce00078e000e */
[----:B------:R-:W-:Y:S05]  /*31530*/  WARPSYNC.COLLECTIVE R15, `(.L_x_880) ;  /* 0x000000000f087348 */ /* 0x000fea0003c00000 */
[----:B------:R0:W1:Y:S02]  /*31540*/  SHFL.IDX P6, R14, R13, R12, R11 ;  /* 0x0000000c0d0e7389 */ /* 0x00006400000c000b */
[----:B01----:R-:W-:Y:S01]  /*31550*/  ENDCOLLECTIVE ;  /* 0x000000000000791b */ /* 0x003fe20003800000 */
.L_x_880:
[----:B------:R-:W-:Y:S01]  /*31560*/  MOV R13, R74 ;  /* 0x0000004a000d7202 */ /* 0x000fe20000000f00 */
[----:B------:R-:W-:Y:S02]  /*31570*/  IMAD.MOV.U32 R12, RZ, RZ, R0 ;  /* 0x000000ffff0c7224 */ /* 0x000fe400078e0000 */
[----:B------:R-:W-:-:S07]  /*31580*/  IMAD.MOV.U32 R69, RZ, RZ, R14 ;  /* 0x000000ffff457224 */ /* 0x000fce00078e000e */
[----:B------:R-:W-:Y:S05]  /*31590*/  WARPSYNC.COLLECTIVE R15, `(.L_x_881) ;  /* 0x000000000f087348 */ /* 0x000fea0003c00000 */
[----:B------:R0:W1:Y:S02]  /*315a0*/  SHFL.IDX P6, R14, R13, R12, R11 ;  /* 0x0000000c0d0e7389 */ /* 0x00006400000c000b */
[----:B01----:R-:W-:Y:S01]  /*315b0*/  ENDCOLLECTIVE ;  /* 0x000000000000791b */ /* 0x003fe20003800000 */
.L_x_881:
        /* <DEDUP_REMOVED lines=9> */
.L_x_882:
[----:B------:R-:W-:Y:S01]  /*31650*/  IMAD.MOV.U32 R13, RZ, RZ, R50 ;  /* 0x000000ffff0d7224 */ /* 0x000fe200078e0032 */
[----:B------:R-:W-:Y:S01]  /*31660*/  MOV R12, R116 ;  /* 0x00000074000c7202 */ /* 0x000fe20000000f00 */
[----:B------:R-:W-:-:S07]  /*31670*/  IMAD.MOV.U32 R72, RZ, RZ, R14 ;  /* 0x000000ffff487224 */ /* 0x000fce00078e000e */
[----:B------:R-:W-:Y:S05]  /*31680*/  WARPSYNC.COLLECTIVE R15, `(.L_x_883) ;  /* 0x000000000f087348 */ /* 0x000fea0003c00000 */
[----:B------:R0:W1:Y:S02]  /*31690*/  SHFL.IDX P6, R14, R13, R12, R11 ;  /* 0x0000000c0d0e7389 */ /* 0x00006400000c000b */
[----:B01----:R-:W-:Y:S01]  /*316a0*/  ENDCOLLECTIVE ;  /* 0x000000000000791b */ /* 0x003fe20003800000 */
.L_x_883:
[----:B------:R-:W-:Y:S02]  /*316b0*/  IMAD.MOV.U32 R13, RZ, RZ, R73 ;  /* 0x000000ffff0d7224 */ /* 0x000fe400078e0049 */
[----:B------:R-:W-:-:S07]  /*316c0*/  IMAD.MOV.U32 R50, RZ, RZ, R14 ;  /* 0x000000ffff327224 */ /* 0x000fce00078e000e */
[----:B------:R-:W-:Y:S05]  /*316d0*/  WARPSYNC.COLLECTIVE R15, `(.L_x_884) ;  /* 0x000000000f087348 */ /* 0x000fea0003c00000 */
[----:B------:R0:W1:Y:S02]  /*316e0*/  SHFL.IDX P6, R14, R13, R12, R11 ;  /* 0x0000000c0d0e7389 */ /* 0x00006400000c000b */
[----:B01----:R-:W-:Y:S01]  /*316f0*/  ENDCOLLECTIVE ;  /* 0x000000000000791b */ /* 0x003fe20003800000 */
.L_x_884:
[----:B------:R-:W-:Y:S02]  /*31700*/  IMAD.MOV.U32 R13, RZ, RZ, R80 ;  /* 0x000000ffff0d7224 */ /* 0x000fe400078e0050 */
[----:B------:R-:W-:Y:S02]  /*31710*/  IMAD.MOV.U32 R12, RZ, RZ, R0 ;  /* 0x000000ffff0c7224 */ /* 0x000fe400078e0000 */
[----:B------:R-:W-:-:S07]  /*31720*/  IMAD.MOV.U32 R73, RZ, RZ, R14 ;  /* 0x000000ffff497224 */ /* 0x000fce00078e000e */
[----:B------:R-:W-:Y:S05]  /*31730*/  WARPSYNC.COLLECTIVE R15, `(.L_x_885) ;  /* 0x000000000f087348 */ /* 0x000fea0003c00000 */
[----:B------:R0:W1:Y:S02]  /*31740*/  SHFL.IDX P6, R14, R13, R12, R11 ;  /* 0x0000000c0d0e7389 */ /* 0x00006400000c000b */
[----:B01----:R-:W-:Y:S01]  /*31750*/  ENDCOLLECTIVE ;  /* 0x000000000000791b */ /* 0x003fe20003800000 */
.L_x_885:
        /* <DEDUP_REMOVED lines=9> */
.L_x_886:
[----:B------:R-:W-:Y:S02]  /*317f0*/  IMAD.MOV.U32 R13, RZ, RZ, R48 ;  /* 0x000000ffff0d7224 */ /* 0x000fe400078e0030 */
[----:B------:R-:W-:Y:S02]  /*31800*/  IMAD.MOV.U32 R12, RZ, RZ, R116 ;  /* 0x000000ffff0c7224 */ /* 0x000fe400078e0074 */
[----:B------:R-:W-:-:S07]  /*31810*/  IMAD.MOV.U32 R76, RZ, RZ, R14 ;  /* 0x000000ffff4c7224 */ /* 0x000fce00078e000e */
[----:B------:R-:W-:Y:S05]  /*31820*/  WARPSYNC.COLLECTIVE R15, `(.L_x_887) ;  /* 0x000000000f087348 */ /* 0x000fea0003c00000 */
[----:B------:R0:W1:Y:S02]  /*31830*/  SHFL.IDX P6, R14, R13, R12, R11 ;  /* 0x0000000c0d0e7389 */ /* 0x00006400000c000b */
[----:B01----:R-:W-:Y:S01]  /*31840*/  ENDCOLLECTIVE ;  /* 0x000000000000791b */ /* 0x003fe20003800000 */
.L_x_887:
[----:B------:R-:W-:Y:S01]  /*31850*/  MOV R13, R77 ;  /* 0x0000004d000d7202 */ /* 0x000fe20000000f00 */
[----:B------:R-:W-:-:S07]  /*31860*/  IMAD.MOV.U32 R48, RZ, RZ, R14 ;  /* 0x000000ffff307224 */ /* 0x000fce00078e000e */
[----:B------:R-:W-:Y:S05]  /*31870*/  WARPSYNC.COLLECTIVE R15, `(.L_x_888) ;  /* 0x000000000f087348 */ /* 0x000fea0003c00000 */
[----:B------:R0:W1:Y:S02]  /*31880*/  SHFL.IDX P6, R14, R13, R12, R11 ;  /* 0x0000000c0d0e7389 */ /* 0x00006400000c000b */
[----:B01----:R-:W-:Y:S01]  /*31890*/  ENDCOLLECTIVE ;  /* 0x000000000000791b */ /* 0x003fe20003800000 */
.L_x_888:
[----:B------:R-:W-:Y:S02]  /*318a0*/  IMAD.MOV.U32 R13, RZ, RZ, R84 ;  /* 0x000000ffff0d7224 */ /* 0x000fe400078e0054 */
[----:B------:R-:W-:Y:S02]  /*318b0*/  IMAD.MOV.U32 R12, RZ, RZ, R0 ;  /* 0x000000ffff0c7224 */ /* 0x000fe400078e0000 */
[----:B------:R-:W-:-:S07]  /*318c0*/  IMAD.MOV.U32 R77, RZ, RZ, R14 ;  /* 0x000000ffff4d7224 */ /* 0x000fce00078e000e */
[----:B------:R-:W-:Y:S05]  /*318d0*/  WARPSYNC.COLLECTIVE R15, `(.L_x_889) ;  /* 0x000000000f087348 */ /* 0x000fea0003c00000 */
[----:B------:R0:W1:Y:S02]  /*318e0*/  SHFL.IDX P6, R14, R13, R12, R11 ;  /* 0x0000000c0d0e7389 */ /* 0x00006400000c000b */
[----:B01----:R-:W-:Y:S01]  /*318f0*/  ENDCOLLECTIVE ;  /* 0x000000000000791b */ /* 0x003fe20003800000 */
.L_x_889:
        /* <DEDUP_REMOVED lines=9> */
.L_x_890:
[----:B------:R-:W-:Y:S02]  /*31990*/  IMAD.MOV.U32 R13, RZ, RZ, R46 ;  /* 0x000000ffff0d7224 */ /* 0x000fe400078e002e */
[----:B------:R-:W-:Y:S01]  /*319a0*/  IMAD.MOV.U32 R12, RZ, RZ, R116 ;  /* 0x000000ffff0c7224 */ /* 0x000fe200078e0074 */
[----:B------:R-:W-:-:S07]  /*319b0*/  MOV R82, R14 ;  /* 0x0000000e00527202 */ /* 0x000fce0000000f00 */
[----:B------:R-:W-:Y:S05]  /*319c0*/  WARPSYNC.COLLECTIVE R15, `(.L_x_891) ;  /* 0x000000000f087348 */ /* 0x000fea0003c00000 */
[----:B------:R0:W1:Y:S02]  /*319d0*/  SHFL.IDX P6, R14, R13, R12, R11 ;  /* 0x0000000c0d0e7389 */ /* 0x00006400000c000b */
[----:B01----:R-:W-:Y:S01]  /*319e0*/  ENDCOLLECTIVE ;  /* 0x000000000000791b */ /* 0x003fe20003800000 */
.L_x_891:
[----:B------:R-:W-:Y:S02]  /*319f0*/  IMAD.MOV.U32 R13, RZ, RZ, R51 ;  /* 0x000000ffff0d7224 */ /* 0x000fe400078e0033 */
[----:B------:R-:W-:-:S07]  /*31a00*/  IMAD.MOV.U32 R46, RZ, RZ, R14 ;  /* 0x000000ffff2e7224 */ /* 0x000fce00078e000e */
[----:B------:R-:W-:Y:S05]  /*31a10*/  WARPSYNC.COLLECTIVE R15, `(.L_x_892) ;  /* 0x000000000f087348 */ /* 0x000fea0003c00000 */
[----:B------:R0:W1:Y:S02]  /*31a20*/  SHFL.IDX P6, R14, R13, R12, R11 ;  /* 0x0000000c0d0e7389 */ /* 0x00006400000c000b */
[----:B01----:R-:W-:Y:S01]  /*31a30*/  ENDCOLLECTIVE ;  /* 0x000000000000791b */ /* 0x003fe20003800000 */
.L_x_892:
        /* <DEDUP_REMOVED lines=8> */
.L_x_893:
[----:B------:R-:W-:Y:S02]  /*31ac0*/  IMAD.MOV.U32 R13, RZ, RZ, R86 ;  /* 0x000000ffff0d7224 */ /* 0x000fe400078e0056 */
[----:B------:R-:W-:-:S07]  /*31ad0*/  IMAD.MOV.U32 R88, RZ, RZ, R14 ;  /* 0x000000ffff587224 */ /* 0x000fce00078e000e */
[----:B------:R-:W-:Y:S05]  /*31ae0*/  WARPSYNC.COLLECTIVE R15, `(.L_x_894) ;  /* 0x000000000f087348 */ /* 0x000fea0003c00000 */
[----:B------:R0:W1:Y:S02]  /*31af0*/  SHFL.IDX P6, R14, R13, R12, R11 ;  /* 0x0000000c0d0e7389 */ /* 0x00006400000c000b */
[----:B01----:R-:W-:Y:S01]  /*31b00*/  ENDCOLLECTIVE ;  /* 0x000000000000791b */ /* 0x003fe20003800000 */
.L_x_894:
[----:B------:R-:W-:Y:S01]  /*31b10*/  IMAD.MOV.U32 R13, RZ, RZ, R44 ;  /* 0x000000ffff0d7224 */ /* 0x000fe200078e002c */
[----:B------:R-:W-:Y:S01]  /*31b20*/  MOV R12, R116 ;  /* 0x00000074000c7202 */ /* 0x000fe20000000f00 */
[----:B------:R-:W-:-:S07]  /*31b30*/  IMAD.MOV.U32 R86, RZ, RZ, R14 ;  /* 0x000000ffff567224 */ /* 0x000fce00078e000e */
[----:B------:R-:W-:Y:S05]  /*31b40*/  WARPSYNC.COLLECTIVE R15, `(.L_x_895) ;  /* 0x000000000f087348 */ /* 0x000fea0003c00000 */
[----:B------:R0:W1:Y:S02]  /*31b50*/  SHFL.IDX P6, R14, R13, R12, R11 ;  /* 0x0000000c0d0e7389 */ /* 0x00006400000c000b */
[----:B01----:R-:W-:Y:S01]  /*31b60*/  ENDCOLLECTIVE ;  /* 0x000000000000791b */ /* 0x003fe20003800000 */
.L_x_895:
[----:B------:R-:W-:Y:S02]  /*31b70*/  IMAD.MOV.U32 R13, RZ, RZ, R49 ;  /* 0x000000ffff0d7224 */ /* 0x000fe400078e0031 */
[----:B------:R-:W-:-:S07]  /*31b80*/  IMAD.MOV.U32 R44, RZ, RZ, R14 ;  /* 0x000000ffff2c7224 */ /* 0x000fce00078e000e */
[----:B------:R-:W-:Y:S05]  /*31b90*/  WARPSYNC.COLLECTIVE R15, `(.L_x_896) ;  /* 0x000000000f087348 */ /* 0x000fea0003c00000 */
[----:B------:R0:W1:Y:S02]  /*31ba0*/  SHFL.IDX P6, R14, R13, R12, R11 ;  /* 0x0000000c0d0e7389 */ /* 0x00006400000c000b */
[----:B01----:R-:W-:Y:S01]  /*31bb0*/  ENDCOLLECTIVE ;  /* 0x000000000000791b */ /* 0x003fe20003800000 */
.L_x_896:
[----:B------:R-:W-:Y:S02]  /*31bc0*/  IMAD.MOV.U32 R13, RZ, RZ, R92 ;  /* 0x000000ffff0d7224 */ /* 0x000fe400078e005c */
[----:B------:R-:W-:Y:S02]  /*31bd0*/  IMAD.MOV.U32 R12, RZ, RZ, R0 ;  /* 0x000000ffff0c7224 */ /* 0x000fe400078e0000 */
[----:B------:R-:W-:-:S07]  /*31be0*/  IMAD.MOV.U32 R49, RZ, RZ, R14 ;  /* 0x000000ffff317224 */ /* 0x000fce00078e000e */
[----:B------:R-:W-:Y:S05]  /*31bf0*/  WARPSYNC.COLLECTIVE R15, `(.L_x_897) ;  /* 0x000000000f087348 */ /* 0x000fea0003c00000 */
[----:B------:R0:W1:Y:S02]  /*31c00*/  SHFL.IDX P6, R14, R13, R12, R11 ;  /* 0x0000000c0d0e7389 */ /* 0x00006400000c000b */
[----:B01----:R-:W-:Y:S01]  /*31c10*/  ENDCOLLECTIVE ;  /* 0x000000000000791b */ /* 0x003fe20003800000 */
.L_x_897:
[----:B------:R-:W-:Y:S02]  /*31c20*/  SEL R85, R86, R49, P0 ;  /* 0x0000003156557207 */ /* 0x000fe40000000000 */
[----:B------:R-:W-:Y:S01]  /*31c30*/  SEL R86, R49, R86, P0 ;  /* 0x0000005631567207 */ /* 0x000fe20000000000 */
[----:B------:R-:W-:Y:S01]  /*31c40*/  IMAD.MOV.U32 R13, RZ, RZ, R90 ;  /* 0x000000ffff0d7224 */ /* 0x000fe200078e005a */
[----:B------:R-:W-:-:S07]  /*31c50*/  MOV R92, R14 ;  /* 0x0000000e005c7202 */ /* 0x000fce0000000f00 */
[----:B------:R-:W-:Y:S05]  /*31c60*/  WARPSYNC.COLLECTIVE R15, `(.L_x_898) ;  /* 0x000000000f087348 */ /* 0x000fea0003c00000 */
[----:B------:R0:W1:Y:S02]  /*31c70*/  SHFL.IDX P6, R14, R13, R12, R11 ;  /* 0x0000000c0d0e7389 */ /* 0x00006400000c000b */
[----:B01----:R-:W-:Y:S01]  /*31c80*/  ENDCOLLECTIVE ;  /* 0x000000000000791b */ /* 0x003fe20003800000 */
.L_x_898:
[----:B------:R-:W-:Y:S02]  /*31c90*/  IMAD.MOV.U32 R13, RZ, RZ, R42 ;  /* 0x000000ffff0d7224 */ /* 0x000fe400078e002a */
[----:B------:R-:W-:Y:S02]  /*31ca0*/  IMAD.MOV.U32 R12, RZ, RZ, R116 ;  /* 0x000000ffff0c7224 */ /* 0x000fe400078e0074 */
[----:B------:R-:W-:-:S07]  /*31cb0*/  IMAD.MOV.U32 R90, RZ, RZ, R14 ;  /* 0x000000ffff5a7224 */ /* 0x000fce00078e000e */
[----:B------:R-:W-:Y:S05]  /*31cc0*/  WARPSYNC.COLLECTIVE R15, `(.L_x_899) ;  /* 0x000000000f087348 */ /* 0x000fea0003c00000 */
[----:B------:R0:W1:Y:S02]  /*31cd0*/  SHFL.IDX P6, R14, R13, R12, R11 ;  /* 0x0000000c0d0e7389 */ /* 0x00006400000c000b */
[----:B01----:R-:W-:Y:S01]  /*31ce0*/  ENDCOLLECTIVE ;  /* 0x000000000000791b */ /* 0x003fe20003800000 */
.L_x_899:
[----:B------:R-:W-:Y:S01]  /*31cf0*/  MOV R13, R47 ;  /* 0x0000002f000d7202 */ /* 0x000fe20000000f00 */
[----:B------:R-:W-:-:S07]  /*31d00*/  IMAD.MOV.U32 R42, RZ, RZ, R14 ;  /* 0x000000ffff2a7224 */ /* 0x000fce00078e000e */
[----:B------:R-:W-:Y:S05]  /*31d10*/  WARPSYNC.COLLECTIVE R15, `(.L_x_900) ;  /* 0x000000000f087348 */ /* 0x000fea0003c00000 */
[----:B------:R0:W1:Y:S02]  /*31d20*/  SHFL.IDX P6, R14, R13, R12, R11 ;  /* 0x0000000c0d0e7389 */ /* 0x00006400000c000b */
[----:B01----:R-:W-:Y:S01]  /*31d30*/  ENDCOLLECTIVE ;  /* 0x000000000000791b */ /* 0x003fe20003800000 */
.L_x_900:
[----:B------:R-:W-:Y:S02]  /*31d40*/  SEL R91, R92, R42, P0 ;  /* 0x0000002a5c5b7207 */ /* 0x000fe40000000000 */
[----:B------:R-:W-:Y:S01]  /*31d50*/  SEL R92, R42, R92, P0 ;  /* 0x0000005c2a5c7207 */ /* 0x000fe20000000000 */
[----:B------:R-:W-:Y:S02]  /*31d60*/  IMAD.MOV.U32 R13, RZ, RZ, R96 ;  /* 0x000000ffff0d7224 */ /* 0x000fe400078e0060 */
[----:B------:R-:W-:Y:S02]  /*31d70*/  IMAD.MOV.U32 R12, RZ, RZ, R0 ;  /* 0x000000ffff0c7224 */ /* 0x000fe400078e0000 */
[----:B------:R-:W-:-:S07]  /*31d80*/  IMAD.MOV.U32 R47, RZ, RZ, R14 ;  /* 0x000000ffff2f7224 */ /* 0x000fce00078e000e */
[----:B------:R-:W-:Y:S05]  /*31d90*/  WARPSYNC.COLLECTIVE R15, `(.L_x_901) ;  /* 0x000000000f087348 */ /* 0x000fea0003c00000 */
[----:B------:R0:W1:Y:S02]  /*31da0*/  SHFL.IDX P6, R14, R13, R12, R11 ;  /* 0x0000000c0d0e7389 */ /* 0x00006400000c000b */
[----:B01----:R-:W-:Y:S01]  /*31db0*/  ENDCOLLECTIVE ;  /* 0x000000000000791b */ /* 0x003fe20003800000 */
.L_x_901:
[----:B------:R-:W-:Y:S02]  /*31dc0*/  SEL R89, R90, R47, P0 ;  /* 0x0000002f5a597207 */ /* 0x000fe40000000000 */
[----:B------:R-:W-:Y:S01]  /*31dd0*/  SEL R90, R47, R90, P0 ;  /* 0x0000005a2f5a7207 */ /* 0x000fe20000000000 */
[----:B------:R-:W-:Y:S02]  /*31de0*/  IMAD.MOV.U32 R13, RZ, RZ, R94 ;  /* 0x000000ffff0d7224 */ /* 0x000fe400078e005e */
[----:B------:R-:W-:-:S07]  /*31df0*/  IMAD.MOV.U32 R96, RZ, RZ, R14 ;  /* 0x000000ffff607224 */ /* 0x000fce00078e000e */
[----:B------:R-:W-:Y:S05]  /*31e00*/  WARPSYNC.COLLECTIVE R15, `(.L_x_902) ;  /* 0x000000000f087348 */ /* 0x000fea0003c00000 */
[----:B------:R0:W1:Y:S02]  /*31e10*/  SHFL.IDX P6, R14, R13, R12, R11 ;  /* 0x0000000c0d0e7389 */ /* 0x00006400000c000b */
[----:B01----:R-:W-:Y:S01]  /*31e20*/  ENDCOLLECTIVE ;  /* 0x000000000000791b */ /* 0x003fe20003800000 */
.L_x_902:
[----:B------:R-:W-:Y:S02]  /*31e30*/  IMAD.MOV.U32 R13, RZ, RZ, R40 ;  /* 0x000000ffff0d7224 */ /* 0x000fe400078e0028 */
[----:B------:R-:W-:Y:S01]  /*31e40*/  IMAD.MOV.U32 R12, RZ, RZ, R116 ;  /* 0x000000ffff0c7224 */ /* 0x000fe200078e0074 */
[----:B------:R-:W-:-:S07]  /*31e50*/  MOV R94, R14 ;  /* 0x0000000e005e7202 */ /* 0x000fce0000000f00 */
[----:B------:R-:W-:Y:S05]  /*31e60*/  WARPSYNC.COLLECTIVE R15, `(.L_x_903) ;  /* 0x000000000f087348 */ /* 0x000fea0003c00000 */
[----:B------:R0:W1:Y:S02]  /*31e70*/  SHFL.IDX P6, R14, R13, R12, R11 ;  /* 0x0000000c0d0e7389 */ /* 0x00006400000c000b */
[----:B01----:R-:W-:Y:S01]  /*31e80*/  ENDCOLLECTIVE ;  /* 0x000000000000791b */ /* 0x003fe20003800000 */
.L_x_903:
[----:B------:R-:W-:Y:S02]  /*31e90*/  IMAD.MOV.U32 R13, RZ, RZ, R45 ;  /* 0x000000ffff0d7224 */ /* 0x000fe400078e002d */
[----:B------:R-:W-:-:S07]  /*31ea0*/  IMAD.MOV.U32 R40, RZ, RZ, R14 ;  /* 0x000000ffff287224 */ /* 0x000fce00078e000e */
[----:B------:R-:W-:Y:S05]  /*31eb0*/  WARPSYNC.COLLECTIVE R15, `(.L_x_904) ;  /* 0x000000000f087348 */ /* 0x000fea0003c00000 */
[----:B------:R0:W1:Y:S02]  /*31ec0*/  SHFL.IDX P6, R14, R13, R12, R11 ;  /* 0x0000000c0d0e7389 */ /* 0x00006400000c000b */
[----:B01----:R-:W-:Y:S01]  /*31ed0*/  ENDCOLLECTIVE ;  /* 0x000000000000791b */ /* 0x003fe20003800000 */
.L_x_904:
        /* <DEDUP_REMOVED lines=8> */
.L_x_905:
[----:B------:R-:W-:Y:S02]  /*31f60*/  SEL R93, R94, R45, P0 ;  /* 0x0000002d5e5d7207 */ /* 0x000fe40000000000 */
[----:B------:R-:W-:Y:S01]  /*31f70*/  SEL R94, R45, R94, P0 ;  /* 0x0000005e2d5e7207 */ /* 0x000fe20000000000 */
[----:B------:R-:W-:Y:S02]  /*31f80*/  IMAD.MOV.U32 R13, RZ, RZ, R98 ;  /* 0x000000ffff0d7224 */ /* 0x000fe400078e0062 */
[----:B------:R-:W-:-:S07]  /*31f90*/  IMAD.MOV.U32 R100, RZ, RZ, R14 ;  /* 0x000000ffff647224 */ /* 0x000fce00078e000e */
[----:B------:R-:W-:Y:S05]  /*31fa0*/  WARPSYNC.COLLECTIVE R15, `(.L_x_906) ;  /* 0x000000000f087348 */ /* 0x000fea0003c00000 */
[----:B------:R0:W1:Y:S02]  /*31fb0*/  SHFL.IDX P6, R14, R13, R12, R11 ;  /* 0x0000000c0d0e7389 */ /* 0x00006400000c000b */
[----:B01----:R-:W-:Y:S01]  /*31fc0*/  ENDCOLLECTIVE ;  /* 0x000000000000791b */ /* 0x003fe20003800000 */
.L_x_906:
[----:B------:R-:W-:Y:S01]  /*31fd0*/  IMAD.MOV.U32 R13, RZ, RZ, R38 ;  /* 0x000000ffff0d7224 */ /* 0x000fe200078e0026 */
[----:B------:R-:W-:Y:S01]  /*31fe0*/  MOV R12, R116 ;  /* 0x00000074000c7202 */ /* 0x000fe20000000f00 */
[----:B------:R-:W-:-:S07]  /*31ff0*/  IMAD.MOV.U32 R98, RZ, RZ, R14 ;  /* 0x000000ffff627224 */ /* 0x000fce00078e000e */
[----:B------:R-:W-:Y:S05]  /*32000*/  WARPSYNC.COLLECTIVE R15, `(.L_x_907) ;  /* 0x000000000f087348 */ /* 0x000fea0003c00000 */
[----:B------:R0:W1:Y:S02]  /*32010*/  SHFL.IDX P6, R14, R13, R12, R11 ;  /* 0x0000000c0d0e7389 */ /* 0x00006400000c000b */
[----:B01----:R-:W-:Y:S01]  /*32020*/  ENDCOLLECTIVE ;  /* 0x000000000000791b */ /* 0x003fe20003800000 */
.L_x_907:
[----:B------:R-:W-:Y:S02]  /*32030*/  IMAD.MOV.U32 R13, RZ, RZ, R43 ;  /* 0x000000ffff0d7224 */ /* 0x000fe400078e002b */
[----:B------:R-:W-:-:S07]  /*32040*/  IMAD.MOV.U32 R38, RZ, RZ, R14 ;  /* 0x000000ffff267224 */ /* 0x000fce00078e000e */
[----:B------:R-:W-:Y:S05]  /*32050*/  WARPSYNC.COLLECTIVE R15, `(.L_x_908) ;  /* 0x000000000f087348 */ /* 0x000fea0003c00000 */
[----:B------:R0:W1:Y:S02]  /*32060*/  SHFL.IDX P6, R14, R13, R12, R11 ;  /* 0x0000000c0d0e7389 */ /* 0x00006400000c000b */
[----:B01----:R-:W-:Y:S01]  /*32070*/  ENDCOLLECTIVE ;  /* 0x000000000000791b */ /* 0x003fe20003800000 */
.L_x_908:
        /* <DEDUP_REMOVED lines=8> */
.L_x_909:
[----:B------:R-:W-:Y:S02]  /*32100*/  SEL R97, R98, R43, P0 ;  /* 0x0000002b62617207 */ /* 0x000fe40000000000 */
[----:B------:R-:W-:Y:S01]  /*32110*/  SEL R98, R43, R98, P0 ;  /* 0x000000622b627207 */ /* 0x000fe20000000000 */
[----:B------:R-:W-:Y:S01]  /*32120*/  IMAD.MOV.U32 R13, RZ, RZ, R102 ;  /* 0x000000ffff0d7224 */ /* 0x000fe200078e0066 */
[----:B------:R-:W-:-:S07]  /*32130*/  MOV R104, R14 ;  /* 0x0000000e00687202 */ /* 0x000fce0000000f00 */
[----:B------:R-:W-:Y:S05]  /*32140*/  WARPSYNC.COLLECTIVE R15, `(.L_x_910) ;  /* 0x000000000f087348 */ /* 0x000fea0003c00000 */
[----:B------:R0:W1:Y:S02]  /*32150*/  SHFL.IDX P6, R14, R13, R12, R11 ;  /* 0x0000000c0d0e7389 */ /* 0x00006400000c000b */
[----:B01----:R-:W-:Y:S01]  /*32160*/  ENDCOLLECTIVE ;  /* 0x000000000000791b */ /* 0x003fe20003800000 */
.L_x_910:
[----:B------:R-:W-:Y:S02]  /*32170*/  IMAD.MOV.U32 R13, RZ, RZ, R37 ;  /* 0x000000ffff0d7224 */ /* 0x000fe400078e0025 */
[----:B------:R-:W-:Y:S02]  /*32180*/  IMAD.MOV.U32 R12, RZ, RZ, R116 ;  /* 0x000000ffff0c7224 */ /* 0x000fe400078e0074 */
[----:B------:R-:W-:-:S07]  /*32190*/  IMAD.MOV.U32 R102, RZ, RZ, R14 ;  /* 0x000000ffff667224 */ /* 0x000fce00078e000e */
[----:B------:R-:W-:Y:S05]  /*321a0*/  WARPSYNC.COLLECTIVE R15, `(.L_x_911) ;  /* 0x000000000f087348 */ /* 0x000fea0003c00000 */
[----:B------:R0:W1:Y:S02]  /*321b0*/  SHFL.IDX P6, R14, R13, R12, R11 ;  /* 0x0000000c0d0e7389 */ /* 0x00006400000c000b */
[----:B01----:R-:W-:Y:S01]  /*321c0*/  ENDCOLLECTIVE ;  /* 0x000000000000791b */ /* 0x003fe20003800000 */
.L_x_911:
[----:B------:R-:W-:Y:S01]  /*321d0*/  MOV R13, R41 ;  /* 0x00000029000d7202 */ /* 0x000fe20000000f00 */
[----:B------:R-:W-:-:S07]  /*321e0*/  IMAD.MOV.U32 R37, RZ, RZ, R14 ;  /* 0x000000ffff257224 */ /* 0x000fce00078e000e */
[----:B------:R-:W-:Y:S05]  /*321f0*/  WARPSYNC.COLLECTIVE R15, `(.L_x_912) ;  /* 0x000000000f087348 */ /* 0x000fea0003c00000 */
[----:B------:R0:W1:Y:S02]  /*32200*/  SHFL.IDX P6, R14, R13, R12, R11 ;  /* 0x0000000c0d0e7389 */ /* 0x00006400000c000b */
[----:B01----:R-:W-:Y:S01]  /*32210*/  ENDCOLLECTIVE ;  /* 0x000000000000791b */ /* 0x003fe20003800000 */
.L_x_912:
        /* <DEDUP_REMOVED lines=8> */
.L_x_913:
[----:B------:R-:W-:Y:S02]  /*322a0*/  SEL R101, R102, R41, P0 ;  /* 0x0000002966657207 */ /* 0x000fe40000000000 */
[----:B------:R-:W-:Y:S01]  /*322b0*/  SEL R102, R41, R102, P0 ;  /* 0x0000006629667207 */ /* 0x000fe20000000000 */
[----:B------:R-:W-:Y:S02]  /*322c0*/  IMAD.MOV.U32 R13, RZ, RZ, R106 ;  /* 0x000000ffff0d7224 */ /* 0x000fe400078e006a */
[----:B------:R-:W-:-:S07]  /*322d0*/  IMAD.MOV.U32 R108, RZ, RZ, R14 ;  /* 0x000000ffff6c7224 */ /* 0x000fce00078e000e */
[----:B------:R-:W-:Y:S05]  /*322e0*/  WARPSYNC.COLLECTIVE R15, `(.L_x_914) ;  /* 0x000000000f087348 */ /* 0x000fea0003c00000 */
[----:B------:R0:W1:Y:S02]  /*322f0*/  SHFL.IDX P6, R14, R13, R12, R11 ;  /* 0x0000000c0d0e7389 */ /* 0x00006400000c000b */
[----:B01----:R-:W-:Y:S01]  /*32300*/  ENDCOLLECTIVE ;  /* 0x000000000000791b */ /* 0x003fe20003800000 */
.L_x_914:
[----:B------:R-:W-:Y:S02]  /*32310*/  IMAD.MOV.U32 R13, RZ, RZ, R36 ;  /* 0x000000ffff0d7224 */ /* 0x000fe400078e0024 */
[----:B------:R-:W-:Y:S01]  /*32320*/  IMAD.MOV.U32 R12, RZ, RZ, R116 ;  /* 0x000000ffff0c7224 */ /* 0x000fe200078e0074 */
[----:B------:R-:W-:-:S07]  /*32330*/  MOV R106, R14 ;  /* 0x0000000e006a7202 */ /* 0x000fce0000000f00 */
[----:B------:R-:W-:Y:S05]  /*32340*/  WARPSYNC.COLLECTIVE R15, `(.L_x_915) ;  /* 0x000000000f087348 */ /* 0x000fea0003c00000 */
[----:B------:R0:W1:Y:S02]  /*32350*/  SHFL.IDX P6, R14, R13, R12, R11 ;  /* 0x0000000c0d0e7389 */ /* 0x00006400000c000b */
[----:B01----:R-:W-:Y:S01]  /*32360*/  ENDCOLLECTIVE ;  /* 0x000000000000791b */ /* 0x003fe20003800000 */
.L_x_915:
[----:B------:R-:W-:Y:S02]  /*32370*/  IMAD.MOV.U32 R13, RZ, RZ, R39 ;  /* 0x000000ffff0d7224 */ /* 0x000fe400078e0027 */
[----:B------:R-:W-:-:S07]  /*32380*/  IMAD.MOV.U32 R36, RZ, RZ, R14 ;  /* 0x000000ffff247224 */ /* 0x000fce00078e000e */
[----:B------:R-:W-:Y:S05]  /*32390*/  WARPSYNC.COLLECTIVE R15, `(.L_x_916) ;  /* 0x000000000f087348 */ /* 0x000fea0003c00000 */
[----:B------:R0:W1:Y:S02]  /*323a0*/  SHFL.IDX P6, R14, R13, R12, R11 ;  /* 0x0000000c0d0e7389 */ /* 0x00006400000c000b */
[----:B01----:R-:W-:Y:S01]  /*323b0*/  ENDCOLLECTIVE ;  /* 0x000000000000791b */ /* 0x003fe20003800000 */
.L_x_916:
[----:B------:R-:W-:Y:S02]  /*323c0*/  SEL R107, R108, R36, P0 ;  /* 0x000000246c6b7207 */ /* 0x000fe40000000000 */
[----:B------:R-:W-:Y:S02]  /*323d0*/  SEL R108, R36, R108, P0 ;  /* 0x0000006c246c7207 */ /* 0x000fe40000000000 */
[----:B------:R-:W-:Y:S01]  /*323e0*/  MOV R13, R111 ;  /* 0x0000006f000d7202 */ /* 0x000fe20000000f00 */
[----:B------:R-:W-:Y:S01]  /*323f0*/  IMAD.MOV.U32 R12, RZ, RZ, R0 ;  /* 0x000000ffff0c7224 */ /* 0x000fe200078e0000 */
[----:B------:R-:W-:Y:S02]  /*32400*/  SEL R0, R110, R2, P0 ;  /* 0x000000026e007207 */ /* 0x000fe40000000000 */
[----:B------:R-:W-:Y:S02]  /*32410*/  SEL R110, R2, R110, P0 ;  /* 0x0000006e026e7207 */ /* 0x000fe40000000000 */
[----:B------:R-:W-:-:S02]  /*32420*/  SEL R2, R109, R87, P0 ;  /* 0x000000576d027207 */ /* 0x000fc40000000000 */
[----:B------:R-:W-:Y:S01]  /*32430*/  SEL R109, R87, R109, P0 ;  /* 0x0000006d576d7207 */ /* 0x000fe20000000000 */
[----:B------:R-:W-:Y:S01]  /*32440*/  IMAD.MOV.U32 R39, RZ, RZ, R14 ;  /* 0x000000ffff277224 */ /* 0x000fe200078e000e */
[----:B------:R-:W-:-:S07]  /*32450*/  SEL R87, R88, R44, P0 ;  /* 0x0000002c58577207 */ /* 0x000fce0000000000 */
[----:B------:R-:W-:Y:S05]  /*32460*/  WARPSYNC.COLLECTIVE R15, `(.L_x_917) ;  /* 0x000000000f087348 */ /* 0x000fea0003c00000 */
[----:B------:R0:W1:Y:S02]  /*32470*/  SHFL.IDX P6, R14, R13, R12, R11 ;  /* 0x0000000c0d0e7389 */ /* 0x00006400000c000b */
[----:B01----:R-:W-:Y:S01]  /*32480*/  ENDCOLLECTIVE ;  /* 0x000000000000791b */ /* 0x003fe20003800000 */
.L_x_917:
        /* <DEDUP_REMOVED lines=8> */
.L_x_918:
[----:B------:R-:W-:Y:S01]  /*32510*/  IMAD.MOV.U32 R13, RZ, RZ, R123 ;  /* 0x000000ffff0d7224 */ /* 0x000fe200078e007b */
[----:B------:R-:W-:Y:S02]  /*32520*/  MOV R12, R116 ;  /* 0x00000074000c7202 */ /* 0x000fe40000000f00 */
[----:B------:R-:W-:Y:S02]  /*32530*/  SEL R116, R118, R81, P0 ;  /* 0x0000005176747207 */ /* 0x000fe40000000000 */
[----:B------:R-:W-:Y:S02]  /*32540*/  SEL R118, R81, R118, P0 ;  /* 0x0000007651767207 */ /* 0x000fe40000000000 */
[----:B------:R-:W-:Y:S02]  /*32550*/  SEL R81, R82, R51, P0 ;  /* 0x0000003352517207 */ /* 0x000fe40000000000 */
[----:B------:R-:W-:Y:S01]  /*32560*/  SEL R82, R51, R82, P0 ;  /* 0x0000005233527207 */ /* 0x000fe20000000000 */
[----:B------:R-:W-:-:S07]  /*32570*/  IMAD.MOV.U32 R124, RZ, RZ, R14 ;  /* 0x000000ffff7c7224 */ /* 0x000fce00078e000e */
[----:B------:R-:W-:Y:S05]  /*32580*/  WARPSYNC.COLLECTIVE R15, `(.L_x_919) ;  /* 0x000000000f087348 */ /* 0x000fea0003c00000 */
[----:B------:R0:W1:Y:S02]  /*32590*/  SHFL.IDX P6, R14, R13, R12, R11 ;  /* 0x0000000c0d0e7389 */ /* 0x00006400000c000b */
[----:B01----:R-:W-:Y:S01]  /*325a0*/  ENDCOLLECTIVE ;  /* 0x000000000000791b */ /* 0x003fe20003800000 */
.L_x_919:
[----:B------:R-:W-:Y:S02]  /*325b0*/  IMAD.MOV.U32 R13, RZ, RZ, R149 ;  /* 0x000000ffff0d7224 */ /* 0x000fe400078e0095 */
[----:B------:R-:W-:-:S07]  /*325c0*/  IMAD.MOV.U32 R123, RZ, RZ, R14 ;  /* 0x000000ffff7b7224 */ /* 0x000fce00078e000e */
[----:B------:R-:W-:Y:S05]  /*325d0*/  WARPSYNC.COLLECTIVE R15, `(.L_x_920) ;  /* 0x000000000f087348 */ /* 0x000fea0003c00000 */
[----:B------:R0:W1:Y:S02]  /*325e0*/  SHFL.IDX P6, R14, R13, R12, R11 ;  /* 0x0000000c0d0e7389 */ /* 0x00006400000c000b */
[----:B01----:R-:W-:Y:S01]  /*325f0*/  ENDCOLLECTIVE ;  /* 0x000000000000791b */ /* 0x003fe20003800000 */
.L_x_920:
[----:B------:R-:W-:Y:S01]  /*32600*/  IMAD.MOV.U32 R11, RZ, RZ, R14 ;  /* 0x000000ffff0b7224 */ /* 0x000fe200078e000e */
[----:B------:R-:W-:Y:S06]  /*32610*/  BRA `(.L_x_921) ;  /* 0xfffffef800487947 */ /* 0x000fec000383ffff */
.L_x_607:
[----:B------:R-:W-:Y:S01]  /*32620*/  IMAD.MOV.U32 R13, RZ, RZ, R21 ;  /* 0x000000ffff0d7224 */ /* 0x000fe200078e0015 */
[----:B------:R-:W-:Y:S01]  /*32630*/  MOV R12, RZ ;  /* 0x000000ff000c7202 */ /* 0x000fe20000000f00 */
[----:B------:R-:W-:Y:S02]  /*32640*/  IMAD.MOV.U32 R11, RZ, RZ, 0x181f ;  /* 0x0000181fff0b7424 */ /* 0x000fe400078e00ff */
[----:B------:R-:W-:-:S07]  /*32650*/  IMAD.MOV.U32 R15, RZ, RZ, -0x1 ;  /* 0xffffffffff0f7424 */ /* 0x000fce00078e00ff */
[----:B-----5:R-:W-:Y:S05]  /*32660*/  WARPSYNC.COLLECTIVE R15, `(.L_x_922) ;  /* 0x000000000f087348 */ /* 0x020fea0003c00000 */
[----:B------:R0:W1:Y:S02]  /*32670*/  SHFL.IDX P6, R14, R13, R12, R11 ;  /* 0x0000000c0d0e7389 */ /* 0x00006400000c000b */
[----:B01---5:R-:W-:Y:S01]  /*32680*/  ENDCOLLECTIVE ;  /* 0x000000000000791b */ /* 0x023fe20003800000 */
.L_x_922:
[----:B------:R-:W-:Y:S02]  /*32690*/  IMAD.MOV.U32 R13, RZ, RZ, R20 ;  /* 0x000000ffff0d7224 */ /* 0x000fe400078e0014 */
[----:B------:R-:W-:-:S07]  /*326a0*/  IMAD.MOV.U32 R0, RZ, RZ, R14 ;  /* 0x000000ffff007224 */ /* 0x000fce00078e000e */
[----:B------:R-:W-:Y:S05]  /*326b0*/  WARPSYNC.COLLECTIVE R15, `(.L_x_923) ;  /* 0x000000000f087348 */ /* 0x000fea0003c00000 */
[----:B------:R0:W1:Y:S02]  /*326c0*/  SHFL.IDX P6, R14, R13, R12, R11 ;  /* 0x0000000c0d0e7389 */ /* 0x00006400000c000b */
[----:B01----:R-:W-:Y:S01]  /*326d0*/  ENDCOLLECTIVE ;  /* 0x000000000000791b */ /* 0x003fe20003800000 */
.L_x_923:
[----:B------:R-:W-:Y:S05]  /*326e0*/  BRA `(.L_x_924) ;  /* 0xffffff0800947947 */ /* 0x000fea000383ffff */
.L_x_610:
[----:B------:R-:W-:Y:S01]  /*326f0*/  BSSY B1, `(.L_x_925) ;  /* 0x0000008000017945 */ /* 0x000fe20003800000 */
[----:B------:R-:W-:Y:S01]  /*32700*/  IMAD.MOV.U32 R13, RZ, RZ, R21 ;  /* 0x000000ffff0d7224 */ /* 0x000fe200078e0015 */
[----:B------:R-:W-:Y:S01]  /*32710*/  MOV R12, 0x1 ;  /* 0x00000001000c7802 */ /* 0x000fe20000000f00 */
[----:B------:R-:W-:Y:S02]  /*32720*/  IMAD.MOV.U32 R11, RZ, RZ, 0x181f ;  /* 0x0000181fff0b7424 */ /* 0x000fe400078e00ff */
[----:B------:R-:W-:-:S07]  /*32730*/  IMAD.MOV.U32 R15, RZ, RZ, -0x1 ;  /* 0xffffffffff0f7424 */ /* 0x000fce00078e00ff */
[----:B012---:R-:W-:Y:S05]  /*32740*/  WARPSYNC.COLLECTIVE R15, `(.L_x_926) ;  /* 0x000000000f087348 */ /* 0x007fea0003c00000 */
[----:B--2---:R2:W3:Y:S02]  /*32750*/  SHFL.IDX P6, R14, R13, R12, R11 ;  /* 0x0000000c0d0e7389 */ /* 0x0044e400000c000b */
[----:B0123--:R-:W-:Y:S01]  /*32760*/  ENDCOLLECTIVE ;  /* 0x000000000000791b */ /* 0x00ffe20003800000 */
.L_x_926:
[----:B------:R-:W-:Y:S05]  /*32770*/  BSYNC B1 ;  /* 0x0000000000017941 */ /* 0x000fea0003800000 */
.L_x_925:
        /* <DEDUP_REMOVED lines=8> */
.L_x_927:
[----:B------:R-:W-:Y:S05]  /*32800*/  BRA `(.L_x_928) ;  /* 0xffffff0800bc7947 */ /* 0x000fea000383ffff */
.L_x_613:
[----:B------:R-:W-:Y:S01]  /*32810*/  BSSY B1, `(.L_x_929) ;  /* 0x0000008000017945 */ /* 0x000fe20003800000 */
[----:B------:R-:W-:Y:S02]  /*32820*/  IMAD.MOV.U32 R13, RZ, RZ, R21 ;  /* 0x000000ffff0d7224 */ /* 0x000fe400078e0015 */
[----:B------:R-:W-:Y:S02]  /*32830*/  IMAD.MOV.U32 R12, RZ, RZ, 0x2 ;  /* 0x00000002ff0c7424 */ /* 0x000fe400078e00ff */
[----:B------:R-:W-:Y:S02]  /*32840*/  IMAD.MOV.U32 R11, RZ, RZ, 0x181f ;  /* 0x0000181fff0b7424 */ /* 0x000fe400078e00ff */
[----:B----4-:R-:W-:-:S07]  /*32850*/  IMAD.MOV.U32 R15, RZ, RZ, -0x1 ;  /* 0xffffffffff0f7424 */ /* 0x010fce00078e00ff */
[----:B0123--:R-:W-:Y:S05]  /*32860*/  WARPSYNC.COLLECTIVE R15, `(.L_x_930) ;  /* 0x000000000f087348 */ /* 0x00ffea0003c00000 */
[----:B--2---:R2:W4:Y:S02]  /*32870*/  SHFL.IDX P6, R14, R13, R12, R11 ;  /* 0x0000000c0d0e7389 */ /* 0x00452400000c000b */
[----:B01234-:R-:W-:Y:S01]  /*32880*/  ENDCOLLECTIVE ;  /* 0x000000000000791b */ /* 0x01ffe20003800000 */
.L_x_930:
[----:B------:R-:W-:Y:S05]  /*32890*/  BSYNC B1 ;  /* 0x0000000000017941 */ /* 0x000fea0003800000 */
.L_x_929:
        /* <DEDUP_REMOVED lines=8> */
.L_x_931:
[----:B------:R-:W-:Y:S05]  /*32920*/  BRA `(.L_x_932) ;  /* 0xffffff0800cc7947 */ /* 0x000fea000383ffff */
.L_x_616:
[----:B------:R-:W-:Y:S01]  /*32930*/  BSSY B1, `(.L_x_933) ;  /* 0x0000008000017945 */ /* 0x000fe20003800000 */
[----:B------:R-:W-:Y:S01]  /*32940*/  IMAD.MOV.U32 R13, RZ, RZ, R21 ;  /* 0x000000ffff0d7224 */ /* 0x000fe200078e0015 */
[----:B------:R-:W-:Y:S01]  /*32950*/  MOV R12, 0x3 ;  /* 0x00000003000c7802 */ /* 0x000fe20000000f00 */
[----:B------:R-:W-:Y:S02]  /*32960*/  IMAD.MOV.U32 R11, RZ, RZ, 0x181f ;  /* 0x0000181fff0b7424 */ /* 0x000fe400078e00ff */
[----:B----4-:R-:W-:-:S07]  /*32970*/  IMAD.MOV.U32 R15, RZ, RZ, -0x1 ;  /* 0xffffffffff0f7424 */ /* 0x010fce00078e00ff */
[----:B0123--:R-:W-:Y:S05]  /*32980*/  WARPSYNC.COLLECTIVE R15, `(.L_x_934) ;  /* 0x000000000f087348 */ /* 0x00ffea0003c00000 */
[----:B--2---:R2:W4:Y:S02]  /*32990*/  SHFL.IDX P6, R14, R13, R12, R11 ;  /* 0x0000000c0d0e7389 */ /* 0x00452400000c000b */
[----:B01234-:R-:W-:Y:S01]  /*329a0*/  ENDCOLLECTIVE ;  /* 0x000000000000791b */ /* 0x01ffe20003800000 */
.L_x_934:
[----:B------:R-:W-:Y:S05]  /*329b0*/  BSYNC B1 ;  /* 0x0000000000017941 */ /* 0x000fea0003800000 */
.L_x_933:
        /* <DEDUP_REMOVED lines=8> */
.L_x_935:
[----:B------:R-:W-:Y:S05]  /*32a40*/  BRA `(.L_x_936) ;  /* 0xffffff0800dc7947 */ /* 0x000fea000383ffff */
.L_x_618:
[----:B------:R-:W-:Y:S02]  /*32a50*/  IMAD.MOV.U32 R13, RZ, RZ, R41 ;  /* 0x000000ffff0d7224 */ /* 0x000fe400078e0029 */
[----:B------:R-:W-:Y:S02]  /*32a60*/  IMAD.MOV.U32 R12, RZ, RZ, RZ ;  /* 0x000000ffff0c7224 */ /* 0x000fe400078e00ff */
[----:B------:R-:W-:Y:S02]  /*32a70*/  IMAD.MOV.U32 R11, RZ, RZ, 0x1c1f ;  /* 0x00001c1fff0b7424 */ /* 0x000fe400078e00ff */
[----:B------:R-:W-:-:S07]  /*32a80*/  IMAD.MOV.U32 R15, RZ, RZ, -0x1 ;  /* 0xffffffffff0f7424 */ /* 0x000fce00078e00ff */
[----:B------:R-:W-:Y:S05]  /*32a90*/  WARPSYNC.COLLECTIVE R15, `(.L_x_937) ;  /* 0x000000000f087348 */ /* 0x000fea0003c00000 */
[----:B------:R0:W1:Y:S02]  /*32aa0*/  SHFL.IDX P6, R14, R13, R12, R11 ;  /* 0x0000000c0d0e7389 */ /* 0x00006400000c000b */
[----:B01----:R-:W-:Y:S01]  /*32ab0*/  ENDCOLLECTIVE ;  /* 0x000000000000791b */ /* 0x003fe20003800000 */
.L_x_937:
[----:B------:R-:W-:Y:S01]  /*32ac0*/  IMAD.MOV.U32 R13, RZ, RZ, R40 ;  /* 0x000000ffff0d7224 */ /* 0x000fe200078e0028 */
[----:B------:R-:W-:-:S07]  /*32ad0*/  MOV R42, R14 ;  /* 0x0000000e002a7202 */ /* 0x000fce0000000f00 */
[----:B------:R-:W-:Y:S05]  /*32ae0*/  WARPSYNC.COLLECTIVE R15, `(.L_x_938) ;  /* 0x000000000f087348 */ /* 0x000fea0003c00000 */
[----:B------:R0:W1:Y:S02]  /*32af0*/  SHFL.IDX P6, R14, R13, R12, R11 ;  /* 0x0000000c0d0e7389 */ /* 0x00006400000c000b */
[----:B01----:R-:W-:Y:S01]  /*32b00*/  ENDCOLLECTIVE ;  /* 0x000000000000791b */ /* 0x003fe20003800000 */
.L_x_938:
[----:B------:R-:W-:Y:S01]  /*32b10*/  IMAD.MOV.U32 R43, RZ, RZ, R14 ;  /* 0x000000ffff2b7224 */ /* 0x000fe200078e000e */
[----:B------:R-:W-:Y:S06]  /*32b20*/  BRA `(.L_x_939) ;  /* 0xffffff0c00a47947 */ /* 0x000fec000383ffff */
.L_x_621:
[----:B------:R-:W-:Y:S01]  /*32b30*/  BSSY B1, `(.L_x_940) ;  /* 0x0000008000017945 */ /* 0x000fe20003800000 */
[----:B------:R-:W-:Y:S01]  /*32b40*/  IMAD.MOV.U32 R13, RZ, RZ, R41 ;  /* 0x000000ffff0d7224 */ /* 0x000fe200078e0029 */
[----:B------:R-:W-:Y:S01]  /*32b50*/  MOV R15, 0xffffffff ;  /* 0xffffffff000f7802 */ /* 0x000fe20000000f00 */
[----:B------:R-:W-:Y:S02]  /*32b60*/  IMAD.MOV.U32 R12, RZ, RZ, 0x1 ;  /* 0x00000001ff0c7424 */ /* 0x000fe400078e00ff */
[----:B------:R-:W-:-:S07]  /*32b70*/  IMAD.MOV.U32 R11, RZ, RZ, 0x1c1f ;  /* 0x00001c1fff0b7424 */ /* 0x000fce00078e00ff */
[----:B0123--:R-:W-:Y:S05]  /*32b80*/  WARPSYNC.COLLECTIVE R15, `(.L_x_941) ;  /* 0x000000000f087348 */ /* 0x00ffea0003c00000 */
[----:B------:R4:W0:Y:S02]  /*32b90*/  SHFL.IDX P6, R14, R13, R12, R11 ;  /* 0x0000000c0d0e7389 */ /* 0x00082400000c000b */
[----:B01234-:R-:W-:Y:S01]  /*32ba0*/  ENDCOLLECTIVE ;  /* 0x000000000000791b */ /* 0x01ffe20003800000 */
.L_x_941:
[----:B------:R-:W-:Y:S05]  /*32bb0*/  BSYNC B1 ;  /* 0x0000000000017941 */ /* 0x000fea0003800000 */
.L_x_940:
[----:B------:R-:W-:Y:S02]  /*32bc0*/  IMAD.MOV.U32 R13, RZ, RZ, R40 ;  /* 0x000000ffff0d7224 */ /* 0x000fe400078e0028 */
[----:B------:R-:W-:Y:S02]  /*32bd0*/  IMAD.MOV.U32 R12, RZ, RZ, 0x1 ;  /* 0x00000001ff0c7424 */ /* 0x000fe400078e00ff */
[----:B------:R-:W-:Y:S02]  /*32be0*/  IMAD.MOV.U32 R11, RZ, RZ, 0x1c1f ;  /* 0x00001c1fff0b7424 */ /* 0x000fe400078e00ff */
[----:B------:R-:W-:Y:S02]  /*32bf0*/  IMAD.MOV.U32 R15, RZ, RZ, -0x1 ;  /* 0xffffffffff0f7424 */ /* 0x000fe400078e00ff */
[----:B------:R-:W-:-:S07]  /*32c00*/  IMAD.MOV.U32 R41, RZ, RZ, R14 ;  /* 0x000000ffff297224 */ /* 0x000fce00078e000e */
[----:B------:R-:W-:Y:S05]  /*32c10*/  WARPSYNC.COLLECTIVE R15, `(.L_x_942) ;  /* 0x000000000f087348 */ /* 0x000fea0003c00000 */
[----:B------:R0:W1:Y:S02]  /*32c20*/  SHFL.IDX P6, R14, R13, R12, R11 ;  /* 0x0000000c0d0e7389 */ /* 0x00006400000c000b */
[----:B01----:R-:W-:Y:S01]  /*32c30*/  ENDCOLLECTIVE ;  /* 0x000000000000791b */ /* 0x003fe20003800000 */
.L_x_942:
[----:B------:R-:W-:Y:S05]  /*32c40*/  BRA `(.L_x_943) ;  /* 0xffffff1800747947 */ /* 0x000fea000383ffff */
.L_x_625:
[----:B------:R-:W-:Y:S01]  /*32c50*/  MOV R13, R3 ;  /* 0x00000003000d7202 */ /* 0x000fe20000000f00 */
[----:B------:R-:W-:Y:S02]  /*32c60*/  IMAD.MOV.U32 R12, RZ, RZ, RZ ;  /* 0x000000ffff0c7224 */ /* 0x000fe400078e00ff */
[----:B------:R-:W-:Y:S02]  /*32c70*/  IMAD.MOV.U32 R11, RZ, RZ, 0x181f ;  /* 0x0000181fff0b7424 */ /* 0x000fe400078e00ff */
[----:B------:R-:W-:-:S07]  /*32c80*/  IMAD.MOV.U32 R15, RZ, RZ, -0x1 ;  /* 0xffffffffff0f7424 */ /* 0x000fce00078e00ff */
[----:B0-----:R-:W-:Y:S05]  /*32c90*/  WARPSYNC.COLLECTIVE R15, `(.L_x_944) ;  /* 0x000000000f087348 */ /* 0x001fea0003c00000 */
[----:B------:R1:W2:Y:S02]  /*32ca0*/  SHFL.IDX P6, R14, R13, R12, R11 ;  /* 0x0000000c0d0e7389 */ /* 0x0002a400000c000b */
[----:B012---:R-:W-:Y:S01]  /*32cb0*/  ENDCOLLECTIVE ;  /* 0x000000000000791b */ /* 0x007fe20003800000 */
.L_x_944:
[----:B------:R-:W-:Y:S02]  /*32cc0*/  IMAD.MOV.U32 R13, RZ, RZ, R2 ;  /* 0x000000ffff0d7224 */ /* 0x000fe400078e0002 */
[----:B------:R-:W-:-:S07]  /*32cd0*/  IMAD.MOV.U32 R0, RZ, RZ, R14 ;  /* 0x000000ffff007224 */ /* 0x000fce00078e000e */
[----:B------:R-:W-:Y:S05]  /*32ce0*/  WARPSYNC.COLLECTIVE R15, `(.L_x_945) ;  /* 0x000000000f087348 */ /* 0x000fea0003c00000 */
[----:B------:R0:W1:Y:S02]  /*32cf0*/  SHFL.IDX P6, R14, R13, R12, R11 ;  /* 0x0000000c0d0e7389 */ /* 0x00006400000c000b */
[----:B01----:R-:W-:Y:S01]  /*32d00*/  ENDCOLLECTIVE ;  /* 0x000000000000791b */ /* 0x003fe20003800000 */
.L_x_945:
[----:B------:R-:W-:Y:S05]  /*32d10*/  BRA `(.L_x_946) ;  /* 0xffffff3000247947 */ /* 0x000fea000383ffff */
.L_x_628:
[----:B------:R-:W-:Y:S01]  /*32d20*/  BSSY B1, `(.L_x_947) ;  /* 0x0000008000017945 */ /* 0x000fe20003800000 */
[----:B----4-:R-:W-:Y:S01]  /*32d30*/  MOV R13, R3 ;  /* 0x00000003000d7202 */ /* 0x010fe20000000f00 */
[----:B------:R-:W-:Y:S02]  /*32d40*/  IMAD.MOV.U32 R12, RZ, RZ, 0x1 ;  /* 0x00000001ff0c7424 */ /* 0x000fe400078e00ff */
[----:B------:R-:W-:Y:S02]  /*32d50*/  IMAD.MOV.U32 R11, RZ, RZ, 0x181f ;  /* 0x0000181fff0b7424 */ /* 0x000fe400078e00ff */
[----:B------:R-:W-:-:S07]  /*32d60*/  IMAD.MOV.U32 R15, RZ, RZ, -0x1 ;  /* 0xffffffffff0f7424 */ /* 0x000fce00078e00ff */
[----:B0123--:R-:W-:Y:S05]  /*32d70*/  WARPSYNC.COLLECTIVE R15, `(.L_x_948) ;  /* 0x000000000f087348 */ /* 0x00ffea0003c00000 */
[----:B---3--:R3:W4:Y:S02]  /*32d80*/  SHFL.IDX P6, R14, R13, R12, R11 ;  /* 0x0000000c0d0e7389 */ /* 0x00872400000c000b */
[----:B01234-:R-:W-:Y:S01]  /*32d90*/  ENDCOLLECTIVE ;  /* 0x000000000000791b */ /* 0x01ffe20003800000 */
.L_x_948:
[----:B------:R-:W-:Y:S05]  /*32da0*/  BSYNC B1 ;  /* 0x0000000000017941 */ /* 0x000fea0003800000 */
.L_x_947:
        /* <DEDUP_REMOVED lines=8> */
.L_x_949:
[----:B------:R-:W-:Y:S05]  /*32e30*/  BRA `(.L_x_950) ;  /* 0xffffff3000387947 */ /* 0x000fea000383ffff */
.L_x_631:
[----:B------:R-:W-:Y:S01]  /*32e40*/  BSSY B1, `(.L_x_951) ;  /* 0x0000008000017945 */ /* 0x000fe20003800000 */
[----:B----4-:R-:W-:Y:S01]  /*32e50*/  IMAD.MOV.U32 R13, RZ, RZ, R3 ;  /* 0x000000ffff0d7224 */ /* 0x010fe200078e0003 */
[----:B------:R-:W-:Y:S01]  /*32e60*/  MOV R15, 0xffffffff ;  /* 0xffffffff000f7802 */ /* 0x000fe20000000f00 */
[----:B------:R-:W-:Y:S02]  /*32e70*/  IMAD.MOV.U32 R12, RZ, RZ, 0x2 ;  /* 0x00000002ff0c7424 */ /* 0x000fe400078e00ff */
[----:B------:R-:W-:-:S07]  /*32e80*/  IMAD.MOV.U32 R11, RZ, RZ, 0x181f ;  /* 0x0000181fff0b7424 */ /* 0x000fce00078e00ff */
[----:B0123--:R-:W-:Y:S05]  /*32e90*/  WARPSYNC.COLLECTIVE R15, `(.L_x_952) ;  /* 0x000000000f087348 */ /* 0x00ffea0003c00000 */
[----:B---3--:R3:W4:Y:S02]  /*32ea0*/  SHFL.IDX P6, R14, R13, R12, R11 ;  /* 0x0000000c0d0e7389 */ /* 0x00872400000c000b */
[----:B01234-:R-:W-:Y:S01]  /*32eb0*/  ENDCOLLECTIVE ;  /* 0x000000000000791b */ /* 0x01ffe20003800000 */
.L_x_952:
[----:B------:R-:W-:Y:S05]  /*32ec0*/  BSYNC B1 ;  /* 0x0000000000017941 */ /* 0x000fea0003800000 */
.L_x_951:
        /* <DEDUP_REMOVED lines=8> */
.L_x_953:
[----:B------:R-:W-:Y:S05]  /*32f50*/  BRA `(.L_x_954) ;  /* 0xffffff3000487947 */ /* 0x000fea000383ffff */
.L_x_634:
[----:B------:R-:W-:Y:S01]  /*32f60*/  BSSY B1, `(.L_x_955) ;  /* 0x0000008000017945 */ /* 0x000fe20003800000 */
[----:B0-----:R-:W-:Y:S01]  /*32f70*/  MOV R13, R3 ;  /* 0x00000003000d7202 */ /* 0x001fe20000000f00 */
[----:B------:R-:W-:Y:S02]  /*32f80*/  IMAD.MOV.U32 R12, RZ, RZ, 0x3 ;  /* 0x00000003ff0c7424 */ /* 0x000fe400078e00ff */
[----:B------:R-:W-:Y:S02]  /*32f90*/  IMAD.MOV.U32 R11, RZ, RZ, 0x181f ;  /* 0x0000181fff0b7424 */ /* 0x000fe400078e00ff */
[----:B------:R-:W-:-:S07]  /*32fa0*/  IMAD.MOV.U32 R15, RZ, RZ, -0x1 ;  /* 0xffffffffff0f7424 */ /* 0x000fce00078e00ff */
[----:B-1234-:R-:W-:Y:S05]  /*32fb0*/  WARPSYNC.COLLECTIVE R15, `(.L_x_956) ;  /* 0x000000000f087348 */ /* 0x01efea0003c00000 */
[----:B----4-:R0:W4:Y:S02]  /*32fc0*/  SHFL.IDX P6, R14, R13, R12, R11 ;  /* 0x0000000c0d0e7389 */ /* 0x01012400000c000b */
[----:B01234-:R-:W-:Y:S01]  /*32fd0*/  ENDCOLLECTIVE ;  /* 0x000000000000791b */ /* 0x01ffe20003800000 */
.L_x_956:
[----:B------:R-:W-:Y:S05]  /*32fe0*/  BSYNC B1 ;  /* 0x0000000000017941 */ /* 0x000fea0003800000 */
.L_x_955:
        /* <DEDUP_REMOVED lines=8> */
.L_x_957:
[----:B------:R-:W-:Y:S05]  /*33070*/  BRA `(.L_x_958) ;  /* 0xffffff3000587947 */ /* 0x000fea000383ffff */
.L_x_650:
[----:B------:R-:W0:Y:S01]  /*33080*/  S2R R9, SR_TID.X ;  /* 0x0000000000097919 */ /* 0x000e220000002100 */
[----:B------:R-:W-:Y:S01]  /*33090*/  BSSY B1, `(.L_x_959) ;  /* 0x000000a000017945 */ /* 0x000fe20003800000 */
[----:B------:R-:W-:Y:S01]  /*330a0*/  IMAD.MOV.U32 R12, RZ, RZ, RZ ;  /* 0x000000ffff0c7224 */ /* 0x000fe200078e00ff */
[----:B------:R-:W-:Y:S01]  /*330b0*/  MOV R15, 0xffffffff ;  /* 0xffffffff000f7802 */ /* 0x000fe20000000f00 */
[----:B------:R-:W-:Y:S01]  /*330c0*/  IMAD.MOV.U32 R11, RZ, RZ, 0x1f ;  /* 0x0000001fff0b7424 */ /* 0x000fe200078e00ff */
[----:B0-----:R-:W-:-:S04]  /*330d0*/  SHF.R.U32.HI R9, RZ, 0x5, R9 ;  /* 0x00000005ff097819 */ /* 0x001fc80000011609 */
[----:B------:R-:W-:-:S05]  /*330e0*/  LOP3.LUT R9, R9, 0x3, RZ, 0xc0, !PT ;  /* 0x0000000309097812 */ /* 0x000fca00078ec0ff */
[----:B------:R-:W-:-:S07]  /*330f0*/  IMAD.MOV.U32 R13, RZ, RZ, R9 ;  /* 0x000000ffff0d7224 */ /* 0x000fce00078e0009 */
[----:B------:R-:W-:Y:S05]  /*33100*/  WARPSYNC.COLLECTIVE R15, `(.L_x_960) ;  /* 0x000000000f087348 */ /* 0x000fea0003c00000 */
[----:B------:R0:W1:Y:S02]  /*33110*/  SHFL.IDX P6, R14, R13, R12, R11 ;  /* 0x0000000c0d0e7389 */ /* 0x00006400000c000b */
[----:B01----:R-:W-:Y:S01]  /*33120*/  ENDCOLLECTIVE ;  /* 0x000000000000791b */ /* 0x003fe20003800000 */
.L_x_960:
[----:B------:R-:W-:Y:S05]  /*33130*/  BSYNC B1 ;  /* 0x0000000000017941 */ /* 0x000fea0003800000 */
.L_x_959:
[----:B------:R-:W-:Y:S05]  /*33140*/  BRA `(.L_x_961) ;  /* 0xffffff48007c7947 */ /* 0x000fea000383ffff */
.L_x_652:
[----:B------:R-:W-:Y:S01]  /*33150*/  BSSY B1, `(.L_x_962) ;  /* 0x0000006000017945 */ /* 0x000fe20003800000 */
[----:B------:R-:W-:-:S07]  /*33160*/  IMAD.MOV.U32 R15, RZ, RZ, -0x1 ;  /* 0xffffffffff0f7424 */ /* 0x000fce00078e00ff */
[----:B0-----:R-:W-:Y:S05]  /*33170*/  WARPSYNC.COLLECTIVE R15, `(.L_x_963) ;  /* 0x000000000f0c7348 */ /* 0x001fea0003c00000 */
[----:B------:R-:W-:Y:S02]  /*33180*/  ELECT P6, UR62, PT ;  /* 0x00000000003e782f */ /* 0x000fe400038c0000 */
[----:B------:R-:W-:Y:S01]  /*33190*/  MOV R14, UR62 ;  /* 0x0000003e000e7c02 */ /* 0x000fe20008000f00 */
[----:B0-----:R-:W-:Y:S10]  /*331a0*/  ENDCOLLECTIVE ;  /* 0x000000000000791b */ /* 0x001ff40003800000 */
.L_x_963:
[----:B------:R-:W-:Y:S05]  /*331b0*/  BSYNC B1 ;  /* 0x0000000000017941 */ /* 0x000fea0003800000 */
.L_x_962:
[----:B------:R-:W-:Y:S05]  /*331c0*/  BRA `(.L_x_651) ;  /* 0xffffff4800747947 */ /* 0x000fea000383ffff */
.L_x_654:
[----:B0-----:R0:W1:Y:S02]  /*331d0*/  SYNCS.PHASECHK.TRANS64.TRYWAIT P0, [R22+URZ+0x33420], R7 ;  /* 0x03342007160075a7 */ /* 0x001064000800017f */
[----:B-1----:R-:W-:Y:S05]  /*331e0*/  @!P0 NANOSLEEP.SYNCS 0x989680 ;  /* 0x009896800000895d */ /* 0x002fea0003900000 */
[----:B------:R-:W1:Y:S02]  /*331f0*/  @!P0 SYNCS.PHASECHK.TRANS64 P0, [R22+URZ+0x33420], R7 ;  /* 0x03342007160085a7 */ /* 0x000e64000800007f */
[----:B-1----:R-:W-:Y:S05]  /*33200*/  @!P0 BRA `(.L_x_654) ;  /* 0xfffffffc00f08947 */ /* 0x002fea000383ffff */
[----:B------:R-:W-:Y:S05]  /*33210*/  BRA `(.L_x_964) ;  /* 0xffffff4800847947 */ /* 0x000fea000383ffff */
.L_x_658:
[----:B-1----:R1:W2:Y:S02]  /*33220*/  SYNCS.PHASECHK.TRANS64.TRYWAIT P0, [R11+URZ+0x334a0], R10 ;  /* 0x0334a00a0b0075a7 */ /* 0x0022a4000800017f */
[----:B--2---:R-:W-:Y:S05]  /*33230*/  @!P0 NANOSLEEP.SYNCS 0x989680 ;  /* 0x009896800000895d */ /* 0x004fea0003900000 */
[----:B------:R-:W2:Y:S02]  /*33240*/  @!P0 SYNCS.PHASECHK.TRANS64 P0, [R11+URZ+0x334a0], R10 ;  /* 0x0334a00a0b0085a7 */ /* 0x000ea4000800007f */
[----:B--2---:R-:W-:Y:S05]  /*33250*/  @!P0 BRA `(.L_x_658) ;  /* 0xfffffffc00f08947 */ /* 0x004fea000383ffff */
[----:B------:R-:W-:Y:S05]  /*33260*/  BRA `(.L_x_965) ;  /* 0xffffff48009c7947 */ /* 0x000fea000383ffff */
.L_x_665:
[----:B0-----:R0:W2:Y:S02]  /*33270*/  SYNCS.PHASECHK.TRANS64.TRYWAIT P0, [R11+URZ+0x334c0], R10 ;  /* 0x0334c00a0b0075a7 */ /* 0x0010a4000800017f */
[----:B--2---:R-:W-:Y:S05]  /*33280*/  @!P0 NANOSLEEP.SYNCS 0x989680 ;  /* 0x009896800000895d */ /* 0x004fea0003900000 */
[----:B------:R-:W2:Y:S02]  /*33290*/  @!P0 SYNCS.PHASECHK.TRANS64 P0, [R11+URZ+0x334c0], R10 ;  /* 0x0334c00a0b0085a7 */ /* 0x000ea4000800007f */
[----:B--2---:R-:W-:Y:S05]  /*332a0*/  @!P0 BRA `(.L_x_665) ;  /* 0xfffffffc00f08947 */ /* 0x004fea000383ffff */
[----:B------:R-:W-:Y:S05]  /*332b0*/  BRA `(.L_x_966) ;  /* 0xffffff4c00987947 */ /* 0x000fea000383ffff */
.L_x_674:
[----:B-1----:R1:W2:Y:S02]  /*332c0*/  SYNCS.PHASECHK.TRANS64.TRYWAIT P2, [R10+URZ+0x334a0], R9 ;  /* 0x0334a0090a0075a7 */ /* 0x0022a4000804017f */
[----:B--2---:R-:W-:Y:S05]  /*332d0*/  @!P2 NANOSLEEP.SYNCS 0x989680 ;  /* 0x009896800000a95d */ /* 0x004fea0003900000 */
[----:B------:R-:W2:Y:S02]  /*332e0*/  @!P2 SYNCS.PHASECHK.TRANS64 P2, [R10+URZ+0x334a0], R9 ;  /* 0x0334a0090a00a5a7 */ /* 0x000ea4000804007f */
[----:B--2---:R-:W-:Y:S05]  /*332f0*/  @!P2 BRA `(.L_x_674) ;  /* 0xfffffffc00f0a947 */ /* 0x004fea000383ffff */
[----:B------:R-:W-:Y:S05]  /*33300*/  BRA `(.L_x_967) ;  /* 0xffffff5000cc7947 */ /* 0x000fea000383ffff */
.L_x_681:
[----:B0-----:R0:W2:Y:S02]  /*33310*/  SYNCS.PHASECHK.TRANS64.TRYWAIT P2, [R10+URZ+0x334c0], R9 ;  /* 0x0334c0090a0075a7 */ /* 0x0010a4000804017f */
[----:B--2---:R-:W-:Y:S05]  /*33320*/  @!P2 NANOSLEEP.SYNCS 0x989680 ;  /* 0x009896800000a95d */ /* 0x004fea0003900000 */
[----:B------:R-:W2:Y:S02]  /*33330*/  @!P2 SYNCS.PHASECHK.TRANS64 P2, [R10+URZ+0x334c0], R9 ;  /* 0x0334c0090a00a5a7 */ /* 0x000ea4000804007f */
[----:B--2---:R-:W-:Y:S05]  /*33340*/  @!P2 BRA `(.L_x_681) ;  /* 0xfffffffc00f0a947 */ /* 0x004fea000383ffff */
[----:B------:R-:W-:Y:S05]  /*33350*/  BRA `(.L_x_968) ;  /* 0xffffff5400c47947 */ /* 0x000fea000383ffff */
.L_x_700:
[----:B------:R-:W0:Y:S01]  /*33360*/  S2R R20, SR_TID.X ;  /* 0x0000000000147919 */ /* 0x000e220000002100 */
[----:B------:R-:W-:Y:S01]  /*33370*/  BSSY B0, `(.L_x_969) ;  /* 0x0000009000007945 */ /* 0x000fe20003800000 */
[----:B------:R-:W-:Y:S02]  /*33380*/  IMAD.MOV.U32 R12, RZ, RZ, RZ ;  /* 0x000000ffff0c7224 */ /* 0x000fe400078e00ff */
[----:B-1----:R-:W-:Y:S02]  /*33390*/  IMAD.MOV.U32 R11, RZ, RZ, 0x1f ;  /* 0x0000001fff0b7424 */ /* 0x002fe400078e00ff */
[----:B------:R-:W-:Y:S01]  /*333a0*/  IMAD.MOV.U32 R15, RZ, RZ, -0x1 ;  /* 0xffffffffff0f7424 */ /* 0x000fe200078e00ff */
[----:B0-----:R-:W-:-:S04]  /*333b0*/  SHF.R.U32.HI R13, RZ, 0x5, R20 ;  /* 0x00000005ff0d7819 */ /* 0x001fc80000011614 */
[----:B------:R-:W-:-:S07]  /*333c0*/  LOP3.LUT R13, R13, 0x3, RZ, 0xc0, !PT ;  /* 0x000000030d0d7812 */ /* 0x000fce00078ec0ff */
[----:B-----5:R-:W-:Y:S05]  /*333d0*/  WARPSYNC.COLLECTIVE R15, `(.L_x_970) ;  /* 0x000000000f087348 */ /* 0x020fea0003c00000 */
[----:B------:R0:W1:Y:S02]  /*333e0*/  SHFL.IDX P6, R14, R13, R12, R11 ;  /* 0x0000000c0d0e7389 */ /* 0x00006400000c000b */
[----:B01---5:R-:W-:Y:S01]  /*333f0*/  ENDCOLLECTIVE ;  /* 0x000000000000791b */ /* 0x023fe20003800000 */
.L_x_970:
[----:B------:R-:W-:Y:S05]  /*33400*/  BSYNC B0 ;  /* 0x0000000000007941 */ /* 0x000fea0003800000 */
.L_x_969:
[----:B------:R-:W-:Y:S05]  /*33410*/  BRA `(.L_x_971) ;  /* 0xffffff6800547947 */ /* 0x000fea000383ffff */
.L_x_703:
[----:B0-----:R-:W2:Y:S02]  /*33420*/  LDL R2, [R1+0x24] ;  /* 0x0000240001027983 */ /* 0x001ea40000100800 */
[----:B--2---:R0:W1:Y:S02]  /*33430*/  SYNCS.PHASECHK.TRANS64.TRYWAIT P0, [R0+URZ+0x33480], R2 ;  /* 0x03348002000075a7 */ /* 0x004064000800017f */
[----:B-1----:R-:W-:Y:S05]  /*33440*/  @!P0 NANOSLEEP.SYNCS 0x989680 ;  /* 0x009896800000895d */ /* 0x002fea0003900000 */
[----:B------:R-:W1:Y:S02]  /*33450*/  @!P0 SYNCS.PHASECHK.TRANS64 P0, [R0+URZ+0x33480], R2 ;  /* 0x03348002000085a7 */ /* 0x000e64000800007f */
[----:B-1----:R-:W-:Y:S05]  /*33460*/  @!P0 BRA `(.L_x_703) ;  /* 0xfffffffc00ec8947 */ /* 0x002fea000383ffff */
[----:B------:R-:W-:Y:S05]  /*33470*/  BRA `(.L_x_972) ;  /* 0xffffff6800647947 */ /* 0x000fea000383ffff */
.L_x_704:
[----:B------:R-:W-:Y:S01]  /*33480*/  BSSY B0, `(.L_x_973) ;  /* 0x0000008000007945 */ /* 0x000fe20003800000 */
[----:B------:R-:W-:Y:S01]  /*33490*/  IMAD.MOV.U32 R13, RZ, RZ, R20 ;  /* 0x000000ffff0d7224 */ /* 0x000fe200078e0014 */
[----:B0-----:R-:W-:Y:S01]  /*334a0*/  MOV R12, RZ ;  /* 0x000000ff000c7202 */ /* 0x001fe20000000f00 */
[----:B------:R-:W-:Y:S02]  /*334b0*/  IMAD.MOV.U32 R11, RZ, RZ, 0x1c1f ;  /* 0x00001c1fff0b7424 */ /* 0x000fe400078e00ff */
[----:B------:R-:W-:-:S07]  /*334c0*/  IMAD.MOV.U32 R15, RZ, RZ, -0x1 ;  /* 0xffffffffff0f7424 */ /* 0x000fce00078e00ff */
[----:B------:R-:W-:Y:S05]  /*334d0*/  WARPSYNC.COLLECTIVE R15, `(.L_x_974) ;  /* 0x000000000f087348 */ /* 0x000fea0003c00000 */
[----:B------:R0:W1:Y:S02]  /*334e0*/  SHFL.IDX P6, R14, R13, R12, R11 ;  /* 0x0000000c0d0e7389 */ /* 0x00006400000c000b */
[----:B01----:R-:W-:Y:S01]  /*334f0*/  ENDCOLLECTIVE ;  /* 0x000000000000791b */ /* 0x003fe20003800000 */
.L_x_974:
[----:B------:R-:W-:Y:S05]  /*33500*/  BSYNC B0 ;  /* 0x0000000000007941 */ /* 0x000fea0003800000 */
.L_x_973:
[----:B------:R-:W-:Y:S01]  /*33510*/  IMAD.MOV.U32 R13, RZ, RZ, R10 ;  /* 0x000000ffff0d7224 */ /* 0x000fe200078e000a */
[----:B------:R-:W-:Y:S01]  /*33520*/  MOV R11, 0x1c1f ;  /* 0x00001c1f000b7802 */ /* 0x000fe20000000f00 */
[----:B------:R-:W-:Y:S02]  /*33530*/  IMAD.MOV.U32 R12, RZ, RZ, RZ ;  /* 0x000000ffff0c7224 */ /* 0x000fe400078e00ff */
[----:B------:R-:W-:Y:S02]  /*33540*/  IMAD.MOV.U32 R15, RZ, RZ, -0x1 ;  /* 0xffffffffff0f7424 */ /* 0x000fe400078e00ff */
[----:B------:R-:W-:Y:S02]  /*33550*/  IMAD.MOV.U32 R3, RZ, RZ, R14 ;  /* 0x000000ffff037224 */ /* 0x000fe400078e000e */
[----:B------:R-:W-:-:S07]  /*33560*/  IMAD.IADD R4, R22, 0x1, R4 ;  /* 0x0000000116047824 */ /* 0x000fce00078e0204 */
[----:B------:R-:W-:Y:S05]  /*33570*/  WARPSYNC.COLLECTIVE R15, `(.L_x_975) ;  /* 0x000000000f087348 */ /* 0x000fea0003c00000 */
[----:B------:R0:W1:Y:S02]  /*33580*/  SHFL.IDX P6, R14, R13, R12, R11 ;  /* 0x0000000c0d0e7389 */ /* 0x00006400000c000b */
[----:B01----:R-:W-:Y:S01]  /*33590*/  ENDCOLLECTIVE ;  /* 0x000000000000791b */ /* 0x003fe20003800000 */
.L_x_975:
[----:B------:R-:W0:Y:S01]  /*335a0*/  LDC R11, c[0x0][0x2f4] ;  /* 0x0000bd00ff0b7b82 */ /* 0x000e220000000800 */
[C---:B------:R-:W-:Y:S01]  /*335b0*/  LOP3.LUT R12, R36.reuse, 0x40, RZ, 0xfc, !PT ;  /* 0x00000040240c7812 */ /* 0x040fe200078efcff */
[----:B------:R-:W-:Y:S01]  /*335c0*/  IMAD.MOV.U32 R13, RZ, RZ, R20 ;  /* 0x000000ffff0d7224 */ /* 0x000fe200078e0014 */
[----:B------:R-:W-:Y:S01]  /*335d0*/  LOP3.LUT R15, R36, 0x80, RZ, 0xfc, !PT ;  /* 0x00000080240f7812 */ /* 0x000fe200078efcff */
[----:B------:R-:W-:-:S05]  /*335e0*/  IMAD.MOV.U32 R2, RZ, RZ, R14 ;  /* 0x000000ffff027224 */ /* 0x000fca00078e000e */
[----:B------:R-:W-:-:S05]  /*335f0*/  IADD3 R2, P0, R36, R2, RZ ;  /* 0x0000000224027210 */ /* 0x000fca0007f1e0ff */
[----:B------:R-:W-:Y:S01]  /*33600*/  IMAD.X R3, RZ, RZ, R3, P0 ;  /* 0x000000ffff037224 */ /* 0x000fe200000e0603 */
[-C--:B0-----:R-:W-:Y:S02]  /*33610*/  ISETP.GE.AND P3, PT, R36, R11.reuse, PT ;  /* 0x0000000b2400720c */ /* 0x081fe40003f66270 */
[----:B------:R-:W-:Y:S02]  /*33620*/  ISETP.GE.AND P2, PT, R12, R11, PT ;  /* 0x0000000b0c00720c */ /* 0x000fe40003f46270 */
[C---:B------:R-:W-:Y:S02]  /*33630*/  ISETP.LT.OR P0, PT, R9.reuse, 0x1, P3 ;  /* 0x000000010900780c */ /* 0x040fe40001f01670 */
[----:B------:R-:W-:Y:S02]  /*33640*/  MOV R12, 0x1 ;  /* 0x00000001000c7802 */ /* 0x000fe40000000f00 */
[----:B------:R-:W-:-:S09]  /*33650*/  ISETP.LT.OR P1, PT, R9, 0x1, P2 ;  /* 0x000000010900780c */ /* 0x000fd20001721670 */
[----:B------:R-:W-:Y:S01]  /*33660*/  @!PT LDS RZ, [RZ] ;  /* 0x00000000fffff984 */ /* 0x000fe20000000800 */
[----:B------:R-:W-:Y:S01]  /*33670*/  @!PT LDS RZ, [RZ] ;  /* 0x00000000fffff984 */ /* 0x000fe20000000800 */
[----:B------:R-:W-:Y:S01]  /*33680*/  @!PT LDS RZ, [RZ] ;  /* 0x00000000fffff984 */ /* 0x000fe20000000800 */
[----:B------:R0:W-:Y:S01]  /*33690*/  LDGSTS.E.BYPASS.LTC128B.128 [R4+0xf200], desc[UR50][R2.64], !P0 ;  /* 0x0f20000002047fae */ /* 0x0001e2000c101d72 */
[----:B------:R-:W-:Y:S01]  /*336a0*/  ISETP.GE.AND P0, PT, R15, R11, PT ;  /* 0x0000000b0f00720c */ /* 0x000fe20003f06270 */
[----:B------:R-:W-:Y:S02]  /*336b0*/  IMAD.MOV.U32 R11, RZ, RZ, 0x1c1f ;  /* 0x00001c1fff0b7424 */ /* 0x000fe400078e00ff */
[----:B------:R-:W-:Y:S01]  /*336c0*/  IMAD.MOV.U32 R15, RZ, RZ, -0x1 ;  /* 0xffffffffff0f7424 */ /* 0x000fe200078e00ff */
[----:B------:R0:W-:Y:S01]  /*336d0*/  LDGSTS.E.BYPASS.LTC128B.128 [R4+0x11a00], desc[UR50][R2.64+0x40], !P1 ;  /* 0x11a0004002047fae */ /* 0x0001e2000c901d72 */
[----:B------:R-:W-:-:S13]  /*336e0*/  ISETP.LT.OR P1, PT, R9, 0x1, P0 ;  /* 0x000000010900780c */ /* 0x000fda0000721670 */
[----:B0-----:R-:W-:Y:S05]  /*336f0*/  WARPSYNC.COLLECTIVE R15, `(.L_x_976) ;  /* 0x000000000f087348 */ /* 0x001fea0003c00000 */
[----:B------:R1:W2:Y:S02]  /*33700*/  SHFL.IDX P6, R14, R13, R12, R11 ;  /* 0x0000000c0d0e7389 */ /* 0x0002a400000c000b */
[----:B012---:R-:W-:Y:S01]  /*33710*/  ENDCOLLECTIVE ;  /* 0x000000000000791b */ /* 0x007fe20003800000 */
.L_x_976:
        /* <DEDUP_REMOVED lines=9> */
.L_x_977:
[----:B------:R-:W-:Y:S02]  /*337b0*/  IMAD.MOV.U32 R13, RZ, RZ, R20 ;  /* 0x000000ffff0d7224 */ /* 0x000fe400078e0014 */
[----:B------:R-:W-:Y:S02]  /*337c0*/  IMAD.MOV.U32 R12, RZ, RZ, 0x2 ;  /* 0x00000002ff0c7424 */ /* 0x000fe400078e00ff */
[----:B------:R-:W-:-:S07]  /*337d0*/  IMAD.MOV.U32 R2, RZ, RZ, R14 ;  /* 0x000000ffff027224 */ /* 0x000fce00078e000e */
[----:B------:R-:W-:Y:S05]  /*337e0*/  WARPSYNC.COLLECTIVE R15, `(.L_x_978) ;  /* 0x000000000f087348 */ /* 0x000fea0003c00000 */
[----:B------:R0:W1:Y:S02]  /*337f0*/  SHFL.IDX P6, R14, R13, R12, R11 ;  /* 0x0000000c0d0e7389 */ /* 0x00006400000c000b */
[----:B01----:R-:W-:Y:S01]  /*33800*/  ENDCOLLECTIVE ;  /* 0x000000000000791b */ /* 0x003fe20003800000 */
.L_x_978:
[----:B------:R-:W-:-:S04]  /*33810*/  IADD3 R2, P1, R36, R2, RZ ;  /* 0x0000000224027210 */ /* 0x000fc80007f3e0ff */
[----:B------:R-:W-:Y:S02]  /*33820*/  IADD3.X R3, RZ, R3, RZ, P1, !PT ;  /* 0x00000003ff037210 */ /* 0x000fe40000ffe4ff */
        /* <DEDUP_REMOVED lines=14> */
.L_x_979:
[----:B------:R-:W-:Y:S02]  /*33910*/  IMAD.MOV.U32 R13, RZ, RZ, R20 ;  /* 0x000000ffff0d7224 */ /* 0x000fe400078e0014 */
[----:B------:R-:W-:Y:S02]  /*33920*/  IMAD.MOV.U32 R12, RZ, RZ, 0x3 ;  /* 0x00000003ff0c7424 */ /* 0x000fe400078e00ff */
[----:B------:R-:W-:-:S07]  /*33930*/  IMAD.MOV.U32 R2, RZ, RZ, R14 ;  /* 0x000000ffff027224 */ /* 0x000fce00078e000e */
[----:B------:R-:W-:Y:S05]  /*33940*/  WARPSYNC.COLLECTIVE R15, `(.L_x_980) ;  /* 0x000000000f087348 */ /* 0x000fea0003c00000 */
[----:B------:R0:W1:Y:S02]  /*33950*/  SHFL.IDX P6, R14, R13, R12, R11 ;  /* 0x0000000c0d0e7389 */ /* 0x00006400000c000b */
[----:B01----:R-:W-:Y:S01]  /*33960*/  ENDCOLLECTIVE ;  /* 0x000000000000791b */ /* 0x003fe20003800000 */
.L_x_980:
[----:B------:R-:W-:-:S04]  /*33970*/  IADD3 R2, P1, R36, R2, RZ ;  /* 0x0000000224027210 */ /* 0x000fc80007f3e0ff */
[----:B------:R-:W-:Y:S02]  /*33980*/  IADD3.X R3, RZ, R3, RZ, P1, !PT ;  /* 0x00000003ff037210 */ /* 0x000fe40000ffe4ff */
[C---:B------:R-:W-:Y:S01]  /*33990*/  ISETP.LT.OR P1, PT, R9.reuse, 0x41, P3 ;  /* 0x000000410900780c */ /* 0x040fe20001f21670 */
[----:B------:R-:W-:Y:S02]  /*339a0*/  IMAD.MOV.U32 R13, RZ, RZ, R10 ;  /* 0x000000ffff0d7224 */ /* 0x000fe400078e000a */
[----:B------:R0:W5:Y:S10]  /*339b0*/  LDL.LU R10, [R1+0x8] ;  /* 0x00000800010a7983 */ /* 0x0001740000300800 */
[----:B------:R-:W-:Y:S01]  /*339c0*/  @!PT LDS RZ, [RZ] ;  /* 0x00000000fffff984 */ /* 0x000fe20000000800 */
[----:B------:R-:W-:Y:S01]  /*339d0*/  @!PT LDS RZ, [RZ] ;  /* 0x00000000fffff984 */ /* 0x000fe20000000800 */
[----:B------:R-:W-:Y:S01]  /*339e0*/  @!PT LDS RZ, [RZ] ;  /* 0x00000000fffff984 */ /* 0x000fe20000000800 */
[----:B------:R0:W-:Y:S01]  /*339f0*/  LDGSTS.E.BYPASS.LTC128B.128 [R4+0x10200], desc[UR50][R2.64], !P1 ;  /* 0x1020000002047fae */ /* 0x0001e2000c901d72 */
[----:B------:R-:W-:Y:S01]  /*33a00*/  ISETP.LT.OR P1, PT, R9, 0x41, P2 ;  /* 0x000000410900780c */ /* 0x000fe20001721670 */
[----:B------:R-:W-:-:S12]  /*33a10*/  IMAD.MOV.U32 R20, RZ, RZ, R14 ;  /* 0x000000ffff147224 */ /* 0x000fd800078e000e */
[----:B0----5:R-:W-:Y:S05]  /*33a20*/  WARPSYNC.COLLECTIVE R15, `(.L_x_981) ;  /* 0x000000000f087348 */ /* 0x021fea0003c00000 */
[----:B------:R1:W2:Y:S02]  /*33a30*/  SHFL.IDX P6, R14, R13, R12, R11 ;  /* 0x0000000c0d0e7389 */ /* 0x0002a400000c000b */
[----:B012--5:R-:W-:Y:S01]  /*33a40*/  ENDCOLLECTIVE ;  /* 0x000000000000791b */ /* 0x027fe20003800000 */
.L_x_981:
[----:B------:R-:W-:Y:S01]  /*33a50*/  @!PT LDS RZ, [RZ] ;  /* 0x00000000fffff984 */ /* 0x000fe20000000800 */
[----:B------:R-:W-:Y:S01]  /*33a60*/  @!PT LDS RZ, [RZ] ;  /* 0x00000000fffff984 */ /* 0x000fe20000000800 */
[----:B------:R-:W-:Y:S01]  /*33a70*/  @!PT LDS RZ, [RZ] ;  /* 0x00000000fffff984 */ /* 0x000fe20000000800 */
[----:B------:R-:W-:Y:S01]  /*33a80*/  LDGSTS.E.BYPASS.LTC128B.128 [R4+0x12a00], desc[UR50][R2.64+0x40], !P1 ;  /* 0x12a0004002047fae */ /* 0x000fe2000c901d72 */
[----:B------:R-:W-:-:S13]  /*33a90*/  ISETP.LT.OR P1, PT, R9, 0x41, P0 ;  /* 0x000000410900780c */ /* 0x000fda0000721670 */
[----:B------:R0:W-:Y:S02]  /*33aa0*/  LDGSTS.E.BYPASS.LTC128B.128 [R4+0x15200], desc[UR50][R2.64+0x80], !P1 ;  /* 0x1520008002047fae */ /* 0x0001e4000c901d72 */
[----:B0-----:R-:W-:-:S05]  /*33ab0*/  IMAD.MOV.U32 R2, RZ, RZ, R14 ;  /* 0x000000ffff027224 */ /* 0x001fca00078e000e */
[----:B------:R-:W-:-:S04]  /*33ac0*/  IADD3 R2, P1, R36, R2, RZ ;  /* 0x0000000224027210 */ /* 0x000fc80007f3e0ff */
[----:B------:R-:W-:Y:S02]  /*33ad0*/  IADD3.X R3, RZ, R20, RZ, P1, !PT ;  /* 0x00000014ff037210 */ /* 0x000fe40000ffe4ff */
[----:B------:R-:W-:Y:S01]  /*33ae0*/  ISETP.LT.OR P1, PT, R9, 0x61, P3 ;  /* 0x000000610900780c */ /* 0x000fe20001f21670 */
[----:B------:R-:W-:Y:S02]  /*33af0*/  IMAD.MOV.U32 R13, RZ, RZ, R21 ;  /* 0x000000ffff0d7224 */ /* 0x000fe400078e0015 */
[----:B------:R-:W-:-:S10]  /*33b00*/  IMAD.MOV.U32 R12, RZ, RZ, RZ ;  /* 0x000000ffff0c7224 */ /* 0x000fd400078e00ff */
[----:B------:R-:W-:Y:S05]  /*33b10*/  WARPSYNC.COLLECTIVE R15, `(.L_x_982) ;  /* 0x000000000f087348 */ /* 0x000fea0003c00000 */
[----:B------:R0:W1:Y:S02]  /*33b20*/  SHFL.IDX P6, R14, R13, R12, R11 ;  /* 0x0000000c0d0e7389 */ /* 0x00006400000c000b */
[----:B01----:R-:W-:Y:S01]  /*33b30*/  ENDCOLLECTIVE ;  /* 0x000000000000791b */ /* 0x003fe20003800000 */
.L_x_982:
[----:B------:R-:W-:Y:S01]  /*33b40*/  @!PT LDS RZ, [RZ] ;  /* 0x00000000fffff984 */ /* 0x000fe20000000800 */
[----:B------:R-:W-:Y:S01]  /*33b50*/  @!PT LDS RZ, [RZ] ;  /* 0x00000000fffff984 */ /* 0x000fe20000000800 */
[----:B------:R-:W-:Y:S01]  /*33b60*/  @!PT LDS RZ, [RZ] ;  /* 0x00000000fffff984 */ /* 0x000fe20000000800 */
[----:B------:R-:W-:Y:S01]  /*33b70*/  LDGSTS.E.BYPASS.LTC128B.128 [R4+0x10a00], desc[UR50][R2.64], !P1 ;  /* 0x10a0000002047fae */ /* 0x000fe2000c901d72 */
[----:B------:R-:W-:-:S13]  /*33b80*/  ISETP.LT.OR P1, PT, R9, 0x61, P2 ;  /* 0x000000610900780c */ /* 0x000fda0001721670 */
[----:B------:R-:W-:Y:S01]  /*33b90*/  LDGSTS.E.BYPASS.LTC128B.128 [R4+0x13200], desc[UR50][R2.64+0x40], !P1 ;  /* 0x1320004002047fae */ /* 0x000fe2000c901d72 */
[----:B------:R-:W-:Y:S01]  /*33ba0*/  ISETP.LT.OR P1, PT, R9, 0x61, P0 ;  /* 0x000000610900780c */ /* 0x000fe20000721670 */
[----:B------:R-:W-:-:S12]  /*33bb0*/  IMAD.MOV.U32 R13, RZ, RZ, R24 ;  /* 0x000000ffff0d7224 */ /* 0x000fd800078e0018 */
[----:B------:R0:W-:Y:S02]  /*33bc0*/  LDGSTS.E.BYPASS.LTC128B.128 [R4+0x15a00], desc[UR50][R2.64+0x80], !P1 ;  /* 0x15a0008002047fae */ /* 0x0001e4000c901d72 */
[----:B0-----:R-:W-:-:S07]  /*33bd0*/  IMAD.MOV.U32 R3, RZ, RZ, R14 ;  /* 0x000000ffff037224 */ /* 0x001fce00078e000e */
[----:B------:R-:W-:Y:S05]  /*33be0*/  WARPSYNC.COLLECTIVE R15, `(.L_x_983) ;  /* 0x000000000f087348 */ /* 0x000fea0003c00000 */
[----:B------:R0:W1:Y:S02]  /*33bf0*/  SHFL.IDX P6, R14, R13, R12, R11 ;  /* 0x0000000c0d0e7389 */ /* 0x00006400000c000b */
[----:B01----:R-:W-:Y:S01]  /*33c00*/  ENDCOLLECTIVE ;  /* 0x000000000000791b */ /* 0x003fe20003800000 */
.L_x_983:
[C---:B------:R-:W-:Y:S01]  /*33c10*/  ISETP.GE.AND P6, PT, R9.reuse, 0x81, PT ;  /* 0x000000810900780c */ /* 0x040fe20003fc6270 */
[----:B------:R-:W-:Y:S01]  /*33c20*/  IMAD.MOV.U32 R2, RZ, RZ, R14 ;  /* 0x000000ffff027224 */ /* 0x000fe200078e000e */
[C---:B------:R-:W-:Y:S02]  /*33c30*/  ISETP.GE.AND P5, PT, R9.reuse, 0x21, PT ;  /* 0x000000210900780c */ /* 0x040fe40003fa6270 */
[C---:B------:R-:W-:Y:S02]  /*33c40*/  ISETP.GE.AND P4, PT, R9.reuse, 0x41, PT ;  /* 0x000000410900780c */ /* 0x040fe40003f86270 */
[----:B------:R-:W-:Y:S02]  /*33c50*/  ISETP.GE.AND P1, PT, R9, 0x61, PT ;  /* 0x000000610900780c */ /* 0x000fe40003f26270 */
[----:B------:R-:W-:-:S05]  /*33c60*/  LOP3.LUT R10, R10, 0xffffffbf, RZ, 0xc0, !PT ;  /* 0xffffffbf0a0a7812 */ /* 0x000fca00078ec0ff */
[----:B------:R-:W-:-:S05]  /*33c70*/  @P6 LOP3.LUT R10, R10, 0x40, RZ, 0xfc, !PT ;  /* 0x000000400a0a6812 */ /* 0x000fca00078efcff */
[----:B------:R2:W-:Y:S01]  /*33c80*/  STL [R1+0x8], R10 ;  /* 0x0000080a01007387 */ /* 0x0005e20000100800 */
[----:B------:R-:W-:Y:S05]  /*33c90*/  BRA `(.L_x_984) ;  /* 0xffffff6400fc7947 */ /* 0x000fea000383ffff */
.L_x_709:
[----:B---3--:R-:W3:Y:S02]  /*33ca0*/  LDL R2, [R1+0x24] ;  /* 0x0000240001027983 */ /* 0x008ee40000100800 */
[----:B---3--:R3:W4:Y:S02]  /*33cb0*/  SYNCS.PHASECHK.TRANS64.TRYWAIT P0, [R0+URZ+0x33440], R2 ;  /* 0x03344002000075a7 */ /* 0x008724000800017f */
[----:B----4-:R-:W-:Y:S05]  /*33cc0*/  @!P0 NANOSLEEP.SYNCS 0x989680 ;  /* 0x009896800000895d */ /* 0x010fea0003900000 */
[----:B------:R-:W4:Y:S02]  /*33cd0*/  @!P0 SYNCS.PHASECHK.TRANS64 P0, [R0+URZ+0x33440], R2 ;  /* 0x03344002000085a7 */ /* 0x000f24000800007f */
[----:B----4-:R-:W-:Y:S05]  /*33ce0*/  @!P0 BRA `(.L_x_709) ;  /* 0xfffffffc00ec8947 */ /* 0x010fea000383ffff */
[----:B------:R-:W-:Y:S05]  /*33cf0*/  BRA `(.L_x_985) ;  /* 0xffffff6800607947 */ /* 0x000fea000383ffff */
.L_x_710:
[----:B------:R-:W-:Y:S01]  /*33d00*/  BSSY B0, `(.L_x_986) ;  /* 0x0000008000007945 */ /* 0x000fe20003800000 */
[----:B------:R-:W-:Y:S01]  /*33d10*/  MOV R13, R6 ;  /* 0x00000006000d7202 */ /* 0x000fe20000000f00 */
[----:B------:R-:W-:Y:S02]  /*33d20*/  IMAD.MOV.U32 R12, RZ, RZ, RZ ;  /* 0x000000ffff0c7224 */ /* 0x000fe400078e00ff */
[----:B------:R-:W-:Y:S02]  /*33d30*/  IMAD.MOV.U32 R11, RZ, RZ, 0x1c1f ;  /* 0x00001c1fff0b7424 */ /* 0x000fe400078e00ff */
[----:B------:R-:W-:-:S07]  /*33d40*/  IMAD.MOV.U32 R15, RZ, RZ, -0x1 ;  /* 0xffffffffff0f7424 */ /* 0x000fce00078e00ff */
[----:B-1---5:R-:W-:Y:S05]  /*33d50*/  WARPSYNC.COLLECTIVE R15, `(.L_x_987) ;  /* 0x000000000f087348 */ /* 0x022fea0003c00000 */
[----:B------:R0:W2:Y:S02]  /*33d60*/  SHFL.IDX P6, R14, R13, R12, R11 ;  /* 0x0000000c0d0e7389 */ /* 0x0000a400000c000b */
[----:B012--5:R-:W-:Y:S01]  /*33d70*/  ENDCOLLECTIVE ;  /* 0x000000000000791b */ /* 0x027fe20003800000 */
.L_x_987:
[----:B------:R-:W-:Y:S05]  /*33d80*/  BSYNC B0 ;  /* 0x0000000000007941 */ /* 0x000fea0003800000 */
.L_x_986:
[----:B------:R-:W-:Y:S01]  /*33d90*/  IMAD.MOV.U32 R13, RZ, RZ, R5 ;  /* 0x000000ffff0d7224 */ /* 0x000fe200078e0005 */
[----:B------:R-:W-:Y:S01]  /*33da0*/  MOV R12, RZ ;  /* 0x000000ff000c7202 */ /* 0x000fe20000000f00 */
[----:B------:R-:W-:Y:S01]  /*33db0*/  IMAD.MOV.U32 R11, RZ, RZ, 0x1c1f ;  /* 0x00001c1fff0b7424 */ /* 0x000fe200078e00ff */
[----:B------:R-:W0:Y:S01]  /*33dc0*/  LDC R21, c[0x0][0x2f4] ;  /* 0x0000bd00ff157b82 */ /* 0x000e220000000800 */
[----:B------:R-:W-:Y:S01]  /*33dd0*/  IMAD.MOV.U32 R15, RZ, RZ, -0x1 ;  /* 0xffffffffff0f7424 */ /* 0x000fe200078e00ff */
[C---:B------:R-:W-:Y:S01]  /*33de0*/  LOP3.LUT R25, R36.reuse, 0x40, RZ, 0xfc, !PT ;  /* 0x0000004024197812 */ /* 0x040fe200078efcff */
[----:B------:R-:W-:Y:S01]  /*33df0*/  IMAD.MOV.U32 R2, RZ, RZ, R14 ;  /* 0x000000ffff027224 */ /* 0x000fe200078e000e */
[----:B------:R-:W-:-:S07]  /*33e00*/  LOP3.LUT R24, R36, 0x80, RZ, 0xfc, !PT ;  /* 0x0000008024187812 */ /* 0x000fce00078efcff */
[----:B0-----:R-:W-:Y:S05]  /*33e10*/  WARPSYNC.COLLECTIVE R15, `(.L_x_988) ;  /* 0x000000000f087348 */ /* 0x001fea0003c00000 */
[----:B------:R1:W2:Y:S02]  /*33e20*/  SHFL.IDX P6, R14, R13, R12, R11 ;  /* 0x0000000c0d0e7389 */ /* 0x0002a400000c000b */
[----:B012---:R-:W-:Y:S01]  /*33e30*/  ENDCOLLECTIVE ;  /* 0x000000000000791b */ /* 0x007fe20003800000 */
.L_x_988:
[----:B------:R-:W-:Y:S01]  /*33e40*/  IMAD.MOV.U32 R13, RZ, RZ, R6 ;  /* 0x000000ffff0d7224 */ /* 0x000fe200078e0006 */
[----:B------:R-:W-:Y:S02]  /*33e50*/  MOV R12, 0x1 ;  /* 0x00000001000c7802 */ /* 0x000fe40000000f00 */
[-C--:B------:R-:W-:Y:S02]  /*33e60*/  ISETP.GE.AND P3, PT, R25, R21.reuse, PT ;  /* 0x000000151900720c */ /* 0x080fe40003f66270 */
[----:B------:R-:W-:Y:S02]  /*33e70*/  ISETP.GE.AND P2, PT, R24, R21, PT ;  /* 0x000000151800720c */ /* 0x000fe40003f46270 */
        /* <DEDUP_REMOVED lines=17> */
.L_x_989:
[----:B------:R-:W-:Y:S02]  /*33f90*/  IMAD.MOV.U32 R13, RZ, RZ, R5 ;  /* 0x000000ffff0d7224 */ /* 0x000fe400078e0005 */
[----:B------:R-:W-:-:S07]  /*33fa0*/  IMAD.MOV.U32 R2, RZ, RZ, R14 ;  /* 0x000000ffff027224 */ /* 0x000fce00078e000e */
[----:B------:R-:W-:Y:S05]  /*33fb0*/  WARPSYNC.COLLECTIVE R15, `(.L_x_990) ;  /* 0x000000000f087348 */ /* 0x000fea0003c00000 */
[----:B------:R0:W1:Y:S02]  /*33fc0*/  SHFL.IDX P6, R14, R13, R12, R11 ;  /* 0x0000000c0d0e7389 */ /* 0x00006400000c000b */
[----:B01----:R-:W-:Y:S01]  /*33fd0*/  ENDCOLLECTIVE ;  /* 0x000000000000791b */ /* 0x003fe20003800000 */
.L_x_990:
[----:B------:R-:W-:Y:S01]  /*33fe0*/  IMAD.MOV.U32 R13, RZ, RZ, R6 ;  /* 0x000000ffff0d7224 */ /* 0x000fe200078e0006 */
[----:B------:R-:W-:Y:S01]  /*33ff0*/  MOV R12, 0x2 ;  /* 0x00000002000c7802 */ /* 0x000fe20000000f00 */
        /* <DEDUP_REMOVED lines=14> */
.L_x_991:
        /* <DEDUP_REMOVED lines=11> */
.L_x_992:
[----:B------:R-:W-:Y:S01]  /*34190*/  IMAD.MOV.U32 R13, RZ, RZ, R6 ;  /* 0x000000ffff0d7224 */ /* 0x000fe200078e0006 */
[----:B------:R-:W-:Y:S01]  /*341a0*/  MOV R12, 0x3 ;  /* 0x00000003000c7802 */ /* 0x000fe20000000f00 */
[----:B------:R-:W-:-:S07]  /*341b0*/  IMAD.MOV.U32 R3, RZ, RZ, R14 ;  /* 0x000000ffff037224 */ /* 0x000fce00078e000e */
[----:B------:R-:W-:Y:S05]  /*341c0*/  WARPSYNC.COLLECTIVE R15, `(.L_x_993) ;  /* 0x000000000f087348 */ /* 0x000fea0003c00000 */
[----:B------:R0:W1:Y:S02]  /*341d0*/  SHFL.IDX P6, R14, R13, R12, R11 ;  /* 0x0000000c0d0e7389 */ /* 0x00006400000c000b */
[----:B01----:R-:W-:Y:S01]  /*341e0*/  ENDCOLLECTIVE ;  /* 0x000000000000791b */ /* 0x003fe20003800000 */
.L_x_993:
        /* <DEDUP_REMOVED lines=10> */
.L_x_994:
[----:B------:R-:W-:Y:S01]  /*34290*/  @!PT LDS RZ, [RZ] ;  /* 0x00000000fffff984 */ /* 0x000fe20000000800 */
[----:B------:R-:W-:Y:S01]  /*342a0*/  @!PT LDS RZ, [RZ] ;  /* 0x00000000fffff984 */ /* 0x000fe20000000800 */
[----:B------:R-:W-:Y:S01]  /*342b0*/  @!PT LDS RZ, [RZ] ;  /* 0x00000000fffff984 */ /* 0x000fe20000000800 */
[----:B------:R0:W-:Y:S04]  /*342c0*/  @P4 LDGSTS.E.BYPASS.LTC128B.128 [R4+0x25200], desc[UR50][R2.64], !P5 ;  /* 0x2520000002044fae */ /* 0x0001e8000e901d72 */
[----:B------:R0:W-:Y:S04]  /*342d0*/  @P4 LDGSTS.E.BYPASS.LTC128B.128 [R4+0x27a00], desc[UR50][R2.64+0x40], !P3 ;  /* 0x27a0004002044fae */ /* 0x0001e8000d901d72 */
[----:B------:R0:W-:Y:S01]  /*342e0*/  @P4 LDGSTS.E.BYPASS.LTC128B.128 [R4+0x2a200], desc[UR50][R2.64+0x80], !P2 ;  /* 0x2a20008002044fae */ /* 0x0001e2000d101d72 */
[----:B------:R-:W-:Y:S01]  /*342f0*/  IMAD.MOV.U32 R13, RZ, RZ, R7 ;  /* 0x000000ffff0d7224 */ /* 0x000fe200078e0007 */
[----:B------:R-:W-:Y:S01]  /*34300*/  MOV R12, RZ ;  /* 0x000000ff000c7202 */ /* 0x000fe20000000f00 */
[----:B------:R-:W-:-:S07]  /*34310*/  IMAD.MOV.U32 R5, RZ, RZ, R14 ;  /* 0x000000ffff057224 */ /* 0x000fce00078e000e */
[----:B0-----:R-:W-:Y:S05]  /*34320*/  WARPSYNC.COLLECTIVE R15, `(.L_x_995) ;  /* 0x000000000f087348 */ /* 0x001fea0003c00000 */
[----:B------:R1:W2:Y:S02]  /*34330*/  SHFL.IDX P6, R14, R13, R12, R11 ;  /* 0x0000000c0d0e7389 */ /* 0x0002a400000c000b */
[----:B012---:R-:W-:Y:S01]  /*34340*/  ENDCOLLECTIVE ;  /* 0x000000000000791b */ /* 0x007fe20003800000 */
.L_x_995:
[----:B------:R-:W-:-:S05]  /*34350*/  @P1 IADD3 R2, P0, R36, R5, RZ ;  /* 0x0000000524021210 */ /* 0x000fca0007f1e0ff */
[----:B------:R-:W-:-:S05]  /*34360*/  @P1 IMAD.X R3, RZ, RZ, R6, P0 ;  /* 0x000000ffff031224 */ /* 0x000fca00000e0606 */
        /* <DEDUP_REMOVED lines=11> */
.L_x_996:
[----:B------:R-:W-:Y:S01]  /*34420*/  IMAD.MOV.U32 R2, RZ, RZ, R14 ;  /* 0x000000ffff027224 */ /* 0x000fe200078e000e */
[----:B------:R-:W-:Y:S06]  /*34430*/  BRA `(.L_x_997) ;  /* 0xffffff6400d87947 */ /* 0x000fec000383ffff */
.L_x_717:
[----:B------:R-:W-:Y:S01]  /*34440*/  IMAD.MOV.U32 R13, RZ, RZ, R4 ;  /* 0x000000ffff0d7224 */ /* 0x000fe200078e0004 */
[----:B------:R-:W-:Y:S01]  /*34450*/  MOV R11, 0x1c1f ;  /* 0x00001c1f000b7802 */ /* 0x000fe20000000f00 */
[----:B------:R-:W-:Y:S02]  /*34460*/  IMAD.MOV.U32 R12, RZ, RZ, RZ ;  /* 0x000000ffff0c7224 */ /* 0x000fe400078e00ff */
[----:B------:R-:W-:Y:S02]  /*34470*/  IMAD.MOV.U32 R15, RZ, RZ, -0x1 ;  /* 0xffffffffff0f7424 */ /* 0x000fe400078e00ff */
[----:B-----5:R-:W-:Y:S02]  /*34480*/  IMAD R5, R20, R7, RZ ;  /* 0x0000000714057224 */ /* 0x020fe400078e02ff */
[----:B------:R-:W-:-:S07]  /*34490*/  IMAD.IADD R17, R9, 0x1, R17 ;  /* 0x0000000109117824 */ /* 0x000fce00078e0211 */
[----:B------:R-:W-:Y:S05]  /*344a0*/  WARPSYNC.COLLECTIVE R15, `(.L_x_998) ;  /* 0x000000000f087348 */ /* 0x000fea0003c00000 */
[----:B------:R0:W1:Y:S02]  /*344b0*/  SHFL.IDX P6, R14, R13, R12, R11 ;  /* 0x0000000c0d0e7389 */ /* 0x00006400000c000b */
[----:B01----:R-:W-:Y:S01]  /*344c0*/  ENDCOLLECTIVE ;  /* 0x000000000000791b */ /* 0x003fe20003800000 */
.L_x_998:
[----:B------:R-:W-:Y:S01]  /*344d0*/  ISETP.GE.AND P1, PT, R17, R5, PT ;  /* 0x000000051100720c */ /* 0x000fe20003f26270 */
[----:B------:R-:W-:Y:S02]  /*344e0*/  IMAD.MOV.U32 R13, RZ, RZ, R0 ;  /* 0x000000ffff0d7224 */ /* 0x000fe400078e0000 */
[----:B------:R-:W-:-:S10]  /*344f0*/  IMAD.MOV.U32 R2, RZ, RZ, R14 ;  /* 0x000000ffff027224 */ /* 0x000fd400078e000e */
[----:B------:R-:W-:Y:S05]  /*34500*/  WARPSYNC.COLLECTIVE R15, `(.L_x_999) ;  /* 0x000000000f087348 */ /* 0x000fea0003c00000 */
[----:B------:R0:W1:Y:S02]  /*34510*/  SHFL.IDX P6, R14, R13, R12, R11 ;  /* 0x0000000c0d0e7389 */ /* 0x00006400000c000b */
[----:B01----:R-:W-:Y:S01]  /*34520*/  ENDCOLLECTIVE ;  /* 0x000000000000791b */ /* 0x003fe20003800000 */
.L_x_999:
[----:B------:R-:W-:Y:S02]  /*34530*/  IMAD.MOV.U32 R13, RZ, RZ, R4 ;  /* 0x000000ffff0d7224 */ /* 0x000fe400078e0004 */
[----:B------:R-:W-:Y:S02]  /*34540*/  IMAD.MOV.U32 R12, RZ, RZ, 0x1 ;  /* 0x00000001ff0c7424 */ /* 0x000fe400078e00ff */
[----:B------:R-:W-:-:S07]  /*34550*/  IMAD.MOV.U32 R3, RZ, RZ, R14 ;  /* 0x000000ffff037224 */ /* 0x000fce00078e000e */
[----:B------:R-:W-:Y:S05]  /*34560*/  WARPSYNC.COLLECTIVE R15, `(.L_x_1000) ;  /* 0x000000000f087348 */ /* 0x000fea0003c00000 */
[----:B------:R0:W1:Y:S02]  /*34570*/  SHFL.IDX P6, R14, R13, R12, R11 ;  /* 0x0000000c0d0e7389 */ /* 0x00006400000c000b */
[----:B01----:R-:W-:Y:S01]  /*34580*/  ENDCOLLECTIVE ;  /* 0x000000000000791b */ /* 0x003fe20003800000 */
.L_x_1000:
[----:B------:R-:W-:-:S04]  /*34590*/  @!P1 IADD3 R6, P4, R36, R3, RZ ;  /* 0x0000000324069210 */ /* 0x000fc80007f9e0ff */
[----:B------:R-:W-:Y:S01]  /*345a0*/  @!P1 IADD3.X R3, RZ, R2, RZ, P4, !PT ;  /* 0x00000002ff039210 */ /* 0x000fe200027fe4ff */
[----:B------:R-:W-:Y:S02]  /*345b0*/  @!P1 IMAD.MOV.U32 R2, RZ, RZ, R6 ;  /* 0x000000ffff029224 */ /* 0x000fe400078e0006 */
[----:B------:R-:W-:-:S03]  /*345c0*/  VIADD R6, R17, 0x20 ;  /* 0x0000002011067836 */ /* 0x000fc60000000000 */
[----:B------:R-:W-:Y:S01]  /*345d0*/  @!PT LDS RZ, [RZ] ;  /* 0x00000000fffff984 */ /* 0x000fe20000000800 */
[----:B------:R-:W-:Y:S01]  /*345e0*/  @!PT LDS RZ, [RZ] ;  /* 0x00000000fffff984 */ /* 0x000fe20000000800 */
[----:B------:R-:W-:Y:S01]  /*345f0*/  @!PT LDS RZ, [RZ] ;  /* 0x00000000fffff984 */ /* 0x000fe20000000800 */
[----:B------:R-:W-:Y:S01]  /*34600*/  @!P1 LDGSTS.E.BYPASS.LTC128B.128 [R8+0x1e200], desc[UR50][R2.64], !P3 ;  /* 0x1e20000002089fae */ /* 0x000fe2000d901d72 */
[----:B------:R-:W-:-:S03]  /*34610*/  MOV R13, R0 ;  /* 0x00000000000d7202 */ /* 0x000fc60000000f00 */
[----:B------:R-:W-:Y:S04]  /*34620*/  @!P1 LDGSTS.E.BYPASS.LTC128B.128 [R8+0x20200], desc[UR50][R2.64+0x40], !P2 ;  /* 0x2020004002089fae */ /* 0x000fe8000d101d72 */
[----:B------:R0:W-:Y:S01]  /*34630*/  @!P1 LDGSTS.E.BYPASS.LTC128B.128 [R8+0x22200], desc[UR50][R2.64+0x80], !P0 ;  /* 0x2220008002089fae */ /* 0x0001e2000c101d72 */
[----:B------:R-:W-:Y:S01]  /*34640*/  ISETP.GE.AND P1, PT, R6, R5, PT ;  /* 0x000000050600720c */ /* 0x000fe20003f26270 */
[----:B0-----:R-:W-:-:S12]  /*34650*/  IMAD.MOV.U32 R2, RZ, RZ, R14 ;  /* 0x000000ffff027224 */ /* 0x001fd800078e000e */
[----:B------:R-:W-:Y:S05]  /*34660*/  WARPSYNC.COLLECTIVE R15, `(.L_x_1001) ;  /* 0x000000000f087348 */ /* 0x000fea0003c00000 */
[----:B------:R0:W1:Y:S02]  /*34670*/  SHFL.IDX P6, R14, R13, R12, R11 ;  /* 0x0000000c0d0e7389 */ /* 0x00006400000c000b */
[----:B01----:R-:W-:Y:S01]  /*34680*/  ENDCOLLECTIVE ;  /* 0x000000000000791b */ /* 0x003fe20003800000 */
.L_x_1001:
[----:B------:R-:W-:Y:S01]  /*34690*/  IMAD.MOV.U32 R13, RZ, RZ, R4 ;  /* 0x000000ffff0d7224 */ /* 0x000fe200078e0004 */
[----:B------:R-:W-:Y:S02]  /*346a0*/  MOV R12, 0x2 ;  /* 0x00000002000c7802 */ /* 0x000fe40000000f00 */
[----:B------:R-:W-:-:S13]  /*346b0*/  @!P1 IADD3 R6, P4, R36, R14, RZ ;  /* 0x0000000e24069210 */ /* 0x000fda0007f9e0ff */
[----:B------:R-:W-:Y:S05]  /*346c0*/  WARPSYNC.COLLECTIVE R15, `(.L_x_1002) ;  /* 0x000000000f087348 */ /* 0x000fea0003c00000 */
[----:B------:R0:W1:Y:S02]  /*346d0*/  SHFL.IDX P6, R14, R13, R12, R11 ;  /* 0x0000000c0d0e7389 */ /* 0x00006400000c000b */
[----:B01----:R-:W-:Y:S01]  /*346e0*/  ENDCOLLECTIVE ;  /* 0x000000000000791b */ /* 0x003fe20003800000 */
.L_x_1002:
[----:B------:R-:W-:Y:S02]  /*346f0*/  @!P1 IMAD.X R7, RZ, RZ, R2, P4 ;  /* 0x000000ffff079224 */ /* 0x000fe400020e0602 */
[----:B------:R-:W-:Y:S02]  /*34700*/  @!P1 IMAD.MOV.U32 R2, RZ, RZ, R6 ;  /* 0x000000ffff029224 */ /* 0x000fe400078e0006 */
[----:B------:R-:W-:Y:S02]  /*34710*/  @!P1 IMAD.MOV.U32 R3, RZ, RZ, R7 ;  /* 0x000000ffff039224 */ /* 0x000fe400078e0007 */
[----:B------:R-:W-:-:S03]  /*34720*/  VIADD R6, R17, 0x40 ;  /* 0x0000004011067836 */ /* 0x000fc60000000000 */
[----:B------:R-:W-:Y:S01]  /*34730*/  @!PT LDS RZ, [RZ] ;  /* 0x00000000fffff984 */ /* 0x000fe20000000800 */
[----:B------:R-:W-:Y:S01]  /*34740*/  @!PT LDS RZ, [RZ] ;  /* 0x00000000fffff984 */ /* 0x000fe20000000800 */
[----:B------:R-:W-:Y:S01]  /*34750*/  @!PT LDS RZ, [RZ] ;  /* 0x00000000fffff984 */ /* 0x000fe20000000800 */
[----:B------:R-:W-:Y:S01]  /*34760*/  @!P1 LDGSTS.E.BYPASS.LTC128B.128 [R8+0x1ea00], desc[UR50][R2.64], !P3 ;  /* 0x1ea0000002089fae */ /* 0x000fe2000d901d72 */
[----:B------:R-:W-:-:S03]  /*34770*/  IMAD.MOV.U32 R13, RZ, RZ, R0 ;  /* 0x000000ffff0d7224 */ /* 0x000fc600078e0000 */
[----:B------:R-:W-:Y:S04]  /*34780*/  @!P1 LDGSTS.E.BYPASS.LTC128B.128 [R8+0x20a00], desc[UR50][R2.64+0x40], !P2 ;  /* 0x20a0004002089fae */ /* 0x000fe8000d101d72 */
[----:B------:R0:W-:Y:S01]  /*34790*/  @!P1 LDGSTS.E.BYPASS.LTC128B.128 [R8+0x22a00], desc[UR50][R2.64+0x80], !P0 ;  /* 0x22a0008002089fae */ /* 0x0001e2000c101d72 */
[----:B------:R-:W-:Y:S01]  /*347a0*/  ISETP.GE.AND P1, PT, R6, R5, PT ;  /* 0x000000050600720c */ /* 0x000fe20003f26270 */
[----:B0-----:R-:W-:-:S12]  /*347b0*/  IMAD.MOV.U32 R2, RZ, RZ, R14 ;  /* 0x000000ffff027224 */ /* 0x001fd800078e000e */
[----:B------:R-:W-:Y:S05]  /*347c0*/  WARPSYNC.COLLECTIVE R15, `(.L_x_1003) ;  /* 0x000000000f087348 */ /* 0x000fea0003c00000 */
[----:B------:R0:W1:Y:S02]  /*347d0*/  SHFL.IDX P6, R14, R13, R12, R11 ;  /* 0x0000000c0d0e7389 */ /* 0x00006400000c000b */
[----:B01----:R-:W-:Y:S01]  /*347e0*/  ENDCOLLECTIVE ;  /* 0x000000000000791b */ /* 0x003fe20003800000 */
.L_x_1003:
[----:B------:R-:W-:Y:S01]  /*347f0*/  MOV R13, R4 ;  /* 0x00000004000d7202 */ /* 0x000fe20000000f00 */
[----:B------:R-:W-:Y:S01]  /*34800*/  IMAD.MOV.U32 R12, RZ, RZ, 0x3 ;  /* 0x00000003ff0c7424 */ /* 0x000fe200078e00ff */
[----:B------:R-:W-:-:S13]  /*34810*/  @!P1 IADD3 R6, P4, R36, R14, RZ ;  /* 0x0000000e24069210 */ /* 0x000fda0007f9e0ff */
[----:B------:R-:W-:Y:S05]  /*34820*/  WARPSYNC.COLLECTIVE R15, `(.L_x_1004) ;  /* 0x000000000f087348 */ /* 0x000fea0003c00000 */
[----:B------:R0:W1:Y:S02]  /*34830*/  SHFL.IDX P6, R14, R13, R12, R11 ;  /* 0x0000000c0d0e7389 */ /* 0x00006400000c000b */
[----:B01----:R-:W-:Y:S01]  /*34840*/  ENDCOLLECTIVE ;  /* 0x000000000000791b */ /* 0x003fe20003800000 */
.L_x_1004:
[----:B------:R-:W-:Y:S02]  /*34850*/  @!P1 IMAD.X R7, RZ, RZ, R2, P4 ;  /* 0x000000ffff079224 */ /* 0x000fe400020e0602 */
[----:B------:R-:W-:Y:S02]  /*34860*/  @!P1 IMAD.MOV.U32 R2, RZ, RZ, R6 ;  /* 0x000000ffff029224 */ /* 0x000fe400078e0006 */
        /* <DEDUP_REMOVED lines=12> */
.L_x_1005:
[----:B------:R-:W-:Y:S05]  /*34930*/  BRA `(.L_x_1006) ;  /* 0xffffff6c00047947 */ /* 0x000fea000383ffff */
.L_x_722:
[----:B0-----:R0:W1:Y:S02]  /*34940*/  SYNCS.PHASECHK.TRANS64.TRYWAIT P0, [R22+URZ+0x33420], R3 ;  /* 0x03342003160075a7 */ /* 0x001064000800017f */
[----:B-1----:R-:W-:Y:S05]  /*34950*/  @!P0 NANOSLEEP.SYNCS 0x989680 ;  /* 0x009896800000895d */ /* 0x002fea0003900000 */
[----:B------:R-:W1:Y:S02]  /*34960*/  @!P0 SYNCS.PHASECHK.TRANS64 P0, [R22+URZ+0x33420], R3 ;  /* 0x03342003160085a7 */ /* 0x000e64000800007f */
[----:B-1----:R-:W-:Y:S05]  /*34970*/  @!P0 BRA `(.L_x_722) ;  /* 0xfffffffc00f08947 */ /* 0x002fea000383ffff */
[----:B------:R-:W-:Y:S05]  /*34980*/  BRA `(.L_x_1007) ;  /* 0xffffff6c00787947 */ /* 0x000fea000383ffff */
.L_x_726:
[----:B0-----:R0:W1:Y:S02]  /*34990*/  SYNCS.PHASECHK.TRANS64.TRYWAIT P0, [R4+URZ+0x33480], R28 ;  /* 0x0334801c040075a7 */ /* 0x001064000800017f */
[----:B-1----:R-:W-:Y:S05]  /*349a0*/  @!P0 NANOSLEEP.SYNCS 0x989680 ;  /* 0x009896800000895d */ /* 0x002fea0003900000 */
[----:B------:R-:W1:Y:S02]  /*349b0*/  @!P0 SYNCS.PHASECHK.TRANS64 P0, [R4+URZ+0x33480], R28 ;  /* 0x0334801c040085a7 */ /* 0x000e64000800007f */
[----:B-1----:R-:W-:Y:S05]  /*349c0*/  @!P0 BRA `(.L_x_726) ;  /* 0xfffffffc00f08947 */ /* 0x002fea000383ffff */
[----:B------:R-:W-:Y:S05]  /*349d0*/  BRA `(.L_x_1008) ;  /* 0xffffff7000987947 */ /* 0x000fea000383ffff */
.L_x_727:
[----:B------:R-:W-:Y:S01]  /*349e0*/  BSSY B0, `(.L_x_1009) ;  /* 0x0000008000007945 */ /* 0x000fe20003800000 */
[----:B------:R-:W-:Y:S01]  /*349f0*/  IMAD.MOV.U32 R13, RZ, RZ, R10 ;  /* 0x000000ffff0d7224 */ /* 0x000fe200078e000a */
[----:B------:R-:W-:Y:S01]  /*34a00*/  MOV R11, 0x1c1f ;  /* 0x00001c1f000b7802 */ /* 0x000fe20000000f00 */
[----:B------:R-:W-:Y:S02]  /*34a10*/  IMAD.MOV.U32 R12, RZ, RZ, RZ ;  /* 0x000000ffff0c7224 */ /* 0x000fe400078e00ff */
[----:B------:R-:W-:-:S07]  /*34a20*/  IMAD.MOV.U32 R15, RZ, RZ, -0x1 ;  /* 0xffffffffff0f7424 */ /* 0x000fce00078e00ff */
[----:B0-----:R-:W-:Y:S05]  /*34a30*/  WARPSYNC.COLLECTIVE R15, `(.L_x_1010) ;  /* 0x000000000f087348 */ /* 0x001fea0003c00000 */
[----:B------:R1:W2:Y:S02]  /*34a40*/  SHFL.IDX P6, R14, R13, R12, R11 ;  /* 0x0000000c0d0e7389 */ /* 0x0002a400000c000b */
[----:B012---:R-:W-:Y:S01]  /*34a50*/  ENDCOLLECTIVE ;  /* 0x000000000000791b */ /* 0x007fe20003800000 */
.L_x_1010:
[----:B------:R-:W-:Y:S05]  /*34a60*/  BSYNC B0 ;  /* 0x0000000000007941 */ /* 0x000fea0003800000 */
.L_x_1009:
        /* <DEDUP_REMOVED lines=8> */
.L_x_1011:
[----:B------:R-:W-:Y:S02]  /*34af0*/  IMAD.MOV.U32 R13, RZ, RZ, R10 ;  /* 0x000000ffff0d7224 */ /* 0x000fe400078e000a */
[----:B------:R-:W-:Y:S02]  /*34b00*/  IMAD.MOV.U32 R12, RZ, RZ, 0x1 ;  /* 0x00000001ff0c7424 */ /* 0x000fe400078e00ff */
[----:B------:R-:W-:-:S07]  /*34b10*/  IMAD.MOV.U32 R2, RZ, RZ, R14 ;  /* 0x000000ffff027224 */ /* 0x000fce00078e000e */
[----:B------:R-:W-:Y:S05]  /*34b20*/  WARPSYNC.COLLECTIVE R15, `(.L_x_1012) ;  /* 0x000000000f087348 */ /* 0x000fea0003c00000 */
[----:B------:R0:W1:Y:S02]  /*34b30*/  SHFL.IDX P6, R14, R13, R12, R11 ;  /* 0x0000000c0d0e7389 */ /* 0x00006400000c000b */
[----:B01----:R-:W-:Y:S01]  /*34b40*/  ENDCOLLECTIVE ;  /* 0x000000000000791b */ /* 0x003fe20003800000 */
.L_x_1012:
        /* <DEDUP_REMOVED lines=10> */
[----:B0-----:R-:W-:-:S07]  /*34bf0*/  MOV R3, R14 ;  /* 0x0000000e00037202 */ /* 0x001fce0000000f00 */
[----:B------:R-:W-:Y:S05]  /*34c00*/  WARPSYNC.COLLECTIVE R15, `(.L_x_1013) ;  /* 0x000000000f087348 */ /* 0x000fea0003c00000 */
[----:B------:R0:W1:Y:S02]  /*34c10*/  SHFL.IDX P6, R14, R13, R12, R11 ;  /* 0x0000000c0d0e7389 */ /* 0x00006400000c000b */
[----:B01----:R-:W-:Y:S01]  /*34c20*/  ENDCOLLECTIVE ;  /* 0x000000000000791b */ /* 0x003fe20003800000 */
.L_x_1013:
[----:B------:R-:W-:Y:S02]  /*34c30*/  IMAD.MOV.U32 R13, RZ, RZ, R10 ;  /* 0x000000ffff0d7224 */ /* 0x000fe400078e000a */
[----:B------:R-:W-:Y:S02]  /*34c40*/  IMAD.MOV.U32 R12, RZ, RZ, 0x2 ;  /* 0x00000002ff0c7424 */ /* 0x000fe400078e00ff */
[----:B------:R-:W-:-:S07]  /*34c50*/  IMAD.MOV.U32 R2, RZ, RZ, R14 ;  /* 0x000000ffff027224 */ /* 0x000fce00078e000e */
[----:B------:R-:W-:Y:S05]  /*34c60*/  WARPSYNC.COLLECTIVE R15, `(.L_x_1014) ;  /* 0x000000000f087348 */ /* 0x000fea0003c00000 */
[----:B------:R0:W1:Y:S02]  /*34c70*/  SHFL.IDX P6, R14, R13, R12, R11 ;  /* 0x0000000c0d0e7389 */ /* 0x00006400000c000b */
[----:B01----:R-:W-:Y:S01]  /*34c80*/  ENDCOLLECTIVE ;  /* 0x000000000000791b */ /* 0x003fe20003800000 */
.L_x_1014:
        /* <DEDUP_REMOVED lines=9> */
[----:B------:R-:W-:-:S07]  /*34d20*/  MOV R34, R14 ;  /* 0x0000000e00227202 */ /* 0x000fce0000000f00 */
[----:B0-----:R-:W-:Y:S05]  /*34d30*/  WARPSYNC.COLLECTIVE R15, `(.L_x_1015) ;  /* 0x000000000f087348 */ /* 0x001fea0003c00000 */
[----:B------:R1:W2:Y:S02]  /*34d40*/  SHFL.IDX P6, R14, R13, R12, R11 ;  /* 0x0000000c0d0e7389 */ /* 0x0002a400000c000b */
[----:B012---:R-:W-:Y:S01]  /*34d50*/  ENDCOLLECTIVE ;  /* 0x000000000000791b */ /* 0x007fe20003800000 */
.L_x_1015:
[----:B------:R-:W-:Y:S02]  /*34d60*/  IMAD.MOV.U32 R13, RZ, RZ, R10 ;  /* 0x000000ffff0d7224 */ /* 0x000fe400078e000a */
[----:B------:R-:W-:Y:S02]  /*34d70*/  IMAD.MOV.U32 R12, RZ, RZ, 0x3 ;  /* 0x00000003ff0c7424 */ /* 0x000fe400078e00ff */
[----:B------:R-:W-:-:S07]  /*34d80*/  IMAD.MOV.U32 R2, RZ, RZ, R14 ;  /* 0x000000ffff027224 */ /* 0x000fce00078e000e */
[----:B------:R-:W-:Y:S05]  /*34d90*/  WARPSYNC.COLLECTIVE R15, `(.L_x_1016) ;  /* 0x000000000f087348 */ /* 0x000fea0003c00000 */
[----:B------:R0:W1:Y:S02]  /*34da0*/  SHFL.IDX P6, R14, R13, R12, R11 ;  /* 0x0000000c0d0e7389 */ /* 0x00006400000c000b */
[----:B01----:R-:W-:Y:S01]  /*34db0*/  ENDCOLLECTIVE ;  /* 0x000000000000791b */ /* 0x003fe20003800000 */
.L_x_1016:
        /* <DEDUP_REMOVED lines=13> */
.L_x_1017:
[----:B------:R-:W-:Y:S02]  /*34e90*/  IMAD.MOV.U32 R13, RZ, RZ, R21 ;  /* 0x000000ffff0d7224 */ /* 0x000fe400078e0015 */
[----:B------:R-:W-:Y:S02]  /*34ea0*/  IMAD.MOV.U32 R12, RZ, RZ, RZ ;  /* 0x000000ffff0c7224 */ /* 0x000fe400078e00ff */
[----:B------:R-:W-:-:S07]  /*34eb0*/  IMAD.MOV.U32 R2, RZ, RZ, R14 ;  /* 0x000000ffff027224 */ /* 0x000fce00078e000e */
[----:B------:R-:W-:Y:S05]  /*34ec0*/  WARPSYNC.COLLECTIVE R15, `(.L_x_1018) ;  /* 0x000000000f087348 */ /* 0x000fea0003c00000 */
[----:B------:R0:W1:Y:S02]  /*34ed0*/  SHFL.IDX P6, R14, R13, R12, R11 ;  /* 0x0000000c0d0e7389 */ /* 0x00006400000c000b */
[----:B01----:R-:W-:Y:S01]  /*34ee0*/  ENDCOLLECTIVE ;  /* 0x000000000000791b */ /* 0x003fe20003800000 */
.L_x_1018:
        /* <DEDUP_REMOVED lines=13> */
.L_x_1019:
[----:B------:R-:W-:Y:S01]  /*34fc0*/  IMAD.MOV.U32 R2, RZ, RZ, R14 ;  /* 0x000000ffff027224 */ /* 0x000fe200078e000e */
[----:B------:R-:W-:Y:S06]  /*34fd0*/  BRA `(.L_x_1020) ;  /* 0xffffff7000387947 */ /* 0x000fec000383ffff */
.L_x_732:
[----:B---3--:R3:W4:Y:S02]  /*34fe0*/  SYNCS.PHASECHK.TRANS64.TRYWAIT P0, [R4+URZ+0x33440], R28 ;  /* 0x0334401c040075a7 */ /* 0x008724000800017f */
[----:B----4-:R-:W-:Y:S05]  /*34ff0*/  @!P0 NANOSLEEP.SYNCS 0x989680 ;  /* 0x009896800000895d */ /* 0x010fea0003900000 */
[----:B------:R-:W4:Y:S02]  /*35000*/  @!P0 SYNCS.PHASECHK.TRANS64 P0, [R4+URZ+0x33440], R28 ;  /* 0x0334401c040085a7 */ /* 0x000f24000800007f */
[----:B----4-:R-:W-:Y:S05]  /*35010*/  @!P0 BRA `(.L_x_732) ;  /* 0xfffffffc00f08947 */ /* 0x010fea000383ffff */
[----:B------:R-:W-:Y:S05]  /*35020*/  BRA `(.L_x_1021) ;  /* 0xffffff7000907947 */ /* 0x000fea000383ffff */
.L_x_733:
[----:B------:R-:W-:Y:S01]  /*35030*/  BSSY B0, `(.L_x_1022) ;  /* 0x0000008000007945 */ /* 0x000fe20003800000 */
[----:B------:R-:W-:Y:S01]  /*35040*/  IMAD.MOV.U32 R13, RZ, RZ, R8 ;  /* 0x000000ffff0d7224 */ /* 0x000fe200078e0008 */
[----:B------:R-:W-:Y:S01]  /*35050*/  MOV R15, 0xffffffff ;  /* 0xffffffff000f7802 */ /* 0x000fe20000000f00 */
[----:B------:R-:W-:Y:S02]  /*35060*/  IMAD.MOV.U32 R12, RZ, RZ, RZ ;  /* 0x000000ffff0c7224 */ /* 0x000fe400078e00ff */
[----:B------:R-:W-:-:S07]  /*35070*/  IMAD.MOV.U32 R11, RZ, RZ, 0x1c1f ;  /* 0x00001c1fff0b7424 */ /* 0x000fce00078e00ff */
[----:B0123--:R-:W-:Y:S05]  /*35080*/  WARPSYNC.COLLECTIVE R15, `(.L_x_1023) ;  /* 0x000000000f087348 */ /* 0x00ffea0003c00000 */
[----:B------:R4:W0:Y:S02]  /*35090*/  SHFL.IDX P6, R14, R13, R12, R11 ;  /* 0x0000000c0d0e7389 */ /* 0x00082400000c000b */
[----:B01234-:R-:W-:Y:S01]  /*350a0*/  ENDCOLLECTIVE ;  /* 0x000000000000791b */ /* 0x01ffe20003800000 */
.L_x_1023:
[----:B------:R-:W-:Y:S05]  /*350b0*/  BSYNC B0 ;  /* 0x0000000000007941 */ /* 0x000fea0003800000 */
.L_x_1022:
        /* <DEDUP_REMOVED lines=8> */
.L_x_1024:
[----:B------:R-:W-:Y:S02]  /*35140*/  IMAD.MOV.U32 R13, RZ, RZ, R8 ;  /* 0x000000ffff0d7224 */ /* 0x000fe400078e0008 */
[----:B------:R-:W-:Y:S01]  /*35150*/  IMAD.MOV.U32 R12, RZ, RZ, 0x1 ;  /* 0x00000001ff0c7424 */ /* 0x000fe200078e00ff */
[----:B------:R-:W-:-:S07]  /*35160*/  MOV R2, R14 ;  /* 0x0000000e00027202 */ /* 0x000fce0000000f00 */
[----:B------:R-:W-:Y:S05]  /*35170*/  WARPSYNC.COLLECTIVE R15, `(.L_x_1025) ;  /* 0x000000000f087348 */ /* 0x000fea0003c00000 */
[----:B------:R0:W1:Y:S02]  /*35180*/  SHFL.IDX P6, R14, R13, R12, R11 ;  /* 0x0000000c0d0e7389 */ /* 0x00006400000c000b */
[----:B01----:R-:W-:Y:S01]  /*35190*/  ENDCOLLECTIVE ;  /* 0x000000000000791b */ /* 0x003fe20003800000 */
.L_x_1025:
        /* <DEDUP_REMOVED lines=13> */
.L_x_1026:
[----:B------:R-:W-:Y:S02]  /*35270*/  IMAD.MOV.U32 R13, RZ, RZ, R8 ;  /* 0x000000ffff0d7224 */ /* 0x000fe400078e0008 */
[----:B------:R-:W-:Y:S01]  /*35280*/  IMAD.MOV.U32 R12, RZ, RZ, 0x2 ;  /* 0x00000002ff0c7424 */ /* 0x000fe200078e00ff */
[----:B------:R-:W-:-:S07]  /*35290*/  MOV R2, R14 ;  /* 0x0000000e00027202 */ /* 0x000fce0000000f00 */
[----:B------:R-:W-:Y:S05]  /*352a0*/  WARPSYNC.COLLECTIVE R15, `(.L_x_1027) ;  /* 0x000000000f087348 */ /* 0x000fea0003c00000 */
[----:B------:R0:W1:Y:S02]  /*352b0*/  SHFL.IDX P6, R14, R13, R12, R11 ;  /* 0x0000000c0d0e7389 */ /* 0x00006400000c000b */
[----:B01----:R-:W-:Y:S01]  /*352c0*/  ENDCOLLECTIVE ;  /* 0x000000000000791b */ /* 0x003fe20003800000 */
.L_x_1027:
        /* <DEDUP_REMOVED lines=13> */
.L_x_1028:
[----:B------:R-:W-:Y:S02]  /*353a0*/  IMAD.MOV.U32 R13, RZ, RZ, R8 ;  /* 0x000000ffff0d7224 */ /* 0x000fe400078e0008 */
[----:B------:R-:W-:Y:S01]  /*353b0*/  IMAD.MOV.U32 R12, RZ, RZ, 0x3 ;  /* 0x00000003ff0c7424 */ /* 0x000fe200078e00ff */
[----:B------:R-:W-:-:S07]  /*353c0*/  MOV R2, R14 ;  /* 0x0000000e00027202 */ /* 0x000fce0000000f00 */
[----:B------:R-:W-:Y:S05]  /*353d0*/  WARPSYNC.COLLECTIVE R15, `(.L_x_1029) ;  /* 0x000000000f087348 */ /* 0x000fea0003c00000 */
[----:B------:R0:W1:Y:S02]  /*353e0*/  SHFL.IDX P6, R14, R13, R12, R11 ;  /* 0x0000000c0d0e7389 */ /* 0x00006400000c000b */
[----:B01----:R-:W-:Y:S01]  /*353f0*/  ENDCOLLECTIVE ;  /* 0x000000000000791b */ /* 0x003fe20003800000 */
.L_x_1029:
        /* <DEDUP_REMOVED lines=13> */
.L_x_1030:
[----:B------:R-:W-:Y:S02]  /*354d0*/  IMAD.MOV.U32 R13, RZ, RZ, R7 ;  /* 0x000000ffff0d7224 */ /* 0x000fe400078e0007 */
[----:B------:R-:W-:Y:S01]  /*354e0*/  IMAD.MOV.U32 R12, RZ, RZ, RZ ;  /* 0x000000ffff0c7224 */ /* 0x000fe200078e00ff */
[----:B------:R-:W-:-:S07]  /*354f0*/  MOV R2, R14 ;  /* 0x0000000e00027202 */ /* 0x000fce0000000f00 */
[----:B------:R-:W-:Y:S05]  /*35500*/  WARPSYNC.COLLECTIVE R15, `(.L_x_1031) ;  /* 0x000000000f087348 */ /* 0x000fea0003c00000 */
[----:B------:R0:W1:Y:S02]  /*35510*/  SHFL.IDX P6, R14, R13, R12, R11 ;  /* 0x0000000c0d0e7389 */ /* 0x00006400000c000b */
[----:B01----:R-:W-:Y:S01]  /*35520*/  ENDCOLLECTIVE ;  /* 0x000000000000791b */ /* 0x003fe20003800000 */
.L_x_1031:
        /* <DEDUP_REMOVED lines=13> */
.L_x_1032:
[----:B------:R-:W-:Y:S05]  /*35600*/  BRA `(.L_x_1033) ;  /* 0xffffff7000247947 */ /* 0x000fea000383ffff */
.L_x_738:
[----:B----4-:R4:W0:Y:S02]  /*35610*/  SYNCS.PHASECHK.TRANS64.TRYWAIT P2, [R0+URZ+0x33470], R3 ;  /* 0x03347003000075a7 */ /* 0x010824000804017f */
[----:B0-----:R-:W-:Y:S05]  /*35620*/  @!P2 NANOSLEEP.SYNCS 0x989680 ;  /* 0x009896800000a95d */ /* 0x001fea0003900000 */
[----:B------:R-:W0:Y:S02]  /*35630*/  @!P2 SYNCS.PHASECHK.TRANS64 P2, [R0+URZ+0x33470], R3 ;  /* 0x033470030000a5a7 */ /* 0x000e24000804007f */
[----:B0-----:R-:W-:Y:S05]  /*35640*/  @!P2 BRA `(.L_x_738) ;  /* 0xfffffffc00f0a947 */ /* 0x001fea000383ffff */
[----:B------:R-:W-:Y:S05]  /*35650*/  BRA `(.L_x_1034) ;  /* 0xffffff7000907947 */ /* 0x000fea000383ffff */
.L_x_740:
[----:B----4-:R4:W0:Y:S02]  /*35660*/  SYNCS.PHASECHK.TRANS64.TRYWAIT P2, [R0+URZ+0x33460], R5 ;  /* 0x03346005000075a7 */ /* 0x010824000804017f */
[----:B0-----:R-:W-:Y:S05]  /*35670*/  @!P2 NANOSLEEP.SYNCS 0x989680 ;  /* 0x009896800000a95d */ /* 0x001fea0003900000 */
[----:B------:R-:W0:Y:S02]  /*35680*/  @!P2 SYNCS.PHASECHK.TRANS64 P2, [R0+URZ+0x33460], R5 ;  /* 0x033460050000a5a7 */ /* 0x000e24000804007f */
[----:B0-----:R-:W-:Y:S05]  /*35690*/  @!P2 BRA `(.L_x_740) ;  /* 0xfffffffc00f0a947 */ /* 0x001fea000383ffff */
[----:B------:R-:W-:Y:S05]  /*356a0*/  BRA `(.L_x_1035) ;  /* 0xffffff7000a07947 */ /* 0x000fea000383ffff */
.L_x_748:
[----:B0-----:R0:W2:Y:S02]  /*356b0*/  SYNCS.PHASECHK.TRANS64.TRYWAIT P1, [R3+URZ+0x33470], R0 ;  /* 0x03347000030075a7 */ /* 0x0010a4000802017f */
[----:B--2---:R-:W-:Y:S05]  /*356c0*/  @!P1 NANOSLEEP.SYNCS 0x989680 ;  /* 0x009896800000995d */ /* 0x004fea0003900000 */
[----:B------:R-:W2:Y:S02]  /*356d0*/  @!P1 SYNCS.PHASECHK.TRANS64 P1, [R3+URZ+0x33470], R0 ;  /* 0x03347000030095a7 */ /* 0x000ea4000802007f */
[----:B--2---:R-:W-:Y:S05]  /*356e0*/  @!P1 BRA `(.L_x_748) ;  /* 0xfffffffc00f09947 */ /* 0x004fea000383ffff */
[----:B------:R-:W-:Y:S05]  /*356f0*/  BRA `(.L_x_1036) ;  /* 0xffffff7800d47947 */ /* 0x000fea000383ffff */
.L_x_750:
[----:B0-----:R0:W2:Y:S02]  /*35700*/  SYNCS.PHASECHK.TRANS64.TRYWAIT P1, [R3+URZ+0x33460], R0 ;  /* 0x03346000030075a7 */ /* 0x0010a4000802017f */
[----:B--2---:R-:W-:Y:S05]  /*35710*/  @!P1 NANOSLEEP.SYNCS 0x989680 ;  /* 0x009896800000995d */ /* 0x004fea0003900000 */
[----:B------:R-:W2:Y:S02]  /*35720*/  @!P1 SYNCS.PHASECHK.TRANS64 P1, [R3+URZ+0x33460], R0 ;  /* 0x03346000030095a7 */ /* 0x000ea4000802007f */
[----:B--2---:R-:W-:Y:S05]  /*35730*/  @!P1 BRA `(.L_x_750) ;  /* 0xfffffffc00f09947 */ /* 0x004fea000383ffff */
[----:B------:R-:W-:Y:S05]  /*35740*/  BRA `(.L_x_1037) ;  /* 0xffffff7800e07947 */ /* 0x000fea000383ffff */
.L_x_755:
[----:B------:R-:W-:Y:S01]  /*35750*/  BSSY B0, `(.L_x_1038) ;  /* 0x0000008000007945 */ /* 0x000fe20003800000 */
[----:B------:R-:W-:Y:S01]  /*35760*/  MOV R13, R16 ;  /* 0x00000010000d7202 */ /* 0x000fe20000000f00 */
[----:B------:R-:W-:Y:S02]  /*35770*/  IMAD.MOV.U32 R12, RZ, RZ, RZ ;  /* 0x000000ffff0c7224 */ /* 0x000fe400078e00ff */
[----:B------:R-:W-:Y:S02]  /*35780*/  IMAD.MOV.U32 R11, RZ, RZ, 0x1f ;  /* 0x0000001fff0b7424 */ /* 0x000fe400078e00ff */
[----:B------:R-:W-:-:S07]  /*35790*/  IMAD.MOV.U32 R15, RZ, RZ, -0x1 ;  /* 0xffffffffff0f7424 */ /* 0x000fce00078e00ff */
[----:B-12---:R-:W-:Y:S05]  /*357a0*/  WARPSYNC.COLLECTIVE R15, `(.L_x_1039) ;  /* 0x000000000f087348 */ /* 0x006fea0003c00000 */
[----:B------:R0:W3:Y:S02]  /*357b0*/  SHFL.IDX P6, R14, R13, R12, R11 ;  /* 0x0000000c0d0e7389 */ /* 0x0000e400000c000b */
[----:B0123--:R-:W-:Y:S01]  /*357c0*/  ENDCOLLECTIVE ;  /* 0x000000000000791b */ /* 0x00ffe20003800000 */
.L_x_1039:
[----:B------:R-:W-:Y:S05]  /*357d0*/  BSYNC B0 ;  /* 0x0000000000007941 */ /* 0x000fea0003800000 */
.L_x_1038:
[----:B------:R-:W-:Y:S01]  /*357e0*/  IMAD.MOV.U32 R13, RZ, RZ, R16 ;  /* 0x000000ffff0d7224 */ /* 0x000fe200078e0010 */
[----:B------:R-:W-:Y:S01]  /*357f0*/  MOV R12, 0x1 ;  /* 0x00000001000c7802 */ /* 0x000fe20000000f00 */
[----:B------:R-:W-:Y:S02]  /*35800*/  IMAD.MOV.U32 R11, RZ, RZ, 0x1f ;  /* 0x0000001fff0b7424 */ /* 0x000fe400078e00ff */
[----:B------:R-:W-:Y:S02]  /*35810*/  IMAD.MOV.U32 R15, RZ, RZ, -0x1 ;  /* 0xffffffffff0f7424 */ /* 0x000fe400078e00ff */
[----:B------:R-:W-:Y:S02]  /*35820*/  IMAD.IADD R7, R19, 0x1, R9 ;  /* 0x0000000113077824 */ /* 0x000fe400078e0209 */
[----:B------:R-:W-:-:S07]  /*35830*/  IMAD.MOV.U32 R0, RZ, RZ, R14 ;  /* 0x000000ffff007224 */ /* 0x000fce00078e000e */
[----:B------:R-:W-:Y:S05]  /*35840*/  WARPSYNC.COLLECTIVE R15, `(.L_x_1040) ;  /* 0x000000000f087348 */ /* 0x000fea0003c00000 */
[----:B------:R0:W1:Y:S02]  /*35850*/  SHFL.IDX P6, R14, R13, R12, R11 ;  /* 0x0000000c0d0e7389 */ /* 0x00006400000c000b */
[----:B01----:R-:W-:Y:S01]  /*35860*/  ENDCOLLECTIVE ;  /* 0x000000000000791b */ /* 0x003fe20003800000 */
.L_x_1040:
[----:B------:R-:W-:Y:S02]  /*35870*/  ULDC UR4, c[0x0][0xc3c] ;  /* 0x00030f0000047ab9 */ /* 0x000fe40000000800 */
[----:B------:R-:W-:-:S13]  /*35880*/  ISETP.GE.OR P1, PT, R7, UR4, !P0 ;  /* 0x0000000407007c0c */ /* 0x000fda000c726670 */
[----:B------:R-:W0:Y:S08]  /*35890*/  @!P1 LDC.64 R2, c[0x0][0xc80] ;  /* 0x00032000ff029b82 */ /* 0x000e300000000a00 */
[----:B------:R-:W1:Y:S01]  /*358a0*/  @!P1 LDC.64 R4, c[0x0][0xc78] ;  /* 0x00031e00ff049b82 */ /* 0x000e620000000a00 */
[----:B------:R-:W-:Y:S02]  /*358b0*/  IMAD.MOV.U32 R11, RZ, RZ, RZ ;  /* 0x000000ffff0b7224 */ /* 0x000fe400078e00ff */
[----:B------:R-:W-:-:S02]  /*358c0*/  IMAD.MOV.U32 R6, RZ, RZ, R14 ;  /* 0x000000ffff067224 */ /* 0x000fc400078e000e */
[----:B0-----:R-:W-:-:S05]  /*358d0*/  @!P1 IMAD.WIDE R2, R7, 0x4, R2 ;  /* 0x0000000407029825 */ /* 0x001fca00078e0202 */
[----:B------:R1:W2:Y:S02]  /*358e0*/  @!P1 LDG.E R8, desc[UR50][R2.64] ;  /* 0x0000003202089981 */ /* 0x0002a4000c1e1900 */
[----:B-1----:R-:W-:-:S05]  /*358f0*/  @!P1 IMAD.WIDE R2, R7, 0x4, R4 ;  /* 0x0000000407029825 */ /* 0x002fca00078e0204 */
[----:B------:R-:W3:Y:S01]  /*35900*/  @!P1 LDG.E R5, desc[UR50][R2.64] ;  /* 0x0000003202059981 */ /* 0x000ee2000c1e1900 */
[----:B------:R-:W-:Y:S01]  /*35910*/  IMAD.MOV.U32 R7, RZ, RZ, RZ ;  /* 0x000000ffff077224 */ /* 0x000fe200078e00ff */
[C---:B------:R-:W-:Y:S01]  /*35920*/  ISETP.GE.U32.AND P2, PT, R9.reuse, 0x2, PT ;  /* 0x000000020900780c */ /* 0x040fe20003f46070 */
[----:B------:R-:W-:Y:S01]  /*35930*/  IMAD.MOV.U32 R4, RZ, RZ, RZ ;  /* 0x000000ffff047224 */ /* 0x000fe200078e00ff */
[C---:B------:R-:W-:Y:S01]  /*35940*/  ISETP.GE.U32.AND P3, PT, R9.reuse, 0x4, PT ;  /* 0x000000040900780c */ /* 0x040fe20003f66070 */
[----:B------:R-:W-:Y:S01]  /*35950*/  IMAD.MOV.U32 R16, RZ, RZ, RZ ;  /* 0x000000ffff107224 */ /* 0x000fe200078e00ff */
[C---:B------:R-:W-:Y:S02]  /*35960*/  ISETP.GE.U32.AND P4, PT, R9.reuse, 0x8, PT ;  /* 0x000000080900780c */ /* 0x040fe40003f86070 */
[C---:B------:R-:W-:Y:S02]  /*35970*/  ISETP.GE.U32.AND P5, PT, R9.reuse, 0x10, PT ;  /* 0x000000100900780c */ /* 0x040fe40003fa6070 */
[----:B--2---:R-:W-:Y:S01]  /*35980*/  @!P1 MOV R7, R8 ;  /* 0x0000000800079202 */ /* 0x004fe20000000f00 */
[----:B---3--:R-:W-:Y:S01]  /*35990*/  @!P1 IMAD.MOV.U32 R4, RZ, RZ, R5 ;  /* 0x000000ffff049224 */ /* 0x008fe200078e0005 */
[----:B------:R-:W-:-:S03]  /*359a0*/  ISETP.NE.AND P1, PT, R9, RZ, PT ;  /* 0x000000ff0900720c */ /* 0x000fc60003f25270 */
[----:B------:R-:W-:-:S10]  /*359b0*/  IMAD R13, R4, R7, RZ ;  /* 0x00000007040d7224 */ /* 0x000fd400078e02ff */
[----:B------:R-:W-:Y:S05]  /*359c0*/  WARPSYNC.COLLECTIVE R15, `(.L_x_1041) ;  /* 0x000000000f087348 */ /* 0x000fea0003c00000 */
[----:B------:R0:W1:Y:S02]  /*359d0*/  SHFL.UP P6, R14, R13, R12, R11 ;  /* 0x0400000c0d0e7389 */ /* 0x00006400000c000b */
[----:B01----:R-:W-:Y:S01]  /*359e0*/  ENDCOLLECTIVE ;  /* 0x000000000000791b */ /* 0x003fe20003800000 */
.L_x_1041:
[----:B------:R-:W-:Y:S02]  /*359f0*/  MOV R12, 0x2 ;  /* 0x00000002000c7802 */ /* 0x000fe40000000f00 */
[----:B------:R-:W-:-:S05]  /*35a00*/  SEL R14, R14, RZ, P1 ;  /* 0x000000ff0e0e7207 */ /* 0x000fca0000800000 */
[----:B------:R-:W-:-:S04]  /*35a10*/  IMAD.IADD R5, R13, 0x1, R14 ;  /* 0x000000010d057824 */ /* 0x000fc800078e020e */
[----:B------:R-:W-:-:S07]  /*35a20*/  IMAD.MOV.U32 R13, RZ, RZ, R5 ;  /* 0x000000ffff0d7224 */ /* 0x000fce00078e0005 */
[----:B------:R-:W-:Y:S05]  /*35a30*/  WARPSYNC.COLLECTIVE R15, `(.L_x_1042) ;  /* 0x000000000f087348 */ /* 0x000fea0003c00000 */
[----:B------:R0:W1:Y:S02]  /*35a40*/  SHFL.UP P6, R14, R13, R12, R11 ;  /* 0x0400000c0d0e7389 */ /* 0x00006400000c000b */
[----:B01----:R-:W-:Y:S01]  /*35a50*/  ENDCOLLECTIVE ;  /* 0x000000000000791b */ /* 0x003fe20003800000 */
.L_x_1042:
[----:B------:R-:W-:Y:S01]  /*35a60*/  IMAD.MOV.U32 R12, RZ, RZ, 0x4 ;  /* 0x00000004ff0c7424 */ /* 0x000fe200078e00ff */
[----:B------:R-:W-:-:S05]  /*35a70*/  SEL R2, R14, RZ, P2 ;  /* 0x000000ff0e027207 */ /* 0x000fca0001000000 */
[----:B------:R-:W-:-:S04]  /*35a80*/  IMAD.IADD R2, R5, 0x1, R2 ;  /* 0x0000000105027824 */ /* 0x000fc800078e0202 */
[----:B------:R-:W-:-:S07]  /*35a90*/  IMAD.MOV.U32 R13, RZ, RZ, R2 ;  /* 0x000000ffff0d7224 */ /* 0x000fce00078e0002 */
[----:B------:R-:W-:Y:S05]  /*35aa0*/  WARPSYNC.COLLECTIVE R15, `(.L_x_1043) ;  /* 0x000000000f087348 */ /* 0x000fea0003c00000 */
[----:B------:R0:W1:Y:S02]  /*35ab0*/  SHFL.UP P6, R14, R13, R12, R11 ;  /* 0x0400000c0d0e7389 */ /* 0x00006400000c000b */
[----:B01----:R-:W-:Y:S01]  /*35ac0*/  ENDCOLLECTIVE ;  /* 0x000000000000791b */ /* 0x003fe20003800000 */
.L_x_1043:
[----:B------:R-:W-:Y:S02]  /*35ad0*/  MOV R12, 0x8 ;  /* 0x00000008000c7802 */ /* 0x000fe40000000f00 */
[----:B------:R-:W-:-:S05]  /*35ae0*/  SEL R3, R14, RZ, P3 ;  /* 0x000000ff0e037207 */ /* 0x000fca0001800000 */
[----:B------:R-:W-:-:S04]  /*35af0*/  IMAD.IADD R3, R2, 0x1, R3 ;  /* 0x0000000102037824 */ /* 0x000fc800078e0203 */
[----:B------:R-:W-:-:S07]  /*35b00*/  IMAD.MOV.U32 R13, RZ, RZ, R3 ;  /* 0x000000ffff0d7224 */ /* 0x000fce00078e0003 */
[----:B------:R-:W-:Y:S05]  /*35b10*/  WARPSYNC.COLLECTIVE R15, `(.L_x_1044) ;  /* 0x000000000f087348 */ /* 0x000fea0003c00000 */
[----:B------:R0:W1:Y:S02]  /*35b20*/  SHFL.UP P6, R14, R13, R12, R11 ;  /* 0x0400000c0d0e7389 */ /* 0x00006400000c000b */
[----:B01----:R-:W-:Y:S01]  /*35b30*/  ENDCOLLECTIVE ;  /* 0x000000000000791b */ /* 0x003fe20003800000 */
.L_x_1044:
[----:B------:R-:W-:Y:S01]  /*35b40*/  IMAD.MOV.U32 R12, RZ, RZ, 0x10 ;  /* 0x00000010ff0c7424 */ /* 0x000fe200078e00ff */
[----:B------:R-:W-:-:S05]  /*35b50*/  SEL R14, R14, RZ, P4 ;  /* 0x000000ff0e0e7207 */ /* 0x000fca0002000000 */
[----:B------:R-:W-:-:S04]  /*35b60*/  IMAD.IADD R5, R3, 0x1, R14 ;  /* 0x0000000103057824 */ /* 0x000fc800078e020e */
[----:B------:R-:W-:-:S07]  /*35b70*/  IMAD.MOV.U32 R13, RZ, RZ, R5 ;  /* 0x000000ffff0d7224 */ /* 0x000fce00078e0005 */
[----:B------:R-:W-:Y:S05]  /*35b80*/  WARPSYNC.COLLECTIVE R15, `(.L_x_1045) ;  /* 0x000000000f087348 */ /* 0x000fea0003c00000 */
[----:B------:R0:W1:Y:S02]  /*35b90*/  SHFL.UP P6, R14, R13, R12, R11 ;  /* 0x0400000c0d0e7389 */ /* 0x00006400000c000b */
[----:B01----:R-:W-:Y:S01]  /*35ba0*/  ENDCOLLECTIVE ;  /* 0x000000000000791b */ /* 0x003fe20003800000 */
.L_x_1045:
[----:B------:R-:W-:Y:S01]  /*35bb0*/  MOV R12, 0x1f ;  /* 0x0000001f000c7802 */ /* 0x000fe20000000f00 */
[----:B------:R-:W-:Y:S01]  /*35bc0*/  IMAD.MOV.U32 R11, RZ, RZ, 0x1f ;  /* 0x0000001fff0b7424 */ /* 0x000fe200078e00ff */
[----:B------:R-:W-:-:S05]  /*35bd0*/  SEL R14, R14, RZ, P5 ;  /* 0x000000ff0e0e7207 */ /* 0x000fca0002800000 */
[----:B------:R-:W-:-:S04]  /*35be0*/  IMAD.IADD R3, R5, 0x1, R14 ;  /* 0x0000000105037824 */ /* 0x000fc800078e020e */
[----:B------:R-:W-:-:S07]  /*35bf0*/  IMAD.MOV.U32 R13, RZ, RZ, R3 ;  /* 0x000000ffff0d7224 */ /* 0x000fce00078e0003 */
[----:B------:R-:W-:Y:S05]  /*35c00*/  WARPSYNC.COLLECTIVE R15, `(.L_x_1046) ;  /* 0x000000000f087348 */ /* 0x000fea0003c00000 */
[----:B------:R0:W1:Y:S02]  /*35c10*/  SHFL.IDX P6, R14, R13, R12, R11 ;  /* 0x0000000c0d0e7389 */ /* 0x00006400000c000b */
[----:B01----:R-:W-:Y:S01]  /*35c20*/  ENDCOLLECTIVE ;  /* 0x000000000000791b */ /* 0x003fe20003800000 */
.L_x_1046:
[----:B------:R-:W-:Y:S05]  /*35c30*/  BRA `(.L_x_1047) ;  /* 0xffffff8000687947 */ /* 0x000fea000383ffff */
.L_x_758:
[----:B------:R-:W-:Y:S01]  /*35c40*/  BSSY B0, `(.L_x_1048) ;  /* 0x0000007000007945 */ /* 0x000fe20003800000 */
[----:B------:R-:W-:Y:S02]  /*35c50*/  IMAD.MOV.U32 R12, RZ, RZ, 0x1 ;  /* 0x00000001ff0c7424 */ /* 0x000fe400078e00ff */
[----:B------:R-:W-:Y:S02]  /*35c60*/  IMAD.MOV.U32 R11, RZ, RZ, RZ ;  /* 0x000000ffff0b7224 */ /* 0x000fe400078e00ff */
[----:B------:R-:W-:-:S07]  /*35c70*/  IMAD.MOV.U32 R15, RZ, RZ, -0x1 ;  /* 0xffffffffff0f7424 */ /* 0x000fce00078e00ff */
[----:B-1----:R-:W-:Y:S05]  /*35c80*/  WARPSYNC.COLLECTIVE R15, `(.L_x_1049) ;  /* 0x000000000f087348 */ /* 0x002fea0003c00000 */
[----:B------:R0:W2:Y:S02]  /*35c90*/  SHFL.UP P6, R14, R13, R12, R11 ;  /* 0x0400000c0d0e7389 */ /* 0x0000a400000c000b */
[----:B012---:R-:W-:Y:S01]  /*35ca0*/  ENDCOLLECTIVE ;  /* 0x000000000000791b */ /* 0x007fe20003800000 */
.L_x_1049:
[----:B------:R-:W-:Y:S05]  /*35cb0*/  BSYNC B0 ;  /* 0x0000000000007941 */ /* 0x000fea0003800000 */
.L_x_1048:
[----:B------:R-:W-:Y:S01]  /*35cc0*/  SEL R14, R14, RZ, P1 ;  /* 0x000000ff0e0e7207 */ /* 0x000fe20000800000 */
[----:B------:R-:W-:Y:S02]  /*35cd0*/  IMAD.MOV.U32 R12, RZ, RZ, 0x2 ;  /* 0x00000002ff0c7424 */ /* 0x000fe400078e00ff */
[----:B------:R-:W-:Y:S01]  /*35ce0*/  IMAD.MOV.U32 R11, RZ, RZ, RZ ;  /* 0x000000ffff0b7224 */ /* 0x000fe200078e00ff */
[----:B------:R-:W-:Y:S01]  /*35cf0*/  IADD3 R13, R13, R14, RZ ;  /* 0x0000000e0d0d7210 */ /* 0x000fe20007ffe0ff */
[----:B------:R-:W-:-:S07]  /*35d00*/  IMAD.MOV.U32 R15, RZ, RZ, -0x1 ;  /* 0xffffffffff0f7424 */ /* 0x000fce00078e00ff */
[----:B------:R-:W-:Y:S05]  /*35d10*/  WARPSYNC.COLLECTIVE R15, `(.L_x_1050) ;  /* 0x000000000f087348 */ /* 0x000fea0003c00000 */
[----:B------:R0:W1:Y:S02]  /*35d20*/  SHFL.UP P6, R14, R13, R12, R11 ;  /* 0x0400000c0d0e7389 */ /* 0x00006400000c000b */
[----:B01----:R-:W-:Y:S01]  /*35d30*/  ENDCOLLECTIVE ;  /* 0x000000000000791b */ /* 0x003fe20003800000 */
.L_x_1050:
[----:B------:R-:W-:Y:S02]  /*35d40*/  MOV R12, 0x4 ;  /* 0x00000004000c7802 */ /* 0x000fe40000000f00 */
[----:B------:R-:W-:-:S05]  /*35d50*/  SEL R2, R14, RZ, P2 ;  /* 0x000000ff0e027207 */ /* 0x000fca0001000000 */
[----:B------:R-:W-:-:S04]  /*35d60*/  IMAD.IADD R2, R13, 0x1, R2 ;  /* 0x000000010d027824 */ /* 0x000fc800078e0202 */
[----:B------:R-:W-:-:S07]  /*35d70*/  IMAD.MOV.U32 R13, RZ, RZ, R2 ;  /* 0x000000ffff0d7224 */ /* 0x000fce00078e0002 */
[----:B------:R-:W-:Y:S05]  /*35d80*/  WARPSYNC.COLLECTIVE R15, `(.L_x_1051) ;  /* 0x000000000f087348 */ /* 0x000fea0003c00000 */
[----:B------:R0:W1:Y:S02]  /*35d90*/  SHFL.UP P6, R14, R13, R12, R11 ;  /* 0x0400000c0d0e7389 */ /* 0x00006400000c000b */
[----:B01----:R-:W-:Y:S01]  /*35da0*/  ENDCOLLECTIVE ;  /* 0x000000000000791b */ /* 0x003fe20003800000 */
.L_x_1051:
[----:B------:R-:W-:Y:S01]  /*35db0*/  IMAD.MOV.U32 R12, RZ, RZ, 0x8 ;  /* 0x00000008ff0c7424 */ /* 0x000fe200078e00ff */
[----:B------:R-:W-:-:S05]  /*35dc0*/  SEL R3, R14, RZ, P3 ;  /* 0x000000ff0e037207 */ /* 0x000fca0001800000 */
[----:B------:R-:W-:-:S04]  /*35dd0*/  IMAD.IADD R3, R2, 0x1, R3 ;  /* 0x0000000102037824 */ /* 0x000fc800078e0203 */
[----:B------:R-:W-:-:S07]  /*35de0*/  IMAD.MOV.U32 R13, RZ, RZ, R3 ;  /* 0x000000ffff0d7224 */ /* 0x000fce00078e0003 */
[----:B------:R-:W-:Y:S05]  /*35df0*/  WARPSYNC.COLLECTIVE R15, `(.L_x_1052) ;  /* 0x000000000f087348 */ /* 0x000fea0003c00000 */
[----:B------:R0:W1:Y:S02]  /*35e00*/  SHFL.UP P6, R14, R13, R12, R11 ;  /* 0x0400000c0d0e7389 */ /* 0x00006400000c000b */
[----:B01----:R-:W-:Y:S01]  /*35e10*/  ENDCOLLECTIVE ;  /* 0x000000000000791b */ /* 0x003fe20003800000 */
.L_x_1052:
[----:B------:R-:W-:Y:S02]  /*35e20*/  MOV R12, 0x10 ;  /* 0x00000010000c7802 */ /* 0x000fe40000000f00 */
[----:B------:R-:W-:-:S05]  /*35e30*/  SEL R14, R14, RZ, P4 ;  /* 0x000000ff0e0e7207 */ /* 0x000fca0002000000 */
[----:B------:R-:W-:-:S04]  /*35e40*/  IMAD.IADD R5, R3, 0x1, R14 ;  /* 0x0000000103057824 */ /* 0x000fc800078e020e */
[----:B------:R-:W-:-:S07]  /*35e50*/  IMAD.MOV.U32 R13, RZ, RZ, R5 ;  /* 0x000000ffff0d7224 */ /* 0x000fce00078e0005 */
[----:B------:R-:W-:Y:S05]  /*35e60*/  WARPSYNC.COLLECTIVE R15, `(.L_x_1053) ;  /* 0x000000000f087348 */ /* 0x000fea0003c00000 */
[----:B------:R0:W1:Y:S02]  /*35e70*/  SHFL.UP P6, R14, R13, R12, R11 ;  /* 0x0400000c0d0e7389 */ /* 0x00006400000c000b */
[----:B01----:R-:W-:Y:S01]  /*35e80*/  ENDCOLLECTIVE ;  /* 0x000000000000791b */ /* 0x003fe20003800000 */
.L_x_1053:
[----:B------:R-:W-:Y:S02]  /*35e90*/  IMAD.MOV.U32 R12, RZ, RZ, 0x1f ;  /* 0x0000001fff0c7424 */ /* 0x000fe400078e00ff */
[----:B------:R-:W-:Y:S01]  /*35ea0*/  IMAD.MOV.U32 R11, RZ, RZ, 0x1f ;  /* 0x0000001fff0b7424 */ /* 0x000fe200078e00ff */
[----:B------:R-:W-:-:S05]  /*35eb0*/  SEL R14, R14, RZ, P5 ;  /* 0x000000ff0e0e7207 */ /* 0x000fca0002800000 */
[----:B------:R-:W-:-:S04]  /*35ec0*/  IMAD.IADD R3, R5, 0x1, R14 ;  /* 0x0000000105037824 */ /* 0x000fc800078e020e */
[----:B------:R-:W-:-:S07]  /*35ed0*/  IMAD.MOV.U32 R13, RZ, RZ, R3 ;  /* 0x000000ffff0d7224 */ /* 0x000fce00078e0003 */
[----:B------:R-:W-:Y:S05]  /*35ee0*/  WARPSYNC.COLLECTIVE R15, `(.L_x_1054) ;  /* 0x000000000f087348 */ /* 0x000fea0003c00000 */
[----:B------:R0:W1:Y:S02]  /*35ef0*/  SHFL.IDX P6, R14, R13, R12, R11 ;  /* 0x0000000c0d0e7389 */ /* 0x00006400000c000b */
[----:B01----:R-:W-:Y:S01]  /*35f00*/  ENDCOLLECTIVE ;  /* 0x000000000000791b */ /* 0x003fe20003800000 */
.L_x_1054:
[----:B------:R-:W-:Y:S05]  /*35f10*/  BRA `(.L_x_1055) ;  /* 0xffffff8000547947 */ /* 0x000fea000383ffff */
.L_x_760:
[----:B------:R-:W-:Y:S01]  /*35f20*/  BSSY B0, `(.L_x_1056) ;  /* 0x0000006000007945 */ /* 0x000fe20003800000 */
[----:B------:R-:W-:Y:S01]  /*35f30*/  PLOP3.LUT P6, PT, P6, PT, PT, 0x8, 0x0 ;  /* 0x000000000000781c */ /* 0x000fe200037ce170 */
[----:B------:R-:W-:-:S12]  /*35f40*/  IMAD.MOV.U32 R15, RZ, RZ, -0x1 ;  /* 0xffffffffff0f7424 */ /* 0x000fd800078e00ff */
[----:B01----:R-:W-:Y:S05]  /*35f50*/  WARPSYNC.COLLECTIVE R15, `(.L_x_1057) ;  /* 0x000000000f087348 */ /* 0x003fea0003c00000 */
[----:B------:R-:W-:Y:S01]  /*35f60*/  VOTE.ANY R14, PT, P6 ;  /* 0x00000000000e7806 */ /* 0x000fe200030e0100 */
[----:B01----:R-:W-:Y:S06]  /*35f70*/  ENDCOLLECTIVE ;  /* 0x000000000000791b */ /* 0x003fec0003800000 */
.L_x_1057:
[----:B------:R-:W-:Y:S05]  /*35f80*/  BSYNC B0 ;  /* 0x0000000000007941 */ /* 0x000fea0003800000 */
.L_x_1056:
[----:B------:R-:W-:Y:S01]  /*35f90*/  MOV R8, R14 ;  /* 0x0000000e00087202 */ /* 0x000fe20000000f00 */
[----:B------:R-:W-:Y:S02]  /*35fa0*/  IMAD.MOV.U32 R13, RZ, RZ, R7 ;  /* 0x000000ffff0d7224 */ /* 0x000fe400078e0007 */
[----:B------:R-:W-:Y:S01]  /*35fb0*/  IMAD.MOV.U32 R11, RZ, RZ, 0x1f ;  /* 0x0000001fff0b7424 */ /* 0x000fe200078e00ff */
[----:B------:R-:W0:Y:S01]  /*35fc0*/  POPC R5, R8 ;  /* 0x0000000800057309 */ /* 0x000e220000000000 */
[----:B------:R-:W-:Y:S02]  /*35fd0*/  IMAD.MOV.U32 R15, RZ, RZ, -0x1 ;  /* 0xffffffffff0f7424 */ /* 0x000fe400078e00ff */
[----:B0-----:R-:W-:-:S07]  /*35fe0*/  IMAD.MOV.U32 R12, RZ, RZ, R5 ;  /* 0x000000ffff0c7224 */ /* 0x001fce00078e0005 */
[----:B------:R-:W-:Y:S05]  /*35ff0*/  WARPSYNC.COLLECTIVE R15, `(.L_x_1058) ;  /* 0x000000000f087348 */ /* 0x000fea0003c00000 */
[----:B------:R0:W1:Y:S02]  /*36000*/  SHFL.IDX P6, R14, R13, R12, R11 ;  /* 0x0000000c0d0e7389 */ /* 0x00006400000c000b */
[----:B01----:R-:W-:Y:S01]  /*36010*/  ENDCOLLECTIVE ;  /* 0x000000000000791b */ /* 0x003fe20003800000 */
.L_x_1058:
[----:B------:R-:W-:Y:S01]  /*36020*/  MOV R13, R4 ;  /* 0x00000004000d7202 */ /* 0x000fe20000000f00 */
[----:B------:R-:W-:-:S07]  /*36030*/  IMAD.MOV.U32 R7, RZ, RZ, R14 ;  /* 0x000000ffff077224 */ /* 0x000fce00078e000e */
[----:B------:R-:W-:Y:S05]  /*36040*/  WARPSYNC.COLLECTIVE R15, `(.L_x_1059) ;  /* 0x000000000f087348 */ /* 0x000fea0003c00000 */
[----:B------:R0:W1:Y:S02]  /*36050*/  SHFL.IDX P6, R14, R13, R12, R11 ;  /* 0x0000000c0d0e7389 */ /* 0x00006400000c000b */
[----:B01----:R-:W-:Y:S01]  /*36060*/  ENDCOLLECTIVE ;  /* 0x000000000000791b */ /* 0x003fe20003800000 */
.L_x_1059:
[----:B------:R-:W-:Y:S01]  /*36070*/  IMAD.MOV.U32 R4, RZ, RZ, R14 ;  /* 0x000000ffff047224 */ /* 0x000fe200078e000e */
[----:B------:R-:W-:Y:S06]  /*36080*/  BRA `(.L_x_1060) ;  /* 0xffffff8000347947 */ /* 0x000fec000383ffff */
.L_x_762:
[----:B------:R-:W-:Y:S01]  /*36090*/  BSSY B0, `(.L_x_1061) ;  /* 0x0000007000007945 */ /* 0x000fe20003800000 */
[----:B------:R-:W-:Y:S02]  /*360a0*/  IMAD.MOV.U32 R13, RZ, RZ, R3 ;  /* 0x000000ffff0d7224 */ /* 0x000fe400078e0003 */
[----:B------:R-:W-:Y:S02]  /*360b0*/  IMAD.MOV.U32 R11, RZ, RZ, 0x1f ;  /* 0x0000001fff0b7424 */ /* 0x000fe400078e00ff */
[----:B------:R-:W-:-:S07]  /*360c0*/  IMAD.MOV.U32 R15, RZ, RZ, -0x1 ;  /* 0xffffffffff0f7424 */ /* 0x000fce00078e00ff */
[----:B01234-:R-:W-:Y:S05]  /*360d0*/  WARPSYNC.COLLECTIVE R15, `(.L_x_1062) ;  /* 0x000000000f087348 */ /* 0x01ffea0003c00000 */
[----:B------:R0:W0:Y:S02]  /*360e0*/  SHFL.IDX P6, R14, R13, R12, R11 ;  /* 0x0000000c0d0e7389 */ /* 0x00002400000c000b */
[----:B01234-:R-:W-:Y:S01]  /*360f0*/  ENDCOLLECTIVE ;  /* 0x000000000000791b */ /* 0x01ffe20003800000 */
.L_x_1062:
[----:B------:R-:W-:Y:S05]  /*36100*/  BSYNC B0 ;  /* 0x0000000000007941 */ /* 0x000fea0003800000 */
.L_x_1061:
[----:B------:R-:W-:Y:S01]  /*36110*/  IMAD.MOV.U32 R16, RZ, RZ, R14 ;  /* 0x000000ffff107224 */ /* 0x000fe200078e000e */
[----:B------:R-:W-:Y:S06]  /*36120*/  BRA `(.L_x_761) ;  /* 0xffffff8000247947 */ /* 0x000fec000383ffff */
.L_x_766:
[----:B0-----:R0:W2:Y:S02]  /*36130*/  SYNCS.PHASECHK.TRANS64.TRYWAIT P0, [R5+URZ+0x33420], R0 ;  /* 0x03342000050075a7 */ /* 0x0010a4000800017f */
[----:B--2---:R-:W-:Y:S05]  /*36140*/  @!P0 NANOSLEEP.SYNCS 0x989680 ;  /* 0x009896800000895d */ /* 0x004fea0003900000 */
[----:B------:R-:W2:Y:S02]  /*36150*/  @!P0 SYNCS.PHASECHK.TRANS64 P0, [R5+URZ+0x33420], R0 ;  /* 0x03342000050085a7 */ /* 0x000ea4000800007f */
[----:B--2---:R-:W-:Y:S05]  /*36160*/  @!P0 BRA `(.L_x_766) ;  /* 0xfffffffc00f08947 */ /* 0x004fea000383ffff */
[----:B------:R-:W-:Y:S05]  /*36170*/  BRA `(.L_x_1063) ;  /* 0xffffff8400847947 */ /* 0x000fea000383ffff */
.L_x_767:
[----:B------:R-:W2:Y:S01]  /*36180*/  S2R R2, SR_TID.X ;  /* 0x0000000000027919 */ /* 0x000ea20000002100 */
[----:B------:R-:W-:Y:S01]  /*36190*/  BSSY B0, `(.L_x_1064) ;  /* 0x000000a000007945 */ /* 0x000fe20003800000 */
[----:B------:R-:W-:Y:S02]  /*361a0*/  IMAD.MOV.U32 R12, RZ, RZ, RZ ;  /* 0x000000ffff0c7224 */ /* 0x000fe400078e00ff */
[----:B------:R-:W-:Y:S02]  /*361b0*/  IMAD.MOV.U32 R11, RZ, RZ, 0x1f ;  /* 0x0000001fff0b7424 */ /* 0x000fe400078e00ff */
[----:B------:R-:W-:Y:S01]  /*361c0*/  IMAD.MOV.U32 R15, RZ, RZ, -0x1 ;  /* 0xffffffffff0f7424 */ /* 0x000fe200078e00ff */
[----:B--2---:R-:W-:-:S04]  /*361d0*/  SHF.R.U32.HI R2, RZ, 0x5, R2 ;  /* 0x00000005ff027819 */ /* 0x004fc80000011602 */
[----:B------:R-:W-:-:S04]  /*361e0*/  LOP3.LUT R2, R2, 0x3, RZ, 0xc0, !PT ;  /* 0x0000000302027812 */ /* 0x000fc800078ec0ff */
[----:B------:R-:W-:-:S07]  /*361f0*/  MOV R13, R2 ;  /* 0x00000002000d7202 */ /* 0x000fce0000000f00 */
[----:B01----:R-:W-:Y:S05]  /*36200*/  WARPSYNC.COLLECTIVE R15, `(.L_x_1065) ;  /* 0x000000000f087348 */ /* 0x003fea0003c00000 */
[----:B------:R2:W3:Y:S02]  /*36210*/  SHFL.IDX P6, R14, R13, R12, R11 ;  /* 0x0000000c0d0e7389 */ /* 0x0004e400000c000b */
[----:B0123--:R-:W-:Y:S01]  /*36220*/  ENDCOLLECTIVE ;  /* 0x000000000000791b */ /* 0x00ffe20003800000 */
.L_x_1065:
[----:B------:R-:W-:Y:S05]  /*36230*/  BSYNC B0 ;  /* 0x0000000000007941 */ /* 0x000fea0003800000 */
.L_x_1064:
[----:B------:R-:W-:Y:S05]  /*36240*/  BRA `(.L_x_1066) ;  /* 0xffffff84006c7947 */ /* 0x000fea000383ffff */
.L_x_768:
[----:B------:R-:W-:Y:S01]  /*36250*/  BSSY B0, `(.L_x_1067) ;  /* 0x0000006000007945 */ /* 0x000fe20003800000 */
[----:B------:R-:W-:-:S07]  /*36260*/  IMAD.MOV.U32 R15, RZ, RZ, -0x1 ;  /* 0xffffffffff0f7424 */ /* 0x000fce00078e00ff */
[----:B01----:R-:W-:Y:S05]  /*36270*/  WARPSYNC.COLLECTIVE R15, `(.L_x_1068) ;  /* 0x000000000f0c7348 */ /* 0x003fea0003c00000 */
[----:B------:R-:W-:Y:S02]  /*36280*/  ELECT P6, UR62, PT ;  /* 0x00000000003e782f */ /* 0x000fe400038c0000 */
[----:B------:R-:W-:Y:S01]  /*36290*/  MOV R14, UR62 ;  /* 0x0000003e000e7c02 */ /* 0x000fe20008000f00 */
[----:B01----:R-:W-:Y:S10]  /*362a0*/  ENDCOLLECTIVE ;  /* 0x000000000000791b */ /* 0x003ff40003800000 */
.L_x_1068:
[----:B------:R-:W-:Y:S05]  /*362b0*/  BSYNC B0 ;  /* 0x0000000000007941 */ /* 0x000fea0003800000 */
.L_x_1067:
[----:B------:R-:W-:Y:S05]  /*362c0*/  BRA `(.L_x_1069) ;  /* 0xffffff8400607947 */ /* 0x000fea000383ffff */
.L_x_770:
[----:B0-----:R0:W2:Y:S02]  /*362d0*/  SYNCS.PHASECHK.TRANS64.TRYWAIT P1, [R3+URZ+0x33440], R2 ;  /* 0x03344002030075a7 */ /* 0x0010a4000802017f */
[----:B--2---:R-:W-:Y:S05]  /*362e0*/  @!P1 NANOSLEEP.SYNCS 0x989680 ;  /* 0x009896800000995d */ /* 0x004fea0003900000 */
[----:B------:R-:W2:Y:S02]  /*362f0*/  @!P1 SYNCS.PHASECHK.TRANS64 P1, [R3+URZ+0x33440], R2 ;  /* 0x03344002030095a7 */ /* 0x000ea4000802007f */
[----:B--2---:R-:W-:Y:S05]  /*36300*/  @!P1 BRA `(.L_x_770) ;  /* 0xfffffffc00f09947 */ /* 0x004fea000383ffff */
[----:B------:R-:W-:Y:S05]  /*36310*/  BRA `(.L_x_1070) ;  /* 0xffffff8400807947 */ /* 0x000fea000383ffff */
.L_x_772:
[----:B--2---:R2:W3:Y:S02]  /*36320*/  SYNCS.PHASECHK.TRANS64.TRYWAIT P1, [R29+URZ+0x33440], R0 ;  /* 0x033440001d0075a7 */ /* 0x0044e4000802017f */
[----:B---3--:R-:W-:Y:S05]  /*36330*/  @!P1 NANOSLEEP.SYNCS 0x989680 ;  /* 0x009896800000995d */ /* 0x008fea0003900000 */
[----:B------:R-:W3:Y:S02]  /*36340*/  @!P1 SYNCS.PHASECHK.TRANS64 P1, [R29+URZ+0x33440], R0 ;  /* 0x033440001d0095a7 */ /* 0x000ee4000802007f */
[----:B---3--:R-:W-:Y:S05]  /*36350*/  @!P1 BRA `(.L_x_772) ;  /* 0xfffffffc00f09947 */ /* 0x008fea000383ffff */
[----:B------:R-:W-:Y:S05]  /*36360*/  BRA `(.L_x_1071) ;  /* 0xffffff84008c7947 */ /* 0x000fea000383ffff */
.L_x_774:
[----:B---3--:R3:W4:Y:S02]  /*36370*/  SYNCS.PHASECHK.TRANS64.TRYWAIT P1, [R3+URZ+0x33460], R2 ;  /* 0x03346002030075a7 */ /* 0x008724000802017f */
[----:B----4-:R-:W-:Y:S05]  /*36380*/  @!P1 NANOSLEEP.SYNCS 0x989680 ;  /* 0x009896800000995d */ /* 0x010fea0003900000 */
[----:B------:R-:W4:Y:S02]  /*36390*/  @!P1 SYNCS.PHASECHK.TRANS64 P1, [R3+URZ+0x33460], R2 ;  /* 0x03346002030095a7 */ /* 0x000f24000802007f */
[----:B----4-:R-:W-:Y:S05]  /*363a0*/  @!P1 BRA `(.L_x_774) ;  /* 0xfffffffc00f09947 */ /* 0x010fea000383ffff */
[----:B------:R-:W-:Y:S05]  /*363b0*/  BRA `(.L_x_1072) ;  /* 0xffffff8400887947 */ /* 0x000fea000383ffff */
.L_x_776:
[----:B----4-:R4:W0:Y:S02]  /*363c0*/  SYNCS.PHASECHK.TRANS64.TRYWAIT P1, [R29+URZ+0x33460], R0 ;  /* 0x033460001d0075a7 */ /* 0x010824000802017f */
[----:B0-----:R-:W-:Y:S05]  /*363d0*/  @!P1 NANOSLEEP.SYNCS 0x989680 ;  /* 0x009896800000995d */ /* 0x001fea0003900000 */
[----:B------:R-:W0:Y:S02]  /*363e0*/  @!P1 SYNCS.PHASECHK.TRANS64 P1, [R29+URZ+0x33460], R0 ;  /* 0x033460001d0095a7 */ /* 0x000e24000802007f */
[----:B0-----:R-:W-:Y:S05]  /*363f0*/  @!P1 BRA `(.L_x_776) ;  /* 0xfffffffc00f09947 */ /* 0x001fea000383ffff */
[----:B------:R-:W-:Y:S05]  /*36400*/  BRA `(.L_x_1073) ;  /* 0xffffff8400847947 */ /* 0x000fea000383ffff */
.L_x_778:
[----:B------:R0:W0:Y:S02]  /*36410*/  SYNCS.PHASECHK.TRANS64.TRYWAIT P1, [R3+URZ+0x33480], R2 ;  /* 0x03348002030075a7 */ /* 0x000024000802017f */
[----:B0-----:R-:W-:Y:S05]  /*36420*/  @!P1 NANOSLEEP.SYNCS 0x989680 ;  /* 0x009896800000995d */ /* 0x001fea0003900000 */
[----:B------:R-:W0:Y:S02]  /*36430*/  @!P1 SYNCS.PHASECHK.TRANS64 P1, [R3+URZ+0x33480], R2 ;  /* 0x03348002030095a7 */ /* 0x000e24000802007f */
[----:B0-----:R-:W-:Y:S05]  /*36440*/  @!P1 BRA `(.L_x_778) ;  /* 0xfffffffc00f09947 */ /* 0x001fea000383ffff */
[----:B------:R-:W-:Y:S05]  /*36450*/  BRA `(.L_x_1074) ;  /* 0xffffff8400807947 */ /* 0x000fea000383ffff */
.L_x_1075:
        /* <DEDUP_REMOVED lines=10> */
.L_x_3420:


//--------------------- .text._ZN7cutlass13device_kernelIN5flash11enable_sm90INS1_16FlashAttnFwdSm90INS1_25CollectiveMainloopFwdSm90ILi2EN4cute5tupleIJNS5_1CILi1EEES8_S8_EEENS6_IJNS7_ILi128EEESA_NS7_ILi192EEEEEELi192ENS_12float_e4m3_tEfNS_4arch4Sm90ELb0ELb1ELb0ELb0ELb1ELb0ELb0ELb1ELb1ELb1ELb1ELb0EEENS1_21CollectiveEpilogueFwdINS6_IJSA_SB_SA_EEES9_NS_10bfloat16_tESF_Li256ELb0ELb1ELb1ELb1EEENS1_19SingleTileSchedulerILb0ELb1ELb1ELi128EEEEEEEEEvNT_6ParamsE --------------------------
	.section	.text._ZN7cutlass13device_kernelIN5flash11enable_sm90INS1_16FlashAttnFwdSm90INS1_25CollectiveMainloopFwdSm90ILi2EN4cute5tupleIJNS5_1CILi1EEES8_S8_EEENS6_IJNS7_ILi128EEESA_NS7_ILi192EEEEEELi192ENS_12float_e4m3_tEfNS_4arch4Sm90ELb0ELb1ELb0ELb0ELb1ELb0ELb0ELb1ELb1ELb1ELb1ELb0EEENS1_21CollectiveEpilogueFwdINS6_IJSA_SB_SA_EEES9_NS_10bfloat16_tESF_Li256ELb0ELb1ELb1ELb1EEENS1_19SingleTileSchedulerILb0ELb1ELb1ELi128EEEEEEEEEvNT_6ParamsE,"ax",@progbits
	.align	128
.text._ZN7cutlass13device_kernelIN5flash11enable_sm90INS1_16FlashAttnFwdSm90INS1_25CollectiveMainloopFwdSm90ILi2EN4cute5tupleIJNS5_1CILi1EEES8_S8_EEENS6_IJNS7_ILi128EEESA_NS7_ILi192EEEEEELi192ENS_12float_e4m3_tEfNS_4arch4Sm90ELb0ELb1ELb0ELb0ELb1ELb0ELb0ELb1ELb1ELb1ELb1ELb0EEENS1_21CollectiveEpilogueFwdINS6_IJSA_SB_SA_EEES9_NS_10bfloat16_tESF_Li256ELb0ELb1ELb1ELb1EEENS1_19SingleTileSchedulerILb0ELb1ELb1ELi128EEEEEEEEEvNT_6ParamsE:
        .type           _ZN7cutlass13device_kernelIN5flash11enable_sm90INS1_16FlashAttnFwdSm90INS1_25CollectiveMainloopFwdSm90ILi2EN4cute5tupleIJNS5_1CILi1EEES8_S8_EEENS6_IJNS7_ILi128EEESA_NS7_ILi192EEEEEELi192ENS_12float_e4m3_tEfNS_4arch4Sm90ELb0ELb1ELb0ELb0ELb1ELb0ELb0ELb1ELb1ELb1ELb1ELb0EEENS1_21CollectiveEpilogueFwdINS6_IJSA_SB_SA_EEES9_NS_10bfloat16_tESF_Li256ELb0ELb1ELb1ELb1EEENS1_19SingleTileSchedulerILb0ELb1ELb1ELi128EEEEEEEEEvNT_6ParamsE,@function
        .size           _ZN7cutlass13device_kernelIN5flash11enable_sm90INS1_16FlashAttnFwdSm90INS1_25CollectiveMainloopFwdSm90ILi2EN4cute5tupleIJNS5_1CILi1EEES8_S8_EEENS6_IJNS7_ILi128EEESA_NS7_ILi192EEEEEELi192ENS_12float_e4m3_tEfNS_4arch4Sm90ELb0ELb1ELb0ELb0ELb1ELb0ELb0ELb1ELb1ELb1ELb1ELb0EEENS1_21CollectiveEpilogueFwdINS6_IJSA_SB_SA_EEES9_NS_10bfloat16_tESF_Li256ELb0ELb1ELb1ELb1EEENS1_19SingleTileSchedulerILb0ELb1ELb1ELi128EEEEEEEEEvNT_6ParamsE,(.L_x_3421 - _ZN7cutlass13device_kernelIN5flash11enable_sm90INS1_16FlashAttnFwdSm90INS1_25CollectiveMainloopFwdSm90ILi2EN4cute5tupleIJNS5_1CILi1EEES8_S8_EEENS6_IJNS7_ILi128EEESA_NS7_ILi192EEEEEELi192ENS_12float_e4m3_tEfNS_4arch4Sm90ELb0ELb1ELb0ELb0ELb1ELb0ELb0ELb1ELb1ELb1ELb1ELb0EEENS1_21CollectiveEpilogueFwdINS6_IJSA_SB_SA_EEES9_NS_10bfloat16_tESF_Li256ELb0ELb1ELb1ELb1EEENS1_19SingleTileSchedulerILb0ELb1ELb1ELi128EEEEEEEEEvNT_6ParamsE)
        .other          _ZN7cutlass13device_kernelIN5flash11enable_sm90INS1_16FlashAttnFwdSm90INS1_25CollectiveMainloopFwdSm90ILi2EN4cute5tupleIJNS5_1CILi1EEES8_S8_EEENS6_IJNS7_ILi128EEESA_NS7_ILi192EEEEEELi192ENS_12float_e4m3_tEfNS_4arch4Sm90ELb0ELb1ELb0ELb0ELb1ELb0ELb0ELb1ELb1ELb1ELb1ELb0EEENS1_21CollectiveEpilogueFwdINS6_IJSA_SB_SA_EEES9_NS_10bfloat16_tESF_Li256ELb0ELb1ELb1ELb1EEENS1_19SingleTileSchedulerILb0ELb1ELb1ELi128EEEEEEEEEvNT_6ParamsE,@"STO_CUDA_ENTRY STV_DEFAULT"
_ZN7cutlass13device_kernelIN5flash11enable_sm90INS1_16FlashAttnFwdSm90INS1_25CollectiveMainloopFwdSm90ILi2EN4cute5tupleIJNS5_1CILi1EEES8_S8_EEENS6_IJNS7_ILi128EEESA_NS7_ILi192EEEEEELi192ENS_12float_e4m3_tEfNS_4arch4Sm90ELb0ELb1ELb0ELb0ELb1ELb0ELb0ELb1ELb1ELb1ELb1ELb0EEENS1_21CollectiveEpilogueFwdINS6_IJSA_SB_SA_EEES9_NS_10bfloat16_tESF_Li256ELb0ELb1ELb1ELb1EEENS1_19SingleTileSchedulerILb0ELb1ELb1ELi128EEEEEEEEEvNT_6ParamsE:
[----:B------:R-:W0:Y:S01]  /*0000*/  LDC R1, c[0x0][0x28] ;  /* 0x00000a00ff017b82 */ /* 0x000e220000000800 */
[----:B------:R-:W1:Y:S01]  /*0010*/  S2R R24, SR_TID.X ;  /* 0x0000000000187919 */ /* 0x000e620000002100 */
[----:B------:R-:W-:Y:S01]  /*0020*/  ELECT P0, URZ, PT ;  /* 0x00000000003f782f */ /* 0x000fe20003800000 */
[----:B------:R-:W-:Y:S01]  /*0030*/  UMOV UR4, 0x80 ;  /* 0x0000008000047882 */ /* 0x000fe20000000000 */
[----:B------:R-:W-:Y:S01]  /*0040*/  UMOV UR7, 0x100 ;  /* 0x0000010000077882 */ /* 0x000fe20000000000 */
[--C-:B-1----:R-:W-:Y:S02]  /*0050*/  SHF.R.U32.HI R0, RZ, 0x5, R24.reuse ;  /* 0x00000005ff007819 */ /* 0x102fe40000011618 */
[----:B------:R-:W-:-:S03]  /*0060*/  SHF.R.U32.HI R17, RZ, 0x7, R24 ;  /* 0x00000007ff117819 */ /* 0x000fc60000011618 */
[----:B------:R-:W1:Y:S04]  /*0070*/  SHFL.IDX PT, R2, R0, RZ, 0x1f ;  /* 0x00001fff00027589 */ /* 0x000e6800000e0000 */
[----:B------:R2:W3:Y:S01]  /*0080*/  SHFL.IDX PT, R3, R17, RZ, 0x1f ;  /* 0x00001fff11037589 */ /* 0x0004e200000e0000 */
[C---:B-1----:R-:W-:Y:S02]  /*0090*/  ISETP.NE.OR P0, PT, R2.reuse, RZ, !P0 ;  /* 0x000000ff0200720c */ /* 0x042fe40004705670 */
[----:B------:R-:W-:-:S11]  /*00a0*/  ISETP.NE.AND P1, PT, R2, RZ, PT ;  /* 0x000000ff0200720c */ /* 0x000fd60003f25270 */
[----:B------:R-:W-:Y:S01]  /*00b0*/  VOTEU.ALL UP0, P0 ;  /* 0x00000000003f7886 */ /* 0x000fe20000000000 */
[----:B------:R-:W-:-:S04]  /*00c0*/  VOTEU.ALL UP1, P0 ;  /* 0x00000000003f7886 */ /* 0x000fc80000020000 */
[----:B------:R-:W1:Y:S01]  /*00d0*/  @!UP0 S2UR UR8, SR_CgaCtaId ;  /* 0x00000000000889c3 */ /* 0x000e620000008800 */
[----:B------:R-:W-:Y:S01]  /*00e0*/  @!UP0 UMOV UR6, 0x400 ;  /* 0x0000040000068882 */ /* 0x000fe20000000000 */
[----:B------:R-:W-:-:S04]  /*00f0*/  @!UP0 UIADD3 UR4, -UR4, 0x100000, URZ ;  /* 0x0010000004048890 */ /* 0x000fc8000fffe13f */
[----:B------:R-:W-:Y:S02]  /*0100*/  @!UP0 USHF.L.U32 UR5, UR4, 0xb, URZ ;  /* 0x0000000b04058899 */ /* 0x000fe4000800063f */
[----:B------:R-:W-:Y:S02]  /*0110*/  @!UP0 USHF.L.U32 UR4, UR4, 0x1, URZ ;  /* 0x0000000104048899 */ /* 0x000fe4000800063f */
[----:B-1----:R-:W-:Y:S02]  /*0120*/  @!UP0 ULEA UR8, UR8, UR6, 0x18 ;  /* 0x0000000608088291 */ /* 0x002fe4000f8ec03f */
[----:B------:R-:W-:-:S04]  /*0130*/  @!UP0 UIADD3 UR6, -UR7, 0x100000, URZ ;  /* 0x0010000007068890 */ /* 0x000fc8000fffe13f */
[----:B------:R-:W-:Y:S02]  /*0140*/  @!UP0 USHF.L.U32 UR7, UR6, 0xb, URZ ;  /* 0x0000000b06078899 */ /* 0x000fe4000800063f */
[----:B------:R-:W-:Y:S01]  /*0150*/  @!UP0 USHF.L.U32 UR6, UR6, 0x1, URZ ;  /* 0x0000000106068899 */ /* 0x000fe2000800063f */
[----:B------:R-:W-:-:S05]  /*0160*/  VOTEU.ALL UP0, P0 ;  /* 0x00000000003f7886 */ /* 0x000fca0000000000 */
[----:B------:R2:W1:Y:S06]  /*0170*/  @!UP0 SYNCS.EXCH.64 URZ, [UR8+0x2a800], UR4 ;  /* 0x02a80004083f85b2 */ /* 0x00046c0008000100 */
[----:B------:R2:W4:Y:S02]  /*0180*/  @!UP1 SYNCS.EXCH.64 URZ, [UR8+0x2a820], UR6 ;  /* 0x02a82006083f95b2 */ /* 0x0005240008000100 */
[----:B0-23--:R-:W-:Y:S05]  /*0190*/  @P1 BRA `(.L_x_1076) ;  /* 0x0000000000481947 */ /* 0x00dfea0003800000 */
        /* <DEDUP_REMOVED lines=13> */
[----:B0-----:R0:W2:Y:S08]  /*0270*/  SYNCS.EXCH.64 URZ, [UR8+0x2a830], UR4 ;  /* 0x02a83004083f75b2 */ /* 0x0010b00008000100 */
[----:B------:R0:W3:Y:S01]  /*0280*/  SYNCS.EXCH.64 URZ, [UR8+0x2a840], UR6 ;  /* 0x02a84006083f75b2 */ /* 0x0000e20008000100 */
[----:B------:R0:W0:Y:S01]  /*0290*/  SYNCS.EXCH.64 URZ, [UR8+0x2a838], UR4 ;  /* 0x02a83804083f75b2 */ /* 0x0000220008000100 */
[----:B------:R0:W0:Y:S01]  /*02a0*/  SYNCS.EXCH.64 URZ, [UR8+0x2a848], UR6 ;  /* 0x02a84806083f75b2 */ /* 0x0000220008000100 */
[----:B------:R-:W-:Y:S01]  /*02b0*/  NOP ;  /* 0x0000000000007918 */ /* 0x000fe20000000000 */
.L_x_1076:
[----:B------:R-:W5:Y:S01]  /*02c0*/  SHFL.IDX PT, R2, R0, RZ, 0x1f ;  /* 0x00001fff00027589 */ /* 0x000f6200000e0000 */
[----:B------:R-:W-:Y:S01]  /*02d0*/  NOP ;  /* 0x0000000000007918 */ /* 0x000fe20000000000 */
[----:B-----5:R-:W-:-:S13]  /*02e0*/  ISETP.NE.AND P0, PT, R2, RZ, PT ;  /* 0x000000ff0200720c */ /* 0x020fda0003f05270 */
        /* <DEDUP_REMOVED lines=17> */
[----:B------:R0:W0:Y:S01]  /*0400*/  SYNCS.EXCH.64 URZ, [UR8+0x2a868], UR6 ;  /* 0x02a86806083f75b2 */ /* 0x0000220008000100 */
[----:B------:R-:W-:Y:S01]  /*0410*/  NOP ;  /* 0x0000000000007918 */ /* 0x000fe20000000000 */
.L_x_1077:
[----:B------:R-:W5:Y:S01]  /*0420*/  SHFL.IDX PT, R2, R0, RZ, 0x1f ;  /* 0x00001fff00027589 */ /* 0x000f6200000e0000 */
[----:B------:R-:W-:Y:S01]  /*0430*/  NOP ;  /* 0x0000000000007918 */ /* 0x000fe20000000000 */
[----:B-----5:R-:W-:-:S13]  /*0440*/  ISETP.NE.AND P0, PT, R2, RZ, PT ;  /* 0x000000ff0200720c */ /* 0x020fda0003f05270 */
        /* <DEDUP_REMOVED lines=13> */
[----:B------:R0:W0:Y:S01]  /*0520*/  SYNCS.EXCH.64 URZ, [UR6+0x2a888], UR4 ;  /* 0x02a88804063f75b2 */ /* 0x0000220008000100 */
[----:B------:R-:W-:Y:S01]  /*0530*/  NOP ;  /* 0x0000000000007918 */ /* 0x000fe20000000000 */
.L_x_1078:
        /* <DEDUP_REMOVED lines=22> */
.L_x_1079:
[----:B------:R-:W5:Y:S01]  /*06a0*/  SHFL.IDX PT, R2, R0, RZ, 0x1f ;  /* 0x00001fff00027589 */ /* 0x000f6200000e0000 */
[----:B------:R-:W-:Y:S01]  /*06b0*/  R2UR UR9, R3 ;  /* 0x00000000030972ca */ /* 0x000fe200000e0000 */
        /* <DEDUP_REMOVED lines=21> */
.L_x_1080:
[----:B------:R-:W-:Y:S01]  /*0810*/  UISETP.NE.AND UP0, UPT, UR9, URZ, UPT ;  /* 0x0000003f0900728c */ /* 0x000fe2000bf05270 */
[----:B------:R-:W-:Y:S01]  /*0820*/  NOP ;  /* 0x0000000000007918 */ /* 0x000fe20000000000 */
[----:B------:R-:W-:Y:S01]  /*0830*/  UMOV UR43, 0x1 ;  /* 0x00000001002b7882 */ /* 0x000fe20000000000 */
[----:B------:R-:W-:Y:S01]  /*0840*/  ULDC.64 UR46, c[0x0][0x208] ;  /* 0x00008200002e7ab9 */ /* 0x000fe20000000a00 */
[----:B------:R-:W-:Y:S01]  /*0850*/  USEL UR43, UR43, 0x2, !UP0 ;  /* 0x000000022b2b7887 */ /* 0x000fe2000c000000 */
[----:B------:R-:W-:Y:S01]  /*0860*/  BSSY B6, `(.L_x_1081) ;  /* 0x0001552000067945 */ /* 0x000fe20003800000 */
[----:B01234-:R-:W-:Y:S01]  /*0870*/  BAR.SYNC.DEFER_BLOCKING 0x0 ;  /* 0x0000000000007b1d */ /* 0x01ffe20000010000 */
[----:B------:R-:W-:-:S13]  /*0880*/  PLOP3.LUT P0, PT, PT, PT, UP0, 0x80, 0x0 ;  /* 0x000000000000781c */ /* 0x000fda0003f0f008 */
[----:B------:R-:W-:Y:S05]  /*0890*/  @!P0 BRA `(.L_x_1082) ;  /* 0x0000010c00b08947 */ /* 0x000fea0003800000 */
.L_x_1083:
[----:B------:R-:W-:-:S08]  /*08a0*/  NOP ;  /* 0x0000000000007918 */ /* 0x000fd00000000000 */
[----:B------:R-:W0:Y:S02]  /*08b0*/  USETMAXREG.TRY_ALLOC.CTAPOOL UP0, 0xe8 ;  /* 0x000000e8000079c8 */ /* 0x000e240008000600 */
[----:B0-----:R-:W-:-:S13]  /*08c0*/  PLOP3.LUT P0, PT, PT, PT, UP0, 0x80, 0x0 ;  /* 0x000000000000781c */ /* 0x001fda0003f0f008 */
[----:B------:R-:W-:Y:S05]  /*08d0*/  @!P0 BRA `(.L_x_1083) ;  /* 0xfffffffc00f08947 */ /* 0x000fea000383ffff */
[----:B------:R-:W0:Y:S01]  /*08e0*/  S2UR UR6, SR_CTAID.Y ;  /* 0x00000000000679c3 */ /* 0x000e220000002600 */
        /* <DEDUP_REMOVED lines=22> */
[----:B------:R-:W-:Y:S01]  /*0a50*/  UISETP.NE.AND.EX UP0, UPT, UR5, URZ, UPT, UP0 ;  /* 0x0000003f0500728c */ /* 0x000fe2000bf05300 */
[----:B------:R-:W0:Y:S01]  /*0a60*/  LDC.64 R8, c[0x0][0x418] ;  /* 0x00010600ff087b82 */ /* 0x000e220000000a00 */
[----:B------:R-:W-:Y:S02]  /*0a70*/  UISETP.NE.AND.EX UP1, UPT, UR9, URZ, UPT, UP1 ;  /* 0x0000003f0900728c */ /* 0x000fe4000bf25310 */
[----:B------:R-:W-:-:S02]  /*0a80*/  USHF.R.S32.HI UR40, URZ, 0x1f, UR42 ;  /* 0x0000001f3f287899 */ /* 0x000fc4000801142a */
[----:B------:R-:W-:Y:S02]  /*0a90*/  PLOP3.LUT P0, PT, PT, PT, UP0, 0x80, 0x0 ;  /* 0x000000000000781c */ /* 0x000fe40003f0f008 */
[----:B------:R-:W-:Y:S01]  /*0aa0*/  PLOP3.LUT P1, PT, PT, PT, UP1, 0x80, 0x0 ;  /* 0x000000000000781c */ /* 0x000fe20003f2f018 */
[----:B------:R-:W1:Y:S02]  /*0ab0*/  LDC R11, c[0x0][0x288] ;  /* 0x0000a200ff0b7b82 */ /* 0x000e640000000800 */
[----:B------:R-:W-:Y:S02]  /*0ac0*/  @UP0 ULDC.64 UR12, c[0x0][0x9a8] ;  /* 0x00026a00000c0ab9 */ /* 0x000fe40000000a00 */
[----:B------:R-:W-:Y:S01]  /*0ad0*/  @UP1 ULDC.64 UR16, c[0x0][0x9b8] ;  /* 0x00026e0000101ab9 */ /* 0x000fe20000000a00 */
[----:B------:R-:W-:Y:S02]  /*0ae0*/  @UP0 UIMAD UR7, UR40, UR12, URZ ;  /* 0x0000000c280702a4 */ /* 0x000fe4000f8e023f */
[----:B------:R-:W-:Y:S01]  /*0af0*/  @UP1 UIMAD UR15, UR40, UR16, URZ ;  /* 0x00000010280f12a4 */ /* 0x000fe2000f8e023f */
[----:B------:R-:W2:Y:S01]  /*0b00*/  LDC R16, c[0x0][0x424] ;  /* 0x00010900ff107b82 */ /* 0x000ea20000000800 */
[----:B------:R-:W-:-:S02]  /*0b10*/  @UP0 UIMAD UR14, UR42, UR13, UR7 ;  /* 0x0000000d2a0e02a4 */ /* 0x000fc4000f8e0207 */
[----:B------:R-:W-:Y:S02]  /*0b20*/  @UP0 UIMAD.WIDE.U32 UR10, UR42, UR12, URZ ;  /* 0x0000000c2a0a02a5 */ /* 0x000fe4000f8e003f */
[----:B------:R-:W-:Y:S02]  /*0b30*/  @UP0 USHF.R.S32.HI UR7, URZ, 0x1f, UR41 ;  /* 0x0000001f3f070899 */ /* 0x000fe40008011429 */
[----:B------:R-:W-:Y:S01]  /*0b40*/  @UP1 UIMAD.WIDE.U32 UR12, UR42, UR16, URZ ;  /* 0x000000102a0c12a5 */ /* 0x000fe2000f8e003f */
[----:B------:R-:W3:Y:S01]  /*0b50*/  LDC R13, c[0x0][0x2f0] ;  /* 0x0000bc00ff0d7b82 */ /* 0x000ee20000000800 */
[----:B------:R-:W-:Y:S02]  /*0b60*/  @UP1 UIMAD UR15, UR42, UR17, UR15 ;  /* 0x000000112a0f12a4 */ /* 0x000fe4000f8e020f */
[----:B------:R-:W-:Y:S01]  /*0b70*/  @UP1 USHF.R.S32.HI UR20, URZ, 0x1f, UR41 ;  /* 0x0000001f3f141899 */ /* 0x000fe20008011429 */
[----:B------:R-:W-:Y:S01]  /*0b80*/  @UP0 ULDC.64 UR16, c[0x0][0x9b0] ;  /* 0x00026c0000100ab9 */ /* 0x000fe20000000a00 */
[----:B------:R-:W-:Y:S01]  /*0b90*/  @UP1 ULDC.64 UR18, c[0x0][0x9c0] ;  /* 0x0002700000121ab9 */ /* 0x000fe20000000a00 */
[----:B------:R-:W-:-:S02]  /*0ba0*/  @UP0 UIMAD UR7, UR7, UR16, URZ ;  /* 0x00000010070702a4 */ /* 0x000fc4000f8e023f */
[----:B------:R-:W-:Y:S02]  /*0bb0*/  @UP0 UIADD3 UR11, UR11, UR14, URZ ;  /* 0x0000000e0b0b0290 */ /* 0x000fe4000fffe03f */
[----:B------:R-:W-:Y:S02]  /*0bc0*/  @UP1 UIMAD UR14, UR20, UR18, URZ ;  /* 0x00000012140e12a4 */ /* 0x000fe4000f8e023f */
[----:B------:R-:W-:Y:S02]  /*0bd0*/  @UP1 UIADD3 UR13, UR13, UR15, URZ ;  /* 0x0000000f0d0d1290 */ /* 0x000fe4000fffe03f */
[----:B------:R-:W-:Y:S02]  /*0be0*/  @UP0 UIMAD UR7, UR41, UR17, UR7 ;  /* 0x00000011290702a4 */ /* 0x000fe4000f8e0207 */
[----:B------:R-:W-:Y:S02]  /*0bf0*/  @UP0 UIMAD.WIDE.U32 UR10, UR41, UR16, UR10 ;  /* 0x00000010290a02a5 */ /* 0x000fe4000f8e000a */
[----:B------:R-:W-:-:S02]  /*0c00*/  @UP1 UIMAD UR14, UR41, UR19, UR14 ;  /* 0x00000013290e12a4 */ /* 0x000fc4000f8e020e */
[----:B------:R-:W-:Y:S02]  /*0c10*/  @UP1 UIMAD.WIDE.U32 UR12, UR41, UR18, UR12 ;  /* 0x00000012290c12a5 */ /* 0x000fe4000f8e000c */
[----:B------:R-:W-:Y:S02]  /*0c20*/  @UP0 UIADD3 UR11, UR11, UR7, URZ ;  /* 0x000000070b0b0290 */ /* 0x000fe4000fffe03f */
[----:B------:R-:W-:Y:S02]  /*0c30*/  @UP0 ULEA UR4, UP2, UR10, UR4, 0x2 ;  /* 0x000000040a040291 */ /* 0x000fe4000f84103f */
[----:B------:R-:W-:Y:S02]  /*0c40*/  @UP1 UIADD3 UR7, UR13, UR14, URZ ;  /* 0x0000000e0d071290 */ /* 0x000fe4000fffe03f */
[----:B------:R-:W-:Y:S02]  /*0c50*/  @UP1 ULEA UR8, UP3, UR12, UR8, 0x2 ;  /* 0x000000080c081291 */ /* 0x000fe4000f86103f */
[----:B------:R-:W-:Y:S01]  /*0c60*/  @UP0 ULEA.HI.X UR5, UR10, UR5, UR11, 0x2, UP2 ;  /* 0x000000050a050291 */ /* 0x000fe200090f140b */
[----:B------:R-:W-:Y:S01]  /*0c70*/  IMAD.U32 R2, RZ, RZ, UR4 ;  /* 0x00000004ff027e24 */ /* 0x000fe2000f8e00ff */
[----:B------:R-:W-:-:S02]  /*0c80*/  @UP1 ULEA.HI.X UR9, UR12, UR9, UR7, 0x2, UP3 ;  /* 0x000000090c091291 */ /* 0x000fc400098f1407 */
[----:B------:R-:W-:Y:S01]  /*0c90*/  IMAD.U32 R4, RZ, RZ, UR8 ;  /* 0x00000008ff047e24 */ /* 0x000fe2000f8e00ff */
[----:B------:R-:W4:Y:S01]  /*0ca0*/  S2UR UR48, SR_CTAID.X ;  /* 0x00000000003079c3 */ /* 0x000f220000002500 */
[----:B------:R-:W-:Y:S01]  /*0cb0*/  IMAD.U32 R3, RZ, RZ, UR5 ;  /* 0x00000005ff037e24 */ /* 0x000fe2000f8e00ff */
[----:B------:R-:W-:Y:S01]  /*0cc0*/  ULDC UR4, c[0x0][0x448] ;  /* 0x0001120000047ab9 */ /* 0x000fe20000000800 */
[----:B------:R-:W-:Y:S01]  /*0cd0*/  IMAD.U32 R5, RZ, RZ, UR9 ;  /* 0x00000009ff057e24 */ /* 0x000fe2000f8e00ff */
[----:B------:R-:W-:Y:S02]  /*0ce0*/  ULDC UR11, c[0x0][0x988] ;  /* 0x00026200000b7ab9 */ /* 0x000fe40000000800 */
[----:B------:R1:W5:Y:S04]  /*0cf0*/  @P0 LDG.E R7, desc[UR46][R2.64] ;  /* 0x0000002e02070981 */ /* 0x000368000c1e1900 */
[----:B------:R-:W5:Y:S01]  /*0d00*/  @P1 LDG.E R0, desc[UR46][R4.64] ;  /* 0x0000002e04001981 */ /* 0x000f62000c1e1900 */
[----:B0-----:R-:W-:Y:S01]  /*0d10*/  ISETP.NE.U32.AND P0, PT, R8, RZ, PT ;  /* 0x000000ff0800720c */ /* 0x001fe20003f05070 */
[----:B------:R-:W-:Y:S01]  /*0d20*/  UISETP.NE.AND UP5, UPT, UR4, 0x1, UPT ;  /* 0x000000010400788c */ /* 0x000fe2000bfa5270 */
[----:B------:R-:W-:-:S02]  /*0d30*/  VIADD R22, R24, 0xffffff80 ;  /* 0xffffff8018167836 */ /* 0x000fc40000000000 */
[----:B------:R-:W-:Y:S01]  /*0d40*/  ISETP.NE.AND.EX P0, PT, R9, RZ, PT, P0 ;  /* 0x000000ff0900720c */ /* 0x000fe20003f05300 */
[----:B------:R-:W-:Y:S01]  /*0d50*/  ULDC.64 UR4, c[0x0][0x9e0] ;  /* 0x0002780000047ab9 */ /* 0x000fe20000000a00 */
[----:B-1----:R-:W-:Y:S01]  /*0d60*/  IADD3 R3, -R11, 0x1, RZ ;  /* 0x000000010b037810 */ /* 0x002fe20007ffe1ff */
[----:B------:R-:W-:Y:S01]  /*0d70*/  UISETP.GE.AND UP4, UPT, UR5, 0x1, UPT ;  /* 0x000000010500788c */ /* 0x000fe2000bf86270 */
[----:B--2---:R-:W-:Y:S01]  /*0d80*/  SEL R16, R16, 0x1, P0 ;  /* 0x0000000110107807 */ /* 0x004fe20000000000 */
[----:B------:R-:W-:Y:S02]  /*0d90*/  UP2UR UR45, UPR, URZ, 0x20 ;  /* 0x000000203f2d7883 */ /* 0x000fe40008000000 */
[----:B------:R-:W-:Y:S02]  /*0da0*/  UP2UR UR44, UPR, URZ, 0x10 ;  /* 0x000000103f2c7883 */ /* 0x000fe40008000000 */
[----:B---3--:R-:W-:Y:S01]  /*0db0*/  IMAD R3, R16, R13, R3 ;  /* 0x0000000d10037224 */ /* 0x008fe200078e0203 */
[----:B----4-:R-:W-:Y:S01]  /*0dc0*/  USHF.L.U32 UR48, UR48, 0x7, URZ ;  /* 0x0000000730307899 */ /* 0x010fe2000800063f */
[----:B------:R-:W-:Y:S01]  /*0dd0*/  PLOP3.LUT P0, PT, PT, PT, UP4, 0x40, 0x0 ;  /* 0x000000000000781c */ /* 0x000fe20003f0e848 */
[----:B------:R-:W-:Y:S01]  /*0de0*/  @UP5 ULDC UR9, c[0x0][0x44c] ;  /* 0x0001130000095ab9 */ /* 0x000fe20000000800 */
[----:B------:R-:W-:Y:S01]  /*0df0*/  @UP5 ULDC UR12, c[0x0][0x450] ;  /* 0x00011400000c5ab9 */ /* 0x000fe20000000800 */
[----:B------:R-:W-:Y:S01]  /*0e00*/  R2UR UR10, R3 ;  /* 0x00000000030a72ca */ /* 0x000fe200000e0000 */
[----:B------:R-:W-:-:S02]  /*0e10*/  @UP5 UIADD3 UR8, UR48, 0x7f, URZ ;  /* 0x0000007f30085890 */ /* 0x000fc4000fffe03f */
[----:B------:R-:W-:Y:S02]  /*0e20*/  UIADD3 UR7, UR48, 0x7f, URZ ;  /* 0x0000007f30077890 */ /* 0x000fe4000fffe03f */
[----:B------:R-:W-:-:S04]  /*0e30*/  UIMAD.WIDE.U32 UR8, UR8, UR9, URZ ;  /* 0x00000009080872a5 */ /* 0x000fc8000f8e003f */
[----:B------:R-:W-:-:S04]  /*0e40*/  @UP5 USHF.R.U32.HI UR7, URZ, UR12, UR9 ;  /* 0x0000000c3f075299 */ /* 0x000fc80008011609 */
[----:B------:R-:W-:-:S04]  /*0e50*/  UIADD3 UR7, UR10, UR7, URZ ;  /* 0x000000070a077290 */ /* 0x000fc8000fffe03f */
[----:B------:R-:W-:Y:S01]  /*0e60*/  UIADD3 UR4, UR7, UR4, URZ ;  /* 0x0000000407047290 */ /* 0x000fe2000fffe03f */
[----:B-----5:R-:W-:-:S04]  /*0e70*/  FMUL.FTZ R0, R7, R0 ;  /* 0x0000000007007220 */ /* 0x020fc80000410000 */
[----:B------:R-:W-:-:S05]  /*0e80*/  FMUL.FTZ R0, R0, UR11 ;  /* 0x0000000b00007c20 */ /* 0x000fca0008410000 */
[----:B------:R-:W-:Y:S01]  /*0e90*/  R2UR UR39, R0 ;  /* 0x00000000002772ca */ /* 0x000fe200000e0000 */
[----:B------:R-:W-:Y:S01]  /*0ea0*/  IMAD.U32 R0, RZ, RZ, UR4 ;  /* 0x00000004ff007e24 */ /* 0x000fe2000f8e00ff */
[----:B------:R-:W-:-:S13]  /*0eb0*/  @P0 BRA `(.L_x_1085) ;  /* 0x0000000000400947 */ /* 0x000fda0003800000 */
[----:B------:R-:W-:Y:S01]  /*0ec0*/  ISETP.LT.AND P0, PT, RZ, UR7, PT ;  /* 0x00000007ff007c0c */ /* 0x000fe2000bf01270 */
[----:B------:R-:W-:-:S12]  /*0ed0*/  UIADD3 UR4, UR7, -0x1, URZ ;  /* 0xffffffff07047890 */ /* 0x000fd8000fffe03f */
[----:B------:R-:W-:Y:S05]  /*0ee0*/  @P0 BRA `(.L_x_1086) ;  /* 0x00000000001c0947 */ /* 0x000fea0003800000 */
[----:B------:R-:W-:Y:S02]  /*0ef0*/  UISETP.NE.AND UP0, UPT, UR5, 0x1, UPT ;  /* 0x000000010500788c */ /* 0x000fe4000bf05270 */
[----:B------:R-:W-:-:S09]  /*0f00*/  UIADD3 UR4, -UR7, URZ, URZ ;  /* 0x0000003f07047290 */ /* 0x000fd2000fffe13f */
[----:B------:R-:W-:Y:S02]  /*0f10*/  @UP0 ULDC.64 UR10, c[0x0][0x9e8] ;  /* 0x00027a00000a0ab9 */ /* 0x000fe40000000a00 */
[----:B------:R-:W-:-:S04]  /*0f20*/  UIMAD.WIDE.U32 UR8, UR4, UR10, URZ ;  /* 0x0000000a040872a5 */ /* 0x000fc8000f8e003f */
[----:B------:R-:W-:-:S04]  /*0f30*/  @UP0 USHF.R.U32.HI UR4, URZ, UR11, UR9 ;  /* 0x0000000b3f040299 */ /* 0x000fc80008011609 */
[----:B------:R-:W-:Y:S01]  /*0f40*/  ULOP3.LUT UR4, URZ, UR4, URZ, 0x33, !UPT ;  /* 0x000000043f047292 */ /* 0x000fe2000f8e333f */
[----:B------:R-:W-:Y:S11]  /*0f50*/  BRA `(.L_x_1087) ;  /* 0x0000000000107947 */ /* 0x000ff60003800000 */
.L_x_1086:
[----:B------:R-:W-:-:S11]  /*0f60*/  UISETP.NE.AND UP0, UPT, UR5, 0x1, UPT ;  /* 0x000000010500788c */ /* 0x000fd6000bf05270 */
[----:B------:R-:W-:Y:S02]  /*0f70*/  @UP0 ULDC.64 UR10, c[0x0][0x9e8] ;  /* 0x00027a00000a0ab9 */ /* 0x000fe40000000a00 */
[----:B------:R-:W-:-:S04]  /*0f80*/  UIMAD.WIDE.U32 UR8, UR4, UR10, URZ ;  /* 0x0000000a040872a5 */ /* 0x000fc8000f8e003f */
[----:B------:R-:W-:-:S12]  /*0f90*/  @UP0 USHF.R.U32.HI UR4, URZ, UR11, UR9 ;  /* 0x0000000b3f040299 */ /* 0x000fd80008011609 */
.L_x_1087:
[----:B------:R-:W-:-:S06]  /*0fa0*/  UIMAD UR4, UR4, UR5, UR5 ;  /* 0x00000005040472a4 */ /* 0x000fcc000f8e0205 */
[----:B------:R-:W-:-:S07]  /*0fb0*/  VIMNMX R0, R0, UR4, PT ;  /* 0x0000000400007c48 */ /* 0x000fce000bfe0100 */
.L_x_1085:
[----:B------:R-:W-:Y:S01]  /*0fc0*/  UISETP.NE.AND UP0, UPT, UR45, URZ, UPT ;  /* 0x0000003f2d00728c */ /* 0x000fe2000bf05270 */
[-C--:B------:R-:W-:Y:S01]  /*0fd0*/  IMAD R18, R16, R13.reuse, -R11 ;  /* 0x0000000d10127224 */ /* 0x080fe200078e0a0b */
[----:B------:R-:W-:Y:S01]  /*0fe0*/  UMOV UR4, UR48 ;  /* 0x0000003000047c82 */ /* 0x000fe20008000000 */
[----:B------:R-:W-:Y:S02]  /*0ff0*/  VIADD R2, R0, 0x7f ;  /* 0x0000007f00027836 */ /* 0x000fe40000000000 */
[----:B------:R-:W-:Y:S01]  /*1000*/  IMAD R0, R16, R13, 0x7f ;  /* 0x0000007f10007424 */ /* 0x000fe200078e020d */
[----:B------:R-:W-:Y:S02]  /*1010*/  R2UR UR7, R18 ;  /* 0x00000000120772ca */ /* 0x000fe400000e0000 */
[----:B------:R-:W-:Y:S02]  /*1020*/  SHF.R.S32.HI R5, RZ, 0x1f, R2 ;  /* 0x0000001fff057819 */ /* 0x000fe40000011402 */
[----:B------:R-:W-:Y:S01]  /*1030*/  SHF.R.S32.HI R3, RZ, 0x1f, R0 ;  /* 0x0000001fff037819 */ /* 0x000fe20000011400 */
[----:B------:R-:W-:Y:S01]  /*1040*/  @UP0 ULDC UR8, c[0x0][0x44c] ;  /* 0x0001130000080ab9 */ /* 0x000fe20000000800 */
[----:B------:R-:W-:Y:S01]  /*1050*/  @UP0 ULDC UR10, c[0x0][0x450] ;  /* 0x00011400000a0ab9 */ /* 0x000fe20000000800 */
[----:B------:R-:W-:Y:S01]  /*1060*/  UIMAD.WIDE.U32 UR8, UR48, UR8, URZ ;  /* 0x00000008300872a5 */ /* 0x000fe2000f8e003f */
[----:B------:R-:W-:-:S02]  /*1070*/  LEA.HI R5, R5, R2, RZ, 0x7 ;  /* 0x0000000205057211 */ /* 0x000fc400078f38ff */
[----:B------:R-:W-:Y:S01]  /*1080*/  LEA.HI R3, R3, R0, RZ, 0x7 ;  /* 0x0000000003037211 */ /* 0x000fe200078f38ff */
[----:B------:R-:W-:Y:S01]  /*1090*/  @UP0 USHF.R.U32.HI UR4, URZ, UR10, UR9 ;  /* 0x0000000a3f040299 */ /* 0x000fe20008011609 */
[----:B------:R-:W-:Y:S01]  /*10a0*/  SHF.R.S32.HI R0, RZ, 0x7, R5 ;  /* 0x00000007ff007819 */ /* 0x000fe20000011405 */
[----:B------:R-:W-:Y:S01]  /*10b0*/  UISETP.GE.AND UP0, UPT, UR5, 0x1, UPT ;  /* 0x000000010500788c */ /* 0x000fe2000bf06270 */
[----:B------:R-:W-:Y:S01]  /*10c0*/  SHF.R.S32.HI R3, RZ, 0x7, R3 ;  /* 0x00000007ff037819 */ /* 0x000fe20000011403 */
[----:B------:R-:W-:-:S03]  /*10d0*/  UIADD3 UR4, UR7, UR4, URZ ;  /* 0x0000000407047290 */ /* 0x000fc6000fffe03f */
[----:B------:R-:W-:Y:S01]  /*10e0*/  ULDC UR7, c[0x0][0x9dc] ;  /* 0x0002770000077ab9 */ /* 0x000fe20000000800 */
[----:B------:R-:W-:Y:S01]  /*10f0*/  PLOP3.LUT P0, PT, PT, PT, UP0, 0x40, 0x0 ;  /* 0x000000000000781c */ /* 0x000fe20003f0e808 */
[----:B------:R-:W-:Y:S01]  /*1100*/  UIADD3 UR7, UR4, -UR7, URZ ;  /* 0x8000000704077290 */ /* 0x000fe2000fffe03f */
[----:B------:R-:W-:-:S11]  /*1110*/  VIMNMX R19, R3, R0, PT ;  /* 0x0000000003137248 */ /* 0x000fd60003fe0100 */
[----:B------:R-:W-:Y:S05]  /*1120*/  @P0 BRA `(.L_x_1088) ;  /* 0x0000000000440947 */ /* 0x000fea0003800000 */
[----:B------:R-:W-:-:S06]  /*1130*/  UISETP.GT.AND UP0, UPT, UR4, -0x1, UPT ;  /* 0xffffffff0400788c */ /* 0x000fcc000bf04270 */
[----:B------:R-:W-:-:S13]  /*1140*/  PLOP3.LUT P0, PT, PT, PT, UP0, 0x80, 0x0 ;  /* 0x000000000000781c */ /* 0x000fda0003f0f008 */
[----:B------:R-:W-:Y:S05]  /*1150*/  @P0 BRA `(.L_x_1089) ;  /* 0x00000000001c0947 */ /* 0x000fea0003800000 */
[----:B------:R-:W-:Y:S02]  /*1160*/  UISETP.NE.AND UP0, UPT, UR5, 0x1, UPT ;  /* 0x000000010500788c */ /* 0x000fe4000bf05270 */
[----:B------:R-:W-:-:S09]  /*1170*/  ULOP3.LUT UR4, URZ, UR4, URZ, 0x33, !UPT ;  /* 0x000000043f047292 */ /* 0x000fd2000f8e333f */
[----:B------:R-:W-:Y:S02]  /*1180*/  @UP0 ULDC.64 UR10, c[0x0][0x9e8] ;  /* 0x00027a00000a0ab9 */ /* 0x000fe40000000a00 */
[----:B------:R-:W-:-:S04]  /*1190*/  UIMAD.WIDE.U32 UR8, UR4, UR10, URZ ;  /* 0x0000000a040872a5 */ /* 0x000fc8000f8e003f */
[----:B------:R-:W-:-:S04]  /*11a0*/  @UP0 USHF.R.U32.HI UR4, URZ, UR11, UR9 ;  /* 0x0000000b3f040299 */ /* 0x000fc80008011609 */
[----:B------:R-:W-:Y:S01]  /*11b0*/  ULOP3.LUT UR4, URZ, UR4, URZ, 0x33, !UPT ;  /* 0x000000043f047292 */ /* 0x000fe2000f8e333f */
[----:B------:R-:W-:Y:S11]  /*11c0*/  BRA `(.L_x_1090) ;  /* 0x0000000000107947 */ /* 0x000ff60003800000 */
.L_x_1089:
[----:B------:R-:W-:-:S11]  /*11d0*/  UISETP.NE.AND UP0, UPT, UR5, 0x1, UPT ;  /* 0x000000010500788c */ /* 0x000fd6000bf05270 */
[----:B------:R-:W-:Y:S02]  /*11e0*/  @UP0 ULDC.64 UR10, c[0x0][0x9e8] ;  /* 0x00027a00000a0ab9 */ /* 0x000fe40000000a00 */
[----:B------:R-:W-:-:S04]  /*11f0*/  UIMAD.WIDE.U32 UR8, UR4, UR10, URZ ;  /* 0x0000000a040872a5 */ /* 0x000fc8000f8e003f */
[----:B------:R-:W-:-:S12]  /*1200*/  @UP0 USHF.R.U32.HI UR4, URZ, UR11, UR9 ;  /* 0x0000000b3f040299 */ /* 0x000fd80008011609 */
.L_x_1090:
[----:B------:R-:W-:-:S04]  /*1210*/  UIMAD UR4, UR4, UR5, URZ ;  /* 0x00000005040472a4 */ /* 0x000fc8000f8e023f */
[----:B------:R-:W-:-:S04]  /*1220*/  UISETP.LT.AND UP0, UPT, UR7, UR4, UPT ;  /* 0x000000040700728c */ /* 0x000fc8000bf01270 */
[----:B------:R-:W-:-:S12]  /*1230*/  USEL UR7, UR7, UR4, !UP0 ;  /* 0x0000000407077287 */ /* 0x000fd8000c000000 */
.L_x_1088:
[----:B------:R-:W-:Y:S02]  /*1240*/  USHF.R.S32.HI UR4, URZ, 0x1f, UR7 ;  /* 0x0000001f3f047899 */ /* 0x000fe40008011407 */
[----:B------:R-:W-:Y:S02]  /*1250*/  USHF.R.U32.HI UR10, URZ, 0x10, UR6 ;  /* 0x000000103f0a7899 */ /* 0x000fe40008011606 */
[----:B------:R-:W-:Y:S02]  /*1260*/  ULEA.HI UR4, UR4, UR7, URZ, 0x7 ;  /* 0x0000000704047291 */ /* 0x000fe4000f8f383f */
[----:B------:R-:W-:Y:S02]  /*1270*/  ULOP3.LUT UR38, UR6, 0xffff, URZ, 0xc0, !UPT ;  /* 0x0000ffff06267892 */ /* 0x000fe4000f8ec03f */
[----:B------:R-:W-:-:S04]  /*1280*/  USHF.R.S32.HI UR4, URZ, 0x7, UR4 ;  /* 0x000000073f047899 */ /* 0x000fc80008011404 */
[----:B------:R-:W-:-:S04]  /*1290*/  UISETP.LT.AND UP0, UPT, URZ, UR4, UPT ;  /* 0x000000043f00728c */ /* 0x000fc8000bf01270 */
[----:B------:R-:W-:Y:S02]  /*12a0*/  USEL UR9, URZ, UR4, !UP0 ;  /* 0x000000043f097287 */ /* 0x000fe4000c000000 */
[----:B------:R-:W-:Y:S01]  /*12b0*/  UISETP.NE.AND UP0, UPT, UR10, URZ, UPT ;  /* 0x0000003f0a00728c */ /* 0x000fe2000bf05270 */
[----:B------:R-:W-:-:S03]  /*12c0*/  UMOV UR4, URZ ;  /* 0x0000003f00047c82 */ /* 0x000fc60008000000 */
[----:B------:R-:W-:-:S07]  /*12d0*/  ISETP.GT.AND P0, PT, R19, UR9, PT ;  /* 0x0000000913007c0c */ /* 0x000fce000bf04270 */
[----:B------:R-:W-:-:S06]  /*12e0*/  @!UP0 ULDC UR10, c[0x0][0x9f0] ;  /* 0x00027c00000a8ab9 */ /* 0x000fcc0000000800 */
[----:B------:R-:W-:Y:S05]  /*12f0*/  @!P0 BRA `(.L_x_1091) ;  /* 0x00000000008c8947 */ /* 0x000fea0003800000 */
[----:B------:R-:W-:Y:S01]  /*1300*/  IMAD.U32 R4, RZ, RZ, UR10 ;  /* 0x0000000aff047e24 */ /* 0x000fe2000f8e00ff */
[----:B------:R-:W-:-:S04]  /*1310*/  UMOV UR4, URZ ;  /* 0x0000003f00047c82 */ /* 0x000fc80008000000 */
[----:B------:R-:W-:-:S04]  /*1320*/  IABS R0, R4 ;  /* 0x0000000400007213 */ /* 0x000fc80000000000 */
[----:B------:R-:W-:Y:S02]  /*1330*/  R2UR UR11, R0 ;  /* 0x00000000000b72ca */ /* 0x000fe400000e0000 */
[----:B------:R-:W-:Y:S02]  /*1340*/  IADD3 R0, R4, -0x1, R19 ;  /* 0xffffffff04007810 */ /* 0x000fe40007ffe013 */
[----:B------:R-:W-:Y:S02]  /*1350*/  IABS R4, R4 ;  /* 0x0000000400047213 */ /* 0x000fe40000000000 */
[----:B------:R-:W-:-:S03]  /*1360*/  R2UR UR6, R0 ;  /* 0x00000000000672ca */ /* 0x000fc600000e0000 */
[----:B------:R-:W-:-:S04]  /*1370*/  IMAD.MOV R4, RZ, RZ, -R4 ;  /* 0x000000ffff047224 */ /* 0x000fc800078e0a04 */
[----:B------:R-:W0:Y:S06]  /*1380*/  I2F.RP R2, UR11 ;  /* 0x0000000b00027d06 */ /* 0x000e2c0008209400 */
[----:B------:R-:W-:-:S06]  /*1390*/  UIADD3 UR6, -UR9, UR6, URZ ;  /* 0x0000000609067290 */ /* 0x000fcc000fffe13f */
[----:B------:R-:W-:Y:S01]  /*13a0*/  IMAD.U32 R0, RZ, RZ, UR6 ;  /* 0x00000006ff007e24 */ /* 0x000fe2000f8e00ff */
[----:B------:R-:W-:Y:S01]  /*13b0*/  ULOP3.LUT UR6, UR6, UR10, URZ, 0x3c, !UPT ;  /* 0x0000000a06067292 */ /* 0x000fe2000f8e3c3f */
[----:B0-----:R-:W0:Y:S03]  /*13c0*/  MUFU.RCP R2, R2 ;  /* 0x0000000200027308 */ /* 0x001e260000001000 */
[----:B------:R-:W-:-:S04]  /*13d0*/  IABS R0, R0 ;  /* 0x0000000000007213 */ /* 0x000fc80000000000 */
[----:B------:R-:W-:Y:S01]  /*13e0*/  R2UR UR8, R0 ;  /* 0x00000000000872ca */ /* 0x000fe200000e0000 */
[----:B------:R-:W-:Y:S02]  /*13f0*/  IMAD.MOV.U32 R0, RZ, RZ, R4 ;  /* 0x000000ffff007224 */ /* 0x000fe400078e0004 */
[----:B0-----:R-:W-:-:S06]  /*1400*/  VIADD R3, R2, 0xffffffe ;  /* 0x0ffffffe02037836 */ /* 0x001fcc0000000000 */
        /* <DEDUP_REMOVED lines=18> */
.L_x_1091:
[----:B------:R-:W-:Y:S02]  /*1530*/  UIMAD UR38, UR38, UR4, UR9 ;  /* 0x00000004262672a4 */ /* 0x000fe4000f8e0209 */
[----:B------:R-:W-:Y:S01]  /*1540*/  IMAD.U32 R0, RZ, RZ, UR4 ;  /* 0x00000004ff007e24 */ /* 0x000fe2000f8e00ff */
[----:B------:R-:W-:Y:S02]  /*1550*/  PLOP3.LUT P0, PT, PT, PT, PT, 0x80, 0x0 ;  /* 0x000000000000781c */ /* 0x000fe40003f0f070 */
[----:B------:R-:W-:Y:S02]  /*1560*/  CS2R R12, SRZ ;  /* 0x00000000000c7805 */ /* 0x000fe4000001ff00 */
[----:B------:R-:W-:Y:S02]  /*1570*/  CS2R R2, SRZ ;  /* 0x0000000000027805 */ /* 0x000fe4000001ff00 */
[----:B------:R-:W-:Y:S02]  /*1580*/  CS2R R10, SRZ ;  /* 0x00000000000a7805 */ /* 0x000fe4000001ff00 */
[----:B------:R-:W-:-:S02]  /*1590*/  VIADDMNMX R19, R0, UR38, R19, PT ;  /* 0x0000002600137c46 */ /* 0x000fc4000b800113 */
[----:B------:R-:W-:Y:S02]  /*15a0*/  CS2R R6, SRZ ;  /* 0x0000000000067805 */ /* 0x000fe4000001ff00 */
[----:B------:R-:W-:Y:S01]  /*15b0*/  CS2R R56, SRZ ;  /* 0x0000000000387805 */ /* 0x000fe2000001ff00 */
[----:B------:R-:W-:Y:S01]  /*15c0*/  IMAD.MOV.U32 R8, RZ, RZ, RZ ;  /* 0x000000ffff087224 */ /* 0x000fe200078e00ff */
[----:B------:R-:W-:Y:S01]  /*15d0*/  ISETP.GT.AND P1, PT, R19, UR38, PT ;  /* 0x0000002613007c0c */ /* 0x000fe2000bf24270 */
[----:B------:R-:W-:Y:S01]  /*15e0*/  IMAD.MOV.U32 R31, RZ, RZ, RZ ;  /* 0x000000ffff1f7224 */ /* 0x000fe200078e00ff */
        /* <DEDUP_REMOVED lines=46> */
[----:B------:R-:W-:Y:S01]  /*18d0*/  CS2R R114, SRZ ;  /* 0x0000000000727805 */ /* 0x000fe2000001ff00 */
[----:B------:R-:W-:Y:S01]  /*18e0*/  IMAD.MOV.U32 R112, RZ, RZ, RZ ;  /* 0x000000ffff707224 */ /* 0x000fe200078e00ff */
[----:B------:R-:W-:Y:S06]  /*18f0*/  @!P1 BRA `(.L_x_1092) ;  /* 0x000000cc00409947 */ /* 0x000fec0003800000 */
[----:B------:R-:W-:Y:S01]  /*1900*/  SHF.R.S32.HI R23, RZ, 0x1f, R22 ;  /* 0x0000001fff177819 */ /* 0x000fe20000011416 */
[----:B------:R-:W0:Y:S01]  /*1910*/  S2UR UR49, SR_CgaCtaId ;  /* 0x00000000003179c3 */ /* 0x000e220000008800 */
[----:B------:R-:W-:Y:S02]  /*1920*/  UMOV UR36, 0x400 ;  /* 0x0000040000247882 */ /* 0x000fe40000000000 */
[----:B------:R-:W-:-:S04]  /*1930*/  LEA.HI R88, R23, R22, RZ, 0x7 ;  /* 0x0000001617587211 */ /* 0x000fc800078f38ff */
[----:B------:R-:W-:-:S05]  /*1940*/  SHF.R.S32.HI R89, RZ, 0x7, R88 ;  /* 0x00000007ff597819 */ /* 0x000fca0000011458 */
        /* <DEDUP_REMOVED lines=29> */
.L_x_1093:
[----:B------:R-:W-:-:S04]  /*1b20*/  SHF.L.U32 R0, RZ, 0x1f, RZ ;  /* 0x0000001fff007819 */ /* 0x000fc800000006ff */
[----:B------:R-:W0:Y:S02]  /*1b30*/  SYNCS.PHASECHK.TRANS64.TRYWAIT P0, [UR36+0x2a800], R0 ;  /* 0x02a80000ff0075a7 */ /* 0x000e240008000164 */
[----:B0-----:R-:W-:Y:S05]  /*1b40*/  @!P0 BRA `(.L_x_1094) ;  /* 0x0000014000948947 */ /* 0x001fea0003800000 */
.L_x_1238:
[----:B------:R-:W-:-:S06]  /*1b50*/  ULOP3.LUT UR4, UR43, 0x1, URZ, 0xfc, !UPT ;  /* 0x000000012b047892 */ /* 0x000fcc000f8efc3f */
[----:B------:R-:W-:-:S05]  /*1b60*/  IMAD.U32 R2, RZ, RZ, UR4 ;  /* 0x00000004ff027e24 */ /* 0x000fca000f8e00ff */
[----:B------:R-:W-:-:S13]  /*1b70*/  ISETP.NE.AND P0, PT, R2, 0x3, PT ;  /* 0x000000030200780c */ /* 0x000fda0003f05270 */
[----:B------:R-:W-:Y:S05]  /*1b80*/  @!P0 BRA `(.L_x_1095) ;  /* 0x0000000000048947 */ /* 0x000fea0003800000 */
[----:B------:R-:W-:Y:S01]  /*1b90*/  BPT.TRAP 0x1 ;  /* 0x000000040000795c */ /* 0x000fe20000300000 */
.L_x_1095:
[----:B------:R1:W2:Y:S01]  /*1ba0*/  SYNCS.PHASECHK.TRANS64.TRYWAIT P1, [UR36+0x2a830], R0 ;  /* 0x02a83000ff0075a7 */ /* 0x0002a20008020164 */
[----:B------:R-:W-:Y:S05]  /*1bb0*/  @!P0 BRA `(.L_x_1096) ;  /* 0x0000000000048947 */ /* 0x000fea0003800000 */
[----:B------:R-:W-:Y:S01]  /*1bc0*/  BPT.TRAP 0x1 ;  /* 0x000000040000795c */ /* 0x000fe20000300000 */
.L_x_1096:
[----:B------:R-:W-:-:S05]  /*1bd0*/  IMAD.U32 R4, RZ, RZ, UR50 ;  /* 0x00000032ff047e24 */ /* 0x000fca000f8e00ff */
[----:B------:R-:W-:Y:S01]  /*1be0*/  LOP3.LUT R4, R4, 0x10000, RZ, 0xfc, !PT ;  /* 0x0001000004047812 */ /* 0x000fe200078efcff */
[----:B--2---:R-:W-:Y:S06]  /*1bf0*/  @P1 BRA `(.L_x_1097) ;  /* 0x0000000000081947 */ /* 0x004fec0003800000 */
[----:B------:R-:W2:Y:S02]  /*1c00*/  SYNCS.PHASECHK.TRANS64.TRYWAIT P1, [UR36+0x2a830], R0 ;  /* 0x02a83000ff0075a7 */ /* 0x000ea40008020164 */
[----:B--2---:R-:W-:Y:S05]  /*1c10*/  @!P1 BRA `(.L_x_1098) ;  /* 0x0000014000789947 */ /* 0x004fea0003800000 */
.L_x_1097:
[----:B------:R-:W-:Y:S05]  /*1c20*/  WARPSYNC.ALL ;  /* 0x0000000000007948 */ /* 0x000fea0003800000 */
[----:B------:R-:W-:Y:S01]  /*1c30*/  IMAD.MOV.U32 R5, RZ, RZ, -0x7fffffe0 ;  /* 0x80000020ff057424 */ /* 0x000fe200078e00ff */
[----:B------:R-:W-:-:S04]  /*1c40*/  UIADD3 UR4, UR36, 0x1e400, URZ ;  /* 0x0001e40024047890 */ /* 0x000fc8000fffe03f */
[----:B------:R-:W-:Y:S01]  /*1c50*/  R2UR UR5, R5 ;  /* 0x00000000050572ca */ /* 0x000fe200000e0000 */
[----:B------:R-:W-:Y:S01]  /*1c60*/  WARPGROUP.ARRIVE ;  /* 0x00000000000079c5 */ /* 0x000fe20000000000 */
[----:B------:R-:W-:Y:S01]  /*1c70*/  UMOV UR7, 0x80000020 ;  /* 0x8000002000077882 */ /* 0x000fe20000000000 */
[----:B------:R-:W-:Y:S01]  /*1c80*/  USHF.R.U32.HI UR6, URZ, 0x4, UR4 ;  /* 0x000000043f067899 */ /* 0x000fe20008011604 */
[C---:B------:R-:W-:Y:S01]  /*1c90*/  R2UR UR20, R4.reuse ;  /* 0x00000000041472ca */ /* 0x040fe200000e0000 */
[----:B------:R-:W-:Y:S01]  /*1ca0*/  UMOV UR9, 0x80000020 ;  /* 0x8000002000097882 */ /* 0x000fe20000000000 */
[----:B------:R-:W-:Y:S01]  /*1cb0*/  R2UR UR4, R4 ;  /* 0x00000000040472ca */ /* 0x000fe200000e0000 */
[----:B------:R-:W-:Y:S01]  /*1cc0*/  ULOP3.LUT UR6, UR6, 0x3fff, URZ, 0xc0, !UPT ;  /* 0x00003fff06067892 */ /* 0x000fe2000f8ec03f */
[----:B------:R-:W-:Y:S01]  /*1cd0*/  UMOV UR11, 0x80000020 ;  /* 0x80000020000b7882 */ /* 0x000fe20000000000 */
[----:B------:R-:W-:Y:S02]  /*1ce0*/  UMOV UR13, 0x80000020 ;  /* 0x80000020000d7882 */ /* 0x000fe40000000000 */
[----:B------:R-:W-:Y:S01]  /*1cf0*/  ULOP3.LUT UR28, UR6, 0x10000, URZ, 0xfc, !UPT ;  /* 0x00010000061c7892 */ /* 0x000fe2000f8efc3f */
[----:B------:R-:W-:Y:S01]  /*1d00*/  UMOV UR15, 0x80000020 ;  /* 0x80000020000f7882 */ /* 0x000fe20000000000 */
[----:B------:R-:W-:-:S02]  /*1d10*/  UMOV UR17, 0x80000020 ;  /* 0x8000002000117882 */ /* 0x000fc40000000000 */
[----:B------:R-:W-:Y:S02]  /*1d20*/  UIADD3 UR10, UR28, 0x200, URZ ;  /* 0x000002001c0a7890 */ /* 0x000fe4000fffe03f */
[----:B------:R-:W-:Y:S01]  /*1d30*/  UIADD3 UR8, UR20, 0x200, URZ ;  /* 0x0000020014087890 */ /* 0x000fe2000fffe03f */
[----:B------:R-:W-:Y:S01]  /*1d40*/  UMOV UR6, UR28 ;  /* 0x0000001c00067c82 */ /* 0x000fe20008000000 */
[----:B------:R-:W-:Y:S01]  /*1d50*/  UIADD3 UR12, UR20, 0x202, URZ ;  /* 0x00000202140c7890 */ /* 0x000fe2000fffe03f */
[----:B------:R-:W-:Y:S01]  /*1d60*/  QGMMA.64x128x32.F32.E4M3.E4M3 R24, gdesc[UR4], RZ, !UPT, gsb0 ;  /* 0x01e00000041879f3 */ /* 0x000fe2000c0008ff */
[----:B------:R-:W-:Y:S02]  /*1d70*/  UIADD3 UR4, UR20, 0x2, URZ ;  /* 0x0000000214047890 */ /* 0x000fe4000fffe03f */
[----:B------:R-:W-:Y:S01]  /*1d80*/  UIADD3 UR6, UR28, 0x2, URZ ;  /* 0x000000021c067890 */ /* 0x000fe2000fffe03f */
[----:B------:R-:W-:Y:S01]  /*1d90*/  UMOV UR5, 0x80000020 ;  /* 0x8000002000057882 */ /* 0x000fe20000000000 */
[----:B------:R-:W-:Y:S01]  /*1da0*/  UMOV UR7, 0x80000020 ;  /* 0x8000002000077882 */ /* 0x000fe20000000000 */
[----:B------:R-:W-:-:S02]  /*1db0*/  UIADD3 UR14, UR28, 0x202, URZ ;  /* 0x000002021c0e7890 */ /* 0x000fc4000fffe03f */
[----:B------:R-:W-:Y:S02]  /*1dc0*/  UIADD3 UR16, UR20, 0x400, URZ ;  /* 0x0000040014107890 */ /* 0x000fe4000fffe03f */
[----:B------:R-:W-:Y:S01]  /*1dd0*/  UIADD3 UR18, UR28, 0x400, URZ ;  /* 0x000004001c127890 */ /* 0x000fe2000fffe03f */
[----:B------:R-:W-:Y:S01]  /*1de0*/  UMOV UR19, 0x80000020 ;  /* 0x8000002000137882 */ /* 0x000fe20000000000 */
[----:B------:R-:W-:Y:S02]  /*1df0*/  UIADD3 UR20, UR20, 0x402, URZ ;  /* 0x0000040214147890 */ /* 0x000fe4000fffe03f */
[----:B------:R-:W-:Y:S01]  /*1e00*/  UIADD3 UR22, UR28, 0x402, URZ ;  /* 0x000004021c167890 */ /* 0x000fe2000fffe03f */
[----:B------:R-:W-:Y:S01]  /*1e10*/  UMOV UR21, 0x80000020 ;  /* 0x8000002000157882 */ /* 0x000fe20000000000 */
[----:B------:R-:W-:Y:S01]  /*1e20*/  UMOV UR23, 0x80000020 ;  /* 0x8000002000177882 */ /* 0x000fe20000000000 */
[----:B------:R-:W-:Y:S02]  /*1e30*/  WARPGROUP.DEPBAR.LE gsb0, 0x0 ;  /* 0x00008000000079c5 */ /* 0x000fe40000010000 */
[----:B------:R-:W-:-:S06]  /*1e40*/  WARPGROUP.ARRIVE ;  /* 0x00000000000079c5 */ /* 0x000fcc0000000000 */
[----:B------:R-:W-:Y:S03]  /*1e50*/  QGMMA.64x128x32.F32.E4M3.E4M3 R24, gdesc[UR4], R24, gsb0 ;  /* 0x01e00000041879f3 */ /* 0x000fe60008000818 */
[----:B------:R-:W-:Y:S02]  /*1e60*/  WARPGROUP.DEPBAR.LE gsb0, 0x0 ;  /* 0x00008000000079c5 */ /* 0x000fe40000010000 */
[----:B------:R-:W-:-:S07]  /*1e70*/  WARPGROUP.ARRIVE ;  /* 0x00000000000079c5 */ /* 0x000fce0000000000 */
        /* <DEDUP_REMOVED lines=11> */
[----:B------:R-:W-:Y:S05]  /*1f30*/  @!P0 BRA `(.L_x_1099) ;  /* 0x0000000000048947 */ /* 0x000fea0003800000 */
[----:B------:R-:W-:Y:S01]  /*1f40*/  BPT.TRAP 0x1 ;  /* 0x000000040000795c */ /* 0x000fe20000300000 */
.L_x_1099:
[----:B0-----:R-:W-:Y:S01]  /*1f50*/  LOP3.LUT R3, R88, 0xffffff80, RZ, 0xc0, !PT ;  /* 0xffffff8058037812 */ /* 0x001fe200078ec0ff */
[----:B------:R-:W-:Y:S01]  /*1f60*/  UISETP.NE.AND UP1, UPT, UR45, URZ, UPT ;  /* 0x0000003f2d00728c */ /* 0x000fe2000bf25270 */
[----:B------:R-:W-:Y:S01]  /*1f70*/  LEA.HI R23, R23, R22, RZ, 0x2 ;  /* 0x0000001617177211 */ /* 0x000fe200078f10ff */
[----:B------:R-:W-:Y:S01]  /*1f80*/  UISETP.NE.AND UP0, UPT, UR44, URZ, UPT ;  /* 0x0000003f2c00728c */ /* 0x000fe2000bf05270 */
[----:B------:R-:W-:Y:S01]  /*1f90*/  LEA.HI R8, R89, R89, RZ, 0x1 ;  /* 0x0000005959087211 */ /* 0x000fe200078f08ff */
[----:B------:R-:W-:Y:S01]  /*1fa0*/  IMAD.IADD R3, R22, 0x1, -R3 ;  /* 0x0000000116037824 */ /* 0x000fe200078e0a03 */
[----:B------:R-:W-:Y:S01]  /*1fb0*/  LOP3.LUT R23, R23, 0xfffffffc, RZ, 0xc0, !PT ;  /* 0xfffffffc17177812 */ /* 0x000fe200078ec0ff */
[----:B------:R-:W-:Y:S01]  /*1fc0*/  ULDC UR32, c[0x0][0x9dc] ;  /* 0x0002770000207ab9 */ /* 0x000fe20000000800 */
[----:B------:R-:W-:Y:S01]  /*1fd0*/  LOP3.LUT R8, R8, 0x3fffffe, RZ, 0xc0, !PT ;  /* 0x03fffffe08087812 */ /* 0x000fe200078ec0ff */
[----:B------:R-:W-:Y:S01]  /*1fe0*/  ULOP3.LUT UR32, URZ, UR32, URZ, 0x33, !UPT ;  /* 0x000000203f207292 */ /* 0x000fe2000f8e333f */
[----:B-1----:R-:W-:Y:S01]  /*1ff0*/  SHF.R.S32.HI R0, RZ, 0x1f, R3 ;  /* 0x0000001fff007819 */ /* 0x002fe20000011403 */
[----:B------:R-:W-:Y:S01]  /*2000*/  IMAD.IADD R23, R22, 0x1, -R23 ;  /* 0x0000000116177824 */ /* 0x000fe200078e0a17 */
[----:B------:R-:W-:Y:S01]  /*2010*/  PLOP3.LUT P1, PT, PT, PT, UP1, 0x80, 0x0 ;  /* 0x000000000000781c */ /* 0x000fe20003f2f018 */
[----:B------:R-:W-:Y:S01]  /*2020*/  IMAD.IADD R8, R89, 0x1, -R8 ;  /* 0x0000000159087824 */ /* 0x000fe200078e0a08 */
[CC--:B------:R-:W-:Y:S01]  /*2030*/  LEA.HI R2, R0.reuse, R3.reuse, RZ, 0x2 ;  /* 0x0000000300027211 */ /* 0x0c0fe200078f10ff */
[----:B------:R-:W-:Y:S01]  /*2040*/  @UP1 ULDC UR6, c[0x0][0x44c] ;  /* 0x0001130000061ab9 */ /* 0x000fe20000000800 */
[----:B------:R-:W-:Y:S01]  /*2050*/  LEA.HI R6, R0, R3, RZ, 0x5 ;  /* 0x0000000300067211 */ /* 0x000fe200078f28ff */
[----:B------:R-:W-:Y:S01]  /*2060*/  @UP1 ULDC UR7, c[0x0][0x450] ;  /* 0x0001140000071ab9 */ /* 0x000fe20000000800 */
[----:B------:R-:W-:-:S02]  /*2070*/  SHF.R.S32.HI R0, RZ, 0x2, R2 ;  /* 0x00000002ff007819 */ /* 0x000fc40000011402 */
[----:B------:R-:W-:Y:S02]  /*2080*/  SHF.R.S32.HI R7, RZ, 0x1f, R2 ;  /* 0x0000001fff077819 */ /* 0x000fe40000011402 */
[----:B------:R-:W-:Y:S02]  /*2090*/  SHF.R.S32.HI R6, RZ, 0x5, R6 ;  /* 0x00000005ff067819 */ /* 0x000fe40000011406 */
[----:B------:R-:W-:Y:S02]  /*20a0*/  LEA.HI R7, R7, R0, RZ, 0x3 ;  /* 0x0000000007077211 */ /* 0x000fe400078f18ff */
[----:B------:R-:W-:Y:S02]  /*20b0*/  LEA.HI R9, R23, R23, RZ, 0x1 ;  /* 0x0000001717097211 */ /* 0x000fe400078f08ff */
[----:B------:R-:W-:Y:S02]  /*20c0*/  LEA R10, R6, UR48, 0x4 ;  /* 0x00000030060a7c11 */ /* 0x000fe4000f8e20ff */
[----:B------:R-:W-:-:S02]  /*20d0*/  LOP3.LUT R7, R7, 0xfffffff8, RZ, 0xc0, !PT ;  /* 0xfffffff807077812 */ /* 0x000fc400078ec0ff */
[----:B------:R-:W-:Y:S02]  /*20e0*/  LOP3.LUT R6, R9, 0x1ffffffe, RZ, 0xc0, !PT ;  /* 0x1ffffffe09067812 */ /* 0x000fe400078ec0ff */
[----:B------:R-:W-:Y:S01]  /*20f0*/  IADD3 R7, R10, R0, -R7 ;  /* 0x000000000a077210 */ /* 0x000fe20007ffe807 */
[----:B------:R-:W-:Y:S01]  /*2100*/  IMAD.MOV.U32 R0, RZ, RZ, -0x80 ;  /* 0xffffff80ff007424 */ /* 0x000fe200078e00ff */
[----:B------:R-:W-:Y:S01]  /*2110*/  PLOP3.LUT P2, PT, PT, PT, UP1, 0x80, 0x0 ;  /* 0x000000000000781c */ /* 0x000fe20003f4f018 */
[----:B------:R-:W-:Y:S01]  /*2120*/  IMAD.IADD R6, R23, 0x1, -R6 ;  /* 0x0000000117067824 */ /* 0x000fe200078e0a06 */
[----:B------:R-:W-:Y:S01]  /*2130*/  LOP3.LUT R2, R2, 0x7ffffffc, RZ, 0xc0, !PT ;  /* 0x7ffffffc02027812 */ /* 0x000fe200078ec0ff */
[----:B------:R-:W-:Y:S01]  /*2140*/  IMAD R7, R8, 0x40, R7 ;  /* 0x0000004008077824 */ /* 0x000fe200078e0207 */
[C---:B------:R-:W-:Y:S01]  /*2150*/  LEA R14, R19.reuse, 0xffffff80, 0x7 ;  /* 0xffffff80130e7811 */ /* 0x040fe200078e38ff */
[----:B------:R-:W-:Y:S02]  /*2160*/  IMAD R11, R19, R0, 0x80 ;  /* 0x00000080130b7424 */ /* 0x000fe400078e0200 */
[----:B------:R-:W-:-:S02]  /*2170*/  IMAD R8, R6, 0x8, R7 ;  /* 0x0000000806087824 */ /* 0x000fc400078e0207 */
[----:B------:R-:W-:Y:S02]  /*2180*/  IMAD.IADD R7, R3, 0x1, -R2 ;  /* 0x0000000103077824 */ /* 0x000fe400078e0a02 */
[----:B------:R-:W-:Y:S01]  /*2190*/  @P1 IMAD.HI.U32 R6, R8, UR6, RZ ;  /* 0x0000000608061c27 */ /* 0x000fe2000f8e00ff */
[----:B------:R-:W-:Y:S01]  /*21a0*/  UIADD3 UR6, UR36, 0x2a840, URZ ;  /* 0x0002a84024067890 */ /* 0x000fe2000fffe03f */
[----:B------:R-:W-:Y:S02]  /*21b0*/  PLOP3.LUT P1, PT, PT, PT, UP0, 0x40, 0x0 ;  /* 0x000000000000781c */ /* 0x000fe40003f2e808 */
[----:B------:R-:W-:Y:S01]  /*21c0*/  IMAD.MOV.U32 R9, RZ, RZ, R8 ;  /* 0x000000ffff097224 */ /* 0x000fe200078e0008 */
[----:B------:R-:W-:Y:S01]  /*21d0*/  @P2 SHF.R.U32.HI R9, RZ, UR7, R6 ;  /* 0x00000007ff092c19 */ /* 0x000fe20008011606 */
[----:B------:R-:W-:Y:S01]  /*21e0*/  VIADD R0, R11, 0x1 ;  /* 0x000000010b007836 */ /* 0x000fe20000000000 */
[----:B------:R-:W-:Y:S01]  /*21f0*/  UPRMT UR49, UR49, 0x654, UR6 ;  /* 0x0000065431317896 */ /* 0x000fe20008000006 */
[----:B------:R-:W-:-:S02]  /*2200*/  ULDC UR7, c[0x0][0x288] ;  /* 0x0000a20000077ab9 */ /* 0x000fc40000000800 */
[----:B------:R-:W0:Y:S01]  /*2210*/  SHFL.IDX PT, R10, R9, RZ, 0x1c1f ;  /* 0x001c1fff090a7589 */ /* 0x000e2200000e0000 */
[----:B------:R-:W-:Y:S01]  /*2220*/  IMAD R3, R7, -0x2, R0 ;  /* 0xfffffffe07037824 */ /* 0x000fe200078e0200 */
[----:B------:R-:W-:Y:S01]  /*2230*/  ULDC UR6, c[0x0][0x2f0] ;  /* 0x0000bc0000067ab9 */ /* 0x000fe20000000800 */
[----:B------:R-:W-:Y:S01]  /*2240*/  IMAD.U32 R6, RZ, RZ, UR7 ;  /* 0x00000007ff067e24 */ /* 0x000fe2000f8e00ff */
[----:B------:R-:W-:Y:S01]  /*2250*/  ULDC UR7, c[0x0][0x9e0] ;  /* 0x0002780000077ab9 */ /* 0x000fe20000000800 */
[C---:B------:R-:W-:Y:S01]  /*2260*/  IMAD R3, R16.reuse, UR6, R3 ;  /* 0x0000000610037c24 */ /* 0x040fe2000f8e0203 */
[----:B------:R-:W-:Y:S01]  /*2270*/  SYNCS.ARRIVE.TRANS64.RED.A1T0 RZ, [UR49], RZ ;  /* 0x000000ffffff79a7 */ /* 0x000fe20008100431 */
[----:B------:R-:W-:Y:S02]  /*2280*/  IMAD R0, R16, UR6, R11 ;  /* 0x0000000610007c24 */ /* 0x000fe4000f8e020b */
[----:B------:R-:W-:Y:S02]  /*2290*/  IMAD.IADD R3, R3, 0x1, -R6 ;  /* 0x0000000103037824 */ /* 0x000fe400078e0a06 */
[----:B------:R-:W-:-:S02]  /*22a0*/  IMAD R12, R7, -0x2, R0 ;  /* 0xfffffffe070c7824 */ /* 0x000fc400078e0200 */
[C---:B------:R-:W-:Y:S02]  /*22b0*/  VIADD R13, R3.reuse, UR7 ;  /* 0x00000007030d7c36 */ /* 0x040fe40008000000 */
[----:B------:R-:W-:-:S03]  /*22c0*/  VIADD R15, R3, UR32 ;  /* 0x00000020030f7c36 */ /* 0x000fc60008000000 */
[----:B0-----:R-:W-:Y:S01]  /*22d0*/  VIADDMNMX R0, R10, R13, R12, PT ;  /* 0x0000000d0a007246 */ /* 0x001fe2000380010c */
[----:B------:R-:W-:Y:S01]  /*22e0*/  IMAD.IADD R2, R15, 0x1, R10 ;  /* 0x000000010f027824 */ /* 0x000fe200078e020a */
[----:B------:R-:W-:Y:S06]  /*22f0*/  @P1 BRA `(.L_x_1100) ;  /* 0x0000000000641947 */ /* 0x000fec0003800000 */
[----:B------:R-:W-:Y:S01]  /*2300*/  IMAD R3, R16, UR6, R10 ;  /* 0x0000000610037c24 */ /* 0x000fe2000f8e020a */
[----:B------:R-:W-:Y:S03]  /*2310*/  BSSY B0, `(.L_x_1101) ;  /* 0x0000013000007945 */ /* 0x000fe60003800000 */
[----:B------:R-:W-:-:S05]  /*2320*/  IMAD.IADD R3, R3, 0x1, -R6 ;  /* 0x0000000103037824 */ /* 0x000fca00078e0a06 */
[----:B------:R-:W-:-:S13]  /*2330*/  ISETP.GT.AND P1, PT, R3, -0x1, PT ;  /* 0xffffffff0300780c */ /* 0x000fda0003f24270 */
[----:B------:R-:W-:Y:S05]  /*2340*/  @P1 BRA `(.L_x_1102) ;  /* 0x0000000000241947 */ /* 0x000fea0003800000 */
[----:B------:R-:W-:Y:S01]  /*2350*/  ULDC UR10, c[0x0][0x9e4] ;  /* 0x00027900000a7ab9 */ /* 0x000fe20000000800 */
[----:B------:R-:W-:Y:S01]  /*2360*/  LOP3.LUT R3, RZ, R3, RZ, 0x33, !PT ;  /* 0x00000003ff037212 */ /* 0x000fe200078e33ff */
[----:B------:R-:W-:-:S05]  /*2370*/  IMAD.U32 R20, RZ, RZ, UR10 ;  /* 0x0000000aff147e24 */ /* 0x000fca000f8e00ff */
[----:B------:R-:W-:-:S13]  /*2380*/  ISETP.NE.AND P1, PT, R20, 0x1, PT ;  /* 0x000000011400780c */ /* 0x000fda0003f25270 */
[----:B------:R-:W0:Y:S02]  /*2390*/  @P1 LDC.64 R22, c[0x0][0x9e8] ;  /* 0x00027a00ff161b82 */ /* 0x000e240000000a00 */
[----:B0-----:R-:W-:-:S05]  /*23a0*/  @P1 IMAD.HI.U32 R10, R3, R22, RZ ;  /* 0x00000016030a1227 */ /* 0x001fca00078e00ff */
[----:B------:R-:W-:-:S04]  /*23b0*/  @P1 SHF.R.U32.HI R3, RZ, R23, R10 ;  /* 0x00000017ff031219 */ /* 0x000fc8000001160a */
[----:B------:R-:W-:Y:S01]  /*23c0*/  LOP3.LUT R3, RZ, R3, RZ, 0x33, !PT ;  /* 0x00000003ff037212 */ /* 0x000fe200078e33ff */
[----:B------:R-:W-:Y:S06]  /*23d0*/  BRA `(.L_x_1103) ;  /* 0x0000000000187947 */ /* 0x000fec0003800000 */
.L_x_1102:
[----:B------:R-:W-:Y:S02]  /*23e0*/  ULDC UR10, c[0x0][0x9e4] ;  /* 0x00027900000a7ab9 */ /* 0x000fe40000000800 */
[----:B------:R-:W-:-:S05]  /*23f0*/  IMAD.U32 R20, RZ, RZ, UR10 ;  /* 0x0000000aff147e24 */ /* 0x000fca000f8e00ff */
[----:B------:R-:W-:-:S13]  /*2400*/  ISETP.NE.AND P1, PT, R20, 0x1, PT ;  /* 0x000000011400780c */ /* 0x000fda0003f25270 */
[----:B------:R-:W0:Y:S02]  /*2410*/  @P1 LDC.64 R22, c[0x0][0x9e8] ;  /* 0x00027a00ff161b82 */ /* 0x000e240000000a00 */
[----:B0-----:R-:W-:-:S05]  /*2420*/  @P1 IMAD.HI.U32 R10, R3, R22, RZ ;  /* 0x00000016030a1227 */ /* 0x001fca00078e00ff */
[----:B------:R-:W-:-:S07]  /*2430*/  @P1 SHF.R.U32.HI R3, RZ, R23, R10 ;  /* 0x00000017ff031219 */ /* 0x000fce000001160a */
.L_x_1103:
[----:B------:R-:W-:Y:S05]  /*2440*/  BSYNC B0 ;  /* 0x0000000000007941 */ /* 0x000fea0003800000 */
.L_x_1101:
[----:B------:R-:W-:-:S04]  /*2450*/  IMAD R10, R3, R20, -R14 ;  /* 0x00000014030a7224 */ /* 0x000fc800078e0a0e */
[----:B------:R-:W-:-:S05]  /*2460*/  IMAD R3, R7, -0x2, R10 ;  /* 0xfffffffe07037824 */ /* 0x000fca00078e020a */
[----:B------:R-:W-:Y:S02]  /*2470*/  VIADDMNMX R0, R3, R20, R0, PT ;  /* 0x0000001403007246 */ /* 0x000fe40003800100 */
[----:B------:R-:W-:-:S07]  /*2480*/  VIMNMX R2, R2, R3, !PT ;  /* 0x0000000302027248 */ /* 0x000fce0007fe0100 */
.L_x_1100:
[C---:B------:R-:W-:Y:S01]  /*2490*/  ISETP.GE.AND P2, PT, R11.reuse, 0x9, PT ;  /* 0x000000090b00780c */ /* 0x040fe20003f46270 */
[----:B------:R-:W0:Y:S01]  /*24a0*/  SHFL.IDX PT, R3, R9, 0x1, 0x1c1f ;  /* 0x003c1f0009037f89 */ /* 0x000e2200000e0000 */
[C---:B------:R-:W-:Y:S01]  /*24b0*/  ISETP.GE.AND P1, PT, R11.reuse, 0x2, PT ;  /* 0x000000020b00780c */ /* 0x040fe20003f26270 */
[----:B------:R-:W-:Y:S01]  /*24c0*/  UISETP.NE.AND UP0, UPT, UR44, URZ, UPT ;  /* 0x0000003f2c00728c */ /* 0x000fe2000bf05270 */
[C---:B------:R-:W-:Y:S02]  /*24d0*/  ISETP.GT.AND P3, PT, R2.reuse, 0x8, !P2 ;  /* 0x000000080200780c */ /* 0x040fe40005764270 */
[----:B------:R-:W-:Y:S02]  /*24e0*/  ISETP.GT.AND P4, PT, R2, 0x1, !P1 ;  /* 0x000000010200780c */ /* 0x000fe40004f84270 */
[----:B------:R-:W-:Y:S02]  /*24f0*/  ISETP.LT.OR P3, PT, R0, 0x9, P3 ;  /* 0x000000090000780c */ /* 0x000fe40001f61670 */
[----:B------:R-:W-:-:S02]  /*2500*/  ISETP.GE.AND P5, PT, R11, 0x11, PT ;  /* 0x000000110b00780c */ /* 0x000fc40003fa6270 */
[----:B------:R-:W-:Y:S02]  /*2510*/  FSEL R23, R28, -INF , !P3 ;  /* 0xff8000001c177808 */ /* 0x000fe40005800000 */
[----:B------:R-:W-:Y:S02]  /*2520*/  ISETP.LT.OR P4, PT, R0, 0x2, P4 ;  /* 0x000000020000780c */ /* 0x000fe40002781670 */
[----:B------:R-:W-:Y:S02]  /*2530*/  ISETP.GT.AND P3, PT, R2, 0x10, !P5 ;  /* 0x000000100200780c */ /* 0x000fe40006f64270 */
[----:B------:R-:W-:Y:S02]  /*2540*/  ISETP.GE.AND P6, PT, R11, 0xa, PT ;  /* 0x0000000a0b00780c */ /* 0x000fe40003fc6270 */
[----:B------:R-:W-:Y:S02]  /*2550*/  FSEL R25, R25, -INF , !P4 ;  /* 0xff80000019197808 */ /* 0x000fe40006000000 */
[----:B------:R-:W-:-:S02]  /*2560*/  P2R R22, PR, RZ, 0x20 ;  /* 0x00000020ff167803 */ /* 0x000fc40000000000 */
[----:B------:R-:W-:Y:S02]  /*2570*/  ISETP.LT.OR P3, PT, R0, 0x11, P3 ;  /* 0x000000110000780c */ /* 0x000fe40001f61670 */
[----:B------:R-:W-:Y:S02]  /*2580*/  ISETP.GT.AND P4, PT, R2, 0x9, !P6 ;  /* 0x000000090200780c */ /* 0x000fe40007784270 */
[----:B------:R-:W-:Y:S02]  /*2590*/  ISETP.GE.AND P5, PT, R11, 0x12, PT ;  /* 0x000000120b00780c */ /* 0x000fe40003fa6270 */
[----:B------:R-:W-:Y:S02]  /*25a0*/  FSEL R89, R32, -INF , !P3 ;  /* 0xff80000020597808 */ /* 0x000fe40005800000 */
[----:B------:R-:W-:Y:S02]  /*25b0*/  ISETP.LT.OR P4, PT, R0, 0xa, P4 ;  /* 0x0000000a0000780c */ /* 0x000fe40002781670 */
[----:B------:R-:W-:-:S02]  /*25c0*/  ISETP.GT.AND P3, PT, R2, 0x11, !P5 ;  /* 0x000000110200780c */ /* 0x000fc40006f64270 */
[----:B------:R-:W-:Y:S02]  /*25d0*/  FSEL R29, R29, -INF , !P4 ;  /* 0xff8000001d1d7808 */ /* 0x000fe40006000000 */
[----:B------:R-:W-:Y:S02]  /*25e0*/  ISETP.LT.OR P3, PT, R0, 0x12, P3 ;  /* 0x000000120000780c */ /* 0x000fe40001f61670 */
[----:B------:R-:W-:Y:S02]  /*25f0*/  ISETP.GE.AND P4, PT, R11, 0x19, PT ;  /* 0x000000190b00780c */ /* 0x000fe40003f86270 */
[----:B------:R-:W-:Y:S02]  /*2600*/  FSEL R33, R33, -INF , !P3 ;  /* 0xff80000021217808 */ /* 0x000fe40005800000 */
[----:B------:R-:W-:Y:S02]  /*2610*/  ISETP.GT.AND P3, PT, R2, 0x18, !P4 ;  /* 0x000000180200780c */ /* 0x000fe40006764270 */
[----:B------:R-:W-:-:S02]  /*2620*/  P2R R32, PR, RZ, 0x10 ;  /* 0x00000010ff207803 */ /* 0x000fc40000000000 */
[----:B------:R-:W-:Y:S02]  /*2630*/  ISETP.LT.OR P3, PT, R0, 0x19, P3 ;  /* 0x000000190000780c */ /* 0x000fe40001f61670 */
[----:B------:R-:W-:Y:S02]  /*2640*/  ISETP.GE.AND P4, PT, R11, 0x1a, PT ;  /* 0x0000001a0b00780c */ /* 0x000fe40003f86270 */
[----:B------:R-:W-:Y:S02]  /*2650*/  FSEL R36, R36, -INF , !P3 ;  /* 0xff80000024247808 */ /* 0x000fe40005800000 */
[----:B------:R-:W-:Y:S02]  /*2660*/  ISETP.GT.AND P3, PT, R2, 0x19, !P4 ;  /* 0x000000190200780c */ /* 0x000fe40006764270 */
[----:B------:R-:W-:Y:S02]  /*2670*/  P2R R88, PR, RZ, 0x10 ;  /* 0x00000010ff587803 */ /* 0x000fe40000000000 */
[----:B------:R-:W-:-:S02]  /*2680*/  ISETP.LT.OR P3, PT, R0, 0x1a, P3 ;  /* 0x0000001a0000780c */ /* 0x000fc40001f61670 */
[----:B------:R-:W-:Y:S02]  /*2690*/  ISETP.GE.AND P4, PT, R11, 0x21, PT ;  /* 0x000000210b00780c */ /* 0x000fe40003f86270 */
[----:B------:R-:W-:Y:S02]  /*26a0*/  FSEL R37, R37, -INF , !P3 ;  /* 0xff80000025257808 */ /* 0x000fe40005800000 */
[----:B------:R-:W-:Y:S02]  /*26b0*/  ISETP.GT.AND P3, PT, R2, 0x20, !P4 ;  /* 0x000000200200780c */ /* 0x000fe40006764270 */
[----:B------:R-:W-:Y:S02]  /*26c0*/  P2R R92, PR, RZ, 0x10 ;  /* 0x00000010ff5c7803 */ /* 0x000fe40000000000 */
[----:B------:R-:W-:Y:S02]  /*26d0*/  ISETP.LT.OR P3, PT, R0, 0x21, P3 ;  /* 0x000000210000780c */ /* 0x000fe40001f61670 */
[----:B------:R-:W-:-:S02]  /*26e0*/  ISETP.GE.AND P4, PT, R11, 0x22, PT ;  /* 0x000000220b00780c */ /* 0x000fc40003f86270 */
[----:B------:R-:W-:Y:S02]  /*26f0*/  FSEL R40, R40, -INF , !P3 ;  /* 0xff80000028287808 */ /* 0x000fe40005800000 */
[----:B------:R-:W-:Y:S02]  /*2700*/  ISETP.GT.AND P3, PT, R2, 0x21, !P4 ;  /* 0x000000210200780c */ /* 0x000fe40006764270 */
[----:B------:R-:W-:Y:S02]  /*2710*/  P2R R93, PR, RZ, 0x10 ;  /* 0x00000010ff5d7803 */ /* 0x000fe40000000000 */
[----:B------:R-:W-:Y:S02]  /*2720*/  ISETP.LT.OR P3, PT, R0, 0x22, P3 ;  /* 0x000000220000780c */ /* 0x000fe40001f61670 */
[----:B------:R-:W-:Y:S02]  /*2730*/  ISETP.GE.AND P4, PT, R11, 0x29, PT ;  /* 0x000000290b00780c */ /* 0x000fe40003f86270 */
[----:B------:R-:W-:-:S02]  /*2740*/  FSEL R41, R41, -INF , !P3 ;  /* 0xff80000029297808 */ /* 0x000fc40005800000 */
[----:B------:R-:W-:Y:S02]  /*2750*/  ISETP.GT.AND P3, PT, R2, 0x28, !P4 ;  /* 0x000000280200780c */ /* 0x000fe40006764270 */
[----:B------:R-:W-:Y:S02]  /*2760*/  P2R R94, PR, RZ, 0x10 ;  /* 0x00000010ff5e7803 */ /* 0x000fe40000000000 */
[----:B------:R-:W-:Y:S02]  /*2770*/  ISETP.LT.OR P3, PT, R0, 0x29, P3 ;  /* 0x000000290000780c */ /* 0x000fe40001f61670 */
[----:B------:R-:W-:Y:S02]  /*2780*/  ISETP.GE.AND P4, PT, R11, 0x2a, PT ;  /* 0x0000002a0b00780c */ /* 0x000fe40003f86270 */
[----:B------:R-:W-:Y:S02]  /*2790*/  FSEL R44, R44, -INF , !P3 ;  /* 0xff8000002c2c7808 */ /* 0x000fe40005800000 */
[----:B------:R-:W-:-:S02]  /*27a0*/  ISETP.GT.AND P3, PT, R2, 0x29, !P4 ;  /* 0x000000290200780c */ /* 0x000fc40006764270 */
[----:B------:R-:W-:Y:S02]  /*27b0*/  P2R R95, PR, RZ, 0x10 ;  /* 0x00000010ff5f7803 */ /* 0x000fe40000000000 */
        /* <DEDUP_REMOVED lines=81> */
[----:B------:R-:W-:Y:S02]  /*2cd0*/  P2R R28, PR, RZ, 0x20 ;  /* 0x00000020ff1c7803 */ /* 0x000fe40000000000 */
[----:B------:R-:W-:-:S02]  /*2ce0*/  FSEL R77, R77, -INF , !P3 ;  /* 0xff8000004d4d7808 */ /* 0x000fc40005800000 */
[----:B------:R-:W-:Y:S02]  /*2cf0*/  ISETP.GE.AND P3, PT, R11, 0x71, PT ;  /* 0x000000710b00780c */ /* 0x000fe40003f66270 */
[----:B------:R-:W-:Y:S02]  /*2d00*/  P2R R20, PR, RZ, 0x40 ;  /* 0x00000040ff147803 */ /* 0x000fe40000000000 */
[----:B------:R-:W-:-:S04]  /*2d10*/  ISETP.GT.AND P4, PT, R2, 0x70, !P3 ;  /* 0x000000700200780c */ /* 0x000fc80005f84270 */
[----:B------:R-:W-:-:S04]  /*2d20*/  ISETP.LT.OR P4, PT, R0, 0x71, P4 ;  /* 0x000000710000780c */ /* 0x000fc80002781670 */
[----:B------:R-:W-:Y:S02]  /*2d30*/  FSEL R80, R80, -INF , !P4 ;  /* 0xff80000050507808 */ /* 0x000fe40006000000 */
[----:B------:R-:W-:-:S04]  /*2d40*/  ISETP.GE.AND P4, PT, R11, 0x72, PT ;  /* 0x000000720b00780c */ /* 0x000fc80003f86270 */
        /* <DEDUP_REMOVED lines=8> */
[----:B------:R-:W-:Y:S02]  /*2dd0*/  P2R R10, PR, RZ, 0x40 ;  /* 0x00000040ff0a7803 */ /* 0x000fe40000000000 */
[----:B------:R-:W-:-:S04]  /*2de0*/  ISETP.GT.AND P6, PT, R2, RZ, !P6 ;  /* 0x000000ff0200720c */ /* 0x000fc800077c4270 */
[----:B------:R-:W-:-:S04]  /*2df0*/  ISETP.LT.OR P6, PT, R0, 0x1, P6 ;  /* 0x000000010000780c */ /* 0x000fc800037c1670 */
[----:B------:R-:W-:Y:S02]  /*2e00*/  FSEL R21, R24, -INF , !P6 ;  /* 0xff80000018157808 */ /* 0x000fe40007000000 */
[----:B------:R-:W-:Y:S02]  /*2e10*/  ISETP.GE.AND P6, PT, R11, 0x7a, PT ;  /* 0x0000007a0b00780c */ /* 0x000fe40003fc6270 */
[----:B0-----:R-:W-:Y:S01]  /*2e20*/  VIADDMNMX R11, R3, R13, R12, PT ;  /* 0x0000000d030b7246 */ /* 0x001fe2000380010c */
[----:B------:R-:W-:Y:S01]  /*2e30*/  IMAD.IADD R12, R15, 0x1, R3 ;  /* 0x000000010f0c7824 */ /* 0x000fe200078e0203 */
[----:B------:R-:W-:Y:S02]  /*2e40*/  P2R R24, PR, RZ, 0x40 ;  /* 0x00000040ff187803 */ /* 0x000fe40000000000 */
[----:B------:R-:W-:-:S04]  /*2e50*/  ISETP.GT.AND P6, PT, R2, 0x79, !P6 ;  /* 0x000000790200780c */ /* 0x000fc800077c4270 */
[----:B------:R-:W-:-:S04]  /*2e60*/  ISETP.LT.OR P6, PT, R0, 0x7a, P6 ;  /* 0x0000007a0000780c */ /* 0x000fc800037c1670 */
[----:B------:R-:W-:Y:S02]  /*2e70*/  FSEL R85, R85, -INF , !P6 ;  /* 0xff80000055557808 */ /* 0x000fe40007000000 */
[----:B------:R-:W-:-:S13]  /*2e80*/  PLOP3.LUT P6, PT, PT, PT, UP0, 0x40, 0x0 ;  /* 0x000000000000781c */ /* 0x000fda0003fce808 */
[----:B------:R-:W-:Y:S05]  /*2e90*/  @P6 BRA `(.L_x_1104) ;  /* 0x0000000000646947 */ /* 0x000fea0003800000 */
        /* <DEDUP_REMOVED lines=14> */
.L_x_1106:
[----:B------:R-:W-:Y:S02]  /*2f80*/  ULDC UR10, c[0x0][0x9e4] ;  /* 0x00027900000a7ab9 */ /* 0x000fe40000000800 */
[----:B------:R-:W-:-:S05]  /*2f90*/  IMAD.U32 R2, RZ, RZ, UR10 ;  /* 0x0000000aff027e24 */ /* 0x000fca000f8e00ff */
[----:B------:R-:W-:-:S13]  /*2fa0*/  ISETP.NE.AND P6, PT, R2, 0x1, PT ;  /* 0x000000010200780c */ /* 0x000fda0003fc5270 */
[----:B------:R-:W0:Y:S02]  /*2fb0*/  @P6 LDC.64 R90, c[0x0][0x9e8] ;  /* 0x00027a00ff5a6b82 */ /* 0x000e240000000a00 */
[----:B0-----:R-:W-:-:S05]  /*2fc0*/  @P6 IMAD.HI.U32 R0, R3, R90, RZ ;  /* 0x0000005a03006227 */ /* 0x001fca00078e00ff */
[----:B------:R-:W-:-:S07]  /*2fd0*/  @P6 SHF.R.U32.HI R3, RZ, R91, R0 ;  /* 0x0000005bff036219 */ /* 0x000fce0000011600 */
.L_x_1107:
[----:B------:R-:W-:Y:S05]  /*2fe0*/  BSYNC B0 ;  /* 0x0000000000007941 */ /* 0x000fea0003800000 */
.L_x_1105:
[----:B------:R-:W-:-:S04]  /*2ff0*/  IMAD R0, R3, R2, -R14 ;  /* 0x0000000203007224 */ /* 0x000fc800078e0a0e */
[----:B------:R-:W-:-:S05]  /*3000*/  IMAD R0, R7, -0x2, R0 ;  /* 0xfffffffe07007824 */ /* 0x000fca00078e0200 */
[----:B------:R-:W-:Y:S02]  /*3010*/  VIADDMNMX R11, R0, R2, R11, PT ;  /* 0x00000002000b7246 */ /* 0x000fe4000380010b */
[----:B------:R-:W-:-:S07]  /*3020*/  VIMNMX R12, R12, R0, !PT ;  /* 0x000000000c0c7248 */ /* 0x000fce0007fe0100 */
.L_x_1104:
[----:B------:R-:W-:Y:S01]  /*3030*/  ISETP.GT.AND P1, PT, R12, 0x1, !P1 ;  /* 0x000000010c00780c */ /* 0x000fe20004f24270 */
[----:B------:R-:W-:Y:S01]  /*3040*/  IMAD.U32 R9, RZ, RZ, UR39 ;  /* 0x00000027ff097e24 */ /* 0x000fe2000f8e00ff */
[----:B------:R-:W-:Y:S01]  /*3050*/  ISETP.NE.AND P6, PT, R20, RZ, PT ;  /* 0x000000ff1400720c */ /* 0x000fe20003fc5270 */
[----:B------:R-:W-:Y:S01]  /*3060*/  UISETP.NE.AND UP1, UPT, UR45, URZ, UPT ;  /* 0x0000003f2d00728c */ /* 0x000fe2000bf25270 */
[----:B------:R-:W-:Y:S01]  /*3070*/  ISETP.LT.OR P1, PT, R11, 0x2, P1 ;  /* 0x000000020b00780c */ /* 0x000fe20000f21670 */
[----:B------:R-:W-:Y:S01]  /*3080*/  UISETP.NE.AND UP0, UPT, UR44, URZ, UPT ;  /* 0x0000003f2c00728c */ /* 0x000fe2000bf05270 */
[----:B------:R-:W-:Y:S02]  /*3090*/  FMNMX.FTZ R0, R21, R25, !PT ;  /* 0x0000001915007209 */ /* 0x000fe40007810000 */
[----:B------:R-:W-:Y:S02]  /*30a0*/  FSEL R27, R27, -INF , !P1 ;  /* 0xff8000001b1b7808 */ /* 0x000fe40004800000 */
[----:B------:R-:W-:-:S02]  /*30b0*/  ISETP.GT.AND P1, PT, R12, 0x9, !P6 ;  /* 0x000000090c00780c */ /* 0x000fc40007724270 */
[----:B------:R-:W-:Y:S02]  /*30c0*/  FMNMX.FTZ R0, R23, R0, !PT ;  /* 0x0000000017007209 */ /* 0x000fe40007810000 */
[----:B------:R-:W-:Y:S01]  /*30d0*/  ISETP.LT.OR P1, PT, R11, 0xa, P1 ;  /* 0x0000000a0b00780c */ /* 0x000fe20000f21670 */
[----:B------:R-:W-:Y:S01]  /*30e0*/  @UP1 ULDC UR10, c[0x0][0x44c] ;  /* 0x00011300000a1ab9 */ /* 0x000fe20000000800 */
[----:B------:R-:W-:Y:S01]  /*30f0*/  FMNMX.FTZ R0, R29, R0, !PT ;  /* 0x000000001d007209 */ /* 0x000fe20007810000 */
[----:B------:R-:W-:Y:S01]  /*3100*/  UIMAD.WIDE.U32 UR10, UR48, UR10, URZ ;  /* 0x0000000a300a72a5 */ /* 0x000fe2000f8e003f */
[----:B------:R-:W-:Y:S01]  /*3110*/  FSEL R31, R31, -INF , !P1 ;  /* 0xff8000001f1f7808 */ /* 0x000fe20004800000 */
[----:B------:R-:W-:Y:S01]  /*3120*/  @UP1 ULDC UR15, c[0x0][0x450] ;  /* 0x00011400000f1ab9 */ /* 0x000fe20000000800 */
[----:B------:R-:W-:Y:S01]  /*3130*/  ISETP.NE.AND P1, PT, R22, RZ, PT ;  /* 0x000000ff1600720c */ /* 0x000fe20003f25270 */
[----:B------:R-:W-:Y:S01]  /*3140*/  @UP1 USHF.R.U32.HI UR48, URZ, UR15, UR11 ;  /* 0x0000000f3f301299 */ /* 0x000fe2000801160b */
[----:B------:R-:W-:-:S02]  /*3150*/  FMNMX.FTZ R0, R89, R0, !PT ;  /* 0x0000000059007209 */ /* 0x000fc40007810000 */
[C---:B------:R-:W-:Y:S02]  /*3160*/  ISETP.GT.AND P1, PT, R12.reuse, 0x10, !P1 ;  /* 0x000000100c00780c */ /* 0x040fe40004f24270 */
[----:B------:R-:W-:Y:S02]  /*3170*/  FMNMX.FTZ R3, R33, R0, !PT ;  /* 0x0000000021037209 */ /* 0x000fe40007810000 */
[----:B------:R-:W-:Y:S02]  /*3180*/  ISETP.LT.OR P1, PT, R11, 0x11, P1 ;  /* 0x000000110b00780c */ /* 0x000fe40000f21670 */
[----:B------:R-:W-:Y:S02]  /*3190*/  ISETP.GT.AND P2, PT, R12, 0x8, !P2 ;  /* 0x000000080c00780c */ /* 0x000fe40005744270 */
[----:B------:R-:W-:Y:S02]  /*31a0*/  FSEL R34, R34, -INF , !P1 ;  /* 0xff80000022227808 */ /* 0x000fe40004800000 */
[----:B------:R-:W-:-:S02]  /*31b0*/  ISETP.NE.AND P1, PT, R28, RZ, PT ;  /* 0x000000ff1c00720c */ /* 0x000fc40003f25270 */
[----:B------:R-:W-:Y:S02]  /*31c0*/  FMNMX.FTZ R0, R36, R3, !PT ;  /* 0x0000000324007209 */ /* 0x000fe40007810000 */
[----:B------:R-:W-:Y:S02]  /*31d0*/  ISETP.GT.AND P1, PT, R12, 0x11, !P1 ;  /* 0x000000110c00780c */ /* 0x000fe40004f24270 */
[C---:B------:R-:W-:Y:S02]  /*31e0*/  ISETP.LT.OR P2, PT, R11.reuse, 0x9, P2 ;  /* 0x000000090b00780c */ /* 0x040fe40001741670 */
[----:B------:R-:W-:Y:S02]  /*31f0*/  ISETP.LT.OR P1, PT, R11, 0x12, P1 ;  /* 0x000000120b00780c */ /* 0x000fe40000f21670 */
[----:B------:R-:W-:Y:S02]  /*3200*/  FMNMX.FTZ R3, R37, R0, !PT ;  /* 0x0000000025037209 */ /* 0x000fe40007810000 */
[----:B------:R-:W-:-:S02]  /*3210*/  FSEL R35, R35, -INF , !P1 ;  /* 0xff80000023237808 */ /* 0x000fc40004800000 */
[----:B------:R-:W-:Y:S02]  /*3220*/  ISETP.NE.AND P1, PT, R32, RZ, PT ;  /* 0x000000ff2000720c */ /* 0x000fe40003f25270 */
[----:B------:R-:W-:Y:S02]  /*3230*/  FSEL R30, R30, -INF , !P2 ;  /* 0xff8000001e1e7808 */ /* 0x000fe40005000000 */
[----:B------:R-:W-:Y:S02]  /*3240*/  ISETP.GT.AND P1, PT, R12, 0x18, !P1 ;  /* 0x000000180c00780c */ /* 0x000fe40004f24270 */
[----:B------:R-:W-:Y:S02]  /*3250*/  ISETP.NE.AND P2, PT, R97, RZ, PT ;  /* 0x000000ff6100720c */ /* 0x000fe40003f45270 */
[----:B------:R-:W-:Y:S02]  /*3260*/  ISETP.LT.OR P1, PT, R11, 0x19, P1 ;  /* 0x000000190b00780c */ /* 0x000fe40000f21670 */
[----:B------:R-:W-:-:S02]  /*3270*/  FMNMX.FTZ R0, R40, R3, !PT ;  /* 0x0000000328007209 */ /* 0x000fc40007810000 */
[----:B------:R-:W-:Y:S02]  /*3280*/  FSEL R38, R38, -INF , !P1 ;  /* 0xff80000026267808 */ /* 0x000fe40004800000 */
[----:B------:R-:W-:Y:S02]  /*3290*/  ISETP.NE.AND P1, PT, R88, RZ, PT ;  /* 0x000000ff5800720c */ /* 0x000fe40003f25270 */
[----:B------:R-:W-:Y:S02]  /*32a0*/  FMNMX.FTZ R3, R41, R0, !PT ;  /* 0x0000000029037209 */ /* 0x000fe40007810000 */
[----:B------:R-:W-:Y:S02]  /*32b0*/  ISETP.GT.AND P1, PT, R12, 0x19, !P1 ;  /* 0x000000190c00780c */ /* 0x000fe40004f24270 */
[----:B------:R-:W-:Y:S02]  /*32c0*/  ISETP.NE.AND P6, PT, R98, RZ, PT ;  /* 0x000000ff6200720c */ /* 0x000fe40003fc5270 */
[----:B------:R-:W-:-:S02]  /*32d0*/  ISETP.LT.OR P1, PT, R11, 0x1a, P1 ;  /* 0x0000001a0b00780c */ /* 0x000fc40000f21670 */
[----:B------:R-:W-:Y:S02]  /*32e0*/  FMNMX.FTZ R0, R44, R3, !PT ;  /* 0x000000032c007209 */ /* 0x000fe40007810000 */
[----:B------:R-:W-:Y:S02]  /*32f0*/  FSEL R39, R39, -INF , !P1 ;  /* 0xff80000027277808 */ /* 0x000fe40004800000 */
[----:B------:R-:W-:Y:S02]  /*3300*/  ISETP.NE.AND P1, PT, R92, RZ, PT ;  /* 0x000000ff5c00720c */ /* 0x000fe40003f25270 */
[----:B------:R-:W-:Y:S02]  /*3310*/  FMNMX.FTZ R3, R45, R0, !PT ;  /* 0x000000002d037209 */ /* 0x000fe40007810000 */
[----:B------:R-:W-:Y:S02]  /*3320*/  ISETP.GT.AND P1, PT, R12, 0x20, !P1 ;  /* 0x000000200c00780c */ /* 0x000fe40004f24270 */
[----:B------:R-:W-:-:S02]  /*3330*/  FMNMX.FTZ R0, R48, R3, !PT ;  /* 0x0000000330007209 */ /* 0x000fc40007810000 */
[----:B------:R-:W-:Y:S02]  /*3340*/  ISETP.LT.OR P1, PT, R11, 0x21, P1 ;  /* 0x000000210b00780c */ /* 0x000fe40000f21670 */
[----:B------:R-:W-:Y:S02]  /*3350*/  FMNMX.FTZ R3, R49, R0, !PT ;  /* 0x0000000031037209 */ /* 0x000fe40007810000 */
[----:B------:R-:W-:Y:S02]  /*3360*/  FSEL R42, R42, -INF , !P1 ;  /* 0xff8000002a2a7808 */ /* 0x000fe40004800000 */
[----:B------:R-:W-:Y:S02]  /*3370*/  ISETP.NE.AND P1, PT, R93, RZ, PT ;  /* 0x000000ff5d00720c */ /* 0x000fe40003f25270 */
[----:B------:R-:W-:Y:S02]  /*3380*/  FMNMX.FTZ R0, R52, R3, !PT ;  /* 0x0000000334007209 */ /* 0x000fe40007810000 */
[----:B------:R-:W-:-:S02]  /*3390*/  ISETP.GT.AND P1, PT, R12, 0x21, !P1 ;  /* 0x000000210c00780c */ /* 0x000fc40004f24270 */
[----:B------:R-:W-:Y:S02]  /*33a0*/  FMNMX.FTZ R3, R53, R0, !PT ;  /* 0x0000000035037209 */ /* 0x000fe40007810000 */
[----:B------:R-:W-:Y:S02]  /*33b0*/  ISETP.LT.OR P1, PT, R11, 0x22, P1 ;  /* 0x000000220b00780c */ /* 0x000fe40000f21670 */
[----:B------:R-:W-:Y:S02]  /*33c0*/  FMNMX.FTZ R0, R56, R3, !PT ;  /* 0x0000000338007209 */ /* 0x000fe40007810000 */
[----:B------:R-:W-:Y:S02]  /*33d0*/  FSEL R43, R43, -INF , !P1 ;  /* 0xff8000002b2b7808 */ /* 0x000fe40004800000 */
[----:B------:R-:W-:Y:S02]  /*33e0*/  ISETP.NE.AND P1, PT, R94, RZ, PT ;  /* 0x000000ff5e00720c */ /* 0x000fe40003f25270 */
[----:B------:R-:W-:-:S02]  /*33f0*/  FMNMX.FTZ R3, R57, R0, !PT ;  /* 0x0000000039037209 */ /* 0x000fc40007810000 */
[----:B------:R-:W-:Y:S02]  /*3400*/  ISETP.GT.AND P1, PT, R12, 0x28, !P1 ;  /* 0x000000280c00780c */ /* 0x000fe40004f24270 */
[----:B------:R-:W-:Y:S02]  /*3410*/  FMNMX.FTZ R0, R60, R3, !PT ;  /* 0x000000033c007209 */ /* 0x000fe40007810000 */
[----:B------:R-:W-:Y:S02]  /*3420*/  ISETP.LT.OR P1, PT, R11, 0x29, P1 ;  /* 0x000000290b00780c */ /* 0x000fe40000f21670 */
[----:B------:R-:W-:Y:S02]  /*3430*/  FMNMX.FTZ R3, R61, R0, !PT ;  /* 0x000000003d037209 */ /* 0x000fe40007810000 */
[----:B------:R-:W-:Y:S02]  /*3440*/  FSEL R46, R46, -INF , !P1 ;  /* 0xff8000002e2e7808 */ /* 0x000fe40004800000 */
[----:B------:R-:W-:-:S02]  /*3450*/  ISETP.NE.AND P1, PT, R95, RZ, PT ;  /* 0x000000ff5f00720c */ /* 0x000fc40003f25270 */
[----:B------:R-:W-:Y:S02]  /*3460*/  FMNMX.FTZ R0, R64, R3, !PT ;  /* 0x0000000340007209 */ /* 0x000fe40007810000 */
[----:B------:R-:W-:Y:S02]  /*3470*/  ISETP.GT.AND P1, PT, R12, 0x29, !P1 ;  /* 0x000000290c00780c */ /* 0x000fe40004f24270 */
[----:B------:R-:W-:Y:S02]  /*3480*/  FMNMX.FTZ R3, R65, R0, !PT ;  /* 0x0000000041037209 */ /* 0x000fe40007810000 */
[----:B------:R-:W-:Y:S02]  /*3490*/  ISETP.LT.OR P1, PT, R11, 0x2a, P1 ;  /* 0x0000002a0b00780c */ /* 0x000fe40000f21670 */
[----:B------:R-:W-:Y:S02]  /*34a0*/  FMNMX.FTZ R0, R68, R3, !PT ;  /* 0x0000000344007209 */ /* 0x000fe40007810000 */
[----:B------:R-:W-:-:S02]  /*34b0*/  FSEL R47, R47, -INF , !P1 ;  /* 0xff8000002f2f7808 */ /* 0x000fc40004800000 */
[----:B------:R-:W-:Y:S02]  /*34c0*/  ISETP.NE.AND P1, PT, R96, RZ, PT ;  /* 0x000000ff6000720c */ /* 0x000fe40003f25270 */
[----:B------:R-:W-:Y:S02]  /*34d0*/  FMNMX.FTZ R3, R69, R0, !PT ;  /* 0x0000000045037209 */ /* 0x000fe40007810000 */
[----:B------:R-:W-:Y:S02]  /*34e0*/  ISETP.GT.AND P1, PT, R12, 0x30, !P1 ;  /* 0x000000300c00780c */ /* 0x000fe40004f24270 */
[----:B------:R-:W-:Y:S02]  /*34f0*/  FMNMX.FTZ R0, R72, R3, !PT ;  /* 0x0000000348007209 */ /* 0x000fe40007810000 */
[----:B------:R-:W-:Y:S02]  /*3500*/  ISETP.LT.OR P1, PT, R11, 0x31, P1 ;  /* 0x000000310b00780c */ /* 0x000fe40000f21670 */
[----:B------:R-:W-:-:S02]  /*3510*/  FMNMX.FTZ R3, R73, R0, !PT ;  /* 0x0000000049037209 */ /* 0x000fc40007810000 */
[----:B------:R-:W-:Y:S02]  /*3520*/  FSEL R50, R50, -INF , !P1 ;  /* 0xff80000032327808 */ /* 0x000fe40004800000 */
[----:B------:R-:W-:Y:S02]  /*3530*/  ISETP.GT.AND P1, PT, R12, 0x31, !P2 ;  /* 0x000000310c00780c */ /* 0x000fe40005724270 */
[----:B------:R-:W-:Y:S02]  /*3540*/  FMNMX.FTZ R0, R76, R3, !PT ;  /* 0x000000034c007209 */ /* 0x000fe40007810000 */
[----:B------:R-:W-:Y:S02]  /*3550*/  ISETP.LT.OR P1, PT, R11, 0x32, P1 ;  /* 0x000000320b00780c */ /* 0x000fe40000f21670 */
[----:B------:R-:W-:Y:S02]  /*3560*/  FMNMX.FTZ R3, R77, R0, !PT ;  /* 0x000000004d037209 */ /* 0x000fe40007810000 */
[----:B------:R-:W-:-:S02]  /*3570*/  FSEL R51, R51, -INF , !P1 ;  /* 0xff80000033337808 */ /* 0x000fc40004800000 */
        /* <DEDUP_REMOVED lines=10> */
[----:B------:R-:W-:Y:S01]  /*3620*/  ISETP.NE.AND P2, PT, R108, RZ, PT ;  /* 0x000000ff6c00720c */ /* 0x000fe20003f45270 */
[----:B------:R-:W0:Y:S01]  /*3630*/  SHFL.BFLY PT, R3, R2, 0x2, 0x1f ;  /* 0x0c401f0002037f89 */ /* 0x000e2200000e0000 */
[----:B------:R-:W-:-:S02]  /*3640*/  FSEL R55, R55, -INF , !P1 ;  /* 0xff80000037377808 */ /* 0x000fc40004800000 */
[----:B------:R-:W-:Y:S02]  /*3650*/  ISETP.NE.AND P1, PT, R100, RZ, PT ;  /* 0x000000ff6400720c */ /* 0x000fe40003f25270 */
[----:B------:R-:W-:Y:S02]  /*3660*/  ISETP.NE.AND P6, PT, R109, RZ, PT ;  /* 0x000000ff6d00720c */ /* 0x000fe40003fc5270 */
[C---:B------:R-:W-:Y:S02]  /*3670*/  ISETP.GT.AND P1, PT, R12.reuse, 0x40, !P1 ;  /* 0x000000400c00780c */ /* 0x040fe40004f24270 */
[C---:B------:R-:W-:Y:S02]  /*3680*/  ISETP.GT.AND P3, PT, R12.reuse, 0x70, !P3 ;  /* 0x000000700c00780c */ /* 0x040fe40005f64270 */
[----:B------:R-:W-:Y:S02]  /*3690*/  ISETP.LT.OR P1, PT, R11, 0x41, P1 ;  /* 0x000000410b00780c */ /* 0x000fe40000f21670 */
[----:B------:R-:W-:-:S02]  /*36a0*/  ISETP.GT.AND P4, PT, R12, 0x71, !P4 ;  /* 0x000000710c00780c */ /* 0x000fc40006784270 */
[----:B------:R-:W-:Y:S02]  /*36b0*/  FSEL R58, R58, -INF , !P1 ;  /* 0xff8000003a3a7808 */ /* 0x000fe40004800000 */
[----:B------:R-:W-:Y:S02]  /*36c0*/  ISETP.NE.AND P1, PT, R101, RZ, PT ;  /* 0x000000ff6500720c */ /* 0x000fe40003f25270 */
[C---:B------:R-:W-:Y:S02]  /*36d0*/  ISETP.GT.AND P5, PT, R12.reuse, 0x78, !P5 ;  /* 0x000000780c00780c */ /* 0x040fe40006fa4270 */
[----:B------:R-:W-:Y:S02]  /*36e0*/  ISETP.GT.AND P1, PT, R12, 0x41, !P1 ;  /* 0x000000410c00780c */ /* 0x000fe40004f24270 */
[C---:B------:R-:W-:Y:S02]  /*36f0*/  ISETP.LT.OR P3, PT, R11.reuse, 0x71, P3 ;  /* 0x000000710b00780c */ /* 0x040fe40001f61670 */
[----:B------:R-:W-:-:S02]  /*3700*/  ISETP.LT.OR P1, PT, R11, 0x42, P1 ;  /* 0x000000420b00780c */ /* 0x000fc40000f21670 */
[----:B0-----:R-:W-:Y:S02]  /*3710*/  FMNMX.FTZ R3, R2, R3, !PT ;  /* 0x0000000302037209 */ /* 0x001fe40007810000 */
[----:B------:R-:W-:Y:S02]  /*3720*/  FSEL R59, R59, -INF , !P1 ;  /* 0xff8000003b3b7808 */ /* 0x000fe40004800000 */
[----:B------:R-:W-:Y:S01]  /*3730*/  ISETP.NE.AND P1, PT, R102, RZ, PT ;  /* 0x000000ff6600720c */ /* 0x000fe20003f25270 */
[----:B------:R-:W0:Y:S01]  /*3740*/  SHFL.BFLY PT, R0, R3, 0x1, 0x1f ;  /* 0x0c201f0003007f89 */ /* 0x000e2200000e0000 */
[----:B------:R-:W-:Y:S02]  /*3750*/  ISETP.LT.OR P4, PT, R11, 0x72, P4 ;  /* 0x000000720b00780c */ /* 0x000fe40002781670 */
[----:B------:R-:W-:Y:S02]  /*3760*/  ISETP.GT.AND P1, PT, R12, 0x48, !P1 ;  /* 0x000000480c00780c */ /* 0x000fe40004f24270 */
[----:B------:R-:W-:-:S02]  /*3770*/  FSEL R82, R82, -INF , !P3 ;  /* 0xff80000052527808 */ /* 0x000fc40005800000 */
[C---:B------:R-:W-:Y:S02]  /*3780*/  ISETP.LT.OR P1, PT, R11.reuse, 0x49, P1 ;  /* 0x000000490b00780c */ /* 0x040fe40000f21670 */
[----:B------:R-:W-:Y:S02]  /*3790*/  ISETP.LT.OR P5, PT, R11, 0x79, P5 ;  /* 0x000000790b00780c */ /* 0x000fe40002fa1670 */
[----:B------:R-:W-:Y:S02]  /*37a0*/  FSEL R62, R62, -INF , !P1 ;  /* 0xff8000003e3e7808 */ /* 0x000fe40004800000 */
[----:B------:R-:W-:Y:S02]  /*37b0*/  ISETP.NE.AND P1, PT, R103, RZ, PT ;  /* 0x000000ff6700720c */ /* 0x000fe40003f25270 */
[----:B------:R-:W-:Y:S02]  /*37c0*/  FSEL R83, R83, -INF , !P4 ;  /* 0xff80000053537808 */ /* 0x000fe40006000000 */
[----:B------:R-:W-:-:S02]  /*37d0*/  ISETP.GT.AND P1, PT, R12, 0x49, !P1 ;  /* 0x000000490c00780c */ /* 0x000fc40004f24270 */
[----:B------:R-:W-:Y:S02]  /*37e0*/  FSEL R86, R86, -INF , !P5 ;  /* 0xff80000056567808 */ /* 0x000fe40006800000 */
[----:B------:R-:W-:Y:S02]  /*37f0*/  ISETP.LT.OR P1, PT, R11, 0x4a, P1 ;  /* 0x0000004a0b00780c */ /* 0x000fe40000f21670 */
[----:B------:R-:W-:Y:S02]  /*3800*/  R2UR UR14, R18 ;  /* 0x00000000120e72ca */ /* 0x000fe400000e0000 */
[----:B------:R-:W-:Y:S02]  /*3810*/  FSEL R63, R63, -INF , !P1 ;  /* 0xff8000003f3f7808 */ /* 0x000fe40004800000 */
[----:B------:R-:W-:Y:S02]  /*3820*/  ISETP.NE.AND P1, PT, R104, RZ, PT ;  /* 0x000000ff6800720c */ /* 0x000fe40003f25270 */
[----:B0-----:R-:W-:-:S02]  /*3830*/  FMNMX.FTZ R0, R3, R0, !PT ;  /* 0x0000000003007209 */ /* 0x001fc40007810000 */
[----:B------:R-:W-:-:S03]  /*3840*/  ISETP.GT.AND P1, PT, R12, 0x50, !P1 ;  /* 0x000000500c00780c */ /* 0x000fc60004f24270 */
[----:B------:R-:W-:Y:S01]  /*3850*/  FFMA.FTZ R9, R0, R9, -8 ;  /* 0xc100000000097423 */ /* 0x000fe20000010009 */
[----:B------:R-:W-:Y:S01]  /*3860*/  ISETP.LT.OR P1, PT, R11, 0x51, P1 ;  /* 0x000000510b00780c */ /* 0x000fe20000f21670 */
[----:B------:R-:W-:-:S03]  /*3870*/  UIADD3 UR48, UR14, UR48, URZ ;  /* 0x000000300e307290 */ /* 0x000fc6000fffe03f */
[----:B------:R-:W-:Y:S01]  /*3880*/  FSEL R66, R66, -INF , !P1 ;  /* 0xff80000042427808 */ /* 0x000fe20004800000 */
[----:B------:R-:W-:Y:S01]  /*3890*/  UIADD3 UR7, UR48, UR7, URZ ;  /* 0x0000000730077290 */ /* 0x000fe2000fffe03f */
[----:B------:R-:W-:-:S04]  /*38a0*/  ISETP.NE.AND P1, PT, R105, RZ, PT ;  /* 0x000000ff6900720c */ /* 0x000fc80003f25270 */
[----:B------:R-:W-:-:S04]  /*38b0*/  ISETP.GT.AND P1, PT, R12, 0x51, !P1 ;  /* 0x000000510c00780c */ /* 0x000fc80004f24270 */
[----:B------:R-:W-:-:S04]  /*38c0*/  ISETP.LT.OR P1, PT, R11, 0x52, P1 ;  /* 0x000000520b00780c */ /* 0x000fc80000f21670 */
[----:B------:R-:W-:Y:S02]  /*38d0*/  FSEL R67, R67, -INF , !P1 ;  /* 0xff80000043437808 */ /* 0x000fe40004800000 */
        /* <DEDUP_REMOVED lines=8> */
[C---:B------:R-:W-:Y:S02]  /*3960*/  ISETP.GT.AND P1, PT, R12.reuse, 0x60, !P2 ;  /* 0x000000600c00780c */ /* 0x040fe40005724270 */
[----:B------:R-:W-:Y:S02]  /*3970*/  ISETP.NE.AND P2, PT, R111, RZ, PT ;  /* 0x000000ff6f00720c */ /* 0x000fe40003f45270 */
[----:B------:R-:W-:Y:S02]  /*3980*/  ISETP.LT.OR P1, PT, R11, 0x61, P1 ;  /* 0x000000610b00780c */ /* 0x000fe40000f21670 */
[----:B------:R-:W-:Y:S02]  /*3990*/  ISETP.GT.AND P2, PT, R12, 0x69, !P2 ;  /* 0x000000690c00780c */ /* 0x000fe40005744270 */
[----:B------:R-:W-:-:S02]  /*39a0*/  FSEL R74, R74, -INF , !P1 ;  /* 0xff8000004a4a7808 */ /* 0x000fc40004800000 */
[----:B------:R-:W-:Y:S02]  /*39b0*/  ISETP.GT.AND P1, PT, R12, 0x61, !P6 ;  /* 0x000000610c00780c */ /* 0x000fe40007724270 */
[----:B------:R-:W-:Y:S02]  /*39c0*/  ISETP.NE.AND P6, PT, R10, RZ, PT ;  /* 0x000000ff0a00720c */ /* 0x000fe40003fc5270 */
[C---:B------:R-:W-:Y:S02]  /*39d0*/  ISETP.LT.OR P1, PT, R11.reuse, 0x62, P1 ;  /* 0x000000620b00780c */ /* 0x040fe40000f21670 */
[----:B------:R-:W-:Y:S02]  /*39e0*/  ISETP.LT.OR P2, PT, R11, 0x6a, P2 ;  /* 0x0000006a0b00780c */ /* 0x000fe40001741670 */
[----:B------:R-:W-:Y:S02]  /*39f0*/  FSEL R75, R75, -INF , !P1 ;  /* 0xff8000004b4b7808 */ /* 0x000fe40004800000 */
[----:B------:R-:W-:-:S02]  /*3a00*/  FSETP.NEU.FTZ.AND P1, PT, R0, -INF , PT ;  /* 0xff8000000000780b */ /* 0x000fc40003f3d000 */
[----:B------:R-:W-:Y:S02]  /*3a10*/  FSEL R79, R79, -INF , !P2 ;  /* 0xff8000004f4f7808 */ /* 0x000fe40005000000 */
[----:B------:R-:W-:Y:S02]  /*3a20*/  FSEL R20, R9, RZ, P1 ;  /* 0x000000ff09147208 */ /* 0x000fe40000800000 */
[----:B------:R-:W-:Y:S02]  /*3a30*/  ISETP.GT.AND P1, PT, R12, RZ, !P6 ;  /* 0x000000ff0c00720c */ /* 0x000fe40007724270 */
[----:B------:R-:W-:Y:S01]  /*3a40*/  ISETP.NE.AND P6, PT, R24, RZ, PT ;  /* 0x000000ff1800720c */ /* 0x000fe20003fc5270 */
[--C-:B------:R-:W-:Y:S01]  /*3a50*/  FFMA.FTZ R15, R23, UR39, -R20.reuse ;  /* 0x00000027170f7c23 */ /* 0x100fe20008010814 */
[----:B------:R-:W-:Y:S01]  /*3a60*/  ISETP.LT.OR P1, PT, R11, 0x1, P1 ;  /* 0x000000010b00780c */ /* 0x000fe20000f21670 */
[--C-:B------:R-:W-:Y:S01]  /*3a70*/  FFMA.FTZ R23, R89, UR39, -R20.reuse ;  /* 0x0000002759177c23 */ /* 0x100fe20008010814 */
[----:B------:R-:W-:Y:S01]  /*3a80*/  ISETP.GT.AND P6, PT, R12, 0x79, !P6 ;  /* 0x000000790c00780c */ /* 0x000fe200077c4270 */
[--C-:B------:R-:W-:Y:S01]  /*3a90*/  FFMA.FTZ R2, R21, UR39, -R20.reuse ;  /* 0x0000002715027c23 */ /* 0x100fe20008010814 */
[----:B------:R-:W-:Y:S01]  /*3aa0*/  FSEL R26, R26, -INF , !P1 ;  /* 0xff8000001a1a7808 */ /* 0x000fe20004800000 */
[--C-:B------:R-:W-:Y:S01]  /*3ab0*/  FFMA.FTZ R3, R25, UR39, -R20.reuse ;  /* 0x0000002719037c23 */ /* 0x100fe20008010814 */
[----:B------:R-:W-:Y:S01]  /*3ac0*/  ISETP.NE.AND P1, PT, R110, RZ, PT ;  /* 0x000000ff6e00720c */ /* 0x000fe20003f25270 */
[--C-:B------:R-:W-:Y:S01]  /*3ad0*/  FFMA.FTZ R22, R29, UR39, -R20.reuse ;  /* 0x000000271d167c23 */ /* 0x100fe20008010814 */
[----:B------:R-:W-:Y:S01]  /*3ae0*/  FMNMX.FTZ R9, R26, R27, !PT ;  /* 0x0000001b1a097209 */ /* 0x000fe20007810000 */
[----:B------:R-:W-:Y:S01]  /*3af0*/  MUFU.EX2 R2, R2 ;  /* 0x0000000200027308 */ /* 0x000fe20000000800 */
[----:B------:R-:W-:Y:S01]  /*3b00*/  ISETP.GT.AND P1, PT, R12, 0x68, !P1 ;  /* 0x000000680c00780c */ /* 0x000fe20004f24270 */
[--C-:B------:R-:W-:Y:S01]  /*3b10*/  FFMA.FTZ R36, R36, UR39, -R20.reuse ;  /* 0x0000002724247c23 */ /* 0x100fe20008010814 */
[----:B------:R-:W-:Y:S01]  /*3b20*/  FMNMX.FTZ R10, R30, R9, !PT ;  /* 0x000000091e0a7209 */ /* 0x000fe20007810000 */
[--C-:B------:R-:W-:Y:S01]  /*3b30*/  FFMA.FTZ R37, R37, UR39, -R20.reuse ;  /* 0x0000002725257c23 */ /* 0x100fe20008010814 */
[----:B------:R-:W-:Y:S01]  /*3b40*/  ISETP.LT.OR P1, PT, R11, 0x69, P1 ;  /* 0x000000690b00780c */ /* 0x000fe20000f21670 */
[--C-:B------:R-:W-:Y:S01]  /*3b50*/  FFMA.FTZ R40, R40, UR39, -R20.reuse ;  /* 0x0000002728287c23 */ /* 0x100fe20008010814 */
[----:B------:R-:W-:Y:S01]  /*3b60*/  FMNMX.FTZ R13, R31, R10, !PT ;  /* 0x0000000a1f0d7209 */ /* 0x000fe20007810000 */
[----:B------:R0:W-:Y:S01]  /*3b70*/  MUFU.EX2 R9, R23 ;  /* 0x0000001700097308 */ /* 0x0001e20000000800 */
[----:B------:R-:W-:Y:S01]  /*3b80*/  FSEL R78, R78, -INF , !P1 ;  /* 0xff8000004e4e7808 */ /* 0x000fe20004800000 */
[--C-:B------:R-:W-:Y:S01]  /*3b90*/  FFMA.FTZ R10, R33, UR39, -R20.reuse ;  /* 0x00000027210a7c23 */ /* 0x100fe20008010814 */
[----:B------:R-:W-:Y:S01]  /*3ba0*/  FMNMX.FTZ R14, R34, R13, !PT ;  /* 0x0000000d220e7209 */ /* 0x000fe20007810000 */
[--C-:B------:R-:W-:Y:S01]  /*3bb0*/  FFMA.FTZ R41, R41, UR39, -R20.reuse ;  /* 0x0000002729297c23 */ /* 0x100fe20008010814 */
[----:B------:R-:W-:Y:S01]  /*3bc0*/  ISETP.LT.OR P6, PT, R11, 0x7a, P6 ;  /* 0x0000007a0b00780c */ /* 0x000fe200037c1670 */
[--C-:B------:R-:W-:Y:S01]  /*3bd0*/  FFMA.FTZ R44, R44, UR39, -R20.reuse ;  /* 0x000000272c2c7c23 */ /* 0x100fe20008010814 */
[----:B------:R-:W-:Y:S01]  /*3be0*/  FMNMX.FTZ R13, R35, R14, !PT ;  /* 0x0000000e230d7209 */ /* 0x000fe20007810000 */
[----:B------:R-:W1:Y:S01]  /*3bf0*/  MUFU.EX2 R3, R3 ;  /* 0x0000000300037308 */ /* 0x000e620000000800 */
[----:B------:R-:W-:Y:S01]  /*3c00*/  FSEL R87, R87, -INF , !P6 ;  /* 0xff80000057577808 */ /* 0x000fe20007000000 */
[----:B0-----:R-:W-:Y:S01]  /*3c10*/  IMAD.U32 R23, RZ, RZ, UR39 ;  /* 0x00000027ff177e24 */ /* 0x001fe2000f8e00ff */
[----:B------:R-:W-:Y:S01]  /*3c20*/  FMNMX.FTZ R14, R38, R13, !PT ;  /* 0x0000000d260e7209 */ /* 0x000fe20007810000 */
[--C-:B------:R-:W-:Y:S01]  /*3c30*/  FFMA.FTZ R45, R45, UR39, -R20.reuse ;  /* 0x000000272d2d7c23 */ /* 0x100fe20008010814 */
[--C-:B------:R-:W-:Y:S01]  /*3c40*/  FFMA.FTZ R48, R48, UR39, -R20.reuse ;  /* 0x0000002730307c23 */ /* 0x100fe20008010814 */
[--C-:B------:R-:W-:Y:S01]  /*3c50*/  FFMA.FTZ R49, R49, UR39, -R20.reuse ;  /* 0x0000002731317c23 */ /* 0x100fe20008010814 */
[----:B------:R-:W-:Y:S01]  /*3c60*/  FMNMX.FTZ R13, R39, R14, !PT ;  /* 0x0000000e270d7209 */ /* 0x000fe20007810000 */
[----:B------:R-:W0:Y:S01]  /*3c70*/  MUFU.EX2 R21, R15 ;  /* 0x0000000f00157308 */ /* 0x000e220000000800 */
[--C-:B------:R-:W-:Y:S01]  /*3c80*/  FFMA.FTZ R52, R52, UR39, -R20.reuse ;  /* 0x0000002734347c23 */ /* 0x100fe20008010814 */
[--C-:B------:R-:W-:Y:S01]  /*3c90*/  FFMA.FTZ R53, R53, UR39, -R20.reuse ;  /* 0x0000002735357c23 */ /* 0x100fe20008010814 */
[----:B------:R-:W-:Y:S01]  /*3ca0*/  FMNMX.FTZ R14, R42, R13, !PT ;  /* 0x0000000d2a0e7209 */ /* 0x000fe20007810000 */
[--C-:B------:R-:W-:Y:S01]  /*3cb0*/  FFMA.FTZ R60, R60, UR39, -R20.reuse ;  /* 0x000000273c3c7c23 */ /* 0x100fe20008010814 */
[--C-:B------:R-:W-:Y:S01]  /*3cc0*/  FFMA.FTZ R61, R61, UR39, -R20.reuse ;  /* 0x000000273d3d7c23 */ /* 0x100fe20008010814 */
[--C-:B------:R-:W-:Y:S01]  /*3cd0*/  FFMA.FTZ R56, R56, UR39, -R20.reuse ;  /* 0x0000002738387c23 */ /* 0x100fe20008010814 */
[----:B------:R-:W-:Y:S01]  /*3ce0*/  FMNMX.FTZ R13, R43, R14, !PT ;  /* 0x0000000e2b0d7209 */ /* 0x000fe20007810000 */
[----:B------:R-:W2:Y:S01]  /*3cf0*/  MUFU.EX2 R22, R22 ;  /* 0x0000001600167308 */ /* 0x000ea20000000800 */
[----:B-1----:R-:W-:Y:S01]  /*3d00*/  FADD.FTZ R24, R2, R3 ;  /* 0x0000000302187221 */ /* 0x002fe20000010000 */
[--C-:B------:R-:W-:Y:S01]  /*3d10*/  FFMA.FTZ R57, R57, UR39, -R20.reuse ;  /* 0x0000002739397c23 */ /* 0x100fe20008010814 */
[----:B------:R-:W-:Y:S01]  /*3d20*/  FMNMX.FTZ R14, R46, R13, !PT ;  /* 0x0000000d2e0e7209 */ /* 0x000fe20007810000 */
[--C-:B------:R-:W-:Y:S01]  /*3d30*/  FFMA.FTZ R68, R68, UR39, -R20.reuse ;  /* 0x0000002744447c23 */ /* 0x100fe20008010814 */
[--C-:B------:R-:W-:Y:S01]  /*3d40*/  FFMA.FTZ R69, R69, UR39, -R20.reuse ;  /* 0x0000002745457c23 */ /* 0x100fe20008010814 */
[----:B------:R-:W-:Y:S01]  /*3d50*/  FFMA.FTZ R64, R64, UR39, -R20 ;  /* 0x0000002740407c23 */ /* 0x000fe20008010814 */
[----:B------:R-:W-:Y:S01]  /*3d60*/  FMNMX.FTZ R13, R47, R14, !PT ;  /* 0x0000000e2f0d7209 */ /* 0x000fe20007810000 */
[----:B------:R-:W1:Y:S01]  /*3d70*/  MUFU.EX2 R10, R10 ;  /* 0x0000000a000a7308 */ /* 0x000e620000000800 */
[----:B0-----:R-:W-:Y:S01]  /*3d80*/  FADD.FTZ R25, R21, R24 ;  /* 0x0000001815197221 */ /* 0x001fe20000010000 */
[--C-:B------:R-:W-:Y:S01]  /*3d90*/  FFMA.FTZ R65, R65, UR39, -R20.reuse ;  /* 0x0000002741417c23 */ /* 0x100fe20008010814 */
[----:B------:R-:W-:Y:S01]  /*3da0*/  FMNMX.FTZ R14, R50, R13, !PT ;  /* 0x0000000d320e7209 */ /* 0x000fe20007810000 */
[--C-:B------:R-:W-:Y:S01]  /*3db0*/  FFMA.FTZ R76, R76, UR39, -R20.reuse ;  /* 0x000000274c4c7c23 */ /* 0x100fe20008010814 */
[--C-:B------:R-:W-:Y:S01]  /*3dc0*/  FFMA.FTZ R15, R77, UR39, -R20.reuse ;  /* 0x000000274d0f7c23 */ /* 0x100fe20008010814 */
[--C-:B------:R-:W-:Y:S01]  /*3dd0*/  FFMA.FTZ R72, R72, UR39, -R20.reuse ;  /* 0x0000002748487c23 */ /* 0x100fe20008010814 */
[----:B------:R-:W-:Y:S01]  /*3de0*/  FMNMX.FTZ R13, R51, R14, !PT ;  /* 0x0000000e330d7209 */ /* 0x000fe20007810000 */
[----:B------:R-:W0:Y:S01]  /*3df0*/  MUFU.EX2 R36, R36 ;  /* 0x0000002400247308 */ /* 0x000e220000000800 */
[C---:B--2---:R-:W-:Y:S01]  /*3e00*/  FADD.FTZ R24, R22.reuse, R25 ;  /* 0x0000001916187221 */ /* 0x044fe20000010000 */
[----:B------:R-:W-:Y:S01]  /*3e10*/  F2FP.SATFINITE.E4M3.F32.PACK_AB_MERGE_C R28, R22, R21, RZ ;  /* 0x00000015161c723e */ /* 0x000fe200048070ff */
[----:B------:R-:W-:Y:S01]  /*3e20*/  FFMA.FTZ R73, R73, UR39, -R20 ;  /* 0x0000002749497c23 */ /* 0x000fe20008010814 */
[----:B------:R-:W-:Y:S01]  /*3e30*/  FMNMX.FTZ R14, R54, R13, !PT ;  /* 0x0000000d360e7209 */ /* 0x000fe20007810000 */
[----:B------:R-:W-:Y:S01]  /*3e40*/  FADD.FTZ R29, R9, R24 ;  /* 0x00000018091d7221 */ /* 0x000fe20000010000 */
[----:B------:R-:W-:-:S02]  /*3e50*/  F2FP.SATFINITE.E4M3.F32.PACK_AB_MERGE_C R196, R3, R2, R28 ;  /* 0x0000000203c4723e */ /* 0x000fc4000480701c */
[----:B------:R-:W-:Y:S01]  /*3e60*/  FMNMX.FTZ R13, R55, R14, !PT ;  /* 0x0000000e370d7209 */ /* 0x000fe20007810000 */
[----:B------:R-:W2:Y:S01]  /*3e70*/  MUFU.EX2 R37, R37 ;  /* 0x0000002500257308 */ /* 0x000ea20000000800 */
[----:B-1----:R-:W-:Y:S02]  /*3e80*/  FADD.FTZ R29, R10, R29 ;  /* 0x0000001d0a1d7221 */ /* 0x002fe40000010000 */
[----:B------:R-:W-:-:S04]  /*3e90*/  FMNMX.FTZ R14, R58, R13, !PT ;  /* 0x0000000d3a0e7209 */ /* 0x000fc80007810000 */
[----:B------:R-:W-:Y:S01]  /*3ea0*/  FMNMX.FTZ R13, R59, R14, !PT ;  /* 0x0000000e3b0d7209 */ /* 0x000fe20007810000 */
[----:B------:R-:W-:Y:S01]  /*3eb0*/  MUFU.EX2 R40, R40 ;  /* 0x0000002800287308 */ /* 0x000fe20000000800 */
[----:B0-----:R-:W-:Y:S02]  /*3ec0*/  FADD.FTZ R24, R36, R29 ;  /* 0x0000001d24187221 */ /* 0x001fe40000010000 */
[----:B------:R-:W-:-:S04]  /*3ed0*/  FMNMX.FTZ R14, R62, R13, !PT ;  /* 0x0000000d3e0e7209 */ /* 0x000fc80007810000 */
[----:B------:R-:W-:Y:S01]  /*3ee0*/  FMNMX.FTZ R13, R63, R14, !PT ;  /* 0x0000000e3f0d7209 */ /* 0x000fe20007810000 */
[----:B------:R-:W-:Y:S01]  /*3ef0*/  MUFU.EX2 R41, R41 ;  /* 0x0000002900297308 */ /* 0x000fe20000000800 */
[----:B--2---:R-:W-:Y:S02]  /*3f00*/  F2FP.SATFINITE.E4M3.F32.PACK_AB_MERGE_C R36, R37, R36, RZ ;  /* 0x000000242524723e */ /* 0x004fe400048070ff */
[----:B------:R-:W-:Y:S02]  /*3f10*/  FMNMX.FTZ R14, R66, R13, !PT ;  /* 0x0000000d420e7209 */ /* 0x000fe40007810000 */
[----:B------:R-:W-:Y:S02]  /*3f20*/  F2FP.SATFINITE.E4M3.F32.PACK_AB_MERGE_C R198, R10, R9, R36 ;  /* 0x000000090ac6723e */ /* 0x000fe40004807024 */
[----:B------:R-:W-:Y:S01]  /*3f30*/  FMNMX.FTZ R13, R67, R14, !PT ;  /* 0x0000000e430d7209 */ /* 0x000fe20007810000 */
[----:B------:R-:W-:Y:S03]  /*3f40*/  MUFU.EX2 R44, R44 ;  /* 0x0000002c002c7308 */ /* 0x000fe60000000800 */
[----:B------:R-:W-:-:S04]  /*3f50*/  FMNMX.FTZ R14, R70, R13, !PT ;  /* 0x0000000d460e7209 */ /* 0x000fc80007810000 */
[----:B------:R-:W-:Y:S01]  /*3f60*/  FMNMX.FTZ R13, R71, R14, !PT ;  /* 0x0000000e470d7209 */ /* 0x000fe20007810000 */
[----:B------:R-:W-:Y:S01]  /*3f70*/  MUFU.EX2 R45, R45 ;  /* 0x0000002d002d7308 */ /* 0x000fe20000000800 */
[----:B------:R-:W-:Y:S02]  /*3f80*/  FFMA.FTZ R14, R80, UR39, -R20 ;  /* 0x00000027500e7c23 */ /* 0x000fe40008010814 */
[----:B------:R-:W-:-:S04]  /*3f90*/  FMNMX.FTZ R12, R74, R13, !PT ;  /* 0x0000000d4a0c7209 */ /* 0x000fc80007810000 */
[----:B------:R-:W-:Y:S01]  /*3fa0*/  FMNMX.FTZ R13, R75, R12, !PT ;  /* 0x0000000c4b0d7209 */ /* 0x000fe20007810000 */
[----:B------:R-:W-:Y:S03]  /*3fb0*/  MUFU.EX2 R48, R48 ;  /* 0x0000003000307308 */ /* 0x000fe60000000800 */
        /* <DEDUP_REMOVED lines=8> */
[----:B------:R-:W-:Y:S04]  /*4040*/  MUFU.EX2 R53, R53 ;  /* 0x0000003500357308 */ /* 0x000fe80000000800 */
[----:B------:R-:W0:Y:S04]  /*4050*/  SHFL.BFLY PT, R11, R12, 0x2, 0x1f ;  /* 0x0c401f000c0b7f89 */ /* 0x000e2800000e0000 */
[----:B------:R-:W-:Y:S08]  /*4060*/  MUFU.EX2 R60, R60 ;  /* 0x0000003c003c7308 */ /* 0x000ff00000000800 */
[----:B------:R-:W-:Y:S08]  /*4070*/  MUFU.EX2 R61, R61 ;  /* 0x0000003d003d7308 */ /* 0x000ff00000000800 */
[----:B------:R-:W-:Y:S01]  /*4080*/  MUFU.EX2 R56, R56 ;  /* 0x0000003800387308 */ /* 0x000fe20000000800 */
[----:B0-----:R-:W-:Y:S01]  /*4090*/  FMNMX.FTZ R13, R12, R11, !PT ;  /* 0x0000000b0c0d7209 */ /* 0x001fe20007810000 */
[----:B------:R-:W-:-:S06]  /*40a0*/  FFMA.FTZ R11, R81, UR39, -R20 ;  /* 0x00000027510b7c23 */ /* 0x000fcc0008010814 */
[----:B------:R-:W-:Y:S01]  /*40b0*/  MUFU.EX2 R57, R57 ;  /* 0x0000003900397308 */ /* 0x000fe20000000800 */
[----:B------:R-:W0:Y:S07]  /*40c0*/  SHFL.BFLY PT, R12, R13, 0x1, 0x1f ;  /* 0x0c201f000d0c7f89 */ /* 0x000e2e00000e0000 */
[----:B------:R-:W-:Y:S08]  /*40d0*/  MUFU.EX2 R68, R68 ;  /* 0x0000004400447308 */ /* 0x000ff00000000800 */
[----:B------:R-:W-:Y:S08]  /*40e0*/  MUFU.EX2 R69, R69 ;  /* 0x0000004500457308 */ /* 0x000ff00000000800 */
[----:B------:R-:W-:Y:S01]  /*40f0*/  MUFU.EX2 R64, R64 ;  /* 0x0000004000407308 */ /* 0x000fe20000000800 */
[----:B0-----:R-:W-:Y:S01]  /*4100*/  FMNMX.FTZ R12, R13, R12, !PT ;  /* 0x0000000c0d0c7209 */ /* 0x001fe20007810000 */
[--C-:B------:R-:W-:Y:S01]  /*4110*/  FFMA.FTZ R13, R84, UR39, -R20.reuse ;  /* 0x00000027540d7c23 */ /* 0x100fe20008010814 */
[----:B------:R-:W-:-:S02]  /*4120*/  FFMA.FTZ R20, R85, UR39, -R20 ;  /* 0x0000002755147c23 */ /* 0x000fc40008010814 */
[C---:B------:R-:W-:Y:S01]  /*4130*/  FSETP.NEU.FTZ.AND P1, PT, R12.reuse, -INF , PT ;  /* 0xff8000000c00780b */ /* 0x040fe20003f3d000 */
[----:B------:R-:W-:Y:S02]  /*4140*/  FFMA.FTZ R23, R12, R23, -8 ;  /* 0xc10000000c177423 */ /* 0x000fe40000010017 */
[----:B------:R-:W-:Y:S03]  /*4150*/  MUFU.EX2 R65, R65 ;  /* 0x0000004100417308 */ /* 0x000fe60000000800 */
[----:B------:R-:W-:Y:S02]  /*4160*/  FSEL R23, R23, RZ, P1 ;  /* 0x000000ff17177208 */ /* 0x000fe40000800000 */
[----:B------:R-:W-:-:S03]  /*4170*/  PLOP3.LUT P1, PT, PT, PT, UP0, 0x40, 0x0 ;  /* 0x000000000000781c */ /* 0x000fc60003f2e808 */
        /* <DEDUP_REMOVED lines=8> */
[--C-:B------:R-:W-:Y:S01]  /*4200*/  FFMA.FTZ R39, R39, UR39, -R23.reuse ;  /* 0x0000002727277c23 */ /* 0x100fe20008010817 */
[--C-:B------:R-:W-:Y:S01]  /*4210*/  FFMA.FTZ R42, R42, UR39, -R23.reuse ;  /* 0x000000272a2a7c23 */ /* 0x100fe20008010817 */
[--C-:B------:R-:W-:Y:S01]  /*4220*/  FFMA.FTZ R43, R43, UR39, -R23.reuse ;  /* 0x000000272b2b7c23 */ /* 0x100fe20008010817 */
[--C-:B------:R-:W-:Y:S01]  /*4230*/  FFMA.FTZ R46, R46, UR39, -R23.reuse ;  /* 0x000000272e2e7c23 */ /* 0x100fe20008010817 */
[--C-:B------:R-:W-:Y:S01]  /*4240*/  FFMA.FTZ R47, R47, UR39, -R23.reuse ;  /* 0x000000272f2f7c23 */ /* 0x100fe20008010817 */
[--C-:B------:R-:W-:Y:S01]  /*4250*/  FFMA.FTZ R50, R50, UR39, -R23.reuse ;  /* 0x0000002732327c23 */ /* 0x100fe20008010817 */
[----:B------:R-:W0:Y:S01]  /*4260*/  MUFU.EX2 R27, R27 ;  /* 0x0000001b001b7308 */ /* 0x000e220000000800 */
[--C-:B------:R-:W-:Y:S01]  /*4270*/  FFMA.FTZ R51, R51, UR39, -R23.reuse ;  /* 0x0000002733337c23 */ /* 0x100fe20008010817 */
[--C-:B------:R-:W-:Y:S01]  /*4280*/  FFMA.FTZ R54, R54, UR39, -R23.reuse ;  /* 0x0000002736367c23 */ /* 0x100fe20008010817 */
[--C-:B------:R-:W-:Y:S01]  /*4290*/  FFMA.FTZ R55, R55, UR39, -R23.reuse ;  /* 0x0000002737377c23 */ /* 0x100fe20008010817 */
[--C-:B------:R-:W-:Y:S01]  /*42a0*/  FFMA.FTZ R58, R58, UR39, -R23.reuse ;  /* 0x000000273a3a7c23 */ /* 0x100fe20008010817 */
[--C-:B------:R-:W-:Y:S01]  /*42b0*/  FFMA.FTZ R59, R59, UR39, -R23.reuse ;  /* 0x000000273b3b7c23 */ /* 0x100fe20008010817 */
[--C-:B------:R-:W-:Y:S01]  /*42c0*/  FFMA.FTZ R62, R62, UR39, -R23.reuse ;  /* 0x000000273e3e7c23 */ /* 0x100fe20008010817 */
[--C-:B------:R-:W-:Y:S01]  /*42d0*/  FFMA.FTZ R63, R63, UR39, -R23.reuse ;  /* 0x000000273f3f7c23 */ /* 0x100fe20008010817 */
[----:B------:R-:W1:Y:S01]  /*42e0*/  MUFU.EX2 R30, R30 ;  /* 0x0000001e001e7308 */ /* 0x000e620000000800 */
[--C-:B------:R-:W-:Y:S01]  /*42f0*/  FFMA.FTZ R66, R66, UR39, -R23.reuse ;  /* 0x0000002742427c23 */ /* 0x100fe20008010817 */
[--C-:B------:R-:W-:Y:S01]  /*4300*/  FFMA.FTZ R67, R67, UR39, -R23.reuse ;  /* 0x0000002743437c23 */ /* 0x100fe20008010817 */
[--C-:B------:R-:W-:Y:S01]  /*4310*/  FFMA.FTZ R70, R70, UR39, -R23.reuse ;  /* 0x0000002746467c23 */ /* 0x100fe20008010817 */
[--C-:B------:R-:W-:Y:S01]  /*4320*/  FFMA.FTZ R71, R71, UR39, -R23.reuse ;  /* 0x0000002747477c23 */ /* 0x100fe20008010817 */
[--C-:B------:R-:W-:Y:S01]  /*4330*/  FFMA.FTZ R74, R74, UR39, -R23.reuse ;  /* 0x000000274a4a7c23 */ /* 0x100fe20008010817 */
[--C-:B------:R-:W-:Y:S01]  /*4340*/  FFMA.FTZ R75, R75, UR39, -R23.reuse ;  /* 0x000000274b4b7c23 */ /* 0x100fe20008010817 */
[----:B------:R-:W-:Y:S01]  /*4350*/  FFMA.FTZ R78, R78, UR39, -R23 ;  /* 0x000000274e4e7c23 */ /* 0x000fe20008010817 */
[----:B------:R-:W2:Y:S01]  /*4360*/  MUFU.EX2 R31, R31 ;  /* 0x0000001f001f7308 */ /* 0x000ea20000000800 */
[----:B0-----:R-:W-:Y:S01]  /*4370*/  FADD.FTZ R25, R26, R27 ;  /* 0x0000001b1a197221 */ /* 0x001fe20000010000 */
[--C-:B------:R-:W-:Y:S01]  /*4380*/  FFMA.FTZ R79, R79, UR39, -R23.reuse ;  /* 0x000000274f4f7c23 */ /* 0x100fe20008010817 */
[--C-:B------:R-:W-:Y:S01]  /*4390*/  FFMA.FTZ R82, R82, UR39, -R23.reuse ;  /* 0x0000002752527c23 */ /* 0x100fe20008010817 */
[--C-:B------:R-:W-:Y:S01]  /*43a0*/  FFMA.FTZ R83, R83, UR39, -R23.reuse ;  /* 0x0000002753537c23 */ /* 0x100fe20008010817 */
[--C-:B------:R-:W-:Y:S01]  /*43b0*/  FFMA.FTZ R86, R86, UR39, -R23.reuse ;  /* 0x0000002756567c23 */ /* 0x100fe20008010817 */
[----:B------:R-:W-:-:S02]  /*43c0*/  FFMA.FTZ R23, R87, UR39, -R23 ;  /* 0x0000002757177c23 */ /* 0x000fc40008010817 */
[----:B------:R-:W0:Y:S01]  /*43d0*/  MUFU.EX2 R34, R34 ;  /* 0x0000002200227308 */ /* 0x000e220000000800 */
[----:B-1----:R-:W-:Y:S01]  /*43e0*/  FADD.FTZ R18, R30, R25 ;  /* 0x000000191e127221 */ /* 0x002fe20000010000 */
[----:B------:R-:W-:-:S04]  /*43f0*/  FADD.FTZ R25, R37, R24 ;  /* 0x0000001825197221 */ /* 0x000fc80000010000 */
[----:B------:R-:W-:Y:S02]  /*4400*/  FADD.FTZ R22, R40, R25 ;  /* 0x0000001928167221 */ /* 0x000fe40000010000 */
[----:B------:R-:W1:Y:S01]  /*4410*/  MUFU.EX2 R35, R35 ;  /* 0x0000002300237308 */ /* 0x000e620000000800 */
[C---:B--2---:R-:W-:Y:S01]  /*4420*/  FADD.FTZ R21, R31.reuse, R18 ;  /* 0x000000121f157221 */ /* 0x044fe20000010000 */
[----:B------:R-:W-:-:S04]  /*4430*/  F2FP.SATFINITE.E4M3.F32.PACK_AB_MERGE_C R30, R31, R30, RZ ;  /* 0x0000001e1f1e723e */ /* 0x000fc800048070ff */
[----:B------:R-:W-:Y:S02]  /*4440*/  F2FP.SATFINITE.E4M3.F32.PACK_AB_MERGE_C R197, R27, R26, R30 ;  /* 0x0000001a1bc5723e */ /* 0x000fe4000480701e */
[----:B------:R-:W2:Y:S01]  /*4450*/  MUFU.EX2 R38, R38 ;  /* 0x0000002600267308 */ /* 0x000ea20000000800 */
[----:B0-----:R-:W-:Y:S01]  /*4460*/  FADD.FTZ R18, R34, R21 ;  /* 0x0000001522127221 */ /* 0x001fe20000010000 */
[----:B------:R-:W-:-:S04]  /*4470*/  FADD.FTZ R21, R41, R22 ;  /* 0x0000001629157221 */ /* 0x000fc80000010000 */
[----:B------:R-:W-:Y:S01]  /*4480*/  FADD.FTZ R10, R44, R21 ;  /* 0x000000152c0a7221 */ /* 0x000fe20000010000 */
[----:B------:R-:W-:Y:S01]  /*4490*/  F2FP.SATFINITE.E4M3.F32.PACK_AB_MERGE_C R44, R45, R44, RZ ;  /* 0x0000002c2d2c723e */ /* 0x000fe200048070ff */
[----:B------:R-:W0:Y:S01]  /*44a0*/  MUFU.EX2 R39, R39 ;  /* 0x0000002700277308 */ /* 0x000e220000000800 */
[----:B-1----:R-:W-:Y:S01]  /*44b0*/  FADD.FTZ R3, R35, R18 ;  /* 0x0000001223037221 */ /* 0x002fe20000010000 */
[----:B------:R-:W-:Y:S01]  /*44c0*/  FADD.FTZ R45, R45, R10 ;  /* 0x0000000a2d2d7221 */ /* 0x000fe20000010000 */
[----:B------:R-:W-:Y:S02]  /*44d0*/  F2FP.SATFINITE.E4M3.F32.PACK_AB_MERGE_C R18, R53, R52, RZ ;  /* 0x000000343512723e */ /* 0x000fe400048070ff */
[----:B------:R-:W-:Y:S01]  /*44e0*/  F2FP.SATFINITE.E4M3.F32.PACK_AB_MERGE_C R192, R41, R40, R44 ;  /* 0x0000002829c0723e */ /* 0x000fe2000480702c */
[----:B------:R-:W-:Y:S01]  /*44f0*/  FADD.FTZ R10, R48, R45 ;  /* 0x0000002d300a7221 */ /* 0x000fe20000010000 */
[C---:B------:R-:W-:Y:S01]  /*4500*/  F2FP.SATFINITE.E4M3.F32.PACK_AB_MERGE_C R194, R49.reuse, R48, R18 ;  /* 0x0000003031c2723e */ /* 0x040fe20004807012 */
[----:B------:R-:W1:Y:S01]  /*4510*/  MUFU.EX2 R42, R42 ;  /* 0x0000002a002a7308 */ /* 0x000e620000000800 */
[----:B--2---:R-:W-:Y:S01]  /*4520*/  FADD.FTZ R2, R38, R3 ;  /* 0x0000000326027221 */ /* 0x004fe20000010000 */
[----:B------:R-:W-:-:S04]  /*4530*/  FADD.FTZ R9, R49, R10 ;  /* 0x0000000a31097221 */ /* 0x000fc80000010000 */
[----:B------:R-:W-:Y:S01]  /*4540*/  FADD.FTZ R52, R52, R9 ;  /* 0x0000000934347221 */ /* 0x000fe20000010000 */
[----:B------:R-:W-:Y:S01]  /*4550*/  F2FP.SATFINITE.E4M3.F32.PACK_AB_MERGE_C R9, R61, R60, RZ ;  /* 0x0000003c3d09723e */ /* 0x000fe200048070ff */
[----:B------:R-:W2:Y:S01]  /*4560*/  MUFU.EX2 R43, R43 ;  /* 0x0000002b002b7308 */ /* 0x000ea20000000800 */
[----:B0-----:R-:W-:Y:S01]  /*4570*/  FADD.FTZ R3, R39, R2 ;  /* 0x0000000227037221 */ /* 0x001fe20000010000 */
[----:B------:R-:W-:Y:S01]  /*4580*/  FADD.FTZ R53, R53, R52 ;  /* 0x0000003435357221 */ /* 0x000fe20000010000 */
[----:B------:R-:W-:Y:S02]  /*4590*/  F2FP.SATFINITE.E4M3.F32.PACK_AB_MERGE_C R188, R57, R56, R9 ;  /* 0x0000003839bc723e */ /* 0x000fe40004807009 */
[----:B------:R-:W-:Y:S01]  /*45a0*/  F2FP.SATFINITE.E4M3.F32.PACK_AB_MERGE_C R9, R69, R68, RZ ;  /* 0x000000444509723e */ /* 0x000fe200048070ff */
[----:B------:R-:W-:Y:S01]  /*45b0*/  FADD.FTZ R56, R56, R53 ;  /* 0x0000003538387221 */ /* 0x000fe20000010000 */
[----:B------:R-:W-:Y:S01]  /*45c0*/  F2FP.SATFINITE.E4M3.F32.PACK_AB_MERGE_C R38, R39, R38, RZ ;  /* 0x000000262726723e */ /* 0x000fe200048070ff */
[----:B------:R-:W0:Y:S01]  /*45d0*/  MUFU.EX2 R46, R46 ;  /* 0x0000002e002e7308 */ /* 0x000e220000000800 */
[----:B-1----:R-:W-:Y:S01]  /*45e0*/  FADD.FTZ R2, R42, R3 ;  /* 0x000000032a027221 */ /* 0x002fe20000010000 */
[----:B------:R-:W-:Y:S01]  /*45f0*/  FADD.FTZ R57, R57, R56 ;  /* 0x0000003839397221 */ /* 0x000fe20000010000 */
[----:B------:R-:W-:-:S02]  /*4600*/  F2FP.SATFINITE.E4M3.F32.PACK_AB_MERGE_C R190, R65, R64, R9 ;  /* 0x0000004041be723e */ /* 0x000fc40004807009 */
[----:B------:R-:W-:Y:S01]  /*4610*/  F2FP.SATFINITE.E4M3.F32.PACK_AB_MERGE_C R199, R35, R34, R38 ;  /* 0x0000002223c7723e */ /* 0x000fe20004807026 */
[----:B------:R-:W-:Y:S02]  /*4620*/  FADD.FTZ R60, R60, R57 ;  /* 0x000000393c3c7221 */ /* 0x000fe40000010000 */
[----:B------:R-:W1:Y:S01]  /*4630*/  MUFU.EX2 R47, R47 ;  /* 0x0000002f002f7308 */ /* 0x000e620000000800 */
[----:B--2---:R-:W-:Y:S01]  /*4640*/  FADD.FTZ R3, R43, R2 ;  /* 0x000000022b037221 */ /* 0x004fe20000010000 */
[----:B------:R-:W-:-:S04]  /*4650*/  FADD.FTZ R61, R61, R60 ;  /* 0x0000003c3d3d7221 */ /* 0x000fc80000010000 */
[----:B------:R-:W-:Y:S02]  /*4660*/  FADD.FTZ R64, R64, R61 ;  /* 0x0000003d40407221 */ /* 0x000fe40000010000 */
[----:B------:R-:W2:Y:S01]  /*4670*/  MUFU.EX2 R50, R50 ;  /* 0x0000003200327308 */ /* 0x000ea20000000800 */
[----:B0-----:R-:W-:Y:S01]  /*4680*/  FADD.FTZ R2, R46, R3 ;  /* 0x000000032e027221 */ /* 0x001fe20000010000 */
[----:B------:R-:W-:-:S04]  /*4690*/  FADD.FTZ R65, R65, R64 ;  /* 0x0000004041417221 */ /* 0x000fc80000010000 */
[----:B------:R-:W-:Y:S02]  /*46a0*/  FADD.FTZ R68, R68, R65 ;  /* 0x0000004144447221 */ /* 0x000fe40000010000 */
[----:B------:R-:W0:Y:S01]  /*46b0*/  MUFU.EX2 R51, R51 ;  /* 0x0000003300337308 */ /* 0x000e220000000800 */
[----:B-1----:R-:W-:Y:S01]  /*46c0*/  FADD.FTZ R3, R47, R2 ;  /* 0x000000022f037221 */ /* 0x002fe20000010000 */
[----:B------:R-:W-:Y:S01]  /*46d0*/  FADD.FTZ R69, R69, R68 ;  /* 0x0000004445457221 */ /* 0x000fe20000010000 */
[----:B------:R-:W-:-:S04]  /*46e0*/  F2FP.SATFINITE.E4M3.F32.PACK_AB_MERGE_C R46, R47, R46, RZ ;  /* 0x0000002e2f2e723e */ /* 0x000fc800048070ff */
[----:B------:R-:W-:Y:S01]  /*46f0*/  F2FP.SATFINITE.E4M3.F32.PACK_AB_MERGE_C R193, R43, R42, R46 ;  /* 0x0000002a2bc1723e */ /* 0x000fe2000480702e */
[----:B------:R-:W1:Y:S01]  /*4700*/  MUFU.EX2 R54, R54 ;  /* 0x0000003600367308 */ /* 0x000e620000000800 */
[----:B--2---:R-:W-:-:S07]  /*4710*/  FADD.FTZ R2, R50, R3 ;  /* 0x0000000332027221 */ /* 0x004fce0000010000 */
[----:B------:R-:W2:Y:S01]  /*4720*/  MUFU.EX2 R55, R55 ;  /* 0x0000003700377308 */ /* 0x000ea20000000800 */
[----:B0-----:R-:W-:-:S07]  /*4730*/  FADD.FTZ R3, R51, R2 ;  /* 0x0000000233037221 */ /* 0x001fce0000010000 */
[----:B------:R-:W0:Y:S01]  /*4740*/  MUFU.EX2 R58, R58 ;  /* 0x0000003a003a7308 */ /* 0x000e220000000800 */
[----:B-1----:R-:W-:-:S07]  /*4750*/  FADD.FTZ R2, R54, R3 ;  /* 0x0000000336027221 */ /* 0x002fce0000010000 */
[----:B------:R-:W1:Y:S01]  /*4760*/  MUFU.EX2 R59, R59 ;  /* 0x0000003b003b7308 */ /* 0x000e620000000800 */
[C---:B--2---:R-:W-:Y:S01]  /*4770*/  FADD.FTZ R3, R55.reuse, R2 ;  /* 0x0000000237037221 */ /* 0x044fe20000010000 */
[----:B------:R-:W-:-:S04]  /*4780*/  F2FP.SATFINITE.E4M3.F32.PACK_AB_MERGE_C R54, R55, R54, RZ ;  /* 0x000000363736723e */ /* 0x000fc800048070ff */
[----:B------:R-:W-:Y:S02]  /*4790*/  F2FP.SATFINITE.E4M3.F32.PACK_AB_MERGE_C R195, R51, R50, R54 ;  /* 0x0000003233c3723e */ /* 0x000fe40004807036 */
[----:B------:R-:W2:Y:S01]  /*47a0*/  MUFU.EX2 R62, R62 ;  /* 0x0000003e003e7308 */ /* 0x000ea20000000800 */
[----:B0-----:R-:W-:-:S07]  /*47b0*/  FADD.FTZ R2, R58, R3 ;  /* 0x000000033a027221 */ /* 0x001fce0000010000 */
[----:B------:R-:W0:Y:S01]  /*47c0*/  MUFU.EX2 R63, R63 ;  /* 0x0000003f003f7308 */ /* 0x000e220000000800 */
[----:B-1----:R-:W-:-:S07]  /*47d0*/  FADD.FTZ R3, R59, R2 ;  /* 0x000000023b037221 */ /* 0x002fce0000010000 */
[----:B------:R-:W1:Y:S01]  /*47e0*/  MUFU.EX2 R66, R66 ;  /* 0x0000004200427308 */ /* 0x000e620000000800 */
[----:B--2---:R-:W-:-:S07]  /*47f0*/  FADD.FTZ R2, R62, R3 ;  /* 0x000000033e027221 */ /* 0x004fce0000010000 */
[----:B------:R-:W2:Y:S01]  /*4800*/  MUFU.EX2 R67, R67 ;  /* 0x0000004300437308 */ /* 0x000ea20000000800 */
[C---:B0-----:R-:W-:Y:S01]  /*4810*/  FADD.FTZ R3, R63.reuse, R2 ;  /* 0x000000023f037221 */ /* 0x041fe20000010000 */
[----:B------:R-:W-:-:S04]  /*4820*/  F2FP.SATFINITE.E4M3.F32.PACK_AB_MERGE_C R62, R63, R62, RZ ;  /* 0x0000003e3f3e723e */ /* 0x000fc800048070ff */
[----:B------:R-:W-:Y:S02]  /*4830*/  F2FP.SATFINITE.E4M3.F32.PACK_AB_MERGE_C R189, R59, R58, R62 ;  /* 0x0000003a3bbd723e */ /* 0x000fe4000480703e */
[----:B------:R-:W0:Y:S01]  /*4840*/  MUFU.EX2 R70, R70 ;  /* 0x0000004600467308 */ /* 0x000e220000000800 */
[----:B-1----:R-:W-:-:S07]  /*4850*/  FADD.FTZ R2, R66, R3 ;  /* 0x0000000342027221 */ /* 0x002fce0000010000 */
[----:B------:R-:W-:Y:S01]  /*4860*/  MUFU.EX2 R76, R76 ;  /* 0x0000004c004c7308 */ /* 0x000fe20000000800 */
[----:B--2---:R-:W-:-:S07]  /*4870*/  FADD.FTZ R3, R67, R2 ;  /* 0x0000000243037221 */ /* 0x004fce0000010000 */
[----:B------:R-:W1:Y:S01]  /*4880*/  MUFU.EX2 R15, R15 ;  /* 0x0000000f000f7308 */ /* 0x000e620000000800 */
[----:B0-----:R-:W-:-:S07]  /*4890*/  FADD.FTZ R2, R70, R3 ;  /* 0x0000000346027221 */ /* 0x001fce0000010000 */
[----:B------:R-:W0:Y:S08]  /*48a0*/  MUFU.EX2 R71, R71 ;  /* 0x0000004700477308 */ /* 0x000e300000000800 */
[----:B------:R-:W-:Y:S01]  /*48b0*/  MUFU.EX2 R72, R72 ;  /* 0x0000004800487308 */ /* 0x000fe20000000800 */
[----:B-1----:R-:W-:-:S07]  /*48c0*/  F2FP.SATFINITE.E4M3.F32.PACK_AB_MERGE_C R9, R15, R76, RZ ;  /* 0x0000004c0f09723e */ /* 0x002fce00048070ff */
[----:B------:R-:W1:Y:S01]  /*48d0*/  MUFU.EX2 R73, R73 ;  /* 0x0000004900497308 */ /* 0x000e620000000800 */
[C---:B0-----:R-:W-:Y:S01]  /*48e0*/  F2FP.SATFINITE.E4M3.F32.PACK_AB_MERGE_C R70, R71.reuse, R70, RZ ;  /* 0x000000464746723e */ /* 0x041fe200048070ff */
[----:B------:R-:W-:-:S03]  /*48f0*/  FADD.FTZ R71, R71, R2 ;  /* 0x0000000247477221 */ /* 0x000fc60000010000 */
[----:B------:R-:W-:-:S03]  /*4900*/  F2FP.SATFINITE.E4M3.F32.PACK_AB_MERGE_C R191, R67, R66, R70 ;  /* 0x0000004243bf723e */ /* 0x000fc60004807046 */
[----:B------:R-:W0:Y:S08]  /*4910*/  MUFU.EX2 R74, R74 ;  /* 0x0000004a004a7308 */ /* 0x000e300000000800 */
[----:B------:R-:W2:Y:S01]  /*4920*/  MUFU.EX2 R75, R75 ;  /* 0x0000004b004b7308 */ /* 0x000ea20000000800 */
[----:B-1----:R-:W-:Y:S01]  /*4930*/  F2FP.SATFINITE.E4M3.F32.PACK_AB_MERGE_C R184, R73, R72, R9 ;  /* 0x0000004849b8723e */ /* 0x002fe20004807009 */
[----:B------:R-:W-:-:S04]  /*4940*/  FADD.FTZ R72, R72, R69 ;  /* 0x0000004548487221 */ /* 0x000fc80000010000 */
[----:B------:R-:W-:Y:S02]  /*4950*/  FADD.FTZ R73, R73, R72 ;  /* 0x0000004849497221 */ /* 0x000fe40000010000 */
[----:B------:R-:W1:Y:S01]  /*4960*/  MUFU.EX2 R78, R78 ;  /* 0x0000004e004e7308 */ /* 0x000e620000000800 */
[----:B0-----:R-:W-:Y:S01]  /*4970*/  FADD.FTZ R2, R74, R71 ;  /* 0x000000474a027221 */ /* 0x001fe20000010000 */
[----:B------:R-:W-:-:S04]  /*4980*/  FADD.FTZ R76, R76, R73 ;  /* 0x000000494c4c7221 */ /* 0x000fc80000010000 */
[----:B------:R-:W-:Y:S02]  /*4990*/  FADD.FTZ R15, R15, R76 ;  /* 0x0000004c0f0f7221 */ /* 0x000fe40000010000 */
[----:B------:R-:W-:Y:S01]  /*49a0*/  MUFU.EX2 R13, R13 ;  /* 0x0000000d000d7308 */ /* 0x000fe20000000800 */
[----:B--2---:R-:W-:-:S07]  /*49b0*/  FADD.FTZ R3, R75, R2 ;  /* 0x000000024b037221 */ /* 0x004fce0000010000 */
[----:B------:R-:W0:Y:S01]  /*49c0*/  MUFU.EX2 R20, R20 ;  /* 0x0000001400147308 */ /* 0x000e220000000800 */
[----:B-1----:R-:W-:-:S07]  /*49d0*/  FADD.FTZ R2, R78, R3 ;  /* 0x000000034e027221 */ /* 0x002fce0000010000 */
[----:B------:R-:W1:Y:S08]  /*49e0*/  MUFU.EX2 R79, R79 ;  /* 0x0000004f004f7308 */ /* 0x000e700000000800 */
[----:B------:R-:W-:Y:S01]  /*49f0*/  MUFU.EX2 R14, R14 ;  /* 0x0000000e000e7308 */ /* 0x000fe20000000800 */
[----:B0-----:R-:W-:-:S07]  /*4a00*/  F2FP.SATFINITE.E4M3.F32.PACK_AB_MERGE_C R9, R20, R13, RZ ;  /* 0x0000000d1409723e */ /* 0x001fce00048070ff */
[----:B------:R-:W0:Y:S01]  /*4a10*/  MUFU.EX2 R11, R11 ;  /* 0x0000000b000b7308 */ /* 0x000e220000000800 */
[C---:B-1----:R-:W-:Y:S01]  /*4a20*/  F2FP.SATFINITE.E4M3.F32.PACK_AB_MERGE_C R78, R79.reuse, R78, RZ ;  /* 0x0000004e4f4e723e */ /* 0x042fe200048070ff */
[----:B------:R-:W-:-:S03]  /*4a30*/  FADD.FTZ R79, R79, R2 ;  /* 0x000000024f4f7221 */ /* 0x000fc60000010000 */
[----:B------:R-:W-:-:S03]  /*4a40*/  F2FP.SATFINITE.E4M3.F32.PACK_AB_MERGE_C R185, R75, R74, R78 ;  /* 0x0000004a4bb9723e */ /* 0x000fc6000480704e */
[----:B------:R-:W1:Y:S08]  /*4a50*/  MUFU.EX2 R82, R82 ;  /* 0x0000005200527308 */ /* 0x000e700000000800 */
[----:B------:R-:W2:Y:S01]  /*4a60*/  MUFU.EX2 R83, R83 ;  /* 0x0000005300537308 */ /* 0x000ea20000000800 */
[----:B0-----:R-:W-:Y:S01]  /*4a70*/  F2FP.SATFINITE.E4M3.F32.PACK_AB_MERGE_C R186, R11, R14, R9 ;  /* 0x0000000e0bba723e */ /* 0x001fe20004807009 */
[----:B------:R-:W-:-:S04]  /*4a80*/  FADD.FTZ R14, R14, R15 ;  /* 0x0000000f0e0e7221 */ /* 0x000fc80000010000 */
[----:B------:R-:W-:Y:S01]  /*4a90*/  FADD.FTZ R14, R11, R14 ;  /* 0x0000000e0b0e7221 */ /* 0x000fe20000010000 */
[----:B------:R-:W-:Y:S01]  /*4aa0*/  VIADD R11, R19, 0xfffffffe ;  /* 0xfffffffe130b7836 */ /* 0x000fe20000000000 */
[----:B------:R-:W0:Y:S01]  /*4ab0*/  MUFU.EX2 R86, R86 ;  /* 0x0000005600567308 */ /* 0x000e220000000800 */
[----:B-1----:R-:W-:Y:S01]  /*4ac0*/  FADD.FTZ R2, R82, R79 ;  /* 0x0000004f52027221 */ /* 0x002fe20000010000 */
[----:B------:R-:W-:-:S06]  /*4ad0*/  FADD.FTZ R13, R13, R14 ;  /* 0x0000000e0d0d7221 */ /* 0x000fcc0000010000 */
[----:B------:R-:W1:Y:S01]  /*4ae0*/  MUFU.EX2 R23, R23 ;  /* 0x0000001700177308 */ /* 0x000e620000000800 */
[----:B--2---:R-:W-:-:S04]  /*4af0*/  FADD.FTZ R3, R83, R2 ;  /* 0x0000000253037221 */ /* 0x004fc80000010000 */
[----:B0-----:R-:W-:Y:S01]  /*4b00*/  FADD.FTZ R2, R86, R3 ;  /* 0x0000000356027221 */ /* 0x001fe20000010000 */
[----:B------:R-:W-:Y:S01]  /*4b10*/  FADD.FTZ R3, R20, R13 ;  /* 0x0000000d14037221 */ /* 0x000fe20000010000 */
[C---:B-1----:R-:W-:Y:S02]  /*4b20*/  F2FP.SATFINITE.E4M3.F32.PACK_AB_MERGE_C R9, R23.reuse, R86, RZ ;  /* 0x000000561709723e */ /* 0x042fe400048070ff */
[----:B------:R-:W-:Y:S02]  /*4b30*/  FADD.FTZ R2, R23, R2 ;  /* 0x0000000217027221 */ /* 0x000fe40000010000 */
[----:B------:R-:W-:Y:S01]  /*4b40*/  F2FP.SATFINITE.E4M3.F32.PACK_AB_MERGE_C R187, R83, R82, R9 ;  /* 0x0000005253bb723e */ /* 0x000fe20004807009 */
[----:B------:R-:W-:Y:S06]  /*4b50*/  @P1 BRA `(.L_x_1108) ;  /* 0x00000000004c1947 */ /* 0x000fec0003800000 */
[----:B------:R-:W-:Y:S01]  /*4b60*/  ISETP.LT.AND P1, PT, RZ, UR48, PT ;  /* 0x00000030ff007c0c */ /* 0x000fe2000bf21270 */
[----:B------:R-:W-:-:S12]  /*4b70*/  UIADD3 UR14, UR48, -0x1, URZ ;  /* 0xffffffff300e7890 */ /* 0x000fd8000fffe03f */
[----:B------:R-:W-:Y:S05]  /*4b80*/  @P1 BRA `(.L_x_1109) ;  /* 0x0000000000201947 */ /* 0x000fea0003800000 */
[----:B------:R-:W-:Y:S01]  /*4b90*/  ULDC UR15, c[0x0][0x9e4] ;  /* 0x00027900000f7ab9 */ /* 0x000fe20000000800 */
[----:B------:R-:W-:Y:S02]  /*4ba0*/  UIADD3 UR14, -UR48, URZ, URZ ;  /* 0x0000003f300e7290 */ /* 0x000fe4000fffe13f */
[----:B------:R-:W-:-:S11]  /*4bb0*/  UISETP.NE.AND UP0, UPT, UR15, 0x1, UPT ;  /* 0x000000010f00788c */ /* 0x000fd6000bf05270 */
[----:B------:R-:W-:Y:S02]  /*4bc0*/  @UP0 ULDC.64 UR18, c[0x0][0x9e8] ;  /* 0x00027a0000120ab9 */ /* 0x000fe40000000a00 */
[----:B------:R-:W-:-:S04]  /*4bd0*/  UIMAD.WIDE.U32 UR10, UR14, UR18, URZ ;  /* 0x000000120e0a72a5 */ /* 0x000fc8000f8e003f */
[----:B------:R-:W-:-:S04]  /*4be0*/  @UP0 USHF.R.U32.HI UR14, URZ, UR19, UR11 ;  /* 0x000000133f0e0299 */ /* 0x000fc8000801160b */
[----:B------:R-:W-:Y:S01]  /*4bf0*/  ULOP3.LUT UR14, URZ, UR14, URZ, 0x33, !UPT ;  /* 0x0000000e3f0e7292 */ /* 0x000fe2000f8e333f */
[----:B------:R-:W-:Y:S11]  /*4c00*/  BRA `(.L_x_1110) ;  /* 0x0000000000147947 */ /* 0x000ff60003800000 */
.L_x_1109:
[----:B------:R-:W-:Y:S02]  /*4c10*/  ULDC UR15, c[0x0][0x9e4] ;  /* 0x00027900000f7ab9 */ /* 0x000fe40000000800 */
[----:B------:R-:W-:-:S11]  /*4c20*/  UISETP.NE.AND UP0, UPT, UR15, 0x1, UPT ;  /* 0x000000010f00788c */ /* 0x000fd6000bf05270 */
[----:B------:R-:W-:Y:S02]  /*4c30*/  @UP0 ULDC.64 UR18, c[0x0][0x9e8] ;  /* 0x00027a0000120ab9 */ /* 0x000fe40000000a00 */
[----:B------:R-:W-:-:S04]  /*4c40*/  UIMAD.WIDE.U32 UR10, UR14, UR18, URZ ;  /* 0x000000120e0a72a5 */ /* 0x000fc8000f8e003f */
[----:B------:R-:W-:-:S12]  /*4c50*/  @UP0 USHF.R.U32.HI UR14, URZ, UR19, UR11 ;  /* 0x000000133f0e0299 */ /* 0x000fd8000801160b */
.L_x_1110:
[----:B------:R-:W-:-:S04]  /*4c60*/  UIMAD UR14, UR14, UR15, UR15 ;  /* 0x0000000f0e0e72a4 */ /* 0x000fc8000f8e020f */
[----:B------:R-:W-:-:S04]  /*4c70*/  UISETP.LT.AND UP0, UPT, UR7, UR14, UPT ;  /* 0x0000000e0700728c */ /* 0x000fc8000bf01270 */
[----:B------:R-:W-:-:S12]  /*4c80*/  USEL UR7, UR7, UR14, UP0 ;  /* 0x0000000e07077287 */ /* 0x000fd80008000000 */
.L_x_1108:
[----:B------:R-:W-:Y:S01]  /*4c90*/  USHF.R.S32.HI UR10, URZ, 0x1f, UR7 ;  /* 0x0000001f3f0a7899 */ /* 0x000fe20008011407 */
[----:B------:R-:W0:Y:S01]  /*4ca0*/  S2UR UR29, SR_CgaCtaId ;  /* 0x00000000001d79c3 */ /* 0x000e220000008800 */
[----:B------:R-:W-:Y:S01]  /*4cb0*/  UMOV UR31, URZ ;  /* 0x0000003f001f7c82 */ /* 0x000fe20008000000 */
[----:B------:R-:W-:Y:S01]  /*4cc0*/  UMOV UR30, URZ ;  /* 0x0000003f001e7c82 */ /* 0x000fe20008000000 */
[----:B------:R-:W-:Y:S01]  /*4cd0*/  ULEA.HI UR10, UR10, UR7, URZ, 0x7 ;  /* 0x000000070a0a7291 */ /* 0x000fe2000f8f383f */
[----:B------:R-:W-:Y:S02]  /*4ce0*/  CS2R R24, SRZ ;  /* 0x0000000000187805 */ /* 0x000fe4000001ff00 */
[----:B------:R-:W-:Y:S02]  /*4cf0*/  CS2R R26, SRZ ;  /* 0x00000000001a7805 */ /* 0x000fe4000001ff00 */
[----:B------:R-:W-:Y:S01]  /*4d00*/  CS2R R28, SRZ ;  /* 0x00000000001c7805 */ /* 0x000fe2000001ff00 */
[----:B------:R-:W-:Y:S01]  /*4d10*/  USHF.R.S32.HI UR10, URZ, 0x7, UR10 ;  /* 0x000000073f0a7899 */ /* 0x000fe2000801140a */
[----:B------:R-:W-:-:S02]  /*4d20*/  CS2R R30, SRZ ;  /* 0x00000000001e7805 */ /* 0x000fc4000001ff00 */
[----:B------:R-:W-:Y:S02]  /*4d30*/  CS2R R32, SRZ ;  /* 0x0000000000207805 */ /* 0x000fe4000001ff00 */
[----:B------:R-:W-:Y:S01]  /*4d40*/  CS2R R34, SRZ ;  /* 0x0000000000227805 */ /* 0x000fe2000001ff00 */
[----:B------:R-:W-:Y:S01]  /*4d50*/  UISETP.LT.AND UP0, UPT, UR38, UR10, UPT ;  /* 0x0000000a2600728c */ /* 0x000fe2000bf01270 */
[----:B------:R-:W-:Y:S02]  /*4d60*/  CS2R R36, SRZ ;  /* 0x0000000000247805 */ /* 0x000fe4000001ff00 */
[----:B------:R-:W-:Y:S02]  /*4d70*/  CS2R R38, SRZ ;  /* 0x0000000000267805 */ /* 0x000fe4000001ff00 */
[----:B------:R-:W-:Y:S01]  /*4d80*/  CS2R R40, SRZ ;  /* 0x0000000000287805 */ /* 0x000fe2000001ff00 */
[----:B------:R-:W-:Y:S01]  /*4d90*/  USEL UR35, UR38, UR10, !UP0 ;  /* 0x0000000a26237287 */ /* 0x000fe2000c000000 */
[----:B------:R-:W-:-:S02]  /*4da0*/  CS2R R42, SRZ ;  /* 0x00000000002a7805 */ /* 0x000fc4000001ff00 */
[----:B------:R-:W-:Y:S02]  /*4db0*/  CS2R R44, SRZ ;  /* 0x00000000002c7805 */ /* 0x000fe4000001ff00 */
[----:B------:R-:W-:Y:S02]  /*4dc0*/  CS2R R46, SRZ ;  /* 0x00000000002e7805 */ /* 0x000fe4000001ff00 */
[----:B------:R-:W-:Y:S02]  /*4dd0*/  CS2R R48, SRZ ;  /* 0x0000000000307805 */ /* 0x000fe4000001ff00 */
[----:B------:R-:W-:Y:S02]  /*4de0*/  CS2R R50, SRZ ;  /* 0x0000000000327805 */ /* 0x000fe4000001ff00 */
[----:B------:R-:W-:Y:S02]  /*4df0*/  ISETP.GE.AND P1, PT, R11, UR35, PT ;  /* 0x000000230b007c0c */ /* 0x000fe4000bf26270 */
        /* <DEDUP_REMOVED lines=86> */
[----:B------:R-:W-:Y:S01]  /*5360*/  UMOV UR33, URZ ;  /* 0x0000003f00217c82 */ /* 0x000fe20008000000 */
[----:B------:R-:W-:Y:S01]  /*5370*/  ULDC UR49, c[0x0][0x9e4] ;  /* 0x0002790000317ab9 */ /* 0x000fe20000000800 */
[----:B------:R-:W-:Y:S01]  /*5380*/  ULDC UR48, c[0x0][0x2f0] ;  /* 0x0000bc0000307ab9 */ /* 0x000fe20000000800 */
[----:B------:R-:W-:-:S05]  /*5390*/  ULDC UR50, c[0x0][0x9e0] ;  /* 0x0002780000327ab9 */ /* 0x000fca0000000800 */
.L_x_1130:
[----:B------:R-:W-:Y:S01]  /*53a0*/  ISETP.NE.AND P2, PT, RZ, UR37, PT ;  /* 0x00000025ff007c0c */ /* 0x000fe2000bf45270 */
[----:B------:R-:W-:-:S04]  /*53b0*/  UISETP.NE.AND UP0, UPT, UR33, 0x1, UPT ;  /* 0x000000012100788c */ /* 0x000fc8000bf05270 */
[----:B------:R-:W-:-:S04]  /*53c0*/  USEL UR30, URZ, 0x1, UP0 ;  /* 0x000000013f1e7887 */ /* 0x000fc80008000000 */
[----:B------:R-:W-:-:S04]  /*53d0*/  ULOP3.LUT UR30, UR34, UR30, URZ, 0x3c, !UPT ;  /* 0x0000001e221e7292 */ /* 0x000fc8000f8e3c3f */
[----:B------:R-:W-:Y:S08]  /*53e0*/  @P2 BRA `(.L_x_1112) ;  /* 0x0000000000382947 */ /* 0x000ff00003800000 */
[----:B------:R-:W-:Y:S05]  /*53f0*/  @!P0 BRA `(.L_x_1113) ;  /* 0x0000000000048947 */ /* 0x000fea0003800000 */
[----:B------:R-:W-:Y:S01]  /*5400*/  BPT.TRAP 0x1 ;  /* 0x000000040000795c */ /* 0x000fe20000300000 */
.L_x_1113:
        /* <DEDUP_REMOVED lines=9> */
.L_x_1114:
[----:B-1----:R-:W-:Y:S05]  /*54a0*/  @P1 BRA `(.L_x_1112) ;  /* 0x0000000000081947 */ /* 0x002fea0003800000 */
[----:B------:R-:W1:Y:S02]  /*54b0*/  SYNCS.PHASECHK.TRANS64.TRYWAIT P1, [UR6+0x2a830], R0 ;  /* 0x02a83000ff0075a7 */ /* 0x000e640008020146 */
[----:B-1----:R-:W-:Y:S05]  /*54c0*/  @!P1 BRA `(.L_x_1115) ;  /* 0x0000010800649947 */ /* 0x002fea0003800000 */
.L_x_1112:
[----:B01----:R-:W-:Y:S01]  /*54d0*/  VIADD R0, R17, 0x8 ;  /* 0x0000000811007836 */ /* 0x003fe20000000000 */
[----:B------:R-:W-:Y:S01]  /*54e0*/  UIADD3 UR31, UR33, 0x1, URZ ;  /* 0x00000001211f7890 */ /* 0x000fe2000fffe03f */
[----:B------:R-:W-:Y:S01]  /*54f0*/  R2UR UR24, R4 ;  /* 0x00000000041872ca */ /* 0x000fe200000e0000 */
[----:B------:R-:W-:Y:S01]  /*5500*/  UMOV UR27, 0x80000020 ;  /* 0x80000020001b7882 */ /* 0x000fe20000000000 */
[----:B------:R-:W-:Y:S01]  /*5510*/  R2UR UR25, R5 ;  /* 0x00000000051972ca */ /* 0x000fe200000e0000 */
[----:B------:R0:W-:Y:S01]  /*5520*/  BAR.SYNC.DEFER_BLOCKING R0, 0x100 ;  /* 0x000400000000751d */ /* 0x0001e20000010000 */
[----:B------:R-:W-:-:S04]  /*5530*/  UISETP.NE.AND UP0, UPT, UR31, 0x2, UPT ;  /* 0x000000021f00788c */ /* 0x000fc8000bf05270 */
[----:B------:R-:W-:Y:S01]  /*5540*/  USEL UR31, UR31, URZ, UP0 ;  /* 0x0000003f1f1f7287 */ /* 0x000fe20008000000 */
[----:B------:R-:W-:Y:S01]  /*5550*/  UMOV UR7, 0x80000020 ;  /* 0x8000002000077882 */ /* 0x000fe20000000000 */
[----:B------:R-:W-:Y:S02]  /*5560*/  UMOV UR11, 0x80000020 ;  /* 0x80000020000b7882 */ /* 0x000fe40000000000 */
[----:B------:R-:W-:Y:S01]  /*5570*/  UIMAD UR26, UR31, 0x600, UR28 ;  /* 0x000006001f1a78a4 */ /* 0x000fe2000f8e021c */
[----:B------:R-:W-:Y:S01]  /*5580*/  UMOV UR15, 0x80000020 ;  /* 0x80000020000f7882 */ /* 0x000fe20000000000 */
[----:B------:R-:W-:Y:S02]  /*5590*/  UMOV UR19, 0x80000020 ;  /* 0x8000002000137882 */ /* 0x000fe40000000000 */
[----:B------:R-:W-:Y:S02]  /*55a0*/  UIADD3 UR6, UR26, 0x2, URZ ;  /* 0x000000021a067890 */ /* 0x000fe4000fffe03f */
[----:B------:R-:W-:-:S02]  /*55b0*/  UIADD3 UR10, UR26, 0x200, URZ ;  /* 0x000002001a0a7890 */ /* 0x000fc4000fffe03f */
[----:B------:R-:W-:Y:S02]  /*55c0*/  UIADD3 UR14, UR26, 0x202, URZ ;  /* 0x000002021a0e7890 */ /* 0x000fe4000fffe03f */
[----:B------:R-:W-:Y:S02]  /*55d0*/  UIADD3 UR18, UR26, 0x400, URZ ;  /* 0x000004001a127890 */ /* 0x000fe4000fffe03f */
[----:B------:R-:W-:Y:S01]  /*55e0*/  UIADD3 UR22, UR26, 0x402, URZ ;  /* 0x000004021a167890 */ /* 0x000fe2000fffe03f */
[----:B------:R-:W-:Y:S01]  /*55f0*/  UMOV UR23, 0x80000020 ;  /* 0x8000002000177882 */ /* 0x000fe20000000000 */
[----:B------:R-:W-:-:S06]  /*5600*/  WARPGROUP.ARRIVE ;  /* 0x00000000000079c5 */ /* 0x000fcc0000000000 */
[----:B------:R-:W-:Y:S03]  /*5610*/  QGMMA.64x128x32.F32.E4M3.E4M3 R120, gdesc[UR24], RZ, !UPT, gsb0 ;  /* 0x01e00000187879f3 */ /* 0x000fe6000c0008ff */
        /* <DEDUP_REMOVED lines=16> */
[----:B0-----:R-:W-:Y:S05]  /*5720*/  @P2 BRA `(.L_x_1116) ;  /* 0x00000000002c2947 */ /* 0x001fea0003800000 */
[----:B------:R-:W-:Y:S05]  /*5730*/  @!P0 BRA `(.L_x_1117) ;  /* 0x0000000000048947 */ /* 0x000fea0003800000 */
[----:B------:R-:W-:Y:S01]  /*5740*/  BPT.TRAP 0x1 ;  /* 0x000000040000795c */ /* 0x000fe20000300000 */
.L_x_1117:
[----:B------:R-:W-:Y:S01]  /*5750*/  ULEA UR6, UR33, UR36, 0x3 ;  /* 0x0000002421067291 */ /* 0x000fe2000f8e183f */
[----:B------:R-:W-:-:S05]  /*5760*/  IMAD.U32 R0, RZ, RZ, UR34 ;  /* 0x00000022ff007e24 */ /* 0x000fca000f8e00ff */
[----:B------:R-:W-:-:S04]  /*5770*/  SHF.L.U32 R0, R0, 0x1f, RZ ;  /* 0x0000001f00007819 */ /* 0x000fc800000006ff */
[----:B------:R0:W1:Y:S01]  /*5780*/  SYNCS.PHASECHK.TRANS64.TRYWAIT P1, [UR6+0x2a850], R0 ;  /* 0x02a85000ff0075a7 */ /* 0x0000620008020146 */
[----:B------:R-:W-:Y:S05]  /*5790*/  @!P0 BRA `(.L_x_1118) ;  /* 0x0000000000048947 */ /* 0x000fea0003800000 */
[----:B------:R-:W-:Y:S01]  /*57a0*/  BPT.TRAP 0x1 ;  /* 0x000000040000795c */ /* 0x000fe20000300000 */
.L_x_1118:
[----:B-1----:R-:W-:Y:S05]  /*57b0*/  @P1 BRA `(.L_x_1116) ;  /* 0x0000000000081947 */ /* 0x002fea0003800000 */
[----:B------:R-:W1:Y:S02]  /*57c0*/  SYNCS.PHASECHK.TRANS64.TRYWAIT P1, [UR6+0x2a850], R0 ;  /* 0x02a85000ff0075a7 */ /* 0x000e640008020146 */
[----:B-1----:R-:W-:Y:S05]  /*57d0*/  @!P1 BRA `(.L_x_1119) ;  /* 0x0000010400b89947 */ /* 0x002fea0003800000 */
.L_x_1116:
        /* <DEDUP_REMOVED lines=29> */
.L_x_1120:
[----:B------:R-:W-:Y:S01]  /*59b0*/  UISETP.NE.AND UP1, UPT, UR45, URZ, UPT ;  /* 0x0000003f2d00728c */ /* 0x000fe2000bf25270 */
[----:B------:R-:W1:Y:S01]  /*59c0*/  LDC R6, c[0x0][0x288] ;  /* 0x0000a200ff067b82 */ /* 0x000e620000000800 */
[----:B------:R-:W-:Y:S01]  /*59d0*/  ULEA UR6, UR31, UR36, 0x3 ;  /* 0x000000241f067291 */ /* 0x000fe2000f8e183f */
[----:B------:R-:W-:Y:S01]  /*59e0*/  IMAD.MOV.U32 R12, RZ, RZ, R8 ;  /* 0x000000ffff0c7224 */ /* 0x000fe200078e0008 */
[----:B------:R-:W-:Y:S02]  /*59f0*/  UISETP.NE.AND UP0, UPT, UR44, URZ, UPT ;  /* 0x0000003f2c00728c */ /* 0x000fe4000bf05270 */
[----:B------:R-:W-:Y:S01]  /*5a00*/  PLOP3.LUT P1, PT, PT, PT, UP1, 0x80, 0x0 ;  /* 0x000000000000781c */ /* 0x000fe20003f2f018 */
[----:B------:R-:W-:Y:S01]  /*5a10*/  UIADD3 UR6, UR6, 0x2a840, URZ ;  /* 0x0002a84006067890 */ /* 0x000fe2000fffe03f */
[----:B------:R-:W-:-:S03]  /*5a20*/  PLOP3.LUT P2, PT, PT, PT, UP1, 0x80, 0x0 ;  /* 0x000000000000781c */ /* 0x000fc60003f4f018 */
[----:B------:R-:W-:Y:S01]  /*5a30*/  @UP1 ULDC UR7, c[0x0][0x44c] ;  /* 0x0001130000071ab9 */ /* 0x000fe20000000800 */
[----:B------:R-:W-:Y:S01]  /*5a40*/  @UP1 ULDC UR10, c[0x0][0x450] ;  /* 0x00011400000a1ab9 */ /* 0x000fe20000000800 */
[----:B------:R-:W-:-:S06]  /*5a50*/  UPRMT UR6, UR29, 0x654, UR6 ;  /* 0x000006541d067896 */ /* 0x000fcc0008000006 */
[----:B0-----:R-:W-:Y:S01]  /*5a60*/  @P1 IMAD.HI.U32 R0, R8, UR7, RZ ;  /* 0x0000000708001c27 */ /* 0x001fe2000f8e00ff */
[----:B------:R-:W-:Y:S02]  /*5a70*/  PLOP3.LUT P1, PT, PT, PT, UP0, 0x40, 0x0 ;  /* 0x000000000000781c */ /* 0x000fe40003f2e808 */
[----:B------:R-:W-:Y:S01]  /*5a80*/  SYNCS.ARRIVE.TRANS64.RED.A1T0 RZ, [UR6], RZ ;  /* 0x000000ffffff79a7 */ /* 0x000fe20008100406 */
[----:B------:R-:W-:Y:S01]  /*5a90*/  UMOV UR6, UR48 ;  /* 0x0000003000067c82 */ /* 0x000fe20008000000 */
[----:B------:R-:W-:Y:S01]  /*5aa0*/  @P2 SHF.R.U32.HI R12, RZ, UR10, R0 ;  /* 0x0000000aff0c2c19 */ /* 0x000fe20008011600 */
[----:B------:R-:W-:-:S04]  /*5ab0*/  IMAD.SHL.U32 R0, R11, 0x80, RZ ;  /* 0x000000800b007824 */ /* 0x000fc800078e00ff */
[----:B------:R-:W0:Y:S01]  /*5ac0*/  SHFL.IDX PT, R15, R12, RZ, 0x1c1f ;  /* 0x001c1fff0c0f7589 */ /* 0x000e2200000e0000 */
[----:B------:R-:W-:-:S05]  /*5ad0*/  IADD3 R14, -R0, 0x1, RZ ;  /* 0x00000001000e7810 */ /* 0x000fca0007ffe1ff */
[----:B------:R-:W-:-:S04]  /*5ae0*/  IMAD R13, R7, -0x2, R14 ;  /* 0xfffffffe070d7824 */ /* 0x000fc800078e020e */
[----:B------:R-:W-:-:S04]  /*5af0*/  IMAD R13, R16, UR6, R13 ;  /* 0x00000006100d7c24 */ /* 0x000fc8000f8e020d */
[----:B-1----:R-:W-:-:S04]  /*5b00*/  IMAD.IADD R13, R13, 0x1, -R6 ;  /* 0x000000010d0d7824 */ /* 0x002fc800078e0a06 */
[C---:B------:R-:W-:Y:S02]  /*5b10*/  VIADD R22, R13.reuse, UR50 ;  /* 0x000000320d167c36 */ /* 0x040fe40008000000 */
[----:B------:R-:W-:Y:S02]  /*5b20*/  VIADD R184, R13, UR32 ;  /* 0x000000200db87c36 */ /* 0x000fe40008000000 */
[--C-:B0-----:R-:W-:Y:S02]  /*5b30*/  IMAD.IADD R14, R22, 0x1, R15.reuse ;  /* 0x00000001160e7824 */ /* 0x101fe400078e020f */
[----:B------:R-:W-:Y:S01]  /*5b40*/  IMAD.IADD R18, R184, 0x1, R15 ;  /* 0x00000001b8127824 */ /* 0x000fe200078e020f */
[----:B------:R-:W-:Y:S06]  /*5b50*/  @P1 BRA `(.L_x_1121) ;  /* 0x00000000005c1947 */ /* 0x000fec0003800000 */
[----:B------:R-:W-:Y:S01]  /*5b60*/  IMAD R13, R16, UR6, R15 ;  /* 0x00000006100d7c24 */ /* 0x000fe2000f8e020f */
[----:B------:R-:W-:Y:S03]  /*5b70*/  BSSY B0, `(.L_x_1122) ;  /* 0x0000011000007945 */ /* 0x000fe60003800000 */
[----:B------:R-:W-:-:S05]  /*5b80*/  IMAD.IADD R13, R13, 0x1, -R6 ;  /* 0x000000010d0d7824 */ /* 0x000fca00078e0a06 */
[----:B------:R-:W-:-:S13]  /*5b90*/  ISETP.GT.AND P1, PT, R13, -0x1, PT ;  /* 0xffffffff0d00780c */ /* 0x000fda0003f24270 */
[----:B------:R-:W-:Y:S05]  /*5ba0*/  @P1 BRA `(.L_x_1123) ;  /* 0x0000000000201947 */ /* 0x000fea0003800000 */
[----:B------:R-:W-:Y:S01]  /*5bb0*/  IMAD.U32 R15, RZ, RZ, UR49 ;  /* 0x00000031ff0f7e24 */ /* 0x000fe2000f8e00ff */
[----:B------:R-:W-:-:S04]  /*5bc0*/  LOP3.LUT R13, RZ, R13, RZ, 0x33, !PT ;  /* 0x0000000dff0d7212 */ /* 0x000fc800078e33ff */
[----:B------:R-:W-:-:S13]  /*5bd0*/  ISETP.NE.AND P1, PT, R15, 0x1, PT ;  /* 0x000000010f00780c */ /* 0x000fda0003f25270 */
[----:B------:R-:W0:Y:S02]  /*5be0*/  @P1 LDC.64 R20, c[0x0][0x9e8] ;  /* 0x00027a00ff141b82 */ /* 0x000e240000000a00 */
[----:B0-----:R-:W-:-:S05]  /*5bf0*/  @P1 IMAD.HI.U32 R20, R13, R20, RZ ;  /* 0x000000140d141227 */ /* 0x001fca00078e00ff */
[----:B------:R-:W-:-:S04]  /*5c00*/  @P1 SHF.R.U32.HI R13, RZ, R21, R20 ;  /* 0x00000015ff0d1219 */ /* 0x000fc80000011614 */
[----:B------:R-:W-:Y:S01]  /*5c10*/  LOP3.LUT R13, RZ, R13, RZ, 0x33, !PT ;  /* 0x0000000dff0d7212 */ /* 0x000fe200078e33ff */
[----:B------:R-:W-:Y:S06]  /*5c20*/  BRA `(.L_x_1124) ;  /* 0x0000000000147947 */ /* 0x000fec0003800000 */
.L_x_1123:
[----:B------:R-:W-:-:S05]  /*5c30*/  IMAD.U32 R15, RZ, RZ, UR49 ;  /* 0x00000031ff0f7e24 */ /* 0x000fca000f8e00ff */
[----:B------:R-:W-:-:S13]  /*5c40*/  ISETP.NE.AND P1, PT, R15, 0x1, PT ;  /* 0x000000010f00780c */ /* 0x000fda0003f25270 */
[----:B------:R-:W0:Y:S02]  /*5c50*/  @P1 LDC.64 R20, c[0x0][0x9e8] ;  /* 0x00027a00ff141b82 */ /* 0x000e240000000a00 */
[----:B0-----:R-:W-:-:S05]  /*5c60*/  @P1 IMAD.HI.U32 R20, R13, R20, RZ ;  /* 0x000000140d141227 */ /* 0x001fca00078e00ff */
[----:B------:R-:W-:-:S07]  /*5c70*/  @P1 SHF.R.U32.HI R13, RZ, R21, R20 ;  /* 0x00000015ff0d1219 */ /* 0x000fce0000011614 */
.L_x_1124:
[----:B------:R-:W-:Y:S05]  /*5c80*/  BSYNC B0 ;  /* 0x0000000000007941 */ /* 0x000fea0003800000 */
.L_x_1122:
[----:B------:R-:W-:-:S04]  /*5c90*/  IMAD R20, R13, R15, -R0 ;  /* 0x0000000f0d147224 */ /* 0x000fc800078e0a00 */
[----:B------:R-:W-:-:S05]  /*5ca0*/  IMAD R13, R7, -0x2, R20 ;  /* 0xfffffffe070d7824 */ /* 0x000fca00078e0214 */
[----:B------:R-:W-:Y:S02]  /*5cb0*/  VIADDMNMX R14, R13, R15, R14, PT ;  /* 0x0000000f0d0e7246 */ /* 0x000fe4000380010e */
[----:B------:R-:W-:-:S07]  /*5cc0*/  VIMNMX R18, R18, R13, !PT ;  /* 0x0000000d12127248 */ /* 0x000fce0007fe0100 */
.L_x_1121:
[----:B------:R-:W-:Y:S01]  /*5cd0*/  ISETP.GT.AND P1, PT, R11, -0x1, PT ;  /* 0xffffffff0b00780c */ /* 0x000fe20003f24270 */
[----:B------:R-:W0:Y:S01]  /*5ce0*/  SHFL.IDX PT, R191, R12, 0x1, 0x1c1f ;  /* 0x003c1f000cbf7f89 */ /* 0x000e2200000e0000 */
[----:B------:R-:W-:Y:S02]  /*5cf0*/  UISETP.NE.AND UP0, UPT, UR44, URZ, UPT ;  /* 0x0000003f2c00728c */ /* 0x000fe4000bf05270 */
[C---:B------:R-:W-:Y:S02]  /*5d00*/  ISETP.GT.AND P3, PT, R18.reuse, 0x8, P1 ;  /* 0x000000081200780c */ /* 0x040fe40000f64270 */
[----:B------:R-:W-:Y:S02]  /*5d10*/  ISETP.GT.AND P6, PT, R18, RZ, P1 ;  /* 0x000000ff1200720c */ /* 0x000fe40000fc4270 */
[----:B------:R-:W-:Y:S02]  /*5d20*/  ISETP.LT.OR P3, PT, R14, 0x9, P3 ;  /* 0x000000090e00780c */ /* 0x000fe40001f61670 */
[----:B------:R-:W-:-:S02]  /*5d30*/  ISETP.GT.AND P2, PT, R18, 0x1, P1 ;  /* 0x000000011200780c */ /* 0x000fc40000f44270 */
[----:B------:R-:W-:Y:S02]  /*5d40*/  FSEL R15, R124, -INF , !P3 ;  /* 0xff8000007c0f7808 */ /* 0x000fe40005800000 */
[----:B------:R-:W-:Y:S02]  /*5d50*/  ISETP.GT.AND P3, PT, R18, 0x19, P1 ;  /* 0x000000191200780c */ /* 0x000fe40000f64270 */
[C---:B------:R-:W-:Y:S02]  /*5d60*/  ISETP.LT.OR P6, PT, R14.reuse, 0x1, P6 ;  /* 0x000000010e00780c */ /* 0x040fe400037c1670 */
[C---:B------:R-:W-:Y:S02]  /*5d70*/  ISETP.LT.OR P2, PT, R14.reuse, 0x2, P2 ;  /* 0x000000020e00780c */ /* 0x040fe40001741670 */
[----:B------:R-:W-:Y:S02]  /*5d80*/  ISETP.LT.OR P3, PT, R14, 0x1a, P3 ;  /* 0x0000001a0e00780c */ /* 0x000fe40001f61670 */
[----:B------:R-:W-:-:S02]  /*5d90*/  FSEL R189, R120, -INF , !P6 ;  /* 0xff80000078bd7808 */ /* 0x000fc40007000000 */
[----:B------:R-:W-:Y:S02]  /*5da0*/  FSEL R13, R121, -INF , !P2 ;  /* 0xff800000790d7808 */ /* 0x000fe40005000000 */
[C---:B------:R-:W-:Y:S02]  /*5db0*/  ISETP.GT.AND P5, PT, R18.reuse, 0x9, P1 ;  /* 0x000000091200780c */ /* 0x040fe40000fa4270 */
[C---:B------:R-:W-:Y:S02]  /*5dc0*/  ISETP.GT.AND P4, PT, R18.reuse, 0x10, P1 ;  /* 0x000000101200780c */ /* 0x040fe40000f84270 */
[C---:B------:R-:W-:Y:S02]  /*5dd0*/  ISETP.GT.AND P6, PT, R18.reuse, 0x11, P1 ;  /* 0x000000111200780c */ /* 0x040fe40000fc4270 */
[----:B------:R-:W-:Y:S02]  /*5de0*/  ISETP.GT.AND P2, PT, R18, 0x18, P1 ;  /* 0x000000181200780c */ /* 0x000fe40000f44270 */
[----:B------:R-:W-:-:S02]  /*5df0*/  FSEL R133, R133, -INF , !P3 ;  /* 0xff80000085857808 */ /* 0x000fc40005800000 */
[----:B------:R-:W-:Y:S02]  /*5e00*/  ISETP.GT.AND P3, PT, R18, 0x30, P1 ;  /* 0x000000301200780c */ /* 0x000fe40000f64270 */
[C---:B------:R-:W-:Y:S02]  /*5e10*/  ISETP.LT.OR P5, PT, R14.reuse, 0xa, P5 ;  /* 0x0000000a0e00780c */ /* 0x040fe40002fa1670 */
[C---:B------:R-:W-:Y:S02]  /*5e20*/  ISETP.LT.OR P4, PT, R14.reuse, 0x11, P4 ;  /* 0x000000110e00780c */ /* 0x040fe40002781670 */
[C---:B------:R-:W-:Y:S02]  /*5e30*/  ISETP.LT.OR P6, PT, R14.reuse, 0x12, P6 ;  /* 0x000000120e00780c */ /* 0x040fe400037c1670 */
[C---:B------:R-:W-:Y:S02]  /*5e40*/  ISETP.LT.OR P2, PT, R14.reuse, 0x19, P2 ;  /* 0x000000190e00780c */ /* 0x040fe40001741670 */
[----:B------:R-:W-:-:S02]  /*5e50*/  ISETP.LT.OR P3, PT, R14, 0x31, P3 ;  /* 0x000000310e00780c */ /* 0x000fc40001f61670 */
[----:B------:R-:W-:Y:S02]  /*5e60*/  FSEL R187, R125, -INF , !P5 ;  /* 0xff8000007dbb7808 */ /* 0x000fe40006800000 */
[----:B------:R-:W-:Y:S02]  /*5e70*/  FSEL R19, R128, -INF , !P4 ;  /* 0xff80000080137808 */ /* 0x000fe40006000000 */
[----:B------:R-:W-:Y:S01]  /*5e80*/  FSEL R185, R129, -INF , !P6 ;  /* 0xff80000081b97808 */ /* 0x000fe20007000000 */
[--C-:B0-----:R-:W-:Y:S01]  /*5e90*/  IMAD.IADD R129, R22, 0x1, R191.reuse ;  /* 0x0000000116817824 */ /* 0x101fe200078e02bf */
[----:B------:R-:W-:Y:S01]  /*5ea0*/  FSEL R21, R132, -INF , !P2 ;  /* 0xff80000084157808 */ /* 0x000fe20005000000 */
[----:B------:R-:W-:Y:S01]  /*5eb0*/  IMAD.IADD R132, R184, 0x1, R191 ;  /* 0x00000001b8847824 */ /* 0x000fe200078e02bf */
[C---:B------:R-:W-:Y:S02]  /*5ec0*/  ISETP.GT.AND P5, PT, R18.reuse, 0x20, P1 ;  /* 0x000000201200780c */ /* 0x040fe40000fa4270 */
[----:B------:R-:W-:-:S02]  /*5ed0*/  ISETP.GT.AND P4, PT, R18, 0x21, P1 ;  /* 0x000000211200780c */ /* 0x000fc40000f84270 */
[C---:B------:R-:W-:Y:S02]  /*5ee0*/  ISETP.GT.AND P6, PT, R18.reuse, 0x28, P1 ;  /* 0x000000281200780c */ /* 0x040fe40000fc4270 */
[----:B------:R-:W-:Y:S02]  /*5ef0*/  ISETP.GT.AND P2, PT, R18, 0x29, P1 ;  /* 0x000000291200780c */ /* 0x000fe40000f44270 */
[----:B------:R-:W-:Y:S02]  /*5f00*/  FSEL R125, R144, -INF , !P3 ;  /* 0xff800000907d7808 */ /* 0x000fe40005800000 */
[----:B------:R-:W-:Y:S02]  /*5f10*/  ISETP.GT.AND P3, PT, R18, 0x41, P1 ;  /* 0x000000411200780c */ /* 0x000fe40000f64270 */
[C---:B------:R-:W-:Y:S02]  /*5f20*/  ISETP.LT.OR P5, PT, R14.reuse, 0x21, P5 ;  /* 0x000000210e00780c */ /* 0x040fe40002fa1670 */
[----:B------:R-:W-:-:S02]  /*5f30*/  ISETP.LT.OR P4, PT, R14, 0x22, P4 ;  /* 0x000000220e00780c */ /* 0x000fc40002781670 */
[C---:B------:R-:W-:Y:S02]  /*5f40*/  ISETP.LT.OR P6, PT, R14.reuse, 0x29, P6 ;  /* 0x000000290e00780c */ /* 0x040fe400037c1670 */
[C---:B------:R-:W-:Y:S02]  /*5f50*/  ISETP.LT.OR P2, PT, R14.reuse, 0x2a, P2 ;  /* 0x0000002a0e00780c */ /* 0x040fe40001741670 */
[----:B------:R-:W-:Y:S02]  /*5f60*/  ISETP.LT.OR P3, PT, R14, 0x42, P3 ;  /* 0x000000420e00780c */ /* 0x000fe40001f61670 */
[----:B------:R-:W-:Y:S02]  /*5f70*/  FSEL R23, R136, -INF , !P5 ;  /* 0xff80000088177808 */ /* 0x000fe40006800000 */
[----:B------:R-:W-:Y:S02]  /*5f80*/  FSEL R137, R137, -INF , !P4 ;  /* 0xff80000089897808 */ /* 0x000fe40006000000 */
        /* <DEDUP_REMOVED lines=15> */
[----:B------:R-:W-:Y:S02]  /*6080*/  FSEL R149, R149, -INF , !P6 ;  /* 0xff80000095957808 */ /* 0x000fe40007000000 */
[----:B------:R-:W-:Y:S02]  /*6090*/  FSEL R152, R152, -INF , !P2 ;  /* 0xff80000098987808 */ /* 0x000fe40005000000 */
        /* <DEDUP_REMOVED lines=20> */
[----:B------:R-:W-:Y:S02]  /*61e0*/  PLOP3.LUT P3, PT, PT, PT, UP0, 0x40, 0x0 ;  /* 0x000000000000781c */ /* 0x000fe40003f6e808 */
[C---:B------:R-:W-:Y:S02]  /*61f0*/  ISETP.LT.OR P5, PT, R14.reuse, 0x5a, P5 ;  /* 0x0000005a0e00780c */ /* 0x040fe40002fa1670 */
[C---:B------:R-:W-:Y:S02]  /*6200*/  ISETP.LT.OR P4, PT, R14.reuse, 0x61, P4 ;  /* 0x000000610e00780c */ /* 0x040fe40002781670 */
[C---:B------:R-:W-:Y:S02]  /*6210*/  ISETP.LT.OR P6, PT, R14.reuse, 0x62, P6 ;  /* 0x000000620e00780c */ /* 0x040fe400037c1670 */
[----:B------:R-:W-:Y:S02]  /*6220*/  ISETP.LT.OR P2, PT, R14, 0x69, P2 ;  /* 0x000000690e00780c */ /* 0x000fe40001741670 */
[----:B------:R-:W-:-:S02]  /*6230*/  FSEL R165, R165, -INF , !P5 ;  /* 0xff800000a5a57808 */ /* 0x000fc40006800000 */
[----:B------:R-:W-:Y:S02]  /*6240*/  FSEL R168, R168, -INF , !P4 ;  /* 0xff800000a8a87808 */ /* 0x000fe40006000000 */
[----:B------:R-:W-:Y:S02]  /*6250*/  FSEL R169, R169, -INF , !P6 ;  /* 0xff800000a9a97808 */ /* 0x000fe40007000000 */
[----:B------:R-:W-:Y:S02]  /*6260*/  FSEL R172, R172, -INF , !P2 ;  /* 0xff800000acac7808 */ /* 0x000fe40005000000 */
[C---:B------:R-:W-:Y:S02]  /*6270*/  ISETP.GT.AND P5, PT, R18.reuse, 0x70, P1 ;  /* 0x000000701200780c */ /* 0x040fe40000fa4270 */
[C---:B------:R-:W-:Y:S02]  /*6280*/  ISETP.GT.AND P4, PT, R18.reuse, 0x71, P1 ;  /* 0x000000711200780c */ /* 0x040fe40000f84270 */
[----:B------:R-:W-:-:S02]  /*6290*/  ISETP.GT.AND P6, PT, R18, 0x78, P1 ;  /* 0x000000781200780c */ /* 0x000fc40000fc4270 */
[----:B------:R-:W-:Y:S02]  /*62a0*/  ISETP.GT.AND P2, PT, R18, 0x79, P1 ;  /* 0x000000791200780c */ /* 0x000fe40000f44270 */
[C---:B------:R-:W-:Y:S02]  /*62b0*/  ISETP.LT.OR P5, PT, R14.reuse, 0x71, P5 ;  /* 0x000000710e00780c */ /* 0x040fe40002fa1670 */
[C---:B------:R-:W-:Y:S02]  /*62c0*/  ISETP.LT.OR P4, PT, R14.reuse, 0x72, P4 ;  /* 0x000000720e00780c */ /* 0x040fe40002781670 */
[C---:B------:R-:W-:Y:S02]  /*62d0*/  ISETP.LT.OR P6, PT, R14.reuse, 0x79, P6 ;  /* 0x000000790e00780c */ /* 0x040fe400037c1670 */
[----:B------:R-:W-:Y:S02]  /*62e0*/  ISETP.LT.OR P2, PT, R14, 0x7a, P2 ;  /* 0x0000007a0e00780c */ /* 0x000fe40001741670 */
[----:B------:R-:W-:-:S02]  /*62f0*/  FSEL R176, R176, -INF , !P5 ;  /* 0xff800000b0b07808 */ /* 0x000fc40006800000 */
[----:B------:R-:W-:Y:S02]  /*6300*/  FSEL R177, R177, -INF , !P4 ;  /* 0xff800000b1b17808 */ /* 0x000fe40006000000 */
[----:B------:R-:W-:Y:S02]  /*6310*/  FSEL R180, R180, -INF , !P6 ;  /* 0xff800000b4b47808 */ /* 0x000fe40007000000 */
[----:B------:R-:W-:Y:S01]  /*6320*/  FSEL R181, R181, -INF , !P2 ;  /* 0xff800000b5b57808 */ /* 0x000fe20005000000 */
        /* <DEDUP_REMOVED lines=14> */
.L_x_1127:
[----:B------:R-:W-:-:S05]  /*6410*/  IMAD.U32 R14, RZ, RZ, UR49 ;  /* 0x00000031ff0e7e24 */ /* 0x000fca000f8e00ff */
[----:B------:R-:W-:-:S13]  /*6420*/  ISETP.NE.AND P2, PT, R14, 0x1, PT ;  /* 0x000000010e00780c */ /* 0x000fda0003f45270 */
[----:B------:R-:W0:Y:S02]  /*6430*/  @P2 LDC.64 R190, c[0x0][0x9e8] ;  /* 0x00027a00ffbe2b82 */ /* 0x000e240000000a00 */
[----:B0-----:R-:W-:-:S05]  /*6440*/  @P2 IMAD.HI.U32 R12, R193, R190, RZ ;  /* 0x000000bec10c2227 */ /* 0x001fca00078e00ff */
[----:B------:R-:W-:-:S07]  /*6450*/  @P2 SHF.R.U32.HI R193, RZ, R191, R12 ;  /* 0x000000bfffc12219 */ /* 0x000fce000001160c */
.L_x_1128:
[----:B------:R-:W-:Y:S05]  /*6460*/  BSYNC B0 ;  /* 0x0000000000007941 */ /* 0x000fea0003800000 */
.L_x_1126:
[----:B------:R-:W-:-:S04]  /*6470*/  IMAD R0, R193, R14, -R0 ;  /* 0x0000000ec1007224 */ /* 0x000fc800078e0a00 */
[----:B------:R-:W-:-:S05]  /*6480*/  IMAD R0, R7, -0x2, R0 ;  /* 0xfffffffe07007824 */ /* 0x000fca00078e0200 */
[----:B------:R-:W-:Y:S02]  /*6490*/  VIADDMNMX R129, R0, R14, R129, PT ;  /* 0x0000000e00817246 */ /* 0x000fe40003800181 */
[----:B------:R-:W-:-:S07]  /*64a0*/  VIMNMX R132, R132, R0, !PT ;  /* 0x0000000084847248 */ /* 0x000fce0007fe0100 */
.L_x_1125:
[----:B------:R-:W-:Y:S01]  /*64b0*/  FMNMX.FTZ R0, R189, R9, !PT ;  /* 0x00000009bd007209 */ /* 0x000fe20007810000 */
[----:B------:R-:W-:Y:S01]  /*64c0*/  IMAD.U32 R193, RZ, RZ, UR39 ;  /* 0x00000027ffc17e24 */ /* 0x000fe2000f8e00ff */
[----:B------:R-:W-:Y:S02]  /*64d0*/  ISETP.GT.AND P5, PT, R132, 0x10, P1 ;  /* 0x000000108400780c */ /* 0x000fe40000fa4270 */
[----:B------:R-:W-:Y:S02]  /*64e0*/  FMNMX.FTZ R0, R13, R0, !PT ;  /* 0x000000000d007209 */ /* 0x000fe40007810000 */
[----:B------:R-:W-:Y:S02]  /*64f0*/  ISETP.LT.OR P5, PT, R129, 0x11, P5 ;  /* 0x000000118100780c */ /* 0x000fe40002fa1670 */
[----:B------:R-:W-:Y:S02]  /*6500*/  FMNMX.FTZ R0, R15, R0, !PT ;  /* 0x000000000f007209 */ /* 0x000fe40007810000 */
[----:B------:R-:W-:-:S02]  /*6510*/  FSEL R130, R130, -INF , !P5 ;  /* 0xff80000082827808 */ /* 0x000fc40006800000 */
[----:B------:R-:W-:Y:S02]  /*6520*/  FMNMX.FTZ R0, R187, R0, !PT ;  /* 0x00000000bb007209 */ /* 0x000fe40007810000 */
[----:B------:R-:W-:Y:S02]  /*6530*/  ISETP.GT.AND P5, PT, R132, 0x20, P1 ;  /* 0x000000208400780c */ /* 0x000fe40000fa4270 */
[----:B------:R-:W-:Y:S02]  /*6540*/  FMNMX.FTZ R0, R19, R0, !PT ;  /* 0x0000000013007209 */ /* 0x000fe40007810000 */
[----:B------:R-:W-:Y:S02]  /*6550*/  ISETP.LT.OR P5, PT, R129, 0x21, P5 ;  /* 0x000000218100780c */ /* 0x000fe40002fa1670 */
[----:B------:R-:W-:Y:S02]  /*6560*/  FMNMX.FTZ R0, R185, R0, !PT ;  /* 0x00000000b9007209 */ /* 0x000fe40007810000 */
[----:B------:R-:W-:-:S02]  /*6570*/  FSEL R138, R138, -INF , !P5 ;  /* 0xff8000008a8a7808 */ /* 0x000fc40006800000 */
[----:B------:R-:W-:Y:S02]  /*6580*/  FMNMX.FTZ R0, R21, R0, !PT ;  /* 0x0000000015007209 */ /* 0x000fe40007810000 */
[C---:B------:R-:W-:Y:S02]  /*6590*/  ISETP.GT.AND P5, PT, R132.reuse, RZ, P1 ;  /* 0x000000ff8400720c */ /* 0x040fe40000fa4270 */
[----:B------:R-:W-:Y:S02]  /*65a0*/  FMNMX.FTZ R0, R133, R0, !PT ;  /* 0x0000000085007209 */ /* 0x000fe40007810000 */
[----:B------:R-:W-:Y:S02]  /*65b0*/  ISETP.GT.AND P2, PT, R132, 0x1, P1 ;  /* 0x000000018400780c */ /* 0x000fe40000f44270 */
[----:B------:R-:W-:Y:S02]  /*65c0*/  FMNMX.FTZ R0, R23, R0, !PT ;  /* 0x0000000017007209 */ /* 0x000fe40007810000 */
[----:B------:R-:W-:-:S02]  /*65d0*/  ISETP.LT.OR P5, PT, R129, 0x1, P5 ;  /* 0x000000018100780c */ /* 0x000fc40002fa1670 */
[----:B------:R-:W-:Y:S02]  /*65e0*/  FMNMX.FTZ R0, R137, R0, !PT ;  /* 0x0000000089007209 */ /* 0x000fe40007810000 */
[C---:B------:R-:W-:Y:S02]  /*65f0*/  ISETP.GT.AND P3, PT, R132.reuse, 0x8, P1 ;  /* 0x000000088400780c */ /* 0x040fe40000f64270 */
[----:B------:R-:W-:Y:S02]  /*6600*/  FMNMX.FTZ R0, R121, R0, !PT ;  /* 0x0000000079007209 */ /* 0x000fe40007810000 */
[----:B------:R-:W-:Y:S02]  /*6610*/  ISETP.LT.OR P2, PT, R129, 0x2, P2 ;  /* 0x000000028100780c */ /* 0x000fe40001741670 */
[----:B------:R-:W-:Y:S02]  /*6620*/  FMNMX.FTZ R0, R141, R0, !PT ;  /* 0x000000008d007209 */ /* 0x000fe40007810000 */
[----:B------:R-:W-:-:S02]  /*6630*/  ISETP.GT.AND P4, PT, R132, 0x9, P1 ;  /* 0x000000098400780c */ /* 0x000fc40000f84270 */
[----:B------:R-:W-:Y:S02]  /*6640*/  FMNMX.FTZ R0, R125, R0, !PT ;  /* 0x000000007d007209 */ /* 0x000fe40007810000 */
[----:B------:R-:W-:Y:S02]  /*6650*/  ISETP.LT.OR P3, PT, R129, 0x9, P3 ;  /* 0x000000098100780c */ /* 0x000fe40001f61670 */
[----:B------:R-:W-:Y:S02]  /*6660*/  FMNMX.FTZ R191, R145, R0, !PT ;  /* 0x0000000091bf7209 */ /* 0x000fe40007810000 */
[----:B------:R-:W-:Y:S02]  /*6670*/  FSEL R123, R123, -INF , !P2 ;  /* 0xff8000007b7b7808 */ /* 0x000fe40005000000 */
[----:B------:R-:W-:Y:S02]  /*6680*/  FMNMX.FTZ R0, R148, R191, !PT ;  /* 0x000000bf94007209 */ /* 0x000fe40007810000 */
[----:B------:R-:W-:-:S02]  /*6690*/  ISETP.LT.OR P4, PT, R129, 0xa, P4 ;  /* 0x0000000a8100780c */ /* 0x000fc40002781670 */
[----:B------:R-:W-:Y:S02]  /*66a0*/  FMNMX.FTZ R191, R149, R0, !PT ;  /* 0x0000000095bf7209 */ /* 0x000fe40007810000 */
[----:B------:R-:W-:Y:S02]  /*66b0*/  FSEL R126, R126, -INF , !P3 ;  /* 0xff8000007e7e7808 */ /* 0x000fe40005800000 */
[----:B------:R-:W-:Y:S02]  /*66c0*/  FMNMX.FTZ R0, R152, R191, !PT ;  /* 0x000000bf98007209 */ /* 0x000fe40007810000 */
[----:B------:R-:W-:Y:S02]  /*66d0*/  ISETP.GT.AND P2, PT, R132, 0x11, P1 ;  /* 0x000000118400780c */ /* 0x000fe40000f44270 */
[----:B------:R-:W-:Y:S02]  /*66e0*/  FMNMX.FTZ R191, R153, R0, !PT ;  /* 0x0000000099bf7209 */ /* 0x000fe40007810000 */
[----:B------:R-:W-:-:S02]  /*66f0*/  FSEL R127, R127, -INF , !P4 ;  /* 0xff8000007f7f7808 */ /* 0x000fc40006000000 */
[----:B------:R-:W-:Y:S02]  /*6700*/  FMNMX.FTZ R0, R156, R191, !PT ;  /* 0x000000bf9c007209 */ /* 0x000fe40007810000 */
[----:B------:R-:W-:Y:S02]  /*6710*/  ISETP.GT.AND P3, PT, R132, 0x18, P1 ;  /* 0x000000188400780c */ /* 0x000fe40000f64270 */
        /* <DEDUP_REMOVED lines=26> */
[----:B------:R-:W-:Y:S01]  /*68c0*/  ISETP.GT.AND P2, PT, R132, 0x30, P1 ;  /* 0x000000308400780c */ /* 0x000fe20000f44270 */
[----:B------:R-:W0:Y:S01]  /*68d0*/  SHFL.BFLY PT, R191, R12, 0x2, 0x1f ;  /* 0x0c401f000cbf7f89 */ /* 0x000e2200000e0000 */
[----:B------:R-:W-:-:S02]  /*68e0*/  FSEL R142, R142, -INF , !P3 ;  /* 0xff8000008e8e7808 */ /* 0x000fc40005800000 */
[C---:B------:R-:W-:Y:S02]  /*68f0*/  ISETP.LT.OR P4, PT, R129.reuse, 0x2a, P4 ;  /* 0x0000002a8100780c */ /* 0x040fe40002781670 */
[----:B------:R-:W-:Y:S02]  /*6900*/  ISETP.GT.AND P3, PT, R132, 0x31, P1 ;  /* 0x000000318400780c */ /* 0x000fe40000f64270 */
[----:B------:R-:W-:Y:S02]  /*6910*/  ISETP.LT.OR P2, PT, R129, 0x31, P2 ;  /* 0x000000318100780c */ /* 0x000fe40001741670 */
[----:B------:R-:W-:Y:S02]  /*6920*/  FSEL R143, R143, -INF , !P4 ;  /* 0xff8000008f8f7808 */ /* 0x000fe40006000000 */
[----:B------:R-:W-:Y:S02]  /*6930*/  FSEL R146, R146, -INF , !P2 ;  /* 0xff80000092927808 */ /* 0x000fe40005000000 */
[----:B------:R-:W-:-:S02]  /*6940*/  ISETP.LT.OR P3, PT, R129, 0x32, P3 ;  /* 0x000000328100780c */ /* 0x000fc40001f61670 */
[C---:B------:R-:W-:Y:S02]  /*6950*/  ISETP.GT.AND P4, PT, R132.reuse, 0x39, P1 ;  /* 0x000000398400780c */ /* 0x040fe40000f84270 */
[----:B------:R-:W-:Y:S02]  /*6960*/  FSEL R147, R147, -INF , !P3 ;  /* 0xff80000093937808 */ /* 0x000fe40005800000 */
[C---:B------:R-:W-:Y:S02]  /*6970*/  ISETP.GT.AND P2, PT, R132.reuse, 0x40, P1 ;  /* 0x000000408400780c */ /* 0x040fe40000f44270 */
[----:B------:R-:W-:Y:S02]  /*6980*/  ISETP.LT.OR P4, PT, R129, 0x3a, P4 ;  /* 0x0000003a8100780c */ /* 0x000fe40002781670 */
[----:B------:R-:W-:Y:S02]  /*6990*/  ISETP.GT.AND P3, PT, R132, 0x41, P1 ;  /* 0x000000418400780c */ /* 0x000fe40000f64270 */
[----:B0-----:R-:W-:-:S02]  /*69a0*/  FMNMX.FTZ R191, R12, R191, !PT ;  /* 0x000000bf0cbf7209 */ /* 0x001fc40007810000 */
[----:B------:R-:W-:Y:S02]  /*69b0*/  ISETP.LT.OR P2, PT, R129, 0x41, P2 ;  /* 0x000000418100780c */ /* 0x000fe40001741670 */
[----:B------:R-:W-:Y:S01]  /*69c0*/  FSEL R151, R151, -INF , !P4 ;  /* 0xff80000097977808 */ /* 0x000fe20006000000 */
[----:B------:R-:W0:Y:S01]  /*69d0*/  SHFL.BFLY PT, R0, R191, 0x1, 0x1f ;  /* 0x0c201f00bf007f89 */ /* 0x000e2200000e0000 */
[----:B------:R-:W-:Y:S02]  /*69e0*/  FSEL R154, R154, -INF , !P2 ;  /* 0xff8000009a9a7808 */ /* 0x000fe40005000000 */
[----:B------:R-:W-:Y:S02]  /*69f0*/  ISETP.LT.OR P3, PT, R129, 0x42, P3 ;  /* 0x000000428100780c */ /* 0x000fe40001f61670 */
[----:B------:R-:W-:Y:S02]  /*6a00*/  ISETP.GT.AND P4, PT, R132, 0x49, P1 ;  /* 0x000000498400780c */ /* 0x000fe40000f84270 */
[----:B------:R-:W-:-:S02]  /*6a10*/  FSEL R155, R155, -INF , !P3 ;  /* 0xff8000009b9b7808 */ /* 0x000fc40005800000 */
[C---:B------:R-:W-:Y:S02]  /*6a20*/  ISETP.GT.AND P2, PT, R132.reuse, 0x50, P1 ;  /* 0x000000508400780c */ /* 0x040fe40000f44270 */
[C---:B------:R-:W-:Y:S02]  /*6a30*/  ISETP.LT.OR P4, PT, R129.reuse, 0x4a, P4 ;  /* 0x0000004a8100780c */ /* 0x040fe40002781670 */
[----:B------:R-:W-:Y:S02]  /*6a40*/  ISETP.GT.AND P3, PT, R132, 0x51, P1 ;  /* 0x000000518400780c */ /* 0x000fe40000f64270 */
[----:B------:R-:W-:Y:S02]  /*6a50*/  ISETP.LT.OR P2, PT, R129, 0x51, P2 ;  /* 0x000000518100780c */ /* 0x000fe40001741670 */
[----:B------:R-:W-:Y:S02]  /*6a60*/  FSEL R159, R159, -INF , !P4 ;  /* 0xff8000009f9f7808 */ /* 0x000fe40006000000 */
[----:B------:R-:W-:-:S02]  /*6a70*/  FSEL R162, R162, -INF , !P2 ;  /* 0xff800000a2a27808 */ /* 0x000fc40005000000 */
[----:B------:R-:W-:Y:S02]  /*6a80*/  ISETP.LT.OR P3, PT, R129, 0x52, P3 ;  /* 0x000000528100780c */ /* 0x000fe40001f61670 */
[----:B------:R-:W-:Y:S02]  /*6a90*/  ISETP.GT.AND P4, PT, R132, 0x59, P1 ;  /* 0x000000598400780c */ /* 0x000fe40000f84270 */
[----:B0-----:R-:W-:Y:S02]  /*6aa0*/  FMNMX.FTZ R0, R191, R0, !PT ;  /* 0x00000000bf007209 */ /* 0x001fe40007810000 */
[----:B------:R-:W-:Y:S02]  /*6ab0*/  FSEL R163, R163, -INF , !P3 ;  /* 0xff800000a3a37808 */ /* 0x000fe40005800000 */
[C---:B------:R-:W-:Y:S01]  /*6ac0*/  FSETP.NEU.FTZ.AND P6, PT, R0.reuse, -INF , PT ;  /* 0xff8000000000780b */ /* 0x040fe20003fdd000 */
[----:B------:R-:W-:-:S01]  /*6ad0*/  FFMA.FTZ R14, R0, R193, -8 ;  /* 0xc1000000000e7423 */ /* 0x000fc200000100c1 */
[----:B------:R-:W-:-:S02]  /*6ae0*/  ISETP.GT.AND P2, PT, R132, 0x60, P1 ;  /* 0x000000608400780c */ /* 0x000fc40000f44270 */
[C---:B------:R-:W-:Y:S02]  /*6af0*/  ISETP.LT.OR P4, PT, R129.reuse, 0x5a, P4 ;  /* 0x0000005a8100780c */ /* 0x040fe40002781670 */
[----:B------:R-:W-:Y:S02]  /*6b00*/  FSEL R12, R14, RZ, P6 ;  /* 0x000000ff0e0c7208 */ /* 0x000fe40003000000 */
[----:B------:R-:W-:Y:S02]  /*6b10*/  ISETP.GT.AND P3, PT, R132, 0x61, P1 ;  /* 0x000000618400780c */ /* 0x000fe40000f64270 */
[----:B------:R-:W-:Y:S01]  /*6b20*/  ISETP.LT.OR P2, PT, R129, 0x61, P2 ;  /* 0x000000618100780c */ /* 0x000fe20001741670 */
[----:B------:R-:W-:-:S01]  /*6b30*/  FFMA.FTZ R18, R187, UR39, -R12 ;  /* 0x00000027bb127c23 */ /* 0x000fc2000801080c */
[----:B------:R-:W-:Y:S01]  /*6b40*/  FSEL R187, R122, -INF , !P5 ;  /* 0xff8000007abb7808 */ /* 0x000fe20006800000 */
[----:B------:R-:W-:-:S01]  /*6b50*/  FFMA.FTZ R120, R185, UR39, -R12 ;  /* 0x00000027b9787c23 */ /* 0x000fc2000801080c */
[--C-:B------:R-:W-:Y:S01]  /*6b60*/  FFMA.FTZ R122, R133, UR39, -R12.reuse ;  /* 0x00000027857a7c23 */ /* 0x100fe2000801080c */
[----:B------:R-:W-:Y:S01]  /*6b70*/  ISETP.GT.AND P5, PT, R132, 0x38, P1 ;  /* 0x000000388400780c */ /* 0x000fe20000fa4270 */
[--C-:B------:R-:W-:Y:S01]  /*6b80*/  FFMA.FTZ R136, R125, UR39, -R12.reuse ;  /* 0x000000277d887c23 */ /* 0x100fe2000801080c */
[----:B------:R-:W-:Y:S01]  /*6b90*/  FMNMX.FTZ R20, R187, R10, !PT ;  /* 0x0000000abb147209 */ /* 0x000fe20007810000 */
[--C-:B------:R-:W-:Y:S01]  /*6ba0*/  FFMA.FTZ R137, R137, UR39, -R12.reuse ;  /* 0x0000002789897c23 */ /* 0x100fe2000801080c */
[----:B------:R-:W-:Y:S01]  /*6bb0*/  ISETP.LT.OR P5, PT, R129, 0x39, P5 ;  /* 0x000000398100780c */ /* 0x000fe20002fa1670 */
[--C-:B------:R-:W-:Y:S01]  /*6bc0*/  FFMA.FTZ R141, R141, UR39, -R12.reuse ;  /* 0x000000278d8d7c23 */ /* 0x100fe2000801080c */
[----:B------:R-:W-:Y:S01]  /*6bd0*/  FMNMX.FTZ R185, R123, R20, !PT ;  /* 0x000000147bb97209 */ /* 0x000fe20007810000 */
[--C-:B------:R-:W-:Y:S01]  /*6be0*/  FFMA.FTZ R152, R152, UR39, -R12.reuse ;  /* 0x0000002798987c23 */ /* 0x100fe2000801080c */
[----:B------:R0:W-:Y:S01]  /*6bf0*/  MUFU.EX2 R20, R120 ;  /* 0x0000007800147308 */ /* 0x0001e20000000800 */
[----:B------:R-:W-:Y:S01]  /*6c00*/  FSEL R150, R150, -INF , !P5 ;  /* 0xff80000096967808 */ /* 0x000fe20006800000 */
[--C-:B------:R-:W-:Y:S01]  /*6c10*/  FFMA.FTZ R144, R164, UR39, -R12.reuse ;  /* 0x00000027a4907c23 */ /* 0x100fe2000801080c */
[----:B------:R-:W-:Y:S01]  /*6c20*/  FMNMX.FTZ R22, R126, R185, !PT ;  /* 0x000000b97e167209 */ /* 0x000fe20007810000 */
        /* <DEDUP_REMOVED lines=9> */
[----:B------:R-:W-:Y:S01]  /*6cc0*/  FSEL R158, R158, -INF , !P5 ;  /* 0xff8000009e9e7808 */ /* 0x000fe20006800000 */
[--C-:B------:R-:W-:Y:S01]  /*6cd0*/  FFMA.FTZ R15, R15, UR39, -R12.reuse ;  /* 0x000000270f0f7c23 */ /* 0x100fe2000801080c */
[----:B------:R-:W-:Y:S01]  /*6ce0*/  FMNMX.FTZ R133, R131, R22, !PT ;  /* 0x0000001683857209 */ /* 0x000fe20007810000 */
[--C-:B------:R-:W-:Y:S01]  /*6cf0*/  FFMA.FTZ R19, R19, UR39, -R12.reuse ;  /* 0x0000002713137c23 */ /* 0x100fe2000801080c */
[----:B------:R1:W-:Y:S01]  /*6d00*/  MUFU.EX2 R22, R122 ;  /* 0x0000007a00167308 */ /* 0x0003e20000000800 */
[----:B------:R-:W-:Y:S01]  /*6d10*/  ISETP.GT.AND P5, PT, R132, 0x58, P1 ;  /* 0x000000588400780c */ /* 0x000fe20000fa4270 */
[--C-:B------:R-:W-:Y:S01]  /*6d20*/  FFMA.FTZ R21, R21, UR39, -R12.reuse ;  /* 0x0000002715157c23 */ /* 0x100fe2000801080c */
[----:B0-----:R-:W-:Y:S01]  /*6d30*/  FMNMX.FTZ R120, R134, R133, !PT ;  /* 0x0000008586787209 */ /* 0x001fe20007810000 */
[--C-:B------:R-:W-:Y:S01]  /*6d40*/  FFMA.FTZ R23, R23, UR39, -R12.reuse ;  /* 0x0000002717177c23 */ /* 0x100fe2000801080c */
[----:B------:R-:W-:Y:S01]  /*6d50*/  ISETP.LT.OR P5, PT, R129, 0x59, P5 ;  /* 0x000000598100780c */ /* 0x000fe20002fa1670 */
[--C-:B------:R-:W-:Y:S01]  /*6d60*/  FFMA.FTZ R121, R121, UR39, -R12.reuse ;  /* 0x0000002779797c23 */ /* 0x100fe2000801080c */
[----:B------:R-:W-:Y:S01]  /*6d70*/  FMNMX.FTZ R133, R135, R120, !PT ;  /* 0x0000007887857209 */ /* 0x000fe20007810000 */
[----:B------:R-:W-:Y:S01]  /*6d80*/  FFMA.FTZ R181, R181, UR39, -R12 ;  /* 0x00000027b5b57c23 */ /* 0x000fe2000801080c */
[----:B------:R-:W-:Y:S01]  /*6d90*/  FSEL R166, R166, -INF , !P5 ;  /* 0xff800000a6a67808 */ /* 0x000fe20006800000 */
[----:B------:R-:W-:Y:S01]  /*6da0*/  MUFU.EX2 R14, R14 ;  /* 0x0000000e000e7308 */ /* 0x000fe20000000800 */
[----:B------:R-:W-:-:S02]  /*6db0*/  FMNMX.FTZ R120, R138, R133, !PT ;  /* 0x000000858a787209 */ /* 0x000fc40007810000 */
[----:B------:R-:W-:Y:S02]  /*6dc0*/  FSEL R167, R167, -INF , !P4 ;  /* 0xff800000a7a77808 */ /* 0x000fe40006000000 */
[----:B------:R-:W-:Y:S02]  /*6dd0*/  FMNMX.FTZ R133, R139, R120, !PT ;  /* 0x000000788b857209 */ /* 0x000fe40007810000 */
[----:B------:R-:W-:Y:S01]  /*6de0*/  ISETP.GT.AND P5, PT, R132, 0x68, P1 ;  /* 0x000000688400780c */ /* 0x000fe20000fa4270 */
[----:B------:R-:W-:Y:S01]  /*6df0*/  MUFU.EX2 R120, R137 ;  /* 0x0000008900787308 */ /* 0x000fe20000000800 */
[----:B-1----:R-:W-:Y:S02]  /*6e00*/  FMNMX.FTZ R122, R142, R133, !PT ;  /* 0x000000858e7a7209 */ /* 0x002fe40007810000 */
[----:B------:R-:W-:Y:S02]  /*6e10*/  FSEL R170, R170, -INF , !P2 ;  /* 0xff800000aaaa7808 */ /* 0x000fe40005000000 */
[----:B------:R-:W-:-:S02]  /*6e20*/  FMNMX.FTZ R133, R143, R122, !PT ;  /* 0x0000007a8f857209 */ /* 0x000fc40007810000 */
[----:B------:R-:W-:Y:S01]  /*6e30*/  ISETP.LT.OR P3, PT, R129, 0x62, P3 ;  /* 0x000000628100780c */ /* 0x000fe20001f61670 */
[----:B------:R-:W-:Y:S01]  /*6e40*/  MUFU.EX2 R13, R13 ;  /* 0x0000000d000d7308 */ /* 0x000fe20000000800 */
[----:B------:R-:W-:Y:S02]  /*6e50*/  FMNMX.FTZ R122, R146, R133, !PT ;  /* 0x00000085927a7209 */ /* 0x000fe40007810000 */
[----:B------:R-:W-:Y:S02]  /*6e60*/  ISETP.GT.AND P4, PT, R132, 0x69, P1 ;  /* 0x000000698400780c */ /* 0x000fe40000f84270 */
[----:B------:R-:W-:Y:S02]  /*6e70*/  FMNMX.FTZ R133, R147, R122, !PT ;  /* 0x0000007a93857209 */ /* 0x000fe40007810000 */
[----:B------:R-:W-:Y:S01]  /*6e80*/  ISETP.LT.OR P5, PT, R129, 0x69, P5 ;  /* 0x000000698100780c */ /* 0x000fe20002fa1670 */
[----:B------:R-:W-:Y:S01]  /*6e90*/  MUFU.EX2 R122, R141 ;  /* 0x0000008d007a7308 */ /* 0x000fe20000000800 */
[----:B------:R-:W-:-:S02]  /*6ea0*/  FMNMX.FTZ R124, R150, R133, !PT ;  /* 0x00000085967c7209 */ /* 0x000fc40007810000 */
[----:B------:R-:W-:Y:S02]  /*6eb0*/  FSEL R171, R171, -INF , !P3 ;  /* 0xff800000abab7808 */ /* 0x000fe40005800000 */
[----:B------:R-:W-:Y:S02]  /*6ec0*/  FMNMX.FTZ R125, R151, R124, !PT ;  /* 0x0000007c977d7209 */ /* 0x000fe40007810000 */
[----:B------:R-:W-:Y:S01]  /*6ed0*/  ISETP.GT.AND P2, PT, R132, 0x70, P1 ;  /* 0x000000708400780c */ /* 0x000fe20000f44270 */
[----:B------:R0:W-:Y:S01]  /*6ee0*/  MUFU.EX2 R124, R136 ;  /* 0x00000088007c7308 */ /* 0x0001e20000000800 */
[----:B------:R-:W-:Y:S01]  /*6ef0*/  FMNMX.FTZ R128, R154, R125, !PT ;  /* 0x0000007d9a807209 */ /* 0x000fe20007810000 */
[--C-:B------:R-:W-:Y:S01]  /*6f00*/  FFMA.FTZ R125, R145, UR39, -R12.reuse ;  /* 0x00000027917d7c23 */ /* 0x100fe2000801080c */
[----:B------:R-:W-:Y:S01]  /*6f10*/  FSEL R174, R174, -INF , !P5 ;  /* 0xff800000aeae7808 */ /* 0x000fe20006800000 */
[----:B------:R-:W-:Y:S01]  /*6f20*/  FFMA.FTZ R145, R165, UR39, -R12 ;  /* 0x00000027a5917c23 */ /* 0x000fe2000801080c */
[----:B------:R-:W-:-:S02]  /*6f30*/  FMNMX.FTZ R133, R155, R128, !PT ;  /* 0x000000809b857209 */ /* 0x000fc40007810000 */
[----:B------:R-:W-:Y:S01]  /*6f40*/  ISETP.LT.OR P4, PT, R129, 0x6a, P4 ;  /* 0x0000006a8100780c */ /* 0x000fe20002781670 */
[----:B------:R-:W-:Y:S01]  /*6f50*/  MUFU.EX2 R15, R15 ;  /* 0x0000000f000f7308 */ /* 0x000fe20000000800 */
[----:B------:R-:W-:Y:S02]  /*6f60*/  FMNMX.FTZ R128, R158, R133, !PT ;  /* 0x000000859e807209 */ /* 0x000fe40007810000 */
[C---:B------:R-:W-:Y:S02]  /*6f70*/  ISETP.GT.AND P3, PT, R132.reuse, 0x71, P1 ;  /* 0x000000718400780c */ /* 0x040fe40000f64270 */
[----:B------:R-:W-:Y:S02]  /*6f80*/  FMNMX.FTZ R133, R159, R128, !PT ;  /* 0x000000809f857209 */ /* 0x000fe40007810000 */
[----:B------:R-:W-:Y:S01]  /*6f90*/  ISETP.GT.AND P5, PT, R132, 0x78, P1 ;  /* 0x000000788400780c */ /* 0x000fe20000fa4270 */
[----:B------:R1:W-:Y:S01]  /*6fa0*/  MUFU.EX2 R128, R148 ;  /* 0x0000009400807308 */ /* 0x0003e20000000800 */
[----:B0-----:R-:W-:Y:S01]  /*6fb0*/  FMNMX.FTZ R136, R162, R133, !PT ;  /* 0x00000085a2887209 */ /* 0x001fe20007810000 */
[--C-:B------:R-:W-:Y:S01]  /*6fc0*/  FFMA.FTZ R133, R149, UR39, -R12.reuse ;  /* 0x0000002795857c23 */ /* 0x100fe2000801080c */
[----:B------:R-:W-:Y:S01]  /*6fd0*/  ISETP.GT.AND P1, PT, R132, 0x79, P1 ;  /* 0x000000798400780c */ /* 0x000fe20000f24270 */
[----:B------:R-:W-:Y:S01]  /*6fe0*/  FFMA.FTZ R149, R169, UR39, -R12 ;  /* 0x00000027a9957c23 */ /* 0x000fe2000801080c */
[----:B------:R-:W-:-:S02]  /*6ff0*/  FMNMX.FTZ R137, R163, R136, !PT ;  /* 0x00000088a3897209 */ /* 0x000fc40007810000 */
[----:B------:R-:W-:Y:S01]  /*7000*/  ISETP.LT.OR P2, PT, R129, 0x71, P2 ;  /* 0x000000718100780c */ /* 0x000fe20001741670 */
[----:B------:R-:W-:Y:S01]  /*7010*/  MUFU.EX2 R18, R18 ;  /* 0x0000001200127308 */ /* 0x000fe20000000800 */
[----:B------:R-:W-:Y:S01]  /*7020*/  FMNMX.FTZ R136, R166, R137, !PT ;  /* 0x00000089a6887209 */ /* 0x000fe20007810000 */
[--C-:B-1----:R-:W-:Y:S01]  /*7030*/  FFMA.FTZ R148, R168, UR39, -R12.reuse ;  /* 0x00000027a8947c23 */ /* 0x102fe2000801080c */
[----:B------:R-:W-:Y:S02]  /*7040*/  FSEL R175, R175, -INF , !P4 ;  /* 0xff800000afaf7808 */ /* 0x000fe40006000000 */
[----:B------:R-:W-:Y:S02]  /*7050*/  FMNMX.FTZ R137, R167, R136, !PT ;  /* 0x00000088a7897209 */ /* 0x000fe40007810000 */
[----:B------:R-:W-:Y:S01]  /*7060*/  ISETP.LT.OR P3, PT, R129, 0x72, P3 ;  /* 0x000000728100780c */ /* 0x000fe20001f61670 */
[----:B------:R-:W-:Y:S01]  /*7070*/  MUFU.EX2 R136, R152 ;  /* 0x0000009800887308 */ /* 0x000fe20000000800 */
[----:B------:R-:W-:Y:S01]  /*7080*/  FMNMX.FTZ R140, R170, R137, !PT ;  /* 0x00000089aa8c7209 */ /* 0x000fe20007810000 */
[----:B------:R-:W-:Y:S01]  /*7090*/  FFMA.FTZ R137, R153, UR39, -R12 ;  /* 0x0000002799897c23 */ /* 0x000fe2000801080c */
[----:B------:R-:W-:-:S02]  /*70a0*/  FSEL R178, R178, -INF , !P2 ;  /* 0xff800000b2b27808 */ /* 0x000fc40005000000 */
[----:B------:R-:W-:Y:S02]  /*70b0*/  FMNMX.FTZ R141, R171, R140, !PT ;  /* 0x0000008cab8d7209 */ /* 0x000fe40007810000 */
[----:B------:R-:W-:Y:S01]  /*70c0*/  ISETP.LT.OR P5, PT, R129, 0x79, P5 ;  /* 0x000000798100780c */ /* 0x000fe20002fa1670 */
[----:B------:R-:W-:Y:S01]  /*70d0*/  MUFU.EX2 R19, R19 ;  /* 0x0000001300137308 */ /* 0x000fe20000000800 */
[----:B------:R-:W-:Y:S02]  /*70e0*/  FMNMX.FTZ R132, R174, R141, !PT ;  /* 0x0000008dae847209 */ /* 0x000fe40007810000 */
[----:B------:R-:W-:Y:S02]  /*70f0*/  FSEL R179, R179, -INF , !P3 ;  /* 0xff800000b3b37808 */ /* 0x000fe40005800000 */
[----:B------:R-:W-:Y:S02]  /*7100*/  FMNMX.FTZ R141, R175, R132, !PT ;  /* 0x00000084af8d7209 */ /* 0x000fe40007810000 */
[----:B------:R-:W-:Y:S01]  /*7110*/  ISETP.LT.OR P1, PT, R129, 0x7a, P1 ;  /* 0x0000007a8100780c */ /* 0x000fe20000f21670 */
[----:B------:R0:W-:Y:S01]  /*7120*/  MUFU.EX2 R132, R156 ;  /* 0x0000009c00847308 */ /* 0x0001e20000000800 */
[----:B------:R-:W-:Y:S01]  /*7130*/  FMNMX.FTZ R140, R178, R141, !PT ;  /* 0x0000008db28c7209 */ /* 0x000fe20007810000 */
[--C-:B------:R-:W-:Y:S01]  /*7140*/  FFMA.FTZ R129, R157, UR39, -R12.reuse ;  /* 0x000000279d817c23 */ /* 0x100fe2000801080c */
[----:B------:R-:W-:Y:S01]  /*7150*/  FSEL R182, R182, -INF , !P5 ;  /* 0xff800000b6b67808 */ /* 0x000fe20006800000 */
[----:B------:R-:W-:Y:S01]  /*7160*/  FFMA.FTZ R157, R177, UR39, -R12 ;  /* 0x00000027b19d7c23 */ /* 0x000fe2000801080c */
[----:B------:R-:W-:-:S02]  /*7170*/  FMNMX.FTZ R141, R179, R140, !PT ;  /* 0x0000008cb38d7209 */ /* 0x000fc40007810000 */
[----:B------:R-:W-:Y:S01]  /*7180*/  FSEL R183, R183, -INF , !P1 ;  /* 0xff800000b7b77808 */ /* 0x000fe20004800000 */
[----:B------:R-:W-:Y:S01]  /*7190*/  MUFU.EX2 R21, R21 ;  /* 0x0000001500157308 */ /* 0x000fe20000000800 */
[----:B------:R-:W-:Y:S01]  /*71a0*/  FMNMX.FTZ R140, R182, R141, !PT ;  /* 0x0000008db68c7209 */ /* 0x000fe20007810000 */
[--C-:B------:R-:W-:Y:S01]  /*71b0*/  FFMA.FTZ R141, R161, UR39, -R12.reuse ;  /* 0x00000027a18d7c23 */ /* 0x100fe2000801080c */
[----:B0-----:R-:W-:-:S01]  /*71c0*/  FFMA.FTZ R156, R176, UR39, -R12 ;  /* 0x00000027b09c7c23 */ /* 0x001fc2000801080c */
[----:B------:R-:W-:Y:S02]  /*71d0*/  FSEL R168, R0, RZ, P6 ;  /* 0x000000ff00a87208 */ /* 0x000fe40003000000 */
[----:B------:R-:W-:Y:S02]  /*71e0*/  FMNMX.FTZ R152, R183, R140, !PT ;  /* 0x0000008cb7987209 */ /* 0x000fe40007810000 */
[----:B------:R0:W-:Y:S01]  /*71f0*/  MUFU.EX2 R140, R160 ;  /* 0x000000a0008c7308 */ /* 0x0001e20000000800 */
[----:B------:R-:W-:-:S02]  /*7200*/  FADD.FTZ R168, -R168, R9 ;  /* 0x00000009a8a87221 */ /* 0x000fc40000010100 */
[----:B------:R-:W1:Y:S05]  /*7210*/  SHFL.BFLY PT, R153, R152, 0x2, 0x1f ;  /* 0x0c401f0098997f89 */ /* 0x000e6a00000e0000 */
[----:B------:R-:W-:Y:S01]  /*7220*/  MUFU.EX2 R23, R23 ;  /* 0x0000001700177308 */ /* 0x000fe20000000800 */
[----:B0-----:R-:W-:-:S07]  /*7230*/  FFMA.FTZ R160, R180, UR39, -R12 ;  /* 0x00000027b4a07c23 */ /* 0x001fce000801080c */
[----:B------:R-:W-:Y:S08]  /*7240*/  MUFU.EX2 R121, R121 ;  /* 0x0000007900797308 */ /* 0x000ff00000000800 */
[----:B------:R-:W-:Y:S01]  /*7250*/  MUFU.EX2 R125, R125 ;  /* 0x0000007d007d7308 */ /* 0x000fe20000000800 */
[----:B-1----:R-:W-:Y:S01]  /*7260*/  FMNMX.FTZ R161, R152, R153, !PT ;  /* 0x0000009998a17209 */ /* 0x002fe20007810000 */
[--C-:B------:R-:W-:Y:S01]  /*7270*/  FFMA.FTZ R152, R172, UR39, -R12.reuse ;  /* 0x00000027ac987c23 */ /* 0x100fe2000801080c */
[----:B------:R-:W-:-:S03]  /*7280*/  FFMA.FTZ R153, R173, UR39, -R12 ;  /* 0x00000027ad997c23 */ /* 0x000fc6000801080c */
[----:B------:R-:W0:Y:S02]  /*7290*/  SHFL.BFLY PT, R164, R161, 0x1, 0x1f ;  /* 0x0c201f00a1a47f89 */ /* 0x000e2400000e0000 */
[----:B------:R-:W-:Y:S08]  /*72a0*/  MUFU.EX2 R133, R133 ;  /* 0x0000008500857308 */ /* 0x000ff00000000800 */
[----:B------:R-:W-:Y:S08]  /*72b0*/  MUFU.EX2 R137, R137 ;  /* 0x0000008900897308 */ /* 0x000ff00000000800 */
[----:B------:R-:W-:Y:S01]  /*72c0*/  MUFU.EX2 R129, R129 ;  /* 0x0000008100817308 */ /* 0x000fe20000000800 */
[----:B0-----:R-:W-:Y:S01]  /*72d0*/  FMNMX.FTZ R12, R161, R164, !PT ;  /* 0x000000a4a10c7209 */ /* 0x001fe20007810000 */
[----:B------:R-:W-:-:S06]  /*72e0*/  IMAD.U32 R161, RZ, RZ, UR39 ;  /* 0x00000027ffa17e24 */ /* 0x000fcc000f8e00ff */
[----:B------:R-:W-:Y:S01]  /*72f0*/  MUFU.EX2 R141, R141 ;  /* 0x0000008d008d7308 */ /* 0x000fe20000000800 */
[C---:B------:R-:W-:Y:S01]  /*7300*/  FSETP.NEU.FTZ.AND P1, PT, R12.reuse, -INF , PT ;  /* 0xff8000000c00780b */ /* 0x040fe20003f3d000 */
[----:B------:R-:W-:Y:S01]  /*7310*/  FFMA.FTZ R164, R12, R161, -8 ;  /* 0xc10000000ca47423 */ /* 0x000fe200000100a1 */
[----:B------:R-:W-:-:S04]  /*7320*/  FMUL.FTZ R161, R168, UR39 ;  /* 0x00000027a8a17c20 */ /* 0x000fc80008410000 */
[----:B------:R-:W-:Y:S01]  /*7330*/  FSEL R164, R164, RZ, P1 ;  /* 0x000000ffa4a47208 */ /* 0x000fe20000800000 */
[----:B------:R-:W-:Y:S04]  /*7340*/  MUFU.EX2 R144, R144 ;  /* 0x0000009000907308 */ /* 0x000fe80000000800 */
[----:B------:R-:W-:-:S01]  /*7350*/  FFMA.FTZ R168, R123, UR39, -R164 ;  /* 0x000000277ba87c23 */ /* 0x000fc200080108a4 */
[--C-:B------:R-:W-:Y:S01]  /*7360*/  FFMA.FTZ R123, R126, UR39, -R164.reuse ;  /* 0x000000277e7b7c23 */ /* 0x100fe200080108a4 */
        /* <DEDUP_REMOVED lines=11> */
[----:B------:R-:W-:Y:S01]  /*7420*/  FSEL R147, R12, RZ, P1 ;  /* 0x000000ff0c937208 */ /* 0x000fe20000800000 */
[----:B------:R-:W-:-:S01]  /*7430*/  FFMA.FTZ R169, R150, UR39, -R164 ;  /* 0x0000002796a97c23 */ /* 0x000fc200080108a4 */
[--C-:B------:R-:W-:Y:S01]  /*7440*/  FFMA.FTZ R165, R187, UR39, -R164.reuse ;  /* 0x00000027bba57c23 */ /* 0x100fe200080108a4 */
[----:B------:R-:W0:Y:S01]  /*7450*/  MUFU.EX2 R161, R161 ;  /* 0x000000a100a17308 */ /* 0x000e220000000800 */
[----:B------:R-:W-:-:S01]  /*7460*/  FFMA.FTZ R174, R174, UR39, -R164 ;  /* 0x00000027aeae7c23 */ /* 0x000fc200080108a4 */
[----:B------:R-:W-:Y:S01]  /*7470*/  FADD.FTZ R147, -R147, R10 ;  /* 0x0000000a93937221 */ /* 0x000fe20000010100 */
[----:B------:R-:W-:-:S01]  /*7480*/  FFMA.FTZ R175, R175, UR39, -R164 ;  /* 0x00000027afaf7c23 */ /* 0x000fc200080108a4 */
[--C-:B------:R-:W-:Y:S01]  /*7490*/  FFMA.FTZ R179, R179, UR39, -R164.reuse ;  /* 0x00000027b3b37c23 */ /* 0x100fe200080108a4 */
[----:B------:R-:W-:-:S01]  /*74a0*/  FFMA.FTZ R182, R182, UR39, -R164 ;  /* 0x00000027b6b67c23 */ /* 0x000fc200080108a4 */
[----:B------:R-:W-:Y:S01]  /*74b0*/  FMUL.FTZ R150, R147, UR39 ;  /* 0x0000002793967c20 */ /* 0x000fe20008410000 */
[----:B------:R-:W-:-:S01]  /*74c0*/  FFMA.FTZ R147, R151, UR39, -R164 ;  /* 0x0000002797937c23 */ /* 0x000fc200080108a4 */
[----:B------:R-:W-:Y:S01]  /*74d0*/  MUFU.EX2 R165, R165 ;  /* 0x000000a500a57308 */ /* 0x000fe20000000800 */
[----:B------:R-:W-:-:S01]  /*74e0*/  FFMA.FTZ R151, R154, UR39, -R164 ;  /* 0x000000279a977c23 */ /* 0x000fc200080108a4 */
[--C-:B------:R-:W-:Y:S01]  /*74f0*/  FFMA.FTZ R154, R155, UR39, -R164.reuse ;  /* 0x000000279b9a7c23 */ /* 0x100fe200080108a4 */
[----:B------:R-:W-:-:S05]  /*7500*/  FFMA.FTZ R155, R158, UR39, -R164 ;  /* 0x000000279e9b7c23 */ /* 0x000fca00080108a4 */
[----:B------:R-:W1:Y:S01]  /*7510*/  MUFU.EX2 R150, R150 ;  /* 0x0000009600967308 */ /* 0x000e620000000800 */
[----:B0-----:R-:W-:-:S07]  /*7520*/  FFMA.FTZ R158, R161, R3, R14 ;  /* 0x00000003a19e7223 */ /* 0x001fce000001000e */
[----:B------:R-:W0:Y:S08]  /*7530*/  MUFU.EX2 R168, R168 ;  /* 0x000000a800a87308 */ /* 0x000e300000000800 */
[----:B------:R-:W2:Y:S01]  /*7540*/  MUFU.EX2 R123, R123 ;  /* 0x0000007b007b7308 */ /* 0x000ea20000000800 */
[----:B-1----:R-:W-:-:S01]  /*7550*/  FFMA.FTZ R3, R150, R2, R165 ;  /* 0x0000000296037223 */ /* 0x002fc200000100a5 */
[----:B------:R-:W-:Y:S01]  /*7560*/  FADD.FTZ R2, R13, R158 ;  /* 0x0000009e0d027221 */ /* 0x000fe20000010000 */
[----:B------:R-:W-:-:S05]  /*7570*/  FFMA.FTZ R158, R159, UR39, -R164 ;  /* 0x000000279f9e7c23 */ /* 0x000fca00080108a4 */
[----:B------:R-:W1:Y:S01]  /*7580*/  MUFU.EX2 R126, R126 ;  /* 0x0000007e007e7308 */ /* 0x000e620000000800 */
[----:B0-----:R-:W-:-:S01]  /*7590*/  FADD.FTZ R172, R168, R3 ;  /* 0x00000003a8ac7221 */ /* 0x001fc20000010000 */
[----:B------:R-:W-:-:S04]  /*75a0*/  FADD.FTZ R3, R15, R2 ;  /* 0x000000020f037221 */ /* 0x000fc80000010000 */
[----:B------:R-:W-:Y:S02]  /*75b0*/  FADD.FTZ R2, R18, R3 ;  /* 0x0000000312027221 */ /* 0x000fe40000010000 */
[----:B------:R-:W0:Y:S01]  /*75c0*/  MUFU.EX2 R127, R127 ;  /* 0x0000007f007f7308 */ /* 0x000e220000000800 */
[----:B--2---:R-:W-:-:S01]  /*75d0*/  FADD.FTZ R159, R123, R172 ;  /* 0x000000ac7b9f7221 */ /* 0x004fc20000010000 */
[----:B------:R-:W-:-:S04]  /*75e0*/  FADD.FTZ R3, R19, R2 ;  /* 0x0000000213037221 */ /* 0x000fc80000010000 */
[----:B------:R-:W-:Y:S02]  /*75f0*/  FADD.FTZ R2, R20, R3 ;  /* 0x0000000314027221 */ /* 0x000fe40000010000 */
[----:B------:R-:W2:Y:S01]  /*7600*/  MUFU.EX2 R130, R130 ;  /* 0x0000008200827308 */ /* 0x000ea20000000800 */
[----:B-1----:R-:W-:-:S01]  /*7610*/  FADD.FTZ R172, R126, R159 ;  /* 0x0000009f7eac7221 */ /* 0x002fc20000010000 */
[--C-:B------:R-:W-:Y:S01]  /*7620*/  FFMA.FTZ R159, R162, UR39, -R164.reuse ;  /* 0x00000027a29f7c23 */ /* 0x100fe200080108a4 */
[----:B------:R-:W-:-:S01]  /*7630*/  FFMA.FTZ R162, R163, UR39, -R164 ;  /* 0x00000027a3a27c23 */ /* 0x000fc200080108a4 */
[----:B------:R-:W-:-:S04]  /*7640*/  FADD.FTZ R3, R21, R2 ;  /* 0x0000000215037221 */ /* 0x000fc80000010000 */
[----:B------:R-:W1:Y:S01]  /*7650*/  MUFU.EX2 R131, R131 ;  /* 0x0000008300837308 */ /* 0x000e620000000800 */
[----:B------:R-:W-:-:S04]  /*7660*/  FADD.FTZ R2, R22, R3 ;  /* 0x0000000316027221 */ /* 0x000fc80000010000 */
[----:B------:R-:W-:-:S03]  /*7670*/  FADD.FTZ R3, R23, R2 ;  /* 0x0000000217037221 */ /* 0x000fc60000010000 */
[----:B------:R-:W3:Y:S01]  /*7680*/  MUFU.EX2 R134, R134 ;  /* 0x0000008600867308 */ /* 0x000ee20000000800 */
[----:B------:R-:W-:-:S04]  /*7690*/  FADD.FTZ R2, R120, R3 ;  /* 0x0000000378027221 */ /* 0x000fc80000010000 */
[----:B------:R-:W-:-:S03]  /*76a0*/  FADD.FTZ R3, R121, R2 ;  /* 0x0000000279037221 */ /* 0x000fc60000010000 */
[----:B------:R-:W4:Y:S01]  /*76b0*/  MUFU.EX2 R135, R135 ;  /* 0x0000008700877308 */ /* 0x000f220000000800 */
[----:B------:R-:W-:-:S07]  /*76c0*/  FADD.FTZ R3, R122, R3 ;  /* 0x000000037a037221 */ /* 0x000fce0000010000 */
[----:B------:R0:W-:Y:S08]  /*76d0*/  MUFU.EX2 R10, R169 ;  /* 0x000000a9000a7308 */ /* 0x0001f00000000800 */
[----:B------:R-:W5:Y:S01]  /*76e0*/  MUFU.EX2 R138, R138 ;  /* 0x0000008a008a7308 */ /* 0x000f620000000800 */
[----:B0-----:R-:W-:-:S04]  /*76f0*/  FADD.FTZ R169, R127, R172 ;  /* 0x000000ac7fa97221 */ /* 0x001fc80000010000 */
[----:B--2---:R-:W-:-:S03]  /*7700*/  FADD.FTZ R172, R130, R169 ;  /* 0x000000a982ac7221 */ /* 0x004fc60000010000 */
[----:B------:R-:W0:Y:S01]  /*7710*/  MUFU.EX2 R139, R139 ;  /* 0x0000008b008b7308 */ /* 0x000e220000000800 */
[----:B-1----:R-:W-:-:S04]  /*7720*/  FADD.FTZ R163, R131, R172 ;  /* 0x000000ac83a37221 */ /* 0x002fc80000010000 */
[----:B---3--:R-:W-:Y:S01]  /*7730*/  FADD.FTZ R172, R134, R163 ;  /* 0x000000a386ac7221 */ /* 0x008fe20000010000 */
[----:B------:R-:W-:-:S01]  /*7740*/  FFMA.FTZ R163, R166, UR39, -R164 ;  /* 0x00000027a6a37c23 */ /* 0x000fc200080108a4 */
[----:B------:R-:W-:Y:S01]  /*7750*/  FFMA.FTZ R166, R167, UR39, -R164 ;  /* 0x00000027a7a67c23 */ /* 0x000fe200080108a4 */
[----:B------:R-:W1:Y:S01]  /*7760*/  MUFU.EX2 R142, R142 ;  /* 0x0000008e008e7308 */ /* 0x000e620000000800 */
[----:B----4-:R-:W-:-:S04]  /*7770*/  FADD.FTZ R169, R135, R172 ;  /* 0x000000ac87a97221 */ /* 0x010fc80000010000 */
[----:B-----5:R-:W-:-:S03]  /*7780*/  FADD.FTZ R172, R138, R169 ;  /* 0x000000a98aac7221 */ /* 0x020fc60000010000 */
[----:B------:R-:W2:Y:S01]  /*7790*/  MUFU.EX2 R143, R143 ;  /* 0x0000008f008f7308 */ /* 0x000ea20000000800 */
[----:B0-----:R-:W-:-:S07]  /*77a0*/  FADD.FTZ R167, R139, R172 ;  /* 0x000000ac8ba77221 */ /* 0x001fce0000010000 */
[----:B------:R-:W0:Y:S01]  /*77b0*/  MUFU.EX2 R146, R146 ;  /* 0x0000009200927308 */ /* 0x000e220000000800 */
[----:B-1----:R-:W-:-:S01]  /*77c0*/  FADD.FTZ R2, R142, R167 ;  /* 0x000000a78e027221 */ /* 0x002fc20000010000 */
[----:B------:R-:W-:Y:S01]  /*77d0*/  FFMA.FTZ R167, R170, UR39, -R164 ;  /* 0x00000027aaa77c23 */ /* 0x000fe200080108a4 */
[----:B------:R-:W-:-:S04]  /*77e0*/  FADD.FTZ R170, R124, R3 ;  /* 0x000000037caa7221 */ /* 0x000fc80000010000 */
[----:B------:R-:W-:Y:S01]  /*77f0*/  FADD.FTZ R169, R125, R170 ;  /* 0x000000aa7da97221 */ /* 0x000fe20000010000 */
[----:B------:R-:W1:Y:S01]  /*7800*/  MUFU.EX2 R147, R147 ;  /* 0x0000009300937308 */ /* 0x000e620000000800 */
[----:B--2---:R-:W-:-:S01]  /*7810*/  FADD.FTZ R3, R143, R2 ;  /* 0x000000028f037221 */ /* 0x004fc20000010000 */
[----:B------:R-:W-:Y:S01]  /*7820*/  FFMA.FTZ R170, R171, UR39, -R164 ;  /* 0x00000027abaa7c23 */ /* 0x000fe200080108a4 */
[----:B------:R-:W-:-:S05]  /*7830*/  FADD.FTZ R2, R128, R169 ;  /* 0x000000a980027221 */ /* 0x000fca0000010000 */
[----:B------:R-:W2:Y:S01]  /*7840*/  MUFU.EX2 R151, R151 ;  /* 0x0000009700977308 */ /* 0x000ea20000000800 */
[----:B0-----:R-:W-:-:S04]  /*7850*/  FADD.FTZ R3, R146, R3 ;  /* 0x0000000392037221 */ /* 0x001fc80000010000 */
[----:B------:R-:W-:Y:S01]  /*7860*/  FADD.FTZ R172, R10, R3 ;  /* 0x000000030aac7221 */ /* 0x000fe20000010000 */
[----:B------:R-:W-:-:S02]  /*7870*/  FADD.FTZ R3, R133, R2 ;  /* 0x0000000285037221 */ /* 0x000fc40000010000 */
[----:B------:R-:W0:Y:S01]  /*7880*/  MUFU.EX2 R154, R154 ;  /* 0x0000009a009a7308 */ /* 0x000e220000000800 */
[----:B-1----:R-:W-:-:S01]  /*7890*/  FADD.FTZ R172, R147, R172 ;  /* 0x000000ac93ac7221 */ /* 0x002fc20000010000 */
[----:B------:R-:W-:-:S04]  /*78a0*/  FADD.FTZ R2, R136, R3 ;  /* 0x0000000388027221 */ /* 0x000fc80000010000 */
[----:B------:R-:W-:Y:S02]  /*78b0*/  FADD.FTZ R169, R137, R2 ;  /* 0x0000000289a97221 */ /* 0x000fe40000010000 */
[----:B------:R-:W1:Y:S01]  /*78c0*/  MUFU.EX2 R155, R155 ;  /* 0x0000009b009b7308 */ /* 0x000e620000000800 */
[----:B--2---:R-:W-:-:S01]  /*78d0*/  FADD.FTZ R3, R151, R172 ;  /* 0x000000ac97037221 */ /* 0x004fc20000010000 */
[----:B------:R-:W-:Y:S01]  /*78e0*/  FADD.FTZ R172, R132, R169 ;  /* 0x000000a984ac7221 */ /* 0x000fe20000010000 */
[----:B------:R-:W-:-:S01]  /*78f0*/  FFMA.FTZ R169, R178, UR39, -R164 ;  /* 0x00000027b2a97c23 */ /* 0x000fc200080108a4 */
[----:B------:R-:W-:Y:S02]  /*7900*/  FFMA.FTZ R164, R183, UR39, -R164 ;  /* 0x00000027b7a47c23 */ /* 0x000fe400080108a4 */
[----:B------:R-:W-:-:S02]  /*7910*/  FADD.FTZ R171, R129, R172 ;  /* 0x000000ac81ab7221 */ /* 0x000fc40000010000 */
[----:B------:R-:W2:Y:S01]  /*7920*/  MUFU.EX2 R158, R158 ;  /* 0x0000009e009e7308 */ /* 0x000ea20000000800 */
[----:B0-----:R-:W-:-:S01]  /*7930*/  FADD.FTZ R2, R154, R3 ;  /* 0x000000039a027221 */ /* 0x001fc20000010000 */
[----:B------:R-:W-:-:S04]  /*7940*/  FADD.FTZ R172, R140, R171 ;  /* 0x000000ab8cac7221 */ /* 0x000fc80000010000 */
[----:B------:R-:W-:Y:S02]  /*7950*/  FADD.FTZ R171, R141, R172 ;  /* 0x000000ac8dab7221 */ /* 0x000fe40000010000 */
[----:B------:R-:W0:Y:S01]  /*7960*/  MUFU.EX2 R159, R159 ;  /* 0x0000009f009f7308 */ /* 0x000e220000000800 */
[----:B-1----:R-:W-:-:S01]  /*7970*/  FADD.FTZ R3, R155, R2 ;  /* 0x000000029b037221 */ /* 0x002fc20000010000 */
[----:B------:R-:W-:-:S06]  /*7980*/  FADD.FTZ R172, R144, R171 ;  /* 0x000000ab90ac7221 */ /* 0x000fcc0000010000 */
        /* <DEDUP_REMOVED lines=39> */
[----:B0-----:R-:W-:-:S01]  /*7c00*/  FADD.FTZ R2, R173, R2 ;  /* 0x00000002ad027221 */ /* 0x001fc20000010000 */
[----:B-1----:R-:W-:-:S03]  /*7c10*/  FADD.FTZ R3, R9, R172 ;  /* 0x000000ac09037221 */ /* 0x002fc60000010000 */
[----:B--2---:R-:W-:Y:S01]  /*7c20*/  FADD.FTZ R2, R164, R2 ;  /* 0x00000002a4027221 */ /* 0x004fe20000010000 */
[----:B------:R-:W-:Y:S06]  /*7c30*/  @!P0 BRA `(.L_x_1129) ;  /* 0x0000000000048947 */ /* 0x000fec0003800000 */
[----:B------:R-:W-:Y:S01]  /*7c40*/  BPT.TRAP 0x1 ;  /* 0x000000040000795c */ /* 0x000fe20000300000 */
.L_x_1129:
[----:B------:R-:W-:Y:S01]  /*7c50*/  ULEA UR7, UR33, UR36, 0x3 ;  /* 0x0000002421077291 */ /* 0x000fe2000f8e183f */
[----:B------:R-:W-:Y:S01]  /*7c60*/  ISETP.GT.AND P1, PT, R11, UR35, PT ;  /* 0x000000230b007c0c */ /* 0x000fe2000bf24270 */
[----:B------:R-:W-:Y:S01]  /*7c70*/  UMOV UR34, UR30 ;  /* 0x0000001e00227c82 */ /* 0x000fe20008000000 */
[----:B------:R-:W-:Y:S01]  /*7c80*/  F2FP.SATFINITE.E4M3.F32.PACK_AB_MERGE_C R15, R18, R15, RZ ;  /* 0x0000000f120f723e */ /* 0x000fe200048070ff */
[----:B------:R-:W-:Y:S01]  /*7c90*/  UIADD3 UR7, UR7, 0x2a860, URZ ;  /* 0x0002a86007077890 */ /* 0x000fe2000fffe03f */
[----:B------:R-:W-:Y:S01]  /*7ca0*/  F2FP.SATFINITE.E4M3.F32.PACK_AB_MERGE_C R21, R22, R21, RZ ;  /* 0x000000151615723e */ /* 0x000fe200048070ff */
[----:B------:R-:W-:Y:S01]  /*7cb0*/  UMOV UR33, UR31 ;  /* 0x0000001f00217c82 */ /* 0x000fe20008000000 */
[----:B------:R-:W-:Y:S01]  /*7cc0*/  F2FP.SATFINITE.E4M3.F32.PACK_AB_MERGE_C R10, R147, R10, RZ ;  /* 0x0000000a930a723e */ /* 0x000fe200048070ff */
[----:B------:R-:W-:Y:S01]  /*7cd0*/  UPRMT UR7, UR29, 0x654, UR7 ;  /* 0x000006541d077896 */ /* 0x000fe20008000007 */
        /* <DEDUP_REMOVED lines=9> */
[----:B------:R-:W-:Y:S01]  /*7d70*/  SYNCS.ARRIVE.TRANS64.RED.A1T0 RZ, [UR7], RZ ;  /* 0x000000ffffff79a7 */ /* 0x000fe20008100407 */
[----:B------:R-:W-:Y:S01]  /*7d80*/  F2FP.SATFINITE.E4M3.F32.PACK_AB_MERGE_C R128, R133, R128, RZ ;  /* 0x000000808580723e */ /* 0x000fe200048070ff */
[-C--:B------:R-:W-:Y:S01]  /*7d90*/  FMUL.FTZ R32, R32, R161.reuse ;  /* 0x000000a120207220 */ /* 0x080fe20000410000 */
[----:B------:R-:W-:Y:S01]  /*7da0*/  F2FP.SATFINITE.E4M3.F32.PACK_AB_MERGE_C R129, R129, R132, RZ ;  /* 0x000000848181723e */ /* 0x000fe200048070ff */
[----:B------:R-:W-:Y:S01]  /*7db0*/  FMUL.FTZ R33, R33, R161 ;  /* 0x000000a121217220 */ /* 0x000fe20000410000 */
        /* <DEDUP_REMOVED lines=8> */
[----:B------:R-:W-:Y:S01]  /*7e40*/  F2FP.SATFINITE.E4M3.F32.PACK_AB_MERGE_C R18, R175, R174, RZ ;  /* 0x000000aeaf12723e */ /* 0x000fe200048070ff */
[----:B------:R-:W-:Y:S01]  /*7e50*/  FMUL.FTZ R44, R44, R161 ;  /* 0x000000a12c2c7220 */ /* 0x000fe20000410000 */
[----:B------:R-:W-:Y:S01]  /*7e60*/  F2FP.SATFINITE.E4M3.F32.PACK_AB_MERGE_C R22, R164, R173, RZ ;  /* 0x000000ada416723e */ /* 0x000fe200048070ff */
[----:B------:R-:W-:Y:S01]  /*7e70*/  FMUL.FTZ R45, R45, R161 ;  /* 0x000000a12d2d7220 */ /* 0x000fe20000410000 */
[----:B------:R-:W-:Y:S01]  /*7e80*/  F2FP.SATFINITE.E4M3.F32.PACK_AB_MERGE_C R195, R146, R143, R10 ;  /* 0x0000008f92c3723e */ /* 0x000fe2000480700a */
[-C--:B------:R-:W-:Y:S01]  /*7e90*/  FMUL.FTZ R48, R48, R161.reuse ;  /* 0x000000a130307220 */ /* 0x080fe20000410000 */
[----:B------:R-:W-:Y:S01]  /*7ea0*/  F2FP.SATFINITE.E4M3.F32.PACK_AB_MERGE_C R186, R157, R156, R9 ;  /* 0x0000009c9dba723e */ /* 0x000fe20004807009 */
[-C--:B------:R-:W-:Y:S01]  /*7eb0*/  FMUL.FTZ R49, R49, R161.reuse ;  /* 0x000000a131317220 */ /* 0x080fe20000410000 */
        /* <DEDUP_REMOVED lines=96> */
[----:B------:R-:W-:-:S02]  /*84c0*/  VIADD R11, R11, 0xffffffff ;  /* 0xffffffff0b0b7836 */ /* 0x000fc40000000000 */
[----:B------:R-:W-:Y:S02]  /*84d0*/  IMAD.MOV.U32 R10, RZ, RZ, R12 ;  /* 0x000000ffff0a7224 */ /* 0x000fe400078e000c */
[----:B------:R-:W-:Y:S01]  /*84e0*/  IMAD.MOV.U32 R9, RZ, RZ, R0 ;  /* 0x000000ffff097224 */ /* 0x000fe200078e0000 */
[----:B------:R-:W-:Y:S06]  /*84f0*/  @P1 BRA `(.L_x_1130) ;  /* 0xffffffcc00a81947 */ /* 0x000fec000383ffff */
.L_x_1111:
[----:B------:R-:W0:Y:S01]  /*8500*/  S2UR UR7, SR_CTAID.X ;  /* 0x00000000000779c3 */ /* 0x000e220000002500 */
[----:B------:R-:W-:Y:S01]  /*8510*/  IADD3 R9, -R6, 0x1, RZ ;  /* 0x0000000106097810 */ /* 0x000fe20007ffe1ff */
[----:B------:R-:W-:Y:S02]  /*8520*/  UISETP.NE.AND UP1, UPT, UR45, URZ, UPT ;  /* 0x0000003f2d00728c */ /* 0x000fe4000bf25270 */
[----:B------:R-:W-:Y:S02]  /*8530*/  UISETP.NE.AND UP0, UPT, UR44, URZ, UPT ;  /* 0x0000003f2c00728c */ /* 0x000fe4000bf05270 */
[----:B------:R-:W-:-:S04]  /*8540*/  IMAD R9, R16, UR6, R9 ;  /* 0x0000000610097c24 */ /* 0x000fc8000f8e0209 */
[----:B------:R-:W-:Y:S02]  /*8550*/  PLOP3.LUT P1, PT, PT, PT, UP0, 0x40, 0x0 ;  /* 0x000000000000781c */ /* 0x000fe40003f2e808 */
[----:B------:R-:W-:Y:S01]  /*8560*/  R2UR UR11, R9 ;  /* 0x00000000090b72ca */ /* 0x000fe200000e0000 */
[----:B------:R-:W-:Y:S01]  /*8570*/  @UP1 ULDC UR6, c[0x0][0x44c] ;  /* 0x0001130000061ab9 */ /* 0x000fe20000000800 */
[----:B------:R-:W-:Y:S01]  /*8580*/  @UP1 ULDC UR14, c[0x0][0x450] ;  /* 0x00011400000e1ab9 */ /* 0x000fe20000000800 */
[----:B0-----:R-:W-:-:S04]  /*8590*/  ULEA UR10, UR7, 0x7f, 0x7 ;  /* 0x0000007f070a7891 */ /* 0x001fc8000f8e383f */
[----:B------:R-:W-:-:S04]  /*85a0*/  UIMAD.WIDE.U32 UR6, UR10, UR6, URZ ;  /* 0x000000060a0672a5 */ /* 0x000fc8000f8e003f */
[----:B------:R-:W-:-:S04]  /*85b0*/  @UP1 USHF.R.U32.HI UR10, URZ, UR14, UR7 ;  /* 0x0000000e3f0a1299 */ /* 0x000fc80008011607 */
[----:B------:R-:W-:-:S03]  /*85c0*/  UIADD3 UR10, UR11, UR10, URZ ;  /* 0x0000000a0b0a7290 */ /* 0x000fc6000fffe03f */
[----:B------:R-:W-:Y:S02]  /*85d0*/  ULDC UR11, c[0x0][0x9dc] ;  /* 0x00027700000b7ab9 */ /* 0x000fe40000000800 */
[----:B------:R-:W-:Y:S01]  /*85e0*/  UIADD3 UR11, UR10, -UR11, URZ ;  /* 0x8000000b0a0b7290 */ /* 0x000fe2000fffe03f */
[----:B------:R-:W-:Y:S11]  /*85f0*/  @P1 BRA `(.L_x_1131) ;  /* 0x00000000004c1947 */ /* 0x000ff60003800000 */
[----:B------:R-:W-:-:S06]  /*8600*/  UISETP.GT.AND UP0, UPT, UR10, -0x1, UPT ;  /* 0xffffffff0a00788c */ /* 0x000fcc000bf04270 */
[----:B------:R-:W-:-:S13]  /*8610*/  PLOP3.LUT P1, PT, PT, PT, UP0, 0x80, 0x0 ;  /* 0x000000000000781c */ /* 0x000fda0003f2f008 */
[----:B------:R-:W-:Y:S05]  /*8620*/  @P1 BRA `(.L_x_1132) ;  /* 0x0000000000201947 */ /* 0x000fea0003800000 */
[----:B------:R-:W-:Y:S01]  /*8630*/  ULDC UR14, c[0x0][0x9e4] ;  /* 0x00027900000e7ab9 */ /* 0x000fe20000000800 */
[----:B------:R-:W-:Y:S02]  /*8640*/  ULOP3.LUT UR10, URZ, UR10, URZ, 0x33, !UPT ;  /* 0x0000000a3f0a7292 */ /* 0x000fe4000f8e333f */
[----:B------:R-:W-:-:S11]  /*8650*/  UISETP.NE.AND UP0, UPT, UR14, 0x1, UPT ;  /* 0x000000010e00788c */ /* 0x000fd6000bf05270 */
[----:B------:R-:W-:Y:S02]  /*8660*/  @UP0 ULDC.64 UR18, c[0x0][0x9e8] ;  /* 0x00027a0000120ab9 */ /* 0x000fe40000000a00 */
[----:B------:R-:W-:-:S04]  /*8670*/  UIMAD.WIDE.U32 UR6, UR10, UR18, URZ ;  /* 0x000000120a0672a5 */ /* 0x000fc8000f8e003f */
[----:B------:R-:W-:-:S04]  /*8680*/  @UP0 USHF.R.U32.HI UR10, URZ, UR19, UR7 ;  /* 0x000000133f0a0299 */ /* 0x000fc80008011607 */
[----:B------:R-:W-:Y:S01]  /*8690*/  ULOP3.LUT UR10, URZ, UR10, URZ, 0x33, !UPT ;  /* 0x0000000a3f0a7292 */ /* 0x000fe2000f8e333f */
[----:B------:R-:W-:Y:S11]  /*86a0*/  BRA `(.L_x_1133) ;  /* 0x0000000000147947 */ /* 0x000ff60003800000 */
.L_x_1132:
[----:B------:R-:W-:Y:S02]  /*86b0*/  ULDC UR14, c[0x0][0x9e4] ;  /* 0x00027900000e7ab9 */ /* 0x000fe40000000800 */
[----:B------:R-:W-:-:S11]  /*86c0*/  UISETP.NE.AND UP0, UPT, UR14, 0x1, UPT ;  /* 0x000000010e00788c */ /* 0x000fd6000bf05270 */
[----:B------:R-:W-:Y:S02]  /*86d0*/  @UP0 ULDC.64 UR18, c[0x0][0x9e8] ;  /* 0x00027a0000120ab9 */ /* 0x000fe40000000a00 */
[----:B------:R-:W-:-:S04]  /*86e0*/  UIMAD.WIDE.U32 UR6, UR10, UR18, URZ ;  /* 0x000000120a0672a5 */ /* 0x000fc8000f8e003f */
[----:B------:R-:W-:-:S12]  /*86f0*/  @UP0 USHF.R.U32.HI UR10, URZ, UR19, UR7 ;  /* 0x000000133f0a0299 */ /* 0x000fd80008011607 */
.L_x_1133:
[----:B------:R-:W-:-:S04]  /*8700*/  UIMAD UR10, UR10, UR14, URZ ;  /* 0x0000000e0a0a72a4 */ /* 0x000fc8000f8e023f */
[----:B------:R-:W-:-:S04]  /*8710*/  UISETP.LT.AND UP0, UPT, UR11, UR10, UPT ;  /* 0x0000000a0b00728c */ /* 0x000fc8000bf01270 */
[----:B------:R-:W-:-:S12]  /*8720*/  USEL UR11, UR11, UR10, !UP0 ;  /* 0x0000000a0b0b7287 */ /* 0x000fd8000c000000 */
.L_x_1131:
[----:B------:R-:W-:-:S04]  /*8730*/  UIADD3 UR11, UR11, 0x7f, URZ ;  /* 0x0000007f0b0b7890 */ /* 0x000fc8000fffe03f */
[----:B------:R-:W-:-:S04]  /*8740*/  USHF.R.S32.HI UR6, URZ, 0x1f, UR11 ;  /* 0x0000001f3f067899 */ /* 0x000fc8000801140b */
[----:B------:R-:W-:-:S04]  /*8750*/  ULEA.HI UR6, UR6, UR11, URZ, 0x7 ;  /* 0x0000000b06067291 */ /* 0x000fc8000f8f383f */
[----:B------:R-:W-:-:S04]  /*8760*/  USHF.R.S32.HI UR6, URZ, 0x7, UR6 ;  /* 0x000000073f067899 */ /* 0x000fc80008011406 */
[----:B------:R-:W-:-:S04]  /*8770*/  UISETP.LT.AND UP0, UPT, UR38, UR6, UPT ;  /* 0x000000062600728c */ /* 0x000fc8000bf01270 */
[----:B------:R-:W-:-:S06]  /*8780*/  USEL UR33, UR38, UR6, !UP0 ;  /* 0x0000000626217287 */ /* 0x000fcc000c000000 */
[----:B------:R-:W-:-:S13]  /*8790*/  ISETP.GE.AND P1, PT, R11, UR33, PT ;  /* 0x000000210b007c0c */ /* 0x000fda000bf26270 */
[----:B------:R-:W-:Y:S05]  /*87a0*/  @!P1 BRA `(.L_x_1134) ;  /* 0x0000002000209947 */ /* 0x000fea0003800000 */
[----:B------:R-:W-:Y:S01]  /*87b0*/  IMAD.MOV.U32 R13, RZ, RZ, R12 ;  /* 0x000000ffff0d7224 */ /* 0x000fe200078e000c */
[----:B------:R-:W-:Y:S01]  /*87c0*/  UMOV UR35, UR30 ;  /* 0x0000001e00237c82 */ /* 0x000fe20008000000 */
[----:B------:R-:W-:Y:S01]  /*87d0*/  IMAD.MOV.U32 R9, RZ, RZ, R0 ;  /* 0x000000ffff097224 */ /* 0x000fe200078e0000 */
[----:B------:R-:W-:-:S06]  /*87e0*/  UMOV UR34, UR31 ;  /* 0x0000001f00227c82 */ /* 0x000fcc0008000000 */
.L_x_1145:
[----:B------:R-:W-:Y:S01]  /*87f0*/  ISETP.NE.AND P2, PT, RZ, UR37, PT ;  /* 0x00000025ff007c0c */ /* 0x000fe2000bf45270 */
[----:B------:R-:W-:-:S04]  /*8800*/  UISETP.NE.AND UP0, UPT, UR34, 0x1, UPT ;  /* 0x000000012200788c */ /* 0x000fc8000bf05270 */
[----:B------:R-:W-:-:S04]  /*8810*/  USEL UR30, URZ, 0x1, UP0 ;  /* 0x000000013f1e7887 */ /* 0x000fc80008000000 */
[----:B------:R-:W-:-:S04]  /*8820*/  ULOP3.LUT UR30, UR35, UR30, URZ, 0x3c, !UPT ;  /* 0x0000001e231e7292 */ /* 0x000fc8000f8e3c3f */
[----:B------:R-:W-:Y:S08]  /*8830*/  @P2 BRA `(.L_x_1135) ;  /* 0x0000000000382947 */ /* 0x000ff00003800000 */
[----:B------:R-:W-:Y:S05]  /*8840*/  @!P0 BRA `(.L_x_1136) ;  /* 0x0000000000048947 */ /* 0x000fea0003800000 */
[----:B------:R-:W-:Y:S01]  /*8850*/  BPT.TRAP 0x1 ;  /* 0x000000040000795c */ /* 0x000fe20000300000 */
.L_x_1136:
        /* <DEDUP_REMOVED lines=9> */
.L_x_1137:
[----:B-1----:R-:W-:Y:S05]  /*88f0*/  @P1 BRA `(.L_x_1135) ;  /* 0x0000000000081947 */ /* 0x002fea0003800000 */
[----:B------:R-:W1:Y:S02]  /*8900*/  SYNCS.PHASECHK.TRANS64.TRYWAIT P1, [UR6+0x2a830], R0 ;  /* 0x02a83000ff0075a7 */ /* 0x000e640008020146 */
[----:B-1----:R-:W-:Y:S05]  /*8910*/  @!P1 BRA `(.L_x_1138) ;  /* 0x000000d400809947 */ /* 0x002fea0003800000 */
.L_x_1135:
        /* <DEDUP_REMOVED lines=40> */
.L_x_1140:
[----:B------:R-:W-:Y:S01]  /*8ba0*/  ULEA UR6, UR34, UR36, 0x3 ;  /* 0x0000002422067291 */ /* 0x000fe2000f8e183f */
[----:B------:R-:W-:-:S05]  /*8bb0*/  IMAD.U32 R0, RZ, RZ, UR35 ;  /* 0x00000023ff007e24 */ /* 0x000fca000f8e00ff */
[----:B------:R-:W-:-:S04]  /*8bc0*/  SHF.L.U32 R0, R0, 0x1f, RZ ;  /* 0x0000001f00007819 */ /* 0x000fc800000006ff */
[----:B------:R0:W1:Y:S01]  /*8bd0*/  SYNCS.PHASECHK.TRANS64.TRYWAIT P1, [UR6+0x2a850], R0 ;  /* 0x02a85000ff0075a7 */ /* 0x0000620008020146 */
[----:B------:R-:W-:Y:S05]  /*8be0*/  @!P0 BRA `(.L_x_1141) ;  /* 0x0000000000048947 */ /* 0x000fea0003800000 */
[----:B------:R-:W-:Y:S01]  /*8bf0*/  BPT.TRAP 0x1 ;  /* 0x000000040000795c */ /* 0x000fe20000300000 */
.L_x_1141:
[----:B-1----:R-:W-:Y:S05]  /*8c00*/  @P1 BRA `(.L_x_1139) ;  /* 0x0000000000081947 */ /* 0x002fea0003800000 */
[----:B------:R-:W1:Y:S02]  /*8c10*/  SYNCS.PHASECHK.TRANS64.TRYWAIT P1, [UR6+0x2a850], R0 ;  /* 0x02a85000ff0075a7 */ /* 0x000e640008020146 */
[----:B-1----:R-:W-:Y:S05]  /*8c20*/  @!P1 BRA `(.L_x_1142) ;  /* 0x000000d000d49947 */ /* 0x002fea0003800000 */
.L_x_1139:
        /* <DEDUP_REMOVED lines=29> */
.L_x_1143:
[----:B0-----:R-:W-:Y:S01]  /*8e00*/  FMNMX.FTZ R0, R120, R9, !PT ;  /* 0x0000000978007209 */ /* 0x001fe20007810000 */
[----:B------:R-:W-:Y:S01]  /*8e10*/  IMAD.U32 R21, RZ, RZ, UR39 ;  /* 0x00000027ff157e24 */ /* 0x000fe2000f8e00ff */
[----:B------:R-:W-:Y:S01]  /*8e20*/  FMNMX.FTZ R6, R122, R13, !PT ;  /* 0x0000000d7a067209 */ /* 0x000fe20007810000 */
[----:B------:R-:W-:Y:S01]  /*8e30*/  ULEA UR6, UR31, UR36, 0x3 ;  /* 0x000000241f067291 */ /* 0x000fe2000f8e183f */
[----:B------:R-:W-:Y:S02]  /*8e40*/  FMNMX.FTZ R15, R121, R0, !PT ;  /* 0x00000000790f7209 */ /* 0x000fe40007810000 */
[----:B------:R-:W-:Y:S01]  /*8e50*/  FMNMX.FTZ R19, R123, R6, !PT ;  /* 0x000000067b137209 */ /* 0x000fe20007810000 */
[----:B------:R-:W-:Y:S01]  /*8e60*/  UIADD3 UR6, UR6, 0x2a840, URZ ;  /* 0x0002a84006067890 */ /* 0x000fe2000fffe03f */
[----:B------:R-:W-:Y:S02]  /*8e70*/  FMNMX.FTZ R0, R124, R15, !PT ;  /* 0x0000000f7c007209 */ /* 0x000fe40007810000 */
[----:B------:R-:W-:Y:S01]  /*8e80*/  FMNMX.FTZ R6, R126, R19, !PT ;  /* 0x000000137e067209 */ /* 0x000fe20007810000 */
[----:B------:R-:W-:Y:S01]  /*8e90*/  UPRMT UR6, UR29, 0x654, UR6 ;  /* 0x000006541d067896 */ /* 0x000fe20008000006 */
[----:B------:R-:W-:-:S02]  /*8ea0*/  FMNMX.FTZ R15, R125, R0, !PT ;  /* 0x000000007d0f7209 */ /* 0x000fc40007810000 */
[----:B------:R-:W-:Y:S02]  /*8eb0*/  FMNMX.FTZ R19, R127, R6, !PT ;  /* 0x000000067f137209 */ /* 0x000fe40007810000 */
[----:B------:R-:W-:Y:S02]  /*8ec0*/  FMNMX.FTZ R0, R128, R15, !PT ;  /* 0x0000000f80007209 */ /* 0x000fe40007810000 */
[----:B------:R-:W-:Y:S02]  /*8ed0*/  FMNMX.FTZ R6, R130, R19, !PT ;  /* 0x0000001382067209 */ /* 0x000fe40007810000 */
[----:B------:R-:W-:Y:S01]  /*8ee0*/  FMNMX.FTZ R15, R129, R0, !PT ;  /* 0x00000000810f7209 */ /* 0x000fe20007810000 */
[----:B------:R-:W-:Y:S01]  /*8ef0*/  SYNCS.ARRIVE.TRANS64.RED.A1T0 RZ, [UR6], RZ ;  /* 0x000000ffffff79a7 */ /* 0x000fe20008100406 */
        /* <DEDUP_REMOVED lines=52> */
[----:B------:R-:W-:-:S03]  /*9240*/  FMNMX.FTZ R6, R183, R6, !PT ;  /* 0x00000006b7067209 */ /* 0x000fc60007810000 */
[----:B------:R-:W0:Y:S04]  /*9250*/  SHFL.BFLY PT, R15, R10, 0x2, 0x1f ;  /* 0x0c401f000a0f7f89 */ /* 0x000e2800000e0000 */
[----:B------:R-:W1:Y:S01]  /*9260*/  SHFL.BFLY PT, R19, R6, 0x2, 0x1f ;  /* 0x0c401f0006137f89 */ /* 0x000e6200000e0000 */
[----:B0-----:R-:W-:Y:S02]  /*9270*/  FMNMX.FTZ R15, R10, R15, !PT ;  /* 0x0000000f0a0f7209 */ /* 0x001fe40007810000 */
        /* <DEDUP_REMOVED lines=9> */
[----:B------:R-:W-:Y:S01]  /*9310*/  FFMA.FTZ R141, R161, UR39, -R184 ;  /* 0x00000027a18d7c23 */ /* 0x000fe200080108b8 */
[----:B------:R-:W-:Y:S02]  /*9320*/  IMAD.U32 R161, RZ, RZ, UR39 ;  /* 0x00000027ffa17e24 */ /* 0x000fe4000f8e00ff */
[----:B------:R-:W-:Y:S01]  /*9330*/  FMUL.FTZ R18, R9, UR39 ;  /* 0x0000002709127c20 */ /* 0x000fe20008410000 */
[----:B------:R-:W-:-:S01]  /*9340*/  FADD.FTZ R9, -R12, R13 ;  /* 0x0000000d0c097221 */ /* 0x000fc20000010100 */
[----:B------:R-:W-:Y:S01]  /*9350*/  FFMA.FTZ R13, R120, UR39, -R184 ;  /* 0x00000027780d7c23 */ /* 0x000fe200080108b8 */
[----:B------:R-:W-:-:S01]  /*9360*/  FFMA.FTZ R161, R12, R161, -8 ;  /* 0xc10000000ca17423 */ /* 0x000fc200000100a1 */
[----:B------:R0:W-:Y:S01]  /*9370*/  MUFU.EX2 R6, R18 ;  /* 0x0000001200067308 */ /* 0x0001e20000000800 */
[----:B------:R-:W-:Y:S01]  /*9380*/  FMUL.FTZ R9, R9, UR39 ;  /* 0x0000002709097c20 */ /* 0x000fe20008410000 */
[----:B------:R-:W-:Y:S01]  /*9390*/  FFMA.FTZ R14, R124, UR39, -R184 ;  /* 0x000000277c0e7c23 */ /* 0x000fe200080108b8 */
[----:B------:R-:W-:-:S01]  /*93a0*/  FFMA.FTZ R122, R122, UR39, -R161 ;  /* 0x000000277a7a7c23 */ /* 0x000fc200080108a1 */
[--C-:B------:R-:W-:Y:S01]  /*93b0*/  FFMA.FTZ R123, R123, UR39, -R161.reuse ;  /* 0x000000277b7b7c23 */ /* 0x100fe200080108a1 */
[----:B------:R-:W-:-:S01]  /*93c0*/  FFMA.FTZ R126, R126, UR39, -R161 ;  /* 0x000000277e7e7c23 */ /* 0x000fc200080108a1 */
[----:B------:R-:W-:Y:S01]  /*93d0*/  FFMA.FTZ R15, R125, UR39, -R184 ;  /* 0x000000277d0f7c23 */ /* 0x000fe200080108b8 */
[----:B------:R-:W-:-:S01]  /*93e0*/  FFMA.FTZ R127, R127, UR39, -R161 ;  /* 0x000000277f7f7c23 */ /* 0x000fc200080108a1 */
[----:B------:R-:W1:Y:S01]  /*93f0*/  MUFU.EX2 R13, R13 ;  /* 0x0000000d000d7308 */ /* 0x000e620000000800 */
[----:B0-----:R-:W-:-:S01]  /*9400*/  FFMA.FTZ R18, R128, UR39, -R184 ;  /* 0x0000002780127c23 */ /* 0x001fc200080108b8 */
        /* <DEDUP_REMOVED lines=8> */
[----:B------:R-:W-:Y:S01]  /*9490*/  FFMA.FTZ R21, R133, UR39, -R184 ;  /* 0x0000002785157c23 */ /* 0x000fe200080108b8 */
[----:B------:R-:W-:-:S01]  /*94a0*/  FFMA.FTZ R135, R135, UR39, -R161 ;  /* 0x0000002787877c23 */ /* 0x000fc200080108a1 */
[--C-:B------:R-:W-:Y:S01]  /*94b0*/  FFMA.FTZ R124, R144, UR39, -R184.reuse ;  /* 0x00000027907c7c23 */ /* 0x100fe200080108b8 */
[----:B------:R-:W-:-:S01]  /*94c0*/  FFMA.FTZ R144, R164, UR39, -R184 ;  /* 0x00000027a4907c23 */ /* 0x000fc200080108b8 */
[----:B------:R-:W-:Y:S01]  /*94d0*/  FFMA.FTZ R22, R136, UR39, -R184 ;  /* 0x0000002788167c23 */ /* 0x000fe200080108b8 */
[----:B------:R-:W-:-:S01]  /*94e0*/  FFMA.FTZ R138, R138, UR39, -R161 ;  /* 0x000000278a8a7c23 */ /* 0x000fc200080108a1 */
[----:B------:R-:W0:Y:S01]  /*94f0*/  MUFU.EX2 R122, R122 ;  /* 0x0000007a007a7308 */ /* 0x000e220000000800 */
[----:B-1----:R-:W-:-:S01]  /*9500*/  FFMA.FTZ R3, R6, R3, R13 ;  /* 0x0000000306037223 */ /* 0x002fc2000001000d */
[----:B------:R-:W-:Y:S01]  /*9510*/  FFMA.FTZ R23, R137, UR39, -R184 ;  /* 0x0000002789177c23 */ /* 0x000fe200080108b8 */
[----:B------:R-:W-:-:S01]  /*9520*/  FFMA.FTZ R139, R139, UR39, -R161 ;  /* 0x000000278b8b7c23 */ /* 0x000fc200080108a1 */
[----:B------:R-:W-:Y:S01]  /*9530*/  FFMA.FTZ R120, R140, UR39, -R184 ;  /* 0x000000278c787c23 */ /* 0x000fe200080108b8 */
[----:B------:R-:W-:-:S01]  /*9540*/  FFMA.FTZ R142, R142, UR39, -R161 ;  /* 0x000000278e8e7c23 */ /* 0x000fc200080108a1 */
[--C-:B------:R-:W-:Y:S01]  /*9550*/  FFMA.FTZ R143, R143, UR39, -R161.reuse ;  /* 0x000000278f8f7c23 */ /* 0x100fe200080108a1 */
[----:B------:R-:W-:-:S01]  /*9560*/  FFMA.FTZ R146, R146, UR39, -R161 ;  /* 0x0000002792927c23 */ /* 0x000fc200080108a1 */
[----:B------:R-:W1:Y:S01]  /*9570*/  MUFU.EX2 R10, R10 ;  /* 0x0000000a000a7308 */ /* 0x000e620000000800 */
[----:B------:R-:W-:-:S01]  /*9580*/  FFMA.FTZ R125, R145, UR39, -R184 ;  /* 0x00000027917d7c23 */ /* 0x000fc200080108b8 */
[----:B------:R-:W-:Y:S01]  /*9590*/  FFMA.FTZ R147, R147, UR39, -R161 ;  /* 0x0000002793937c23 */ /* 0x000fe200080108a1 */
[----:B------:R-:W-:-:S01]  /*95a0*/  FFMA.FTZ R128, R148, UR39, -R184 ;  /* 0x0000002794807c23 */ /* 0x000fc200080108b8 */
[--C-:B------:R-:W-:Y:S01]  /*95b0*/  FFMA.FTZ R150, R150, UR39, -R161.reuse ;  /* 0x0000002796967c23 */ /* 0x100fe200080108a1 */
[----:B------:R-:W-:-:S01]  /*95c0*/  FFMA.FTZ R151, R151, UR39, -R161 ;  /* 0x0000002797977c23 */ /* 0x000fc200080108a1 */
[----:B------:R-:W-:Y:S01]  /*95d0*/  FFMA.FTZ R132, R152, UR39, -R184 ;  /* 0x0000002798847c23 */ /* 0x000fe200080108b8 */
[----:B------:R-:W-:-:S01]  /*95e0*/  FFMA.FTZ R154, R154, UR39, -R161 ;  /* 0x000000279a9a7c23 */ /* 0x000fc200080108a1 */
[----:B------:R-:W2:Y:S01]  /*95f0*/  MUFU.EX2 R123, R123 ;  /* 0x0000007b007b7308 */ /* 0x000ea20000000800 */
[----:B0-----:R-:W-:-:S01]  /*9600*/  FFMA.FTZ R2, R9, R2, R122 ;  /* 0x0000000209027223 */ /* 0x001fc2000001007a */
[----:B------:R-:W-:Y:S01]  /*9610*/  FFMA.FTZ R133, R153, UR39, -R184 ;  /* 0x0000002799857c23 */ /* 0x000fe200080108b8 */
[----:B------:R-:W-:-:S01]  /*9620*/  FFMA.FTZ R155, R155, UR39, -R161 ;  /* 0x000000279b9b7c23 */ /* 0x000fc200080108a1 */
[--C-:B------:R-:W-:Y:S01]  /*9630*/  FFMA.FTZ R148, R168, UR39, -R184.reuse ;  /* 0x00000027a8947c23 */ /* 0x100fe200080108b8 */
[----:B------:R-:W-:-:S01]  /*9640*/  FFMA.FTZ R136, R156, UR39, -R184 ;  /* 0x000000279c887c23 */ /* 0x000fc200080108b8 */
[----:B------:R-:W-:Y:S01]  /*9650*/  FFMA.FTZ R158, R158, UR39, -R161 ;  /* 0x000000279e9e7c23 */ /* 0x000fe200080108a1 */
[----:B------:R-:W-:-:S01]  /*9660*/  FFMA.FTZ R153, R173, UR39, -R184 ;  /* 0x00000027ad997c23 */ /* 0x000fc200080108b8 */
[----:B------:R-:W0:Y:S01]  /*9670*/  MUFU.EX2 R14, R14 ;  /* 0x0000000e000e7308 */ /* 0x000e220000000800 */
        /* <DEDUP_REMOVED lines=8> */
[----:B--2---:R-:W-:-:S01]  /*9700*/  FADD.FTZ R169, R123, R2 ;  /* 0x000000027ba97221 */ /* 0x004fc20000010000 */
[----:B------:R-:W-:Y:S01]  /*9710*/  FFMA.FTZ R167, R167, UR39, -R161 ;  /* 0x00000027a7a77c23 */ /* 0x000fe200080108a1 */
[----:B------:R-:W-:-:S01]  /*9720*/  FFMA.FTZ R152, R172, UR39, -R184 ;  /* 0x00000027ac987c23 */ /* 0x000fc200080108b8 */
[--C-:B------:R-:W-:Y:S01]  /*9730*/  FFMA.FTZ R174, R174, UR39, -R161.reuse ;  /* 0x00000027aeae7c23 */ /* 0x100fe200080108a1 */
[----:B------:R-:W-:-:S01]  /*9740*/  FFMA.FTZ R175, R175, UR39, -R161 ;  /* 0x00000027afaf7c23 */ /* 0x000fc200080108a1 */
[--C-:B------:R-:W-:Y:S01]  /*9750*/  FFMA.FTZ R156, R176, UR39, -R184.reuse ;  /* 0x00000027b09c7c23 */ /* 0x100fe200080108b8 */
[----:B------:R-:W-:-:S01]  /*9760*/  FFMA.FTZ R157, R177, UR39, -R184 ;  /* 0x00000027b19d7c23 */ /* 0x000fc200080108b8 */
[----:B------:R-:W2:Y:S01]  /*9770*/  MUFU.EX2 R15, R15 ;  /* 0x0000000f000f7308 */ /* 0x000ea20000000800 */
[----:B0-----:R-:W-:-:S01]  /*9780*/  FADD.FTZ R2, R14, R3 ;  /* 0x000000030e027221 */ /* 0x001fc20000010000 */
[----:B------:R-:W-:Y:S01]  /*9790*/  FFMA.FTZ R179, R179, UR39, -R161 ;  /* 0x00000027b3b37c23 */ /* 0x000fe200080108a1 */
[----:B------:R-:W-:-:S01]  /*97a0*/  FFMA.FTZ R160, R180, UR39, -R184 ;  /* 0x00000027b4a07c23 */ /* 0x000fc200080108b8 */
[----:B------:R-:W-:Y:S01]  /*97b0*/  FFMA.FTZ R182, R182, UR39, -R161 ;  /* 0x00000027b6b67c23 */ /* 0x000fe200080108a1 */
[----:B------:R-:W-:-:S03]  /*97c0*/  FFMA.FTZ R165, R181, UR39, -R184 ;  /* 0x00000027b5a57c23 */ /* 0x000fc600080108b8 */
        /* <DEDUP_REMOVED lines=21> */
[----:B--2---:R-:W-:-:S01]  /*9920*/  FADD.FTZ R169, R135, R164 ;  /* 0x000000a487a97221 */ /* 0x004fc20000010000 */
[----:B------:R-:W-:-:S06]  /*9930*/  FFMA.FTZ R164, R166, UR39, -R161 ;  /* 0x00000027a6a47c23 */ /* 0x000fcc00080108a1 */
        /* <DEDUP_REMOVED lines=15> */
[----:B-1----:R-:W-:-:S01]  /*9a30*/  FADD.FTZ R169, R143, R166 ;  /* 0x000000a68fa97221 */ /* 0x002fc20000010000 */
[----:B------:R-:W-:-:S06]  /*9a40*/  FFMA.FTZ R166, R170, UR39, -R161 ;  /* 0x00000027aaa67c23 */ /* 0x000fcc00080108a1 */
[----:B------:R-:W1:Y:S01]  /*9a50*/  MUFU.EX2 R125, R125 ;  /* 0x0000007d007d7308 */ /* 0x000e620000000800 */
[----:B--2---:R-:W-:-:S07]  /*9a60*/  FADD.FTZ R2, R124, R3 ;  /* 0x000000037c027221 */ /* 0x004fce0000010000 */
[----:B------:R-:W2:Y:S01]  /*9a70*/  MUFU.EX2 R147, R147 ;  /* 0x0000009300937308 */ /* 0x000ea20000000800 */
[----:B0-----:R-:W-:-:S01]  /*9a80*/  FADD.FTZ R168, R146, R169 ;  /* 0x000000a992a87221 */ /* 0x001fc20000010000 */
[----:B------:R-:W-:-:S06]  /*9a90*/  FFMA.FTZ R169, R171, UR39, -R161 ;  /* 0x00000027aba97c23 */ /* 0x000fcc00080108a1 */
        /* <DEDUP_REMOVED lines=28> */
[--C-:B------:R-:W-:Y:S01]  /*9c60*/  FFMA.FTZ R168, R178, UR39, -R161.reuse ;  /* 0x00000027b2a87c23 */ /* 0x100fe200080108a1 */
[----:B------:R-:W-:-:S05]  /*9c70*/  FFMA.FTZ R161, R183, UR39, -R161 ;  /* 0x00000027b7a17c23 */ /* 0x000fca00080108a1 */
        /* <DEDUP_REMOVED lines=48> */
.L_x_1144:
        /* <DEDUP_REMOVED lines=139> */
.L_x_1134:
[----:B------:R-:W-:-:S13]  /*a830*/  ISETP.GE.AND P1, PT, R11, UR38, PT ;  /* 0x000000260b007c0c */ /* 0x000fda000bf26270 */
[----:B------:R-:W-:Y:S05]  /*a840*/  @!P1 BRA `(.L_x_1146) ;  /* 0x0000003000609947 */ /* 0x000fea0003800000 */
[C---:B------:R-:W-:Y:S01]  /*a850*/  VIADD R6, R17.reuse, 0x8 ;  /* 0x0000000811067836 */ /* 0x040fe20000000000 */
[----:B------:R-:W-:Y:S01]  /*a860*/  IADD3 R17, -R17, 0xb, RZ ;  /* 0x0000000b11117810 */ /* 0x000fe20007ffe1ff */
[----:B------:R-:W-:Y:S01]  /*a870*/  IMAD.MOV.U32 R10, RZ, RZ, R12 ;  /* 0x000000ffff0a7224 */ /* 0x000fe200078e000c */
[----:B------:R-:W-:Y:S01]  /*a880*/  UMOV UR50, UR30 ;  /* 0x0000001e00327c82 */ /* 0x000fe20008000000 */
[----:B------:R-:W-:Y:S01]  /*a890*/  IMAD.MOV.U32 R9, RZ, RZ, R0 ;  /* 0x000000ffff097224 */ /* 0x000fe200078e0000 */
[----:B------:R-:W-:Y:S01]  /*a8a0*/  UMOV UR49, UR31 ;  /* 0x0000001f00317c82 */ /* 0x000fe20008000000 */
[----:B------:R-:W-:Y:S01]  /*a8b0*/  ULDC UR33, c[0x0][0x9e4] ;  /* 0x0002790000217ab9 */ /* 0x000fe20000000800 */
[----:B------:R-:W-:Y:S01]  /*a8c0*/  ULDC UR35, c[0x0][0x288] ;  /* 0x0000a20000237ab9 */ /* 0x000fe20000000800 */
[----:B------:R-:W-:Y:S01]  /*a8d0*/  ULDC UR48, c[0x0][0x2f0] ;  /* 0x0000bc0000307ab9 */ /* 0x000fe20000000800 */
[----:B------:R-:W-:-:S05]  /*a8e0*/  ULDC UR34, c[0x0][0x9e0] ;  /* 0x0002780000227ab9 */ /* 0x000fca0000000800 */
.L_x_1165:
[----:B------:R-:W-:Y:S01]  /*a8f0*/  UIADD3 UR31, UR49, 0x1, URZ ;  /* 0x00000001311f7890 */ /* 0x000fe2000fffe03f */
[----:B------:R-:W-:-:S03]  /*a900*/  ISETP.NE.AND P2, PT, RZ, UR37, PT ;  /* 0x00000025ff007c0c */ /* 0x000fc6000bf45270 */
[----:B------:R-:W-:-:S04]  /*a910*/  UISETP.NE.AND UP0, UPT, UR31, 0x2, UPT ;  /* 0x000000021f00788c */ /* 0x000fc8000bf05270 */
[----:B------:R-:W-:Y:S02]  /*a920*/  USEL UR30, URZ, 0x1, UP0 ;  /* 0x000000013f1e7887 */ /* 0x000fe40008000000 */
[----:B------:R-:W-:Y:S02]  /*a930*/  USEL UR31, UR31, URZ, UP0 ;  /* 0x0000003f1f1f7287 */ /* 0x000fe40008000000 */
[----:B------:R-:W-:Y:S02]  /*a940*/  ULOP3.LUT UR30, UR50, UR30, URZ, 0x3c, !UPT ;  /* 0x0000001e321e7292 */ /* 0x000fe4000f8e3c3f */
[----:B------:R-:W-:Y:S10]  /*a950*/  @P2 BRA `(.L_x_1147) ;  /* 0x00000000002c2947 */ /* 0x000ff40003800000 */
[----:B------:R-:W-:Y:S05]  /*a960*/  @!P0 BRA `(.L_x_1148) ;  /* 0x0000000000048947 */ /* 0x000fea0003800000 */
[----:B------:R-:W-:Y:S01]  /*a970*/  BPT.TRAP 0x1 ;  /* 0x000000040000795c */ /* 0x000fe20000300000 */
.L_x_1148:
[----:B------:R-:W-:Y:S01]  /*a980*/  ULEA UR6, UR31, UR36, 0x3 ;  /* 0x000000241f067291 */ /* 0x000fe2000f8e183f */
[----:B------:R-:W-:-:S05]  /*a990*/  IMAD.U32 R0, RZ, RZ, UR30 ;  /* 0x0000001eff007e24 */ /* 0x000fca000f8e00ff */
[----:B------:R-:W-:-:S04]  /*a9a0*/  SHF.L.U32 R0, R0, 0x1f, RZ ;  /* 0x0000001f00007819 */ /* 0x000fc800000006ff */
[----:B------:R0:W1:Y:S01]  /*a9b0*/  SYNCS.PHASECHK.TRANS64.TRYWAIT P1, [UR6+0x2a830], R0 ;  /* 0x02a83000ff0075a7 */ /* 0x0000620008020146 */
[----:B------:R-:W-:Y:S05]  /*a9c0*/  @!P0 BRA `(.L_x_1149) ;  /* 0x0000000000048947 */ /* 0x000fea0003800000 */
[----:B------:R-:W-:Y:S01]  /*a9d0*/  BPT.TRAP 0x1 ;  /* 0x000000040000795c */ /* 0x000fe20000300000 */
.L_x_1149:
[----:B-1----:R-:W-:Y:S05]  /*a9e0*/  @P1 BRA `(.L_x_1147) ;  /* 0x0000000000081947 */ /* 0x002fea0003800000 */
[----:B------:R-:W1:Y:S02]  /*a9f0*/  SYNCS.PHASECHK.TRANS64.TRYWAIT P1, [UR6+0x2a830], R0 ;  /* 0x02a83000ff0075a7 */ /* 0x000e640008020146 */
[----:B-1----:R-:W-:Y:S05]  /*aa00*/  @!P1 BRA `(.L_x_1150) ;  /* 0x000000b400749947 */ /* 0x002fea0003800000 */
.L_x_1147:
[----:B------:R2:W-:Y:S01]  /*aa10*/  BAR.SYNC.DEFER_BLOCKING R6, 0x100 ;  /* 0x000400060000751d */ /* 0x0005e20000010000 */
[----:B------:R-:W-:Y:S01]  /*aa20*/  R2UR UR24, R4 ;  /* 0x00000000041872ca */ /* 0x000fe200000e0000 */
[----:B------:R-:W-:Y:S01]  /*aa30*/  UIMAD UR26, UR31, 0x600, UR28 ;  /* 0x000006001f1a78a4 */ /* 0x000fe2000f8e021c */
[----:B------:R-:W-:-:S03]  /*aa40*/  R2UR UR25, R5 ;  /* 0x00000000051972ca */ /* 0x000fc600000e0000 */
[----:B------:R-:W-:Y:S01]  /*aa50*/  UMOV UR27, 0x80000020 ;  /* 0x80000020001b7882 */ /* 0x000fe20000000000 */
[----:B------:R-:W-:Y:S01]  /*aa60*/  UIADD3 UR6, UR26, 0x2, URZ ;  /* 0x000000021a067890 */ /* 0x000fe2000fffe03f */
        /* <DEDUP_REMOVED lines=27> */
[----:B--2---:R-:W-:Y:S05]  /*ac20*/  @P2 BRA `(.L_x_1151) ;  /* 0x00000000002c2947 */ /* 0x004fea0003800000 */
[----:B------:R-:W-:Y:S05]  /*ac30*/  @!P0 BRA `(.L_x_1152) ;  /* 0x0000000000048947 */ /* 0x000fea0003800000 */
[----:B------:R-:W-:Y:S01]  /*ac40*/  BPT.TRAP 0x1 ;  /* 0x000000040000795c */ /* 0x000fe20000300000 */
.L_x_1152:
[----:B------:R-:W-:Y:S01]  /*ac50*/  ULEA UR6, UR49, UR36, 0x3 ;  /* 0x0000002431067291 */ /* 0x000fe2000f8e183f */
[----:B01----:R-:W-:-:S05]  /*ac60*/  IMAD.U32 R0, RZ, RZ, UR50 ;  /* 0x00000032ff007e24 */ /* 0x003fca000f8e00ff */
[----:B------:R-:W-:-:S04]  /*ac70*/  SHF.L.U32 R0, R0, 0x1f, RZ ;  /* 0x0000001f00007819 */ /* 0x000fc800000006ff */
[----:B------:R0:W1:Y:S01]  /*ac80*/  SYNCS.PHASECHK.TRANS64.TRYWAIT P1, [UR6+0x2a850], R0 ;  /* 0x02a85000ff0075a7 */ /* 0x0000620008020146 */
[----:B------:R-:W-:Y:S05]  /*ac90*/  @!P0 BRA `(.L_x_1153) ;  /* 0x0000000000048947 */ /* 0x000fea0003800000 */
[----:B------:R-:W-:Y:S01]  /*aca0*/  BPT.TRAP 0x1 ;  /* 0x000000040000795c */ /* 0x000fe20000300000 */
.L_x_1153:
[----:B-1----:R-:W-:Y:S05]  /*acb0*/  @P1 BRA `(.L_x_1151) ;  /* 0x0000000000081947 */ /* 0x002fea0003800000 */
[----:B------:R-:W1:Y:S02]  /*acc0*/  SYNCS.PHASECHK.TRANS64.TRYWAIT P1, [UR6+0x2a850], R0 ;  /* 0x02a85000ff0075a7 */ /* 0x000e640008020146 */
[----:B-1----:R-:W-:Y:S05]  /*acd0*/  @!P1 BRA `(.L_x_1154) ;  /* 0x000000b000d89947 */ /* 0x002fea0003800000 */
.L_x_1151:
        /* <DEDUP_REMOVED lines=28> */
.L_x_1155:
[----:B------:R-:W-:Y:S01]  /*aea0*/  UISETP.NE.AND UP1, UPT, UR45, URZ, UPT ;  /* 0x0000003f2d00728c */ /* 0x000fe2000bf25270 */
[----:B------:R-:W-:Y:S01]  /*aeb0*/  IMAD.MOV.U32 R12, RZ, RZ, R8 ;  /* 0x000000ffff0c7224 */ /* 0x000fe200078e0008 */
[----:B------:R-:W-:Y:S02]  /*aec0*/  UISETP.NE.AND UP0, UPT, UR44, URZ, UPT ;  /* 0x0000003f2c00728c */ /* 0x000fe4000bf05270 */
[----:B------:R-:W-:Y:S02]  /*aed0*/  ULEA UR6, UR31, UR36, 0x3 ;  /* 0x000000241f067291 */ /* 0x000fe4000f8e183f */
[----:B------:R-:W-:Y:S02]  /*aee0*/  PLOP3.LUT P1, PT, PT, PT, UP1, 0x80, 0x0 ;  /* 0x000000000000781c */ /* 0x000fe40003f2f018 */
[----:B------:R-:W-:Y:S01]  /*aef0*/  PLOP3.LUT P2, PT, PT, PT, UP1, 0x80, 0x0 ;  /* 0x000000000000781c */ /* 0x000fe20003f4f018 */
[----:B------:R-:W-:Y:S02]  /*af00*/  UIADD3 UR6, UR6, 0x2a840, URZ ;  /* 0x0002a84006067890 */ /* 0x000fe4000fffe03f */
[----:B------:R-:W-:-:S02]  /*af10*/  @UP1 ULDC UR7, c[0x0][0x44c] ;  /* 0x0001130000071ab9 */ /* 0x000fc40000000800 */
[----:B------:R-:W-:-:S06]  /*af20*/  UPRMT UR6, UR29, 0x654, UR6 ;  /* 0x000006541d067896 */ /* 0x000fcc0008000006 */
[----:B01----:R-:W-:Y:S01]  /*af30*/  @P1 IMAD.HI.U32 R0, R8, UR7, RZ ;  /* 0x0000000708001c27 */ /* 0x003fe2000f8e00ff */
[----:B------:R-:W-:Y:S01]  /*af40*/  @UP1 ULDC UR7, c[0x0][0x450] ;  /* 0x0001140000071ab9 */ /* 0x000fe20000000800 */
[----:B------:R-:W-:Y:S01]  /*af50*/  PLOP3.LUT P1, PT, PT, PT, UP0, 0x40, 0x0 ;  /* 0x000000000000781c */ /* 0x000fe20003f2e808 */
[----:B------:R-:W-:Y:S02]  /*af60*/  SYNCS.ARRIVE.TRANS64.RED.A1T0 RZ, [UR6], RZ ;  /* 0x000000ffffff79a7 */ /* 0x000fe40008100406 */
[----:B------:R-:W-:Y:S01]  /*af70*/  @P2 SHF.R.U32.HI R12, RZ, UR7, R0 ;  /* 0x00000007ff0c2c19 */ /* 0x000fe20008011600 */
[----:B------:R-:W-:-:S04]  /*af80*/  IMAD.SHL.U32 R0, R11, 0x80, RZ ;  /* 0x000000800b007824 */ /* 0x000fc800078e00ff */
[----:B------:R-:W0:Y:S01]  /*af90*/  SHFL.IDX PT, R15, R12, RZ, 0x1c1f ;  /* 0x001c1fff0c0f7589 */ /* 0x000e2200000e0000 */
[----:B------:R-:W-:-:S05]  /*afa0*/  IADD3 R14, -R0, 0x1, RZ ;  /* 0x00000001000e7810 */ /* 0x000fca0007ffe1ff */
[----:B------:R-:W-:-:S04]  /*afb0*/  IMAD R13, R7, -0x2, R14 ;  /* 0xfffffffe070d7824 */ /* 0x000fc800078e020e */
[----:B------:R-:W-:-:S04]  /*afc0*/  IMAD R13, R16, UR48, R13 ;  /* 0x00000030100d7c24 */ /* 0x000fc8000f8e020d */
[----:B------:R-:W-:-:S04]  /*afd0*/  VIADD R13, R13, -UR35 ;  /* 0x800000230d0d7c36 */ /* 0x000fc80008000000 */
[C---:B------:R-:W-:Y:S02]  /*afe0*/  VIADD R22, R13.reuse, UR34 ;  /* 0x000000220d167c36 */ /* 0x040fe40008000000 */
[----:B------:R-:W-:Y:S02]  /*aff0*/  VIADD R184, R13, UR32 ;  /* 0x000000200db87c36 */ /* 0x000fe40008000000 */
[--C-:B0-----:R-:W-:Y:S02]  /*b000*/  IMAD.IADD R14, R22, 0x1, R15.reuse ;  /* 0x00000001160e7824 */ /* 0x101fe400078e020f */
[----:B------:R-:W-:Y:S01]  /*b010*/  IMAD.IADD R18, R184, 0x1, R15 ;  /* 0x00000001b8127824 */ /* 0x000fe200078e020f */
[----:B------:R-:W-:Y:S06]  /*b020*/  @P1 BRA `(.L_x_1156) ;  /* 0x00000000005c1947 */ /* 0x000fec0003800000 */
[----:B------:R-:W-:Y:S01]  /*b030*/  IMAD R13, R16, UR48, R15 ;  /* 0x00000030100d7c24 */ /* 0x000fe2000f8e020f */
[----:B------:R-:W-:Y:S03]  /*b040*/  BSSY B0, `(.L_x_1157) ;  /* 0x0000011000007945 */ /* 0x000fe60003800000 */
[----:B------:R-:W-:-:S05]  /*b050*/  VIADD R13, R13, -UR35 ;  /* 0x800000230d0d7c36 */ /* 0x000fca0008000000 */
        /* <DEDUP_REMOVED lines=10> */
.L_x_1158:
[----:B------:R-:W-:-:S05]  /*b100*/  IMAD.U32 R15, RZ, RZ, UR33 ;  /* 0x00000021ff0f7e24 */ /* 0x000fca000f8e00ff */
[----:B------:R-:W-:-:S13]  /*b110*/  ISETP.NE.AND P1, PT, R15, 0x1, PT ;  /* 0x000000010f00780c */ /* 0x000fda0003f25270 */
[----:B------:R-:W0:Y:S02]  /*b120*/  @P1 LDC.64 R20, c[0x0][0x9e8] ;  /* 0x00027a00ff141b82 */ /* 0x000e240000000a00 */
[----:B0-----:R-:W-:-:S05]  /*b130*/  @P1 IMAD.HI.U32 R20, R13, R20, RZ ;  /* 0x000000140d141227 */ /* 0x001fca00078e00ff */
[----:B------:R-:W-:-:S07]  /*b140*/  @P1 SHF.R.U32.HI R13, RZ, R21, R20 ;  /* 0x00000015ff0d1219 */ /* 0x000fce0000011614 */
.L_x_1159:
[----:B------:R-:W-:Y:S05]  /*b150*/  BSYNC B0 ;  /* 0x0000000000007941 */ /* 0x000fea0003800000 */
.L_x_1157:
[----:B------:R-:W-:-:S04]  /*b160*/  IMAD R20, R13, R15, -R0 ;  /* 0x0000000f0d147224 */ /* 0x000fc800078e0a00 */
[----:B------:R-:W-:-:S05]  /*b170*/  IMAD R13, R7, -0x2, R20 ;  /* 0xfffffffe070d7824 */ /* 0x000fca00078e0214 */
[----:B------:R-:W-:Y:S02]  /*b180*/  VIADDMNMX R14, R13, R15, R14, PT ;  /* 0x0000000f0d0e7246 */ /* 0x000fe4000380010e */
[----:B------:R-:W-:-:S07]  /*b190*/  VIMNMX R18, R18, R13, !PT ;  /* 0x0000000d12127248 */ /* 0x000fce0007fe0100 */
.L_x_1156:
        /* <DEDUP_REMOVED lines=116> */
.L_x_1162:
[----:B------:R-:W-:-:S05]  /*b8e0*/  IMAD.U32 R14, RZ, RZ, UR33 ;  /* 0x00000021ff0e7e24 */ /* 0x000fca000f8e00ff */
[----:B------:R-:W-:-:S13]  /*b8f0*/  ISETP.NE.AND P2, PT, R14, 0x1, PT ;  /* 0x000000010e00780c */ /* 0x000fda0003f45270 */
[----:B------:R-:W0:Y:S02]  /*b900*/  @P2 LDC.64 R190, c[0x0][0x9e8] ;  /* 0x00027a00ffbe2b82 */ /* 0x000e240000000a00 */
[----:B0-----:R-:W-:-:S05]  /*b910*/  @P2 IMAD.HI.U32 R12, R193, R190, RZ ;  /* 0x000000bec10c2227 */ /* 0x001fca00078e00ff */
[----:B------:R-:W-:-:S07]  /*b920*/  @P2 SHF.R.U32.HI R193, RZ, R191, R12 ;  /* 0x000000bfffc12219 */ /* 0x000fce000001160c */
.L_x_1163:
[----:B------:R-:W-:Y:S05]  /*b930*/  BSYNC B0 ;  /* 0x0000000000007941 */ /* 0x000fea0003800000 */
.L_x_1161:
[----:B------:R-:W-:-:S04]  /*b940*/  IMAD R0, R193, R14, -R0 ;  /* 0x0000000ec1007224 */ /* 0x000fc800078e0a00 */
[----:B------:R-:W-:-:S05]  /*b950*/  IMAD R0, R7, -0x2, R0 ;  /* 0xfffffffe07007824 */ /* 0x000fca00078e0200 */
[----:B------:R-:W-:Y:S02]  /*b960*/  VIADDMNMX R129, R0, R14, R129, PT ;  /* 0x0000000e00817246 */ /* 0x000fe40003800181 */
[----:B------:R-:W-:-:S07]  /*b970*/  VIMNMX R132, R132, R0, !PT ;  /* 0x0000000084847248 */ /* 0x000fce0007fe0100 */
.L_x_1160:
        /* <DEDUP_REMOVED lines=265> */
[----:B------:R-:W3:Y:S01]  /*ca10*/  MUFU.EX2 R123, R123 ;  /* 0x0000007b007b7308 */ /* 0x000ee20000000800 */
        /* <DEDUP_REMOVED lines=8> */
[----:B---3--:R-:W-:-:S01]  /*caa0*/  FADD.FTZ R159, R123, R172 ;  /* 0x000000ac7b9f7221 */ /* 0x008fc20000010000 */
[----:B------:R-:W-:-:S04]  /*cab0*/  FADD.FTZ R3, R19, R2 ;  /* 0x0000000213037221 */ /* 0x000fc80000010000 */
[----:B------:R-:W-:Y:S02]  /*cac0*/  FADD.FTZ R2, R20, R3 ;  /* 0x0000000314027221 */ /* 0x000fe40000010000 */
[----:B------:R-:W3:Y:S01]  /*cad0*/  MUFU.EX2 R130, R130 ;  /* 0x0000008200827308 */ /* 0x000ee20000000800 */
[----:B-1----:R-:W-:-:S01]  /*cae0*/  FADD.FTZ R172, R126, R159 ;  /* 0x0000009f7eac7221 */ /* 0x002fc20000010000 */
[--C-:B------:R-:W-:Y:S01]  /*caf0*/  FFMA.FTZ R159, R162, UR39, -R164.reuse ;  /* 0x00000027a29f7c23 */ /* 0x100fe200080108a4 */
[----:B------:R-:W-:-:S01]  /*cb00*/  FFMA.FTZ R162, R163, UR39, -R164 ;  /* 0x00000027a3a27c23 */ /* 0x000fc200080108a4 */
[----:B------:R-:W-:-:S04]  /*cb10*/  FADD.FTZ R3, R21, R2 ;  /* 0x0000000215037221 */ /* 0x000fc80000010000 */
[----:B------:R-:W1:Y:S01]  /*cb20*/  MUFU.EX2 R131, R131 ;  /* 0x0000008300837308 */ /* 0x000e620000000800 */
[----:B------:R-:W-:-:S04]  /*cb30*/  FADD.FTZ R2, R22, R3 ;  /* 0x0000000316027221 */ /* 0x000fc80000010000 */
[----:B------:R-:W-:-:S03]  /*cb40*/  FADD.FTZ R3, R23, R2 ;  /* 0x0000000217037221 */ /* 0x000fc60000010000 */
[----:B------:R-:W4:Y:S01]  /*cb50*/  MUFU.EX2 R134, R134 ;  /* 0x0000008600867308 */ /* 0x000f220000000800 */
[----:B------:R-:W-:-:S04]  /*cb60*/  FADD.FTZ R2, R120, R3 ;  /* 0x0000000378027221 */ /* 0x000fc80000010000 */
[----:B------:R-:W-:-:S03]  /*cb70*/  FADD.FTZ R3, R121, R2 ;  /* 0x0000000279037221 */ /* 0x000fc60000010000 */
[----:B------:R-:W5:Y:S01]  /*cb80*/  MUFU.EX2 R135, R135 ;  /* 0x0000008700877308 */ /* 0x000f620000000800 */
[----:B------:R-:W-:-:S07]  /*cb90*/  FADD.FTZ R3, R122, R3 ;  /* 0x000000037a037221 */ /* 0x000fce0000010000 */
[----:B------:R0:W-:Y:S08]  /*cba0*/  MUFU.EX2 R10, R169 ;  /* 0x000000a9000a7308 */ /* 0x0001f00000000800 */
[----:B------:R-:W2:Y:S01]  /*cbb0*/  MUFU.EX2 R138, R138 ;  /* 0x0000008a008a7308 */ /* 0x000ea20000000800 */
[----:B0-----:R-:W-:-:S04]  /*cbc0*/  FADD.FTZ R169, R127, R172 ;  /* 0x000000ac7fa97221 */ /* 0x001fc80000010000 */
[----:B---3--:R-:W-:-:S03]  /*cbd0*/  FADD.FTZ R172, R130, R169 ;  /* 0x000000a982ac7221 */ /* 0x008fc60000010000 */
[----:B------:R-:W0:Y:S01]  /*cbe0*/  MUFU.EX2 R139, R139 ;  /* 0x0000008b008b7308 */ /* 0x000e220000000800 */
[----:B-1----:R-:W-:-:S04]  /*cbf0*/  FADD.FTZ R163, R131, R172 ;  /* 0x000000ac83a37221 */ /* 0x002fc80000010000 */
[----:B----4-:R-:W-:Y:S01]  /*cc00*/  FADD.FTZ R172, R134, R163 ;  /* 0x000000a386ac7221 */ /* 0x010fe20000010000 */
[----:B------:R-:W-:-:S01]  /*cc10*/  FFMA.FTZ R163, R166, UR39, -R164 ;  /* 0x00000027a6a37c23 */ /* 0x000fc200080108a4 */
[----:B------:R-:W-:Y:S01]  /*cc20*/  FFMA.FTZ R166, R167, UR39, -R164 ;  /* 0x00000027a7a67c23 */ /* 0x000fe200080108a4 */
[----:B------:R-:W1:Y:S01]  /*cc30*/  MUFU.EX2 R142, R142 ;  /* 0x0000008e008e7308 */ /* 0x000e620000000800 */
[----:B-----5:R-:W-:-:S04]  /*cc40*/  FADD.FTZ R169, R135, R172 ;  /* 0x000000ac87a97221 */ /* 0x020fc80000010000 */
[----:B--2---:R-:W-:-:S03]  /*cc50*/  FADD.FTZ R172, R138, R169 ;  /* 0x000000a98aac7221 */ /* 0x004fc60000010000 */
        /* <DEDUP_REMOVED lines=76> */
.L_x_1164:
        /* <DEDUP_REMOVED lines=139> */
.L_x_1146:
[----:B------:R-:W-:Y:S06]  /*d9d0*/  BAR.ARV 0x8, 0x180 ;  /* 0x0206000000007b1d */ /* 0x000fec0000002000 */
[----:B------:R-:W-:Y:S05]  /*d9e0*/  @!P0 BRA `(.L_x_1166) ;  /* 0x0000000000048947 */ /* 0x000fea0003800000 */
[----:B------:R-:W-:Y:S01]  /*d9f0*/  BPT.TRAP 0x1 ;  /* 0x000000040000795c */ /* 0x000fe20000300000 */
.L_x_1166:
[----:B------:R-:W-:Y:S01]  /*da00*/  ULEA UR9, UR31, UR36, 0x3 ;  /* 0x000000241f097291 */ /* 0x000fe2000f8e183f */
[----:B------:R-:W-:-:S05]  /*da10*/  IMAD.U32 R4, RZ, RZ, UR30 ;  /* 0x0000001eff047e24 */ /* 0x000fca000f8e00ff */
[----:B------:R-:W-:-:S04]  /*da20*/  SHF.L.U32 R4, R4, 0x1f, RZ ;  /* 0x0000001f04047819 */ /* 0x000fc800000006ff */
[----:B------:R0:W1:Y:S01]  /*da30*/  SYNCS.PHASECHK.TRANS64.TRYWAIT P1, [UR9+0x2a850], R4 ;  /* 0x02a85004ff0075a7 */ /* 0x0000620008020149 */
[----:B------:R-:W-:Y:S05]  /*da40*/  @!P0 BRA `(.L_x_1167) ;  /* 0x0000000000048947 */ /* 0x000fea0003800000 */
[----:B------:R-:W-:Y:S01]  /*da50*/  BPT.TRAP 0x1 ;  /* 0x000000040000795c */ /* 0x000fe20000300000 */
.L_x_1167:
[----:B-1----:R-:W-:Y:S05]  /*da60*/  @P1 BRA `(.L_x_1168) ;  /* 0x0000000000081947 */ /* 0x002fea0003800000 */
[----:B------:R-:W1:Y:S02]  /*da70*/  SYNCS.PHASECHK.TRANS64.TRYWAIT P1, [UR9+0x2a850], R4 ;  /* 0x02a85004ff0075a7 */ /* 0x000e640008020149 */
[----:B-1----:R-:W-:Y:S05]  /*da80*/  @!P1 BRA `(.L_x_1169) ;  /* 0x0000008400849947 */ /* 0x002fea0003800000 */
.L_x_1168:
[----:B------:R-:W-:Y:S01]  /*da90*/  UIADD3 UR36, UR36, 0x400, URZ ;  /* 0x0000040024247890 */ /* 0x000fe2000fffe03f */
[----:B------:R-:W-:Y:S01]  /*daa0*/  WARPGROUP.ARRIVE ;  /* 0x00000000000079c5 */ /* 0x000fe20000000000 */
[----:B------:R-:W-:Y:S01]  /*dab0*/  UMOV UR7, 0x40000040 ;  /* 0x4000004000077882 */ /* 0x000fe20000000000 */
[----:B------:R-:W-:Y:S01]  /*dac0*/  ULDC.64 UR10, c[0x0][0x9a0] ;  /* 0x00026800000a7ab9 */ /* 0x000fe20000000a00 */
[----:B------:R-:W-:Y:S01]  /*dad0*/  USHF.R.U32.HI UR36, URZ, 0x4, UR36 ;  /* 0x000000043f247899 */ /* 0x000fe20008011624 */
[----:B------:R-:W-:Y:S01]  /*dae0*/  IMAD.MOV.U32 R6, RZ, RZ, 0x3f800000 ;  /* 0x3f800000ff067424 */ /* 0x000fe200078e00ff */
[----:B------:R-:W-:Y:S02]  /*daf0*/  UISETP.NE.U32.AND UP0, UPT, UR10, URZ, UPT ;  /* 0x0000003f0a00728c */ /* 0x000fe4000bf05070 */
[----:B------:R-:W-:Y:S02]  /*db00*/  ULOP3.LUT UR36, UR36, 0x3fff, URZ, 0xc0, !UPT ;  /* 0x00003fff24247892 */ /* 0x000fe4000f8ec03f */
[----:B------:R-:W-:-:S02]  /*db10*/  UISETP.NE.AND.EX UP0, UPT, UR11, URZ, UPT, UP0 ;  /* 0x0000003f0b00728c */ /* 0x000fc4000bf05300 */
[----:B------:R-:W-:-:S04]  /*db20*/  ULOP3.LUT UR8, UR36, 0x10000, URZ, 0xfc, !UPT ;  /* 0x0001000024087892 */ /* 0x000fc8000f8efc3f */
[----:B------:R-:W-:Y:S01]  /*db30*/  UIMAD UR8, UR31, 0x600, UR8 ;  /* 0x000006001f0878a4 */ /* 0x000fe2000f8e0208 */
[----:B------:R-:W-:-:S03]  /*db40*/  PLOP3.LUT P1, PT, PT, PT, UP0, 0x80, 0x0 ;  /* 0x000000000000781c */ /* 0x000fc60003f2f008 */
[----:B------:R-:W-:Y:S01]  /*db50*/  UIADD3 UR4, UR8, 0x2, URZ ;  /* 0x0000000208047890 */ /* 0x000fe2000fffe03f */
[----:B------:R-:W-:Y:S02]  /*db60*/  @UP0 ULDC.64 UR12, c[0x0][0x9c8] ;  /* 0x00027200000c0ab9 */ /* 0x000fe40000000a00 */
[----:B------:R-:W-:-:S06]  /*db70*/  UMOV UR6, UR8 ;  /* 0x0000000800067c82 */ /* 0x000fcc0008000000 */
[----:B------:R-:W-:Y:S01]  /*db80*/  QGMMA.64x192x32.F32.E4M3.E4M3 R24, R196, gdesc[UR4], R24, gsb0 ;  /* 0x02e00004c4187df3 */ /* 0x000fe20008000818 */
[----:B------:R-:W-:Y:S01]  /*db90*/  UMOV UR7, 0x40000040 ;  /* 0x4000004000077882 */ /* 0x000fe20000000000 */
[----:B------:R-:W-:Y:S01]  /*dba0*/  UMOV UR6, UR4 ;  /* 0x0000000400067c82 */ /* 0x000fe20008000000 */
        /* <DEDUP_REMOVED lines=65> */
.L_x_1170:
        /* <DEDUP_REMOVED lines=14> */
[----:B------:R-:W-:Y:S01]  /*e0a0*/  FMUL.FTZ R52, R65, R5 ;  /* 0x0000000541347220 */ /* 0x000fe20000410000 */
        /* <DEDUP_REMOVED lines=84> */
[----:B------:R-:W-:-:S08]  /*e5f0*/  FMUL.FTZ R115, R115, R9 ;  /* 0x0000000973737220 */ /* 0x000fd00000410000 */
.L_x_1092:
[----:B------:R-:W-:Y:S05]  /*e600*/  @P0 BRA `(.L_x_1171) ;  /* 0x0000002c006c0947 */ /* 0x000fea0003800000 */
[----:B------:R-:W0:Y:S01]  /*e610*/  S2R R67, SR_TID.X ;  /* 0x0000000000437919 */ /* 0x000e220000002100 */
[----:B------:R-:W-:Y:S01]  /*e620*/  ULDC.64 UR4, c[0x4][0x38] ;  /* 0x01000e0000047ab9 */ /* 0x000fe20000000a00 */
        /* <DEDUP_REMOVED lines=9> */
[C---:B------:R-:W-:Y:S01]  /*e6c0*/  LOP3.LUT P0, R0, R67.reuse, 0x3, RZ, 0xc0, !PT ;  /* 0x0000000343007812 */ /* 0x040fe2000780c0ff */
[----:B------:R-:W-:Y:S01]  /*e6d0*/  VIADD R67, R67, 0xffffff80 ;  /* 0xffffff8043437836 */ /* 0x000fe20000000000 */
[----:B------:R-:W-:Y:S01]  /*e6e0*/  UIMAD.WIDE.U32 UR4, UR41, UR8, URZ ;  /* 0x00000008290472a5 */ /* 0x000fe2000f8e003f */
[----:B------:R-:W-:Y:S01]  /*e6f0*/  BSSY B0, `(.L_x_1172) ;  /* 0x0000222000007945 */ /* 0x000fe20003800000 */
[----:B------:R-:W-:Y:S01]  /*e700*/  ISETP.EQ.OR P0, PT, R0, 0x3, !P0 ;  /* 0x000000030000780c */ /* 0x000fe20004702670 */
[----:B------:R-:W-:Y:S02]  /*e710*/  UIMAD UR6, UR7, UR8, URZ ;  /* 0x00000008070672a4 */ /* 0x000fe4000f8e023f */
[----:B------:R-:W-:Y:S01]  /*e720*/  UIMAD UR8, UR7, UR10, URZ ;  /* 0x0000000a070872a4 */ /* 0x000fe2000f8e023f */
[----:B------:R-:W-:Y:S01]  /*e730*/  SEL R150, R6, R31, P0 ;  /* 0x0000001f06967207 */ /* 0x000fe20000000000 */
[----:B------:R-:W-:Y:S01]  /*e740*/  UIMAD UR9, UR41, UR9, UR6 ;  /* 0x00000009290972a4 */ /* 0x000fe2000f8e0206 */
[----:B0-----:R-:W-:Y:S01]  /*e750*/  SHF.R.S32.HI R4, RZ, 0x1f, R67 ;  /* 0x0000001fff047819 */ /* 0x001fe20000011443 */
[----:B------:R-:W-:Y:S01]  /*e760*/  UIMAD.WIDE.U32 UR6, UR41, UR10, URZ ;  /* 0x0000000a290672a5 */ /* 0x000fe2000f8e003f */
[----:B------:R-:W-:Y:S01]  /*e770*/  SEL R59, R31, R6, P0 ;  /* 0x000000061f3b7207 */ /* 0x000fe20000000000 */
[----:B------:R-:W-:Y:S01]  /*e780*/  UIADD3 UR9, UR5, UR9, URZ ;  /* 0x0000000905097290 */ /* 0x000fe2000fffe03f */
[----:B------:R-:W-:Y:S01]  /*e790*/  LEA.HI R5, R4, R67, RZ, 0x7 ;  /* 0x0000004304057211 */ /* 0x000fe200078f38ff */
[----:B------:R-:W-:Y:S01]  /*e7a0*/  UIMAD UR8, UR41, UR11, UR8 ;  /* 0x0000000b290872a4 */ /* 0x000fe2000f8e0208 */
[----:B------:R-:W-:-:S02]  /*e7b0*/  SEL R132, R78, R79, P0 ;  /* 0x0000004f4e847207 */ /* 0x000fc40000000000 */
[----:B------:R-:W-:Y:S01]  /*e7c0*/  LOP3.LUT R6, R5, 0xffffff80, RZ, 0xc0, !PT ;  /* 0xffffff8005067812 */ /* 0x000fe200078ec0ff */
[----:B------:R-:W-:Y:S01]  /*e7d0*/  UIADD3 UR8, UR7, UR8, URZ ;  /* 0x0000000807087290 */ /* 0x000fe2000fffe03f */
[----:B------:R-:W-:Y:S02]  /*e7e0*/  SEL R82, R79, R78, P0 ;  /* 0x0000004e4f527207 */ /* 0x000fe40000000000 */
[----:B------:R-:W-:Y:S02]  /*e7f0*/  SEL R128, R86, R87, P0 ;  /* 0x0000005756807207 */ /* 0x000fe40000000000 */
[----:B------:R-:W-:Y:S01]  /*e800*/  SEL R78, R87, R86, P0 ;  /* 0x00000056574e7207 */ /* 0x000fe20000000000 */
[----:B------:R-:W-:Y:S01]  /*e810*/  IMAD.IADD R86, R67, 0x1, -R6 ;  /* 0x0000000143567824 */ /* 0x000fe200078e0a06 */
[----:B------:R-:W-:Y:S02]  /*e820*/  SEL R148, R56, R7, P0 ;  /* 0x0000000738947207 */ /* 0x000fe40000000000 */
[----:B------:R-:W-:-:S02]  /*e830*/  SEL R56, R7, R56, P0 ;  /* 0x0000003807387207 */ /* 0x000fc40000000000 */
[----:B------:R-:W-:Y:S02]  /*e840*/  SEL R144, R15, R58, P0 ;  /* 0x0000003a0f907207 */ /* 0x000fe40000000000 */
[----:B------:R-:W-:Y:S02]  /*e850*/  SHF.R.S32.HI R7, RZ, 0x1f, R86 ;  /* 0x0000001fff077819 */ /* 0x000fe40000011456 */
[----:B------:R-:W-:Y:S02]  /*e860*/  SEL R58, R58, R15, P0 ;  /* 0x0000000f3a3a7207 */ /* 0x000fe40000000000 */
[----:B------:R-:W-:Y:S02]  /*e870*/  SHF.R.S32.HI R15, RZ, 0x7, R5 ;  /* 0x00000007ff0f7819 */ /* 0x000fe40000011405 */
[----:B------:R-:W-:Y:S02]  /*e880*/  LEA.HI R6, R4, R67, RZ, 0x2 ;  /* 0x0000004304067211 */ /* 0x000fe400078f10ff */
[----:B------:R-:W-:-:S02]  /*e890*/  LEA.HI R31, R7, R86, RZ, 0x2 ;  /* 0x00000056071f7211 */ /* 0x000fc400078f10ff */
[----:B------:R-:W-:Y:S02]  /*e8a0*/  SEL R172, R61, R52, P0 ;  /* 0x000000343dac7207 */ /* 0x000fe40000000000 */
[----:B------:R-:W-:Y:S02]  /*e8b0*/  SEL R22, R52, R61, P0 ;  /* 0x0000003d34167207 */ /* 0x000fe40000000000 */
[----:B------:R-:W-:Y:S02]  /*e8c0*/  SEL R136, R66, R29, P0 ;  /* 0x0000001d42887207 */ /* 0x000fe40000000000 */
[----:B------:R-:W-:Y:S02]  /*e8d0*/  SEL R146, R38, R39, P0 ;  /* 0x0000002726927207 */ /* 0x000fe40000000000 */
[----:B------:R-:W-:Y:S02]  /*e8e0*/  SEL R61, R39, R38, P0 ;  /* 0x00000026273d7207 */ /* 0x000fe40000000000 */
[----:B------:R-:W-:-:S02]  /*e8f0*/  SEL R66, R29, R66, P0 ;  /* 0x000000421d427207 */ /* 0x000fc40000000000 */
[----:B------:R-:W-:Y:S01]  /*e900*/  LEA.HI R4, R5, R15, RZ, 0x1 ;  /* 0x0000000f05047211 */ /* 0x000fe200078f08ff */
[----:B------:R-:W0:Y:S01]  /*e910*/  S2R R29, SR_CTAID.X ;  /* 0x00000000001d7919 */ /* 0x000e220000002500 */
[----:B------:R-:W-:Y:S02]  /*e920*/  LOP3.LUT R38, R6, 0xfffffffc, RZ, 0xc0, !PT ;  /* 0xfffffffc06267812 */ /* 0x000fe400078ec0ff */
[--C-:B------:R-:W-:Y:S02]  /*e930*/  SHF.R.S32.HI R5, RZ, 0x2, R31.reuse ;  /* 0x00000002ff057819 */ /* 0x100fe4000001141f */
[----:B------:R-:W-:Y:S01]  /*e940*/  SHF.R.S32.HI R6, RZ, 0x1f, R31 ;  /* 0x0000001fff067819 */ /* 0x000fe2000001141f */
[----:B------:R-:W-:Y:S01]  /*e950*/  IMAD.IADD R67, R67, 0x1, -R38 ;  /* 0x0000000143437824 */ /* 0x000fe200078e0a26 */
[----:B------:R-:W-:Y:S02]  /*e960*/  LOP3.LUT R4, R4, 0x3fffffe, RZ, 0xc0, !PT ;  /* 0x03fffffe04047812 */ /* 0x000fe400078ec0ff */
[----:B------:R-:W-:-:S02]  /*e970*/  LEA.HI R6, R6, R5, RZ, 0x3 ;  /* 0x0000000506067211 */ /* 0x000fc400078f18ff */
[----:B------:R-:W-:Y:S01]  /*e980*/  SEL R180, R21, R20, P0 ;  /* 0x0000001415b47207 */ /* 0x000fe20000000000 */
[----:B------:R-:W-:Y:S01]  /*e990*/  IMAD.IADD R15, R15, 0x1, -R4 ;  /* 0x000000010f0f7824 */ /* 0x000fe200078e0a04 */
[----:B------:R-:W-:Y:S02]  /*e9a0*/  SEL R156, R104, R123, P0 ;  /* 0x0000007b689c7207 */ /* 0x000fe40000000000 */
[----:B------:R-:W-:Y:S02]  /*e9b0*/  SEL R52, R123, R104, P0 ;  /* 0x000000687b347207 */ /* 0x000fe40000000000 */
[----:B------:R-:W-:Y:S01]  /*e9c0*/  LOP3.LUT R4, R6, 0xfffffff8, RZ, 0xc0, !PT ;  /* 0xfffffff806047812 */ /* 0x000fe200078ec0ff */
[----:B------:R-:W-:Y:S01]  /*e9d0*/  IMAD.U32 R6, RZ, RZ, UR4 ;  /* 0x00000004ff067e24 */ /* 0x000fe2000f8e00ff */
[----:B------:R-:W-:Y:S01]  /*e9e0*/  SEL R21, R20, R21, P0 ;  /* 0x0000001514157207 */ /* 0x000fe20000000000 */
[----:B------:R-:W1:Y:S01]  /*e9f0*/  S2UR UR4, SR_CTAID.Y ;  /* 0x00000000000479c3 */ /* 0x000e620000002600 */
[----:B------:R-:W-:Y:S01]  /*ea00*/  SEL R138, R54, R55, P0 ;  /* 0x00000037368a7207 */ /* 0x000fe20000000000 */
[----:B------:R-:W-:Y:S01]  /*ea10*/  IMAD.IADD R4, R5, 0x1, -R4 ;  /* 0x0000000105047824 */ /* 0x000fe200078e0a04 */
[----:B------:R-:W-:-:S02]  /*ea20*/  SEL R104, R55, R54, P0 ;  /* 0x0000003637687207 */ /* 0x000fc40000000000 */
[----:B------:R-:W-:Y:S02]  /*ea30*/  SEL R176, R24, R57, P0 ;  /* 0x0000003918b07207 */ /* 0x000fe40000000000 */
[----:B------:R-:W-:Y:S02]  /*ea40*/  SEL R20, R57, R24, P0 ;  /* 0x0000001839147207 */ /* 0x000fe40000000000 */
[----:B------:R-:W-:Y:S02]  /*ea50*/  SEL R54, R65, R68, P0 ;  /* 0x0000004441367207 */ /* 0x000fe40000000000 */
[----:B------:R-:W-:Y:S02]  /*ea60*/  LEA.HI R7, R7, R86, RZ, 0x5 ;  /* 0x0000005607077211 */ /* 0x000fe400078f28ff */
        /* <DEDUP_REMOVED lines=12> */
[----:B------:R-:W-:Y:S02]  /*eb30*/  SHF.R.S32.HI R7, RZ, 0x5, R7 ;  /* 0x00000005ff077819 */ /* 0x000fe40000011407 */
[----:B------:R-:W-:-:S02]  /*eb40*/  LEA.HI R5, R67, R67, RZ, 0x1 ;  /* 0x0000004343057211 */ /* 0x000fc400078f08ff */
        /* <DEDUP_REMOVED lines=21> */
[----:B------:R-:W-:Y:S01]  /*eca0*/  SEL R140, R42, R43, P0 ;  /* 0x0000002b2a8c7207 */ /* 0x000fe20000000000 */
[----:B------:R-:W3:Y:S01]  /*ecb0*/  LDC R109, c[0x0][0xbe8] ;  /* 0x0002fa00ff6d7b82 */ /* 0x000ee20000000800 */
[----:B------:R-:W-:-:S02]  /*ecc0*/  SEL R60, R43, R42, P0 ;  /* 0x0000002a2b3c7207 */ /* 0x000fc40000000000 */
[----:B------:R-:W-:Y:S02]  /*ecd0*/  SEL R166, R84, R85, P0 ;  /* 0x0000005554a67207 */ /* 0x000fe40000000000 */
[----:B------:R-:W-:Y:S01]  /*ece0*/  LOP3.LUT R42, R5, 0x1ffffffe, RZ, 0xc0, !PT ;  /* 0x1ffffffe052a7812 */ /* 0x000fe200078ec0ff */
[----:B------:R-:W-:Y:S01]  /*ecf0*/  IMAD.U32 R5, RZ, RZ, UR7 ;  /* 0x00000007ff057e24 */ /* 0x000fe2000f8e00ff */
[----:B------:R-:W-:Y:S01]  /*ed00*/  SEL R152, R116, R117, P0 ;  /* 0x0000007574987207 */ /* 0x000fe20000000000 */
[----:B------:R-:W-:Y:S01]  /*ed10*/  IMAD.U32 R5, RZ, RZ, UR8 ;  /* 0x00000008ff057e24 */ /* 0x000fe2000f8e00ff */
[----:B------:R-:W-:Y:S01]  /*ed20*/  SEL R57, R117, R116, P0 ;  /* 0x0000007475397207 */ /* 0x000fe20000000000 */
[----:B------:R-:W-:Y:S01]  /*ed30*/  IMAD.IADD R42, R67, 0x1, -R42 ;  /* 0x00000001432a7824 */ /* 0x000fe200078e0a2a */
        /* <DEDUP_REMOVED lines=13> */
[----:B------:R-:W-:Y:S01]  /*ee10*/  IMAD R48, R42, 0x8, R15 ;  /* 0x000000082a307824 */ /* 0x000fe200078e020f */
[----:B------:R-:W-:Y:S02]  /*ee20*/  SEL R158, R100, R101, P0 ;  /* 0x00000065649e7207 */ /* 0x000fe40000000000 */
[----:B------:R-:W-:Y:S01]  /*ee30*/  SEL R49, R101, R100, P0 ;  /* 0x0000006465317207 */ /* 0x000fe20000000000 */
[----:B0-----:R-:W-:Y:S01]  /*ee40*/  IMAD R48, R29, 0x80, R48 ;  /* 0x000000801d307824 */ /* 0x001fe200078e0230 */
[----:B------:R-:W-:Y:S02]  /*ee50*/  SEL R154, R122, R105, P0 ;  /* 0x000000697a9a7207 */ /* 0x000fe40000000000 */
[----:B------:R-:W-:-:S02]  /*ee60*/  SEL R41, R105, R122, P0 ;  /* 0x0000007a69297207 */ /* 0x000fc40000000000 */
[----:B------:R-:W-:Y:S02]  /*ee70*/  SEL R122, R110, R111, P0 ;  /* 0x0000006f6e7a7207 */ /* 0x000fe40000000000 */
[----:B------:R-:W-:Y:S02]  /*ee80*/  SEL R79, R111, R110, P0 ;  /* 0x0000006e6f4f7207 */ /* 0x000fe40000000000 */
[----:B------:R-:W-:Y:S02]  /*ee90*/  SEL R95, R88, R69, P0 ;  /* 0x00000045585f7207 */ /* 0x000fe40000000000 */
[----:B------:R-:W-:Y:S02]  /*eea0*/  SEL R126, R94, R89, P0 ;  /* 0x000000595e7e7207 */ /* 0x000fe40000000000 */
[----:B------:R-:W-:Y:S01]  /*eeb0*/  SEL R87, R89, R94, P0 ;  /* 0x0000005e59577207 */ /* 0x000fe20000000000 */
[----:B------:R-:W-:Y:S01]  /*eec0*/  IMAD R94, R29, 0x80, R15 ;  /* 0x000000801d5e7824 */ /* 0x000fe200078e020f */
        /* <DEDUP_REMOVED lines=14> */
[----:B---3--:R-:W-:Y:S02]  /*efb0*/  ISETP.NE.AND P2, PT, R109, 0x1, PT ;  /* 0x000000016d00780c */ /* 0x008fe40003f45270 */
[----:B------:R-:W-:Y:S02]  /*efc0*/  SEL R64, R35, R64, P0 ;  /* 0x0000004023407207 */ /* 0x000fe40000000000 */
[----:B------:R-:W-:Y:S02]  /*efd0*/  SEL R96, R106, R107, P0 ;  /* 0x0000006b6a607207 */ /* 0x000fe40000000000 */
[----:B------:R-:W-:Y:S02]  /*efe0*/  SEL R85, R107, R106, P0 ;  /* 0x0000006a6b557207 */ /* 0x000fe40000000000 */
[----:B------:R-:W-:-:S02]  /*eff0*/  SEL R83, R108, R83, P0 ;  /* 0x000000536c537207 */ /* 0x000fc40000000000 */
[----:B------:R-:W-:Y:S02]  /*f000*/  LOP3.LUT R31, R31, 0x7ffffffc, RZ, 0xc0, !PT ;  /* 0x7ffffffc1f1f7812 */ /* 0x000fe400078ec0ff */
[----:B------:R-:W-:-:S03]  /*f010*/  LOP3.LUT P1, RZ, R86, 0x3, RZ, 0xc0, !PT ;  /* 0x0000000356ff7812 */ /* 0x000fc6000782c0ff */
[----:B------:R-:W-:-:S04]  /*f020*/  IMAD.IADD R86, R86, 0x1, -R31 ;  /* 0x0000000156567824 */ /* 0x000fc800078e0a1f */
[----:B------:R-:W-:Y:S01]  /*f030*/  IMAD.SHL.U32 R86, R86, 0x2, RZ ;  /* 0x0000000256567824 */ /* 0x000fe200078e00ff */
        /* <DEDUP_REMOVED lines=21> */
[----:B------:R-:W-:Y:S01]  /*f190*/  SHFL.IDX PT, R69, R14, R9, 0x1c1f ;  /* 0x001c1f090e457589 */ /* 0x000fe200000e0000 */
[----:B0-----:R-:W-:-:S03]  /*f1a0*/  SEL R97, R67, R70, P0 ;  /* 0x0000004643617207 */ /* 0x001fc60000000000 */
        /* <DEDUP_REMOVED lines=11> */
[----:B------:R2:W-:Y:S04]  /*f260*/  SHFL.IDX PT, R121, R59, R68, 0x1c1f ;  /* 0x001c1f443b797589 */ /* 0x0005e800000e0000 */
        /* <DEDUP_REMOVED lines=8> */
[----:B------:R2:W-:Y:S04]  /*f2f0*/  SHFL.IDX PT, R126, R61, R68, 0x1c1f ;  /* 0x001c1f443d7e7589 */ /* 0x0005e800000e0000 */
[----:B------:R3:W-:Y:S04]  /*f300*/  SHFL.IDX PT, R128, R63, R68, 0x1c1f ;  /* 0x001c1f443f807589 */ /* 0x0007e800000e0000 */
[----:B------:R4:W-:Y:S01]  /*f310*/  SHFL.IDX PT, R125, R60, R68, 0x1c1f ;  /* 0x001c1f443c7d7589 */ /* 0x0009e200000e0000 */
[----:B--2---:R-:W-:-:S03]  /*f320*/  SEL R61, R114, R27, P0 ;  /* 0x0000001b723d7207 */ /* 0x004fc60000000000 */
[----:B------:R2:W-:Y:S01]  /*f330*/  SHFL.IDX PT, R105, R62, R68, 0x1c1f ;  /* 0x001c1f443e697589 */ /* 0x0005e200000e0000 */
[----:B---3--:R-:W-:-:S03]  /*f340*/  SEL R63, R27, R114, P0 ;  /* 0x000000721b3f7207 */ /* 0x008fc60000000000 */
[----:B------:R-:W-:Y:S01]  /*f350*/  SHFL.IDX PT, R71, R30, R9, 0x1c1f ;  /* 0x001c1f091e477589 */ /* 0x000fe200000e0000 */
[----:B0-----:R-:W-:Y:S02]  /*f360*/  SEL R27, R118, R13, P0 ;  /* 0x0000000d761b7207 */ /* 0x001fe40000000000 */
[----:B----4-:R-:W-:Y:S01]  /*f370*/  SEL R60, R115, R24, P0 ;  /* 0x00000018733c7207 */ /* 0x010fe20000000000 */
[----:B------:R-:W0:Y:S01]  /*f380*/  SHFL.IDX PT, R74, R19, R68, 0x1c1f ;  /* 0x001c1f44134a7589 */ /* 0x000e2200000e0000 */
[----:B--2---:R-:W-:-:S03]  /*f390*/  SEL R62, R24, R115, P0 ;  /* 0x00000073183e7207 */ /* 0x004fc60000000000 */
[----:B------:R-:W-:Y:S01]  /*f3a0*/  SHFL.IDX PT, R110, R178, R9, 0x1c1f ;  /* 0x001c1f09b26e7589 */ /* 0x000fe200000e0000 */
[----:B------:R-:W2:Y:S01]  /*f3b0*/  LDC.64 R114, c[0x0][0xbd8] ;  /* 0x0002f600ff727b82 */ /* 0x000ea20000000a00 */
[----:B------:R-:W-:Y:S02]  /*f3c0*/  SEL R24, R32, R119, P0 ;  /* 0x0000007720187207 */ /* 0x000fe40000000000 */
[----:B------:R-:W-:Y:S04]  /*f3d0*/  SHFL.IDX PT, R23, R23, R68, 0x1c1f ;  /* 0x001c1f4417177589 */ /* 0x000fe800000e0000 */
[----:B------:R-:W-:Y:S04]  /*f3e0*/  SHFL.IDX PT, R14, R124, R9, 0x1c1f ;  /* 0x001c1f097c0e7589 */ /* 0x000fe800000e0000 */
[----:B------:R-:W-:Y:S04]  /*f3f0*/  SHFL.IDX PT, R35, R156, R9, 0x1c1f ;  /* 0x001c1f099c237589 */ /* 0x000fe800000e0000 */
[----:B------:R-:W-:Y:S04]  /*f400*/  SHFL.IDX PT, R16, R52, R68, 0x1c1f ;  /* 0x001c1f4434107589 */ /* 0x000fe800000e0000 */
[----:B------:R3:W-:Y:S01]  /*f410*/  SHFL.IDX PT, R124, R56, R68, 0x1c1f ;  /* 0x001c1f44387c7589 */ /* 0x0007e200000e0000 */
[----:B0-----:R-:W-:-:S03]  /*f420*/  SEL R91, R71, R74, P0 ;  /* 0x0000004a475b7207 */ /* 0x001fc60000000000 */
[----:B------:R0:W-:Y:S04]  /*f430*/  SHFL.IDX PT, R123, R58, R68, 0x1c1f ;  /* 0x001c1f443a7b7589 */ /* 0x0001e800000e0000 */
[----:B------:R-:W-:Y:S01]  /*f440*/  SHFL.IDX PT, R73, R36, R9, 0x1c1f ;  /* 0x001c1f0924497589 */ /* 0x000fe200000e0000 */
[----:B---3--:R-:W-:-:S03]  /*f450*/  SEL R56, R26, R117, P0 ;  /* 0x000000751a387207 */ /* 0x008fc60000000000 */
[----:B------:R-:W-:Y:S01]  /*f460*/  SHFL.IDX PT, R107, R158, R9, 0x1c1f ;  /* 0x001c1f099e6b7589 */ /* 0x000fe200000e0000 */
[----:B0-----:R-:W-:-:S03]  /*f470*/  SEL R58, R117, R26, P0 ;  /* 0x0000001a753a7207 */ /* 0x001fc60000000000 */
[----:B------:R-:W-:Y:S01]  /*f480*/  SHFL.IDX PT, R0, R122, R9, 0x1c1f ;  /* 0x001c1f097a007589 */ /* 0x000fe200000e0000 */
[----:B------:R-:W-:Y:S02]  /*f490*/  SEL R26, R119, R32, P0 ;  /* 0x00000020771a7207 */ /* 0x000fe40000000000 */
[----:B------:R-:W1:Y:S01]  /*f4a0*/  LDC R119, c[0x0][0xc50] ;  /* 0x00031400ff777b82 */ /* 0x000e620000000800 */
[----:B------:R-:W-:Y:S04]  /*f4b0*/  SHFL.IDX PT, R18, R18, R68, 0x1c1f ;  /* 0x001c1f4412127589 */ /* 0x000fe800000e0000 */
[----:B------:R-:W0:Y:S04]  /*f4c0*/  SHFL.IDX PT, R12, R49, R68, 0x1c1f ;  /* 0x001c1f44310c7589 */ /* 0x000e2800000e0000 */
[----:B------:R-:W-:Y:S04]  /*f4d0*/  SHFL.IDX PT, R75, R180, R9, 0x1c1f ;  /* 0x001c1f09b44b7589 */ /* 0x000fe800000e0000 */
[----:B------:R-:W3:Y:S04]  /*f4e0*/  SHFL.IDX PT, R103, R148, R9, 0x1c1f ;  /* 0x001c1f0994677589 */ /* 0x000ee800000e0000 */
[----:B------:R0:W-:Y:S04]  /*f4f0*/  SHFL.IDX PT, R108, R21, R68, 0x1c1f ;  /* 0x001c1f44156c7589 */ /* 0x0001e800000e0000 */
[----:B------:R4:W-:Y:S04]  /*f500*/  SHFL.IDX PT, R122, R57, R68, 0x1c1f ;  /* 0x001c1f44397a7589 */ /* 0x0009e800000e0000 */
[----:B------:R5:W-:Y:S04]  /*f510*/  SHFL.IDX PT, R8, R96, R9, 0x1c1f ;  /* 0x001c1f0960087589 */ /* 0x000be800000e0000 */
[----:B------:R2:W-:Y:S01]  /*f520*/  SHFL.IDX PT, R52, R66, R68, 0x1c1f ;  /* 0x001c1f4442347589 */ /* 0x0005e200000e0000 */
[----:B0-----:R-:W-:-:S02]  /*f530*/  SEL R21, R107, R12, P0 ;  /* 0x0000000c6b157207 */ /* 0x001fc40000000000 */
[----:B----4-:R-:W-:Y:S01]  /*f540*/  SEL R57, R33, R116, P0 ;  /* 0x0000007421397207 */ /* 0x010fe20000000000 */
[----:B------:R-:W-:Y:S01]  /*f550*/  SHFL.IDX PT, R106, R154, R9, 0x1c1f ;  /* 0x001c1f099a6a7589 */ /* 0x000fe200000e0000 */
[----:B------:R-:W0:Y:S01]  /*f560*/  LDC.64 R116, c[0x0][0xb40] ;  /* 0x0002d000ff747b82 */ /* 0x000e220000000a00 */
[----:B-----5:R-:W-:Y:S02]  /*f570*/  SEL R96, R100, R101, P0 ;  /* 0x0000006564607207 */ /* 0x020fe40000000000 */
[----:B------:R-:W-:Y:S01]  /*f580*/  SEL R100, R101, R100, P0 ;  /* 0x0000006465647207 */ /* 0x000fe20000000000 */
[----:B------:R4:W-:Y:S01]  /*f590*/  SHFL.IDX PT, R10, R92, R9, 0x1c1f ;  /* 0x001c1f095c0a7589 */ /* 0x0009e200000e0000 */
[----:B------:R-:W-:Y:S02]  /*f5a0*/  SEL R101, R70, R67, P0 ;  /* 0x0000004346657207 */ /* 0x000fe40000000000 */
[----:B------:R-:W-:Y:S01]  /*f5b0*/  SEL R70, R111, R20, P0 ;  /* 0x000000146f467207 */ /* 0x000fe20000000000 */
[----:B------:R-:W5:Y:S01]  /*f5c0*/  SHFL.IDX PT, R41, R41, R68, 0x1c1f ;  /* 0x001c1f4429297589 */ /* 0x000f6200000e0000 */
[----:B--2---:R-:W-:-:S02]  /*f5d0*/  SEL R66, R20, R111, P0 ;  /* 0x0000006f14427207 */ /* 0x004fc40000000000 */
[----:B------:R-:W2:Y:S01]  /*f5e0*/  @P2 LDC R111, c[0x0][0xbec] ;  /* 0x0002fb00ff6f2b82 */ /* 0x000ea20000000800 */
[----:B------:R-:W-:Y:S01]  /*f5f0*/  SHFL.IDX PT, R19, R53, R68, 0x1c1f ;  /* 0x001c1f4435137589 */ /* 0x000fe200000e0000 */
[----:B------:R-:W-:Y:S02]  /*f600*/  SEL R20, R120, R17, P0 ;  /* 0x0000001178147207 */ /* 0x000fe40000000000 */
[----:B----4-:R-:W-:Y:S01]  /*f610*/  SEL R92, R88, R89, P0 ;  /* 0x00000059585c7207 */ /* 0x010fe20000000000 */
[----:B------:R-:W-:Y:S01]  /*f620*/  SHFL.IDX PT, R104, R104, R68, 0x1c1f ;  /* 0x001c1f4468687589 */ /* 0x000fe200000e0000 */
[----:B------:R-:W-:Y:S02]  /*f630*/  SEL R88, R89, R88, P0 ;  /* 0x0000005859587207 */ /* 0x000fe40000000000 */
[----:B------:R-:W-:Y:S01]  /*f640*/  SEL R89, R72, R69, P0 ;  /* 0x0000004548597207 */ /* 0x000fe20000000000 */
[----:B------:R4:W-:Y:S01]  /*f650*/  SHFL.IDX PT, R49, R64, R68, 0x1c1f ;  /* 0x001c1f4440317589 */ /* 0x0009e200000e0000 */
[----:B------:R-:W-:-:S02]  /*f660*/  SEL R69, R112, R25, P0 ;  /* 0x0000001970457207 */ /* 0x000fc40000000000 */
[----:B------:R-:W-:Y:S01]  /*f670*/  SEL R67, R23, R110, P0 ;  /* 0x0000006e17437207 */ /* 0x000fe20000000000 */
[----:B------:R-:W-:Y:S01]  /*f680*/  SHFL.IDX PT, R98, R98, R68, 0x1c1f ;  /* 0x001c1f4462627589 */ /* 0x000fe200000e0000 */
[----:B------:R-:W-:Y:S01]  /*f690*/  SEL R33, R35, R16, P0 ;  /* 0x0000001023217207 */ /* 0x000fe20000000000 */
[----:B0-----:R-:W-:Y:S01]  /*f6a0*/  IMAD.WIDE.U32 R4, R116, UR42, R4 ;  /* 0x0000002a74047c25 */ /* 0x001fe2000f8e0004 */
[----:B------:R-:W-:Y:S01]  /*f6b0*/  SEL R72, R73, R18, P0 ;  /* 0x0000001249487207 */ /* 0x000fe20000000000 */
[----:B------:R0:W-:Y:S01]  /*f6c0*/  SHFL.IDX PT, R53, R65, R68, 0x1c1f ;  /* 0x001c1f4441357589 */ /* 0x0001e200000e0000 */
[----:B------:R-:W-:Y:S02]  /*f6d0*/  SEL R35, R16, R35, P0 ;  /* 0x0000002310237207 */ /* 0x000fe40000000000 */
[----:B----4-:R-:W-:Y:S01]  /*f6e0*/  SEL R64, R22, R113, P0 ;  /* 0x0000007116407207 */ /* 0x010fe20000000000 */
[----:B------:R-:W-:Y:S01]  /*f6f0*/  SHFL.IDX PT, R82, R82, R68, 0x1c1f ;  /* 0x001c1f4452527589 */ /* 0x000fe200000e0000 */
[----:B---3--:R-:W-:-:S02]  /*f700*/  SEL R16, R124, R103, P0 ;  /* 0x000000677c107207 */ /* 0x008fc40000000000 */
[----:B-----5:R-:W-:Y:S01]  /*f710*/  SEL R32, R106, R41, P0 ;  /* 0x000000296a207207 */ /* 0x020fe20000000000 */
[----:B------:R-:W-:Y:S01]  /*f720*/  SHFL.IDX PT, R99, R99, R68, 0x1c1f ;  /* 0x001c1f4463637589 */ /* 0x000fe200000e0000 */
[----:B------:R-:W-:Y:S01]  /*f730*/  SEL R34, R41, R106, P0 ;  /* 0x0000006a29227207 */ /* 0x000fe20000000000 */
[----:B--2---:R-:W-:Y:S01]  /*f740*/  @P2 IMAD.HI.U32 R106, R48, R111, RZ ;  /* 0x0000006f306a2227 */ /* 0x004fe200078e00ff */
[----:B0-----:R-:W-:Y:S01]  /*f750*/  SEL R65, R25, R112, P0 ;  /* 0x0000007019417207 */ /* 0x001fe20000000000 */
[----:B------:R-:W-:Y:S01]  /*f760*/  SHFL.IDX PT, R78, R78, R68, 0x1c1f ;  /* 0x001c1f444e4e7589 */ /* 0x000fe200000e0000 */
[----:B------:R-:W-:Y:S01]  /*f770*/  SEL R25, R13, R118, P0 ;  /* 0x000000760d197207 */ /* 0x000fe20000000000 */
[----:B------:R-:W0:Y:S01]  /*f780*/  @P2 LDC R112, c[0x0][0xbf0] ;  /* 0x0002fc00ff702b82 */ /* 0x000e220000000800 */
[----:B------:R-:W-:Y:S01]  /*f790*/  SEL R13, R102, R121, P0 ;  /* 0x00000079660d7207 */ /* 0x000fe20000000000 */
[----:B------:R-:W-:Y:S01]  /*f7a0*/  SHFL.IDX PT, R95, R95, R68, 0x1c1f ;  /* 0x001c1f445f5f7589 */ /* 0x000fe200000e0000 */
[----:B------:R-:W-:-:S03]  /*f7b0*/  IMAD.MOV.U32 R111, RZ, RZ, R48 ;  /* 0x000000ffff6f7224 */ /* 0x000fc600078e0030 */
[----:B------:R-:W-:Y:S04]  /*f7c0*/  SHFL.IDX PT, R87, R87, R68, 0x1c1f ;  /* 0x001c1f4457577589 */ /* 0x000fe800000e0000 */
[----:B------:R-:W-:Y:S04]  /*f7d0*/  SHFL.IDX PT, R84, R84, R68, 0x1c1f ;  /* 0x001c1f4454547589 */ /* 0x000fe800000e0000 */
[----:B------:R-:W-:Y:S04]  /*f7e0*/  SHFL.IDX PT, R83, R83, R68, 0x1c1f ;  /* 0x001c1f4453537589 */ /* 0x000fe800000e0000 */
[----:B------:R-:W-:Y:S04]  /*f7f0*/  SHFL.IDX PT, R80, R80, R68, 0x1c1f ;  /* 0x001c1f4450507589 */ /* 0x000fe800000e0000 */
[----:B------:R-:W-:Y:S04]  /*f800*/  SHFL.IDX PT, R79, R79, R68, 0x1c1f ;  /* 0x001c1f444f4f7589 */ /* 0x000fe800000e0000 */
[----:B------:R-:W-:Y:S04]  /*f810*/  SHFL.IDX PT, R85, R85, R68, 0x1c1f ;  /* 0x001c1f4455557589 */ /* 0x000fe800000e0000 */
[----:B------:R2:W-:Y:S04]  /*f820*/  SHFL.IDX PT, R81, R81, R68, 0x1c1f ;  /* 0x001c1f4451517589 */ /* 0x0005e800000e0000 */
[----:B------:R-:W3:Y:S04]  /*f830*/  SHFL.IDX PT, R44, R44, R9, 0x1c1f ;  /* 0x001c1f092c2c7589 */ /* 0x000ee800000e0000 */
[----:B------:R-:W4:Y:S01]  /*f840*/  SHFL.IDX PT, R45, R152, R9, 0x1c1f ;  /* 0x001c1f09982d7589 */ /* 0x000f2200000e0000 */
[----:B--2---:R-:W-:-:S02]  /*f850*/  SEL R68, R113, R22, P0 ;  /* 0x0000001671447207 */ /* 0x004fc40000000000 */
[----:B------:R-:W-:Y:S01]  /*f860*/  SEL R22, R17, R120, P0 ;  /* 0x0000007811167207 */ /* 0x000fe20000000000 */
[----:B------:R-:W-:Y:S01]  /*f870*/  SHFL.IDX PT, R30, R144, R9, 0x1c1f ;  /* 0x001c1f09901e7589 */ /* 0x000fe200000e0000 */
[----:B------:R-:W2:Y:S01]  /*f880*/  @P2 LDC R113, c[0x0][0xbf0] ;  /* 0x0002fc00ff712b82 */ /* 0x000ea20000000800 */
[----:B------:R-:W-:Y:S01]  /*f890*/  SEL R17, R121, R102, P0 ;  /* 0x0000006679117207 */ /* 0x000fe20000000000 */
[----:B------:R-:W-:Y:S01]  /*f8a0*/  IMAD R102, R114, UR40, RZ ;  /* 0x0000002872667c24 */ /* 0x000fe2000f8e02ff */
[----:B------:R-:W5:Y:S04]  /*f8b0*/  SHFL.IDX PT, R31, R146, R9, 0x1c1f ;  /* 0x001c1f09921f7589 */ /* 0x000f6800000e0000 */
[----:B------:R-:W1:Y:S01]  /*f8c0*/  SHFL.IDX PT, R42, R140, R9, 0x1c1f ;  /* 0x001c1f098c2a7589 */ /* 0x000e6200000e0000 */
[----:B------:R-:W0:Y:S03]  /*f8d0*/  @P2 LDC R121, c[0x0][0xbec] ;  /* 0x0002fb00ff792b82 */ /* 0x000e260000000800 */
[----:B------:R-:W1:Y:S01]  /*f8e0*/  SHFL.IDX PT, R43, R142, R9, 0x1c1f ;  /* 0x001c1f098e2b7589 */ /* 0x000e6200000e0000 */
[----:B---3--:R-:W-:-:S03]  /*f8f0*/  SEL R40, R44, R19, P0 ;  /* 0x000000132c287207 */ /* 0x008fc60000000000 */
[----:B------:R-:W-:Y:S01]  /*f900*/  SHFL.IDX PT, R46, R46, R9, 0x1c1f ;  /* 0x001c1f092e2e7589 */ /* 0x000fe200000e0000 */
[----:B------:R-:W-:Y:S02]  /*f910*/  SEL R44, R19, R44, P0 ;  /* 0x0000002c132c7207 */ /* 0x000fe40000000000 */
[----:B----4-:R-:W-:Y:S01]  /*f920*/  SEL R41, R45, R122, P0 ;  /* 0x0000007a2d297207 */ /* 0x010fe20000000000 */
[----:B------:R-:W-:Y:S01]  /*f930*/  SHFL.IDX PT, R47, R138, R9, 0x1c1f ;  /* 0x001c1f098a2f7589 */ /* 0x000fe200000e0000 */
[----:B------:R-:W-:-:S03]  /*f940*/  SEL R45, R122, R45, P0 ;  /* 0x0000002d7a2d7207 */ /* 0x000fc60000000000 */
[----:B------:R-:W3:Y:S01]  /*f950*/  SHFL.IDX PT, R50, R50, R9, 0x1c1f ;  /* 0x001c1f0932327589 */ /* 0x000ee200000e0000 */
[----:B--2---:R-:W-:Y:S01]  /*f960*/  @P2 SHF.R.U32.HI R111, RZ, R113, R106 ;  /* 0x00000071ff6f2219 */ /* 0x004fe2000001166a */
[----:B------:R-:W-:Y:S02]  /*f970*/  IMAD.MOV.U32 R106, RZ, RZ, R4 ;  /* 0x000000ffff6a7224 */ /* 0x000fe400078e0004 */
[----:B------:R-:W2:Y:S01]  /*f980*/  SHFL.IDX PT, R51, R136, R9, 0x1c1f ;  /* 0x001c1f0988337589 */ /* 0x000ea200000e0000 */
[----:B------:R-:W-:Y:S01]  /*f990*/  IMAD.MOV.U32 R113, RZ, RZ, R48 ;  /* 0x000000ffff717224 */ /* 0x000fe200078e0030 */
[----:B-----5:R-:W-:Y:S02]  /*f9a0*/  SEL R19, R31, R126, P0 ;  /* 0x0000007e1f137207 */ /* 0x020fe40000000000 */
[----:B------:R-:W4:Y:S01]  /*f9b0*/  SHFL.IDX PT, R54, R54, R9, 0x1c1f ;  /* 0x001c1f0936367589 */ /* 0x000f2200000e0000 */
[----:B0-----:R-:W-:Y:S01]  /*f9c0*/  @P2 IMAD.HI.U32 R121, R48, R121, RZ ;  /* 0x0000007930792227 */ /* 0x001fe200078e00ff */
[----:B------:R-:W-:-:S02]  /*f9d0*/  SEL R31, R126, R31, P0 ;  /* 0x0000001f7e1f7207 */ /* 0x000fc40000000000 */
[----:B------:R-:W0:Y:S02]  /*f9e0*/  SHFL.IDX PT, R55, R134, R9, 0x1c1f ;  /* 0x001c1f0986377589 */ /* 0x000e2400000e0000 */
[----:B------:R-:W-:Y:S02]  /*f9f0*/  @P2 SHF.R.U32.HI R113, RZ, R112, R121 ;  /* 0x00000070ff712219 */ /* 0x000fe40000011679 */
[----:B------:R-:W-:Y:S04]  /*fa00*/  SHFL.IDX PT, R36, R130, R9, 0x1c1f ;  /* 0x001c1f0982247589 */ /* 0x000fe800000e0000 */
[----:B------:R5:W-:Y:S02]  /*fa10*/  SHFL.IDX PT, R37, R132, R9, 0x1c1f ;  /* 0x001c1f0984257589 */ /* 0x000be400000e0000 */
[----:B-----5:R-:W-:-:S02]  /*fa20*/  SEL R9, R90, R11, P0 ;  /* 0x0000000b5a097207 */ /* 0x020fc40000000000 */
[----:B------:R-:W-:Y:S02]  /*fa30*/  SEL R11, R11, R90, P0 ;  /* 0x0000005a0b0b7207 */ /* 0x000fe40000000000 */
[----:B------:R-:W-:Y:S02]  /*fa40*/  SEL R90, R76, R77, P0 ;  /* 0x0000004d4c5a7207 */ /* 0x000fe40000000000 */
[----:B------:R-:W-:Y:S02]  /*fa50*/  SEL R76, R77, R76, P0 ;  /* 0x0000004c4d4c7207 */ /* 0x000fe40000000000 */
[----:B------:R-:W-:Y:S02]  /*fa60*/  SEL R77, R74, R71, P0 ;  /* 0x000000474a4d7207 */ /* 0x000fe40000000000 */
[----:B------:R-:W-:Y:S01]  /*fa70*/  SEL R71, R110, R23, P0 ;  /* 0x000000176e477207 */ /* 0x000fe20000000000 */
[----:B------:R-:W-:Y:S01]  /*fa80*/  IMAD R110, RZ, RZ, -UR41 ;  /* 0x80000029ff6e7e24 */ /* 0x000fe2000f8e02ff */
[----:B------:R-:W-:-:S02]  /*fa90*/  SEL R74, R18, R73, P0 ;  /* 0x00000049124a7207 */ /* 0x000fc40000000000 */
[----:B------:R-:W-:Y:S01]  /*faa0*/  SEL R23, R12, R107, P0 ;  /* 0x0000006b0c177207 */ /* 0x000fe20000000000 */
[----:B------:R-:W-:Y:S01]  /*fab0*/  IMAD R107, R115, UR42, R102 ;  /* 0x0000002a736b7c24 */ /* 0x000fe2000f8e0266 */
[----:B------:R-:W-:Y:S01]  /*fac0*/  SEL R73, R75, R108, P0 ;  /* 0x0000006c4b497207 */ /* 0x000fe20000000000 */
[----:B-1----:R-:W-:Y:S01]  /*fad0*/  IMAD R119, R119, R110, UR4 ;  /* 0x0000000477777e24 */ /* 0x002fe2000f8e026e */
[----:B------:R-:W-:Y:S01]  /*fae0*/  SEL R12, R103, R124, P0 ;  /* 0x0000007c670c7207 */ /* 0x000fe20000000000 */
[----:B------:R-:W-:Y:S01]  /*faf0*/  IMAD.WIDE.U32 R102, R114, UR42, R6 ;  /* 0x0000002a72667c25 */ /* 0x000fe2000f8e0006 */
[----:B------:R-:W-:Y:S01]  /*fb00*/  SEL R75, R108, R75, P0 ;  /* 0x0000004b6c4b7207 */ /* 0x000fe20000000000 */
[----:B------:R-:W-:Y:S01]  /*fb10*/  ULDC.64 UR4, c[0x0][0xbe0] ;  /* 0x0002f80000047ab9 */ /* 0x000fe20000000a00 */
[----:B------:R-:W-:Y:S01]  /*fb20*/  SHF.R.S32.HI R110, RZ, 0x1f, R119 ;  /* 0x0000001fff6e7819 */ /* 0x000fe20000011477 */
[----:B------:R-:W-:Y:S01]  /*fb30*/  IMAD R108, R116, UR40, RZ ;  /* 0x00000028746c7c24 */ /* 0x000fe2000f8e02ff */
[----:B------:R-:W-:Y:S01]  /*fb40*/  SEL R18, R30, R123, P0 ;  /* 0x0000007b1e127207 */ /* 0x000fe20000000000 */
[----:B------:R-:W-:Y:S01]  /*fb50*/  IMAD.IADD R103, R103, 0x1, R107 ;  /* 0x0000000167677824 */ /* 0x000fe200078e026b */
[----:B------:R-:W-:Y:S01]  /*fb60*/  SEL R6, R42, R125, P0 ;  /* 0x0000007d2a067207 */ /* 0x000fe20000000000 */
[----:B------:R-:W-:Y:S01]  /*fb70*/  IMAD R107, R117, UR42, R108 ;  /* 0x0000002a756b7c24 */ /* 0x000fe2000f8e026c */
[----:B------:R-:W-:-:S02]  /*fb80*/  SEL R7, R43, R128, P0 ;  /* 0x000000802b077207 */ /* 0x000fc40000000000 */
[----:B------:R-:W-:Y:S01]  /*fb90*/  SEL R30, R123, R30, P0 ;  /* 0x0000001e7b1e7207 */ /* 0x000fe20000000000 */
[----:B------:R-:W-:Y:S01]  /*fba0*/  IMAD.IADD R107, R5, 0x1, R107 ;  /* 0x00000001056b7824 */ /* 0x000fe200078e026b */
[----:B------:R-:W-:Y:S01]  /*fbb0*/  SEL R42, R125, R42, P0 ;  /* 0x0000002a7d2a7207 */ /* 0x000fe20000000000 */
[----:B------:R-:W-:Y:S01]  /*fbc0*/  IMAD R5, R110, UR4, RZ ;  /* 0x000000046e057c24 */ /* 0x000fe2000f8e02ff */
[----:B------:R-:W-:Y:S01]  /*fbd0*/  SEL R43, R128, R43, P0 ;  /* 0x0000002b802b7207 */ /* 0x000fe20000000000 */
[----:B------:R-:W-:Y:S02]  /*fbe0*/  IMAD R110, R110, UR6, RZ ;  /* 0x000000066e6e7c24 */ /* 0x000fe4000f8e02ff */
[C---:B------:R-:W-:Y:S02]  /*fbf0*/  IMAD R108, R119.reuse, UR5, R5 ;  /* 0x00000005776c7c24 */ /* 0x040fe4000f8e0205 */
[----:B------:R-:W-:Y:S01]  /*fc00*/  IMAD.WIDE.U32 R4, R119, UR4, R102 ;  /* 0x0000000477047c25 */ /* 0x000fe2000f8e0066 */
[----:B------:R-:W-:Y:S01]  /*fc10*/  SHF.R.S32.HI R103, RZ, 0x1f, R111 ;  /* 0x0000001fff677819 */ /* 0x000fe2000001146f */
[----:B------:R-:W-:-:S02]  /*fc20*/  ULDC.64 UR4, c[0x0][0xb30] ;  /* 0x0002cc0000047ab9 */ /* 0x000fc40000000a00 */
[----:B------:R-:W-:Y:S01]  /*fc30*/  IMAD R115, R119, UR7, R110 ;  /* 0x0000000777737c24 */ /* 0x000fe2000f8e026e */
[----:B------:R-:W-:Y:S01]  /*fc40*/  IADD3 R102, P2, R111, R4, RZ ;  /* 0x000000046f667210 */ /* 0x000fe20007f5e0ff */
[----:B------:R-:W-:Y:S01]  /*fc50*/  IMAD.MOV R111, RZ, RZ, -R111 ;  /* 0x000000ffff6f7224 */ /* 0x000fe200078e0a6f */
[----:B------:R-:W-:Y:S01]  /*fc60*/  SHF.R.S32.HI R4, RZ, 0x1f, R113 ;  /* 0x0000001fff047819 */ /* 0x000fe20000011471 */
[----:B------:R-:W-:Y:S01]  /*fc70*/  IMAD.WIDE.U32 R106, R119, UR6, R106 ;  /* 0x00000006776a7c25 */ /* 0x000fe2000f8e006a */
[----:B------:R-:W-:Y:S01]  /*fc80*/  IADD3.X R103, R103, R5, R108, P2, !PT ;  /* 0x0000000567677210 */ /* 0x000fe200017fe46c */
[----:B------:R-:W-:Y:S02]  /*fc90*/  ULDC.64 UR6, c[0x0][0xbc8] ;  /* 0x0002f20000067ab9 */ /* 0x000fe40000000a00 */
[----:B------:R-:W-:Y:S02]  /*fca0*/  IMAD.MOV R110, RZ, RZ, -R113 ;  /* 0x000000ffff6e7224 */ /* 0x000fe400078e0a71 */
[----:B------:R-:W-:-:S02]  /*fcb0*/  IMAD R111, R109, R111, R48 ;  /* 0x0000006f6d6f7224 */ /* 0x000fc400078e0230 */
[----:B------:R-:W-:Y:S02]  /*fcc0*/  IMAD.IADD R107, R107, 0x1, R115 ;  /* 0x000000016b6b7824 */ /* 0x000fe400078e0273 */
[----:B------:R-:W-:Y:S02]  /*fcd0*/  IMAD R4, R4, UR4, RZ ;  /* 0x0000000404047c24 */ /* 0x000fe4000f8e02ff */
[----:B------:R-:W-:Y:S01]  /*fce0*/  IMAD R115, R109, R110, R48 ;  /* 0x0000006e6d737224 */ /* 0x000fe200078e0230 */
[----:B------:R-:W-:Y:S01]  /*fcf0*/  SHF.R.S32.HI R48, RZ, 0x1f, R111 ;  /* 0x0000001fff307819 */ /* 0x000fe2000001146f */
[C---:B------:R-:W-:Y:S01]  /*fd00*/  IMAD R117, R113.reuse, UR5, R4 ;  /* 0x0000000571757c24 */ /* 0x040fe2000f8e0204 */
[----:B------:R-:W1:Y:S01]  /*fd10*/  S2UR UR5, SR_CgaCtaId ;  /* 0x00000000000579c3 */ /* 0x000e620000008800 */
[----:B------:R-:W-:Y:S01]  /*fd20*/  IMAD.WIDE.U32 R4, R113, UR4, R106 ;  /* 0x0000000471047c25 */ /* 0x000fe2000f8e006a */
[----:B------:R-:W-:Y:S01]  /*fd30*/  SHF.R.S32.HI R106, RZ, 0x1f, R115 ;  /* 0x0000001fff6a7819 */ /* 0x000fe20000011473 */
[----:B------:R-:W-:-:S02]  /*fd40*/  UMOV UR4, 0x400 ;  /* 0x0000040000047882 */ /* 0x000fc40000000000 */
[----:B------:R-:W-:Y:S02]  /*fd50*/  IMAD R48, R48, UR6, RZ ;  /* 0x0000000630307c24 */ /* 0x000fe4000f8e02ff */
[----:B------:R-:W-:Y:S02]  /*fd60*/  IMAD.IADD R5, R5, 0x1, R117 ;  /* 0x0000000105057824 */ /* 0x000fe400078e0275 */
[----:B------:R-:W-:Y:S02]  /*fd70*/  IMAD R106, R106, UR8, RZ ;  /* 0x000000086a6a7c24 */ /* 0x000fe4000f8e02ff */
[C---:B------:R-:W-:Y:S01]  /*fd80*/  IMAD R107, R111.reuse, UR7, R48 ;  /* 0x000000076f6b7c24 */ /* 0x040fe2000f8e0230 */
[----:B---3--:R-:W-:Y:S01]  /*fd90*/  SEL R48, R50, R49, P0 ;  /* 0x0000003132307207 */ /* 0x008fe20000000000 */
[----:B------:R-:W-:Y:S01]  /*fda0*/  IMAD.WIDE.U32 R102, R111, UR6, R102 ;  /* 0x000000066f667c25 */ /* 0x000fe2000f8e0066 */
[----:B------:R-:W-:Y:S01]  /*fdb0*/  ULDC.64 UR6, c[0x0][0xba8] ;  /* 0x0002ea0000067ab9 */ /* 0x000fe20000000a00 */
[----:B------:R-:W-:-:S02]  /*fdc0*/  SEL R50, R49, R50, P0 ;  /* 0x0000003231327207 */ /* 0x000fc40000000000 */
[C---:B------:R-:W-:Y:S01]  /*fdd0*/  IMAD.WIDE.U32 R110, R115.reuse, UR8, R4 ;  /* 0x00000008736e7c25 */ /* 0x040fe2000f8e0004 */
[----:B------:R-:W-:Y:S01]  /*fde0*/  LEA R108, P2, R102, UR6, 0x2 ;  /* 0x00000006666c7c11 */ /* 0x000fe2000f8410ff */
[----:B------:R-:W-:Y:S01]  /*fdf0*/  ULDC UR6, c[0x0][0xa88] ;  /* 0x0002a20000067ab9 */ /* 0x000fe20000000800 */
[----:B------:R-:W-:Y:S01]  /*fe00*/  SEL R4, R46, R105, P0 ;  /* 0x000000692e047207 */ /* 0x000fe20000000000 */
[----:B------:R-:W-:Y:S01]  /*fe10*/  IMAD R113, R115, UR9, R106 ;  /* 0x0000000973717c24 */ /* 0x000fe2000f8e026a */
[----:B------:R-:W-:Y:S01]  /*fe20*/  ULDC.64 UR8, c[0x0][0xb00] ;  /* 0x0002c00000087ab9 */ /* 0x000fe20000000a00 */
[----:B------:R-:W-:Y:S01]  /*fe30*/  IMAD.IADD R5, R103, 0x1, R107 ;  /* 0x0000000167057824 */ /* 0x000fe200078e026b */
[----:B------:R-:W-:Y:S01]  /*fe40*/  LEA R106, P3, R110, UR8, 0x2 ;  /* 0x000000086e6a7c11 */ /* 0x000fe2000f8610ff */
[----:B------:R-:W-:Y:S01]  /*fe50*/  IMAD.IADD R107, R111, 0x1, R113 ;  /* 0x000000016f6b7824 */ /* 0x000fe200078e0271 */
[----:B------:R-:W-:Y:S01]  /*fe60*/  SHFL.IDX PT, R112, R108, 0x1, 0x1c1f ;  /* 0x003c1f006c707f89 */ /* 0x000fe200000e0000 */
[----:B------:R-:W-:Y:S01]  /*fe70*/  SEL R46, R105, R46, P0 ;  /* 0x0000002e692e7207 */ /* 0x000fe20000000000 */
[----:B-1----:R-:W-:Y:S01]  /*fe80*/  ULEA UR4, UR5, UR4, 0x18 ;  /* 0x0000000405047291 */ /* 0x002fe2000f8ec03f */
[----:B------:R-:W-:Y:S01]  /*fe90*/  LEA.HI.X R114, R102, UR7, R5, 0x2, P2 ;  /* 0x0000000766727c11 */ /* 0x000fe200090f1405 */
[----:B------:R-:W-:Y:S01]  /*fea0*/  IMAD R105, R109, UR6, RZ ;  /* 0x000000066d697c24 */ /* 0x000fe2000f8e02ff */
[----:B------:R-:W-:Y:S01]  /*feb0*/  LEA.HI.X R107, R110, UR9, R107, 0x2, P3 ;  /* 0x000000096e6b7c11 */ /* 0x000fe200098f146b */
[----:B------:R-:W-:Y:S01]  /*fec0*/  UIADD3 UR4, UR4, 0x2a820, URZ ;  /* 0x0002a82004047890 */ /* 0x000fe2000fffe03f */
[----:B------:R-:W-:Y:S01]  /*fed0*/  SHFL.IDX PT, R110, R108, RZ, 0x1c1f ;  /* 0x001c1fff6c6e7589 */ /* 0x000fe200000e0000 */
[----:B------:R-:W-:-:S02]  /*fee0*/  SEL R5, R47, R104, P0 ;  /* 0x000000682f057207 */ /* 0x000fc40000000000 */
[----:B------:R-:W-:Y:S01]  /*fef0*/  SEL R47, R104, R47, P0 ;  /* 0x0000002f682f7207 */ /* 0x000fe20000000000 */
[----:B------:R-:W1:Y:S01]  /*ff00*/  SHFL.IDX PT, R111, R114, RZ, 0x1c1f ;  /* 0x001c1fff726f7589 */ /* 0x000e6200000e0000 */
[C---:B------:R-:W-:Y:S01]  /*ff10*/  VIADD R104, R94.reuse, 0x8 ;  /* 0x000000085e687836 */ /* 0x040fe20000000000 */
[CC--:B------:R-:W-:Y:S01]  /*ff20*/  ISETP.GE.OR P2, PT, R94.reuse, R105.reuse, P1 ;  /* 0x000000695e00720c */ /* 0x0c0fe20000f46670 */
[----:B------:R-:W-:Y:S01]  /*ff30*/  UPRMT UR4, URZ, 0x654, UR4 ;  /* 0x000006543f047896 */ /* 0x000fe20008000004 */
[----:B------:R-:W3:Y:S01]  /*ff40*/  SHFL.IDX PT, R113, R114, 0x1, 0x1c1f ;  /* 0x003c1f0072717f89 */ /* 0x000ee200000e0000 */
[-C--:B------:R-:W-:Y:S02]  /*ff50*/  ISETP.GE.AND P3, PT, R94, R105.reuse, PT ;  /* 0x000000695e00720c */ /* 0x080fe40003f66270 */
[----:B------:R-:W-:Y:S01]  /*ff60*/  ISETP.GE.OR P1, PT, R104, R105, P1 ;  /* 0x000000696800720c */ /* 0x000fe20000f26670 */
[----:B------:R0:W3:Y:S01]  /*ff70*/  SHFL.IDX PT, R102, R106, RZ, 0x1c1f ;  /* 0x001c1fff6a667589 */ /* 0x0000e200000e0000 */
[----:B--2---:R-:W-:-:S02]  /*ff80*/  SEL R49, R51, R52, P0 ;  /* 0x0000003433317207 */ /* 0x004fc40000000000 */
[----:B------:R-:W-:Y:S01]  /*ff90*/  SEL R51, R52, R51, P0 ;  /* 0x0000003334337207 */ /* 0x000fe20000000000 */
[----:B------:R-:W-:Y:S01]  /*ffa0*/  SYNCS.ARRIVE.TRANS64.RED.A1T0 RZ, [UR4], RZ ;  /* 0x000000ffffff79a7 */ /* 0x000fe20008100404 */
[----:B------:R2:W2:Y:S01]  /*ffb0*/  SHFL.IDX PT, R103, R107, RZ, 0x1c1f ;  /* 0x001c1fff6b677589 */ /* 0x0004a200000e0000 */
[----:B----4-:R-:W-:Y:S02]  /*ffc0*/  SEL R52, R54, R53, P0 ;  /* 0x0000003536347207 */ /* 0x010fe40000000000 */
[----:B------:R-:W-:Y:S02]  /*ffd0*/  SEL R54, R53, R54, P0 ;  /* 0x0000003635367207 */ /* 0x000fe40000000000 */
[----:B0-----:R-:W-:Y:S02]  /*ffe0*/  SEL R53, R55, R98, P0 ;  /* 0x0000006237357207 */ /* 0x001fe40000000000 */
[----:B------:R-:W-:Y:S01]  /*fff0*/  SEL R55, R98, R55, P0 ;  /* 0x0000003762377207 */ /* 0x000fe20000000000 */
[----:B-1----:R0:W-:Y:S04]  /*10000*/  @!P2 ST.E desc[UR46][R110.64], R3 ;  /* 0x000000036e00a985 */ /* 0x0021e8000c10192e */
[----:B---3--:R0:W-:Y:S01]  /*10010*/  @!P1 ST.E desc[UR46][R112.64], R2 ;  /* 0x0000000270009985 */ /* 0x0081e2000c10192e */
[----:B------:R-:W-:Y:S05]  /*10020*/  @P3 BRA `(.L_x_1173) ;  /* 0x0000000800383947 */ /* 0x000fea0003800000 */
[C---:B0-----:R-:W-:Y:S01]  /*10030*/  VIADD R2, R86.reuse, 0x8 ;  /* 0x0000000856027836 */ /* 0x041fe20000000000 */
        /* <DEDUP_REMOVED lines=8> */
[----:B------:R-:W-:Y:S01]  /*100c0*/  ISETP.GE.AND P1, PT, R98, UR4, PT ;  /* 0x0000000462007c0c */ /* 0x000fe2000bf26270 */
[----:B------:R-:W-:Y:S01]  /*100d0*/  VIADD R114, R86, 0x30 ;  /* 0x0000003056727836 */ /* 0x000fe20000000000 */
[----:B------:R-:W-:-:S07]  /*100e0*/  ISETP.GE.AND P2, PT, R110, UR4, PT ;  /* 0x000000046e007c0c */ /* 0x000fce000bf46270 */
[----:B------:R-:W-:Y:S02]  /*100f0*/  @!P5 LEA.HI R2, R2, R2, RZ, 0x1 ;  /* 0x000000020202d211 */ /* 0x000fe400078f08ff */
[----:B------:R-:W-:Y:S02]  /*10100*/  @!P3 LEA.HI R94, R94, R94, RZ, 0x1 ;  /* 0x0000005e5e5eb211 */ /* 0x000fe400078f08ff */
[----:B------:R-:W-:Y:S01]  /*10110*/  @!P5 LOP3.LUT R109, R2, 0xfffffffe, RZ, 0xc0, !PT ;  /* 0xfffffffe026dd812 */ /* 0x000fe200078ec0ff */
[--C-:B--2---:R-:W-:Y:S01]  /*10120*/  @!P4 IMAD.WIDE R2, R86, 0x4, R102.reuse ;  /* 0x000000045602c825 */ /* 0x104fe200078e0266 */
[----:B------:R-:W-:Y:S02]  /*10130*/  @!P3 LOP3.LUT R111, R94, 0xfffffffe, RZ, 0xc0, !PT ;  /* 0xfffffffe5e6fb812 */ /* 0x000fe400078ec0ff */
[----:B------:R-:W-:Y:S01]  /*10140*/  @!P1 LEA.HI R98, R98, R98, RZ, 0x1 ;  /* 0x0000006262629211 */ /* 0x000fe200078f08ff */
[----:B------:R-:W-:Y:S01]  /*10150*/  @!P5 IMAD.WIDE R108, R109, 0x4, R102 ;  /* 0x000000046d6cd825 */ /* 0x000fe200078e0266 */
[----:B------:R0:W-:Y:S01]  /*10160*/  @!P4 ST.E.64 desc[UR46][R2.64], R96 ;  /* 0x000000600200c985 */ /* 0x0001e2000c101b2e */
[----:B------:R-:W-:-:S02]  /*10170*/  ISETP.GE.AND P4, PT, R112, UR4, PT ;  /* 0x0000000470007c0c */ /* 0x000fc4000bf86270 */
[----:B------:R-:W-:Y:S01]  /*10180*/  @!P2 LEA.HI R110, R110, R110, RZ, 0x1 ;  /* 0x0000006e6e6ea211 */ /* 0x000fe200078f08ff */
[----:B------:R-:W-:Y:S01]  /*10190*/  VIADD R94, R86, 0x38 ;  /* 0x00000038565e7836 */ /* 0x000fe20000000000 */
[----:B------:R-:W-:Y:S01]  /*101a0*/  @!P1 LOP3.LUT R113, R98, 0xfffffffe, RZ, 0xc0, !PT ;  /* 0xfffffffe62719812 */ /* 0x000fe200078ec0ff */
[----:B------:R-:W-:Y:S01]  /*101b0*/  VIADD R98, R86, 0x40 ;  /* 0x0000004056627836 */ /* 0x000fe20000000000 */
[----:B------:R1:W-:Y:S01]  /*101c0*/  @!P5 ST.E.64 desc[UR46][R108.64], R100 ;  /* 0x000000646c00d985 */ /* 0x0003e2000c101b2e */
[----:B------:R-:W-:Y:S02]  /*101d0*/  ISETP.GE.AND P5, PT, R114, UR4, PT ;  /* 0x0000000472007c0c */ /* 0x000fe4000bfa6270 */
[----:B------:R-:W-:Y:S01]  /*101e0*/  ISETP.GE.AND P6, PT, R94, UR4, PT ;  /* 0x000000045e007c0c */ /* 0x000fe2000bfc6270 */
[----:B0-----:R-:W-:-:S03]  /*101f0*/  @!P3 IMAD.WIDE R2, R111, 0x4, R102 ;  /* 0x000000046f02b825 */ /* 0x001fc600078e0266 */
[----:B------:R-:W-:Y:S01]  /*10200*/  @!P4 LEA.HI R112, R112, R112, RZ, 0x1 ;  /* 0x000000707070c211 */ /* 0x000fe200078f08ff */
[--C-:B------:R-:W-:Y:S01]  /*10210*/  @!P1 IMAD.WIDE R96, R113, 0x4, R102.reuse ;  /* 0x0000000471609825 */ /* 0x100fe200078e0266 */
[----:B------:R0:W-:Y:S01]  /*10220*/  @!P3 ST.E.64 desc[UR46][R2.64], R92 ;  /* 0x0000005c0200b985 */ /* 0x0001e2000c101b2e */
[----:B------:R-:W-:Y:S02]  /*10230*/  ISETP.GE.AND P3, PT, R98, UR4, PT ;  /* 0x0000000462007c0c */ /* 0x000fe4000bf66270 */
[----:B-1----:R-:W-:Y:S01]  /*10240*/  @!P2 LOP3.LUT R101, R110, 0xfffffffe, RZ, 0xc0, !PT ;  /* 0xfffffffe6e65a812 */ /* 0x002fe200078ec0ff */
[----:B------:R-:W-:Y:S01]  /*10250*/  VIADD R108, R86, 0x48 ;  /* 0x00000048566c7836 */ /* 0x000fe20000000000 */
[----:B------:R-:W-:Y:S01]  /*10260*/  @!P4 LOP3.LUT R109, R112, 0xfffffffe, RZ, 0xc0, !PT ;  /* 0xfffffffe706dc812 */ /* 0x000fe200078ec0ff */
[----:B------:R1:W-:Y:S01]  /*10270*/  @!P1 ST.E.64 desc[UR46][R96.64], R88 ;  /* 0x0000005860009985 */ /* 0x0003e2000c101b2e */
[----:B------:R-:W-:Y:S01]  /*10280*/  @!P5 LEA.HI R114, R114, R114, RZ, 0x1 ;  /* 0x000000727272d211 */ /* 0x000fe200078f08ff */
[----:B------:R-:W-:Y:S01]  /*10290*/  @!P2 IMAD.WIDE R100, R101, 0x4, R102 ;  /* 0x000000046564a825 */ /* 0x000fe200078e0266 */
[----:B------:R-:W-:-:S02]  /*102a0*/  ISETP.GE.AND P1, PT, R108, UR4, PT ;  /* 0x000000046c007c0c */ /* 0x000fc4000bf26270 */
[----:B------:R-:W-:Y:S02]  /*102b0*/  @!P6 LEA.HI R94, R94, R94, RZ, 0x1 ;  /* 0x0000005e5e5ee211 */ /* 0x000fe400078f08ff */
[----:B------:R2:W-:Y:S01]  /*102c0*/  @!P2 ST.E.64 desc[UR46][R100.64], R90 ;  /* 0x0000005a6400a985 */ /* 0x0005e2000c101b2e */
[----:B0-----:R-:W-:Y:S01]  /*102d0*/  VIADD R92, R86, 0x50 ;  /* 0x00000050565c7836 */ /* 0x001fe20000000000 */
[----:B------:R-:W-:Y:S01]  /*102e0*/  @!P3 LEA.HI R98, R98, R98, RZ, 0x1 ;  /* 0x000000626262b211 */ /* 0x000fe200078f08ff */
[----:B------:R-:W-:-:S03]  /*102f0*/  @!P4 IMAD.WIDE R2, R109, 0x4, R102 ;  /* 0x000000046d02c825 */ /* 0x000fc600078e0266 */
[----:B------:R-:W-:Y:S01]  /*10300*/  ISETP.GE.AND P2, PT, R92, UR4, PT ;  /* 0x000000045c007c0c */ /* 0x000fe2000bf46270 */
[----:B-1----:R-:W-:Y:S01]  /*10310*/  VIADD R96, R86, 0x58 ;  /* 0x0000005856607836 */ /* 0x002fe20000000000 */
[----:B------:R0:W-:Y:S01]  /*10320*/  @!P4 ST.E.64 desc[UR46][R2.64], R76 ;  /* 0x0000004c0200c985 */ /* 0x0001e2000c101b2e */
[----:B------:R-:W-:Y:S01]  /*10330*/  @!P5 LOP3.LUT R89, R114, 0xfffffffe, RZ, 0xc0, !PT ;  /* 0xfffffffe7259d812 */ /* 0x000fe200078ec0ff */
[----:B------:R-:W-:Y:S01]  /*10340*/  VIADD R97, R86, 0x60 ;  /* 0x0000006056617836 */ /* 0x000fe20000000000 */
[----:B------:R-:W-:Y:S02]  /*10350*/  @!P3 LOP3.LUT R93, R98, 0xfffffffe, RZ, 0xc0, !PT ;  /* 0xfffffffe625db812 */ /* 0x000fe400078ec0ff */
[----:B------:R-:W-:Y:S01]  /*10360*/  ISETP.GE.AND P4, PT, R96, UR4, PT ;  /* 0x0000000460007c0c */ /* 0x000fe2000bf86270 */
[----:B------:R-:W-:Y:S01]  /*10370*/  @!P5 IMAD.WIDE R88, R89, 0x4, R102 ;  /* 0x000000045958d825 */ /* 0x000fe200078e0266 */
[----:B--2---:R-:W-:Y:S02]  /*10380*/  @!P6 LOP3.LUT R91, R94, 0xfffffffe, RZ, 0xc0, !PT ;  /* 0xfffffffe5e5be812 */ /* 0x004fe400078ec0ff */
[----:B------:R-:W-:-:S02]  /*10390*/  @!P1 LEA.HI R108, R108, R108, RZ, 0x1 ;  /* 0x0000006c6c6c9211 */ /* 0x000fc400078f08ff */
[----:B------:R-:W-:Y:S01]  /*103a0*/  @!P2 LEA.HI R94, R92, R92, RZ, 0x1 ;  /* 0x0000005c5c5ea211 */ /* 0x000fe200078f08ff */
[--C-:B------:R-:W-:Y:S01]  /*103b0*/  @!P6 IMAD.WIDE R90, R91, 0x4, R102.reuse ;  /* 0x000000045b5ae825 */ /* 0x100fe200078e0266 */
[----:B------:R1:W-:Y:S01]  /*103c0*/  @!P5 ST.E.64 desc[UR46][R88.64], R72 ;  /* 0x000000485800d985 */ /* 0x0003e2000c101b2e */
[----:B0-----:R-:W-:Y:S02]  /*103d0*/  @!P1 LOP3.LUT R3, R108, 0xfffffffe, RZ, 0xc0, !PT ;  /* 0xfffffffe6c039812 */ /* 0x001fe400078ec0ff */
[--C-:B------:R-:W-:Y:S01]  /*103e0*/  @!P3 IMAD.WIDE R92, R93, 0x4, R102.reuse ;  /* 0x000000045d5cb825 */ /* 0x100fe200078e0266 */
[----:B------:R0:W-:Y:S01]  /*103f0*/  @!P6 ST.E.64 desc[UR46][R90.64], R74 ;  /* 0x0000004a5a00e985 */ /* 0x0001e2000c101b2e */
[----:B------:R-:W-:Y:S02]  /*10400*/  @!P4 LEA.HI R96, R96, R96, RZ, 0x1 ;  /* 0x000000606060c211 */ /* 0x000fe400078f08ff */
[----:B------:R-:W-:Y:S01]  /*10410*/  @!P2 LOP3.LUT R77, R94, 0xfffffffe, RZ, 0xc0, !PT ;  /* 0xfffffffe5e4da812 */ /* 0x000fe200078ec0ff */
[----:B------:R2:W-:Y:S01]  /*10420*/  @!P3 ST.E.64 desc[UR46][R92.64], R70 ;  /* 0x000000465c00b985 */ /* 0x0005e2000c101b2e */
[----:B------:R-:W-:Y:S01]  /*10430*/  @!P1 IMAD.WIDE R2, R3, 0x4, R102 ;  /* 0x0000000403029825 */ /* 0x000fe200078e0266 */
[----:B------:R-:W-:-:S03]  /*10440*/  ISETP.GE.AND P3, PT, R97, UR4, PT ;  /* 0x0000000461007c0c */ /* 0x000fc6000bf66270 */
[----:B------:R-:W-:Y:S01]  /*10450*/  VIADD R76, R86, 0x78 ;  /* 0x00000078564c7836 */ /* 0x000fe20000000000 */
[----:B------:R3:W-:Y:S01]  /*10460*/  @!P1 ST.E.64 desc[UR46][R2.64], R66 ;  /* 0x0000004202009985 */ /* 0x0007e2000c101b2e */
[----:B-1----:R-:W-:-:S03]  /*10470*/  @!P2 IMAD.WIDE R72, R77, 0x4, R102 ;  /* 0x000000044d48a825 */ /* 0x002fc600078e0266 */
[----:B------:R-:W-:Y:S01]  /*10480*/  ISETP.GE.AND P5, PT, R76, UR4, PT ;  /* 0x000000044c007c0c */ /* 0x000fe2000bfa6270 */
[C---:B0-----:R-:W-:Y:S01]  /*10490*/  VIADD R74, R86.reuse, 0x68 ;  /* 0x00000068564a7836 */ /* 0x041fe20000000000 */
[----:B------:R0:W-:Y:S01]  /*104a0*/  @!P2 ST.E.64 desc[UR46][R72.64], R68 ;  /* 0x000000444800a985 */ /* 0x0001e2000c101b2e */
[----:B------:R-:W-:Y:S01]  /*104b0*/  VIADD R75, R86, 0x70 ;  /* 0x00000070564b7836 */ /* 0x000fe20000000000 */
[----:B--2---:R-:W-:Y:S01]  /*104c0*/  @!P4 LOP3.LUT R71, R96, 0xfffffffe, RZ, 0xc0, !PT ;  /* 0xfffffffe6047c812 */ /* 0x004fe200078ec0ff */
[----:B------:R-:W-:Y:S01]  /*104d0*/  VIADD R70, R86, 0x80 ;  /* 0x0000008056467836 */ /* 0x000fe20000000000 */
[----:B------:R-:W-:Y:S01]  /*104e0*/  ISETP.GE.AND P1, PT, R74, UR4, PT ;  /* 0x000000044a007c0c */ /* 0x000fe2000bf26270 */
[----:B------:R-:W-:Y:S01]  /*104f0*/  VIADD R77, R86, 0x88 ;  /* 0x00000088564d7836 */ /* 0x000fe20000000000 */
[----:B------:R-:W-:Y:S01]  /*10500*/  ISETP.GE.AND P6, PT, R75, UR4, PT ;  /* 0x000000044b007c0c */ /* 0x000fe2000bfc6270 */
[----:B---3--:R-:W-:Y:S01]  /*10510*/  @!P4 IMAD.WIDE R2, R71, 0x4, R102 ;  /* 0x000000044702c825 */ /* 0x008fe200078e0266 */
[----:B------:R-:W-:-:S02]  /*10520*/  ISETP.GE.AND P2, PT, R70, UR4, PT ;  /* 0x0000000446007c0c */ /* 0x000fc4000bf46270 */
[----:B------:R-:W-:Y:S02]  /*10530*/  @!P3 LEA.HI R97, R97, R97, RZ, 0x1 ;  /* 0x000000616161b211 */ /* 0x000fe400078f08ff */
[----:B------:R1:W-:Y:S01]  /*10540*/  @!P4 ST.E.64 desc[UR46][R2.64], R64 ;  /* 0x000000400200c985 */ /* 0x0003e2000c101b2e */
[----:B------:R-:W-:Y:S02]  /*10550*/  ISETP.GE.AND P4, PT, R77, UR4, PT ;  /* 0x000000044d007c0c */ /* 0x000fe4000bf86270 */
[----:B------:R-:W-:Y:S02]  /*10560*/  @!P3 LOP3.LUT R67, R97, 0xfffffffe, RZ, 0xc0, !PT ;  /* 0xfffffffe6143b812 */ /* 0x000fe400078ec0ff */
[----:B------:R-:W-:Y:S02]  /*10570*/  @!P1 LEA.HI R74, R74, R74, RZ, 0x1 ;  /* 0x0000004a4a4a9211 */ /* 0x000fe400078f08ff */
[----:B------:R-:W-:Y:S01]  /*10580*/  @!P6 LEA.HI R75, R75, R75, RZ, 0x1 ;  /* 0x0000004b4b4be211 */ /* 0x000fe200078f08ff */
[----:B------:R-:W-:Y:S01]  /*10590*/  @!P3 IMAD.WIDE R66, R67, 0x4, R102 ;  /* 0x000000044342b825 */ /* 0x000fe200078e0266 */
[----:B------:R-:W-:-:S02]  /*105a0*/  @!P5 LEA.HI R76, R76, R76, RZ, 0x1 ;  /* 0x0000004c4c4cd211 */ /* 0x000fc400078f08ff */
[----:B0-----:R-:W-:Y:S02]  /*105b0*/  @!P1 LOP3.LUT R69, R74, 0xfffffffe, RZ, 0xc0, !PT ;  /* 0xfffffffe4a459812 */ /* 0x001fe400078ec0ff */
[----:B------:R-:W-:Y:S01]  /*105c0*/  @!P2 LEA.HI R70, R70, R70, RZ, 0x1 ;  /* 0x000000464646a211 */ /* 0x000fe200078f08ff */
[----:B------:R0:W-:Y:S01]  /*105d0*/  @!P3 ST.E.64 desc[UR46][R66.64], R60 ;  /* 0x0000003c4200b985 */ /* 0x0001e2000c101b2e */
[----:B------:R-:W-:Y:S01]  /*105e0*/  @!P6 LOP3.LUT R75, R75, 0xfffffffe, RZ, 0xc0, !PT ;  /* 0xfffffffe4b4be812 */ /* 0x000fe200078ec0ff */
[--C-:B------:R-:W-:Y:S01]  /*105f0*/  @!P1 IMAD.WIDE R68, R69, 0x4, R102.reuse ;  /* 0x0000000445449825 */ /* 0x100fe200078e0266 */
[----:B------:R-:W-:Y:S02]  /*10600*/  @!P4 LEA.HI R77, R77, R77, RZ, 0x1 ;  /* 0x0000004d4d4dc211 */ /* 0x000fe400078f08ff */
[----:B-1----:R-:W-:Y:S01]  /*10610*/  @!P5 LOP3.LUT R65, R76, 0xfffffffe, RZ, 0xc0, !PT ;  /* 0xfffffffe4c41d812 */ /* 0x002fe200078ec0ff */
[--C-:B------:R-:W-:Y:S01]  /*10620*/  @!P6 IMAD.WIDE R2, R75, 0x4, R102.reuse ;  /* 0x000000044b02e825 */ /* 0x100fe200078e0266 */
[----:B------:R-:W-:Y:S01]  /*10630*/  @!P2 LOP3.LUT R71, R70, 0xfffffffe, RZ, 0xc0, !PT ;  /* 0xfffffffe4647a812 */ /* 0x000fe200078ec0ff */
[----:B------:R1:W-:Y:S01]  /*10640*/  @!P1 ST.E.64 desc[UR46][R68.64], R62 ;  /* 0x0000003e44009985 */ /* 0x0003e2000c101b2e */
[----:B------:R-:W-:Y:S01]  /*10650*/  @!P4 LOP3.LUT R77, R77, 0xfffffffe, RZ, 0xc0, !PT ;  /* 0xfffffffe4d4dc812 */ /* 0x000fe200078ec0ff */
[----:B------:R-:W-:-:S02]  /*10660*/  @!P5 IMAD.WIDE R64, R65, 0x4, R102 ;  /* 0x000000044140d825 */ /* 0x000fc400078e0266 */
[----:B------:R2:W-:Y:S02]  /*10670*/  @!P6 ST.E.64 desc[UR46][R2.64], R58 ;  /* 0x0000003a0200e985 */ /* 0x0005e4000c101b2e */
[--C-:B0-----:R-:W-:Y:S02]  /*10680*/  @!P2 IMAD.WIDE R60, R71, 0x4, R102.reuse ;  /* 0x00000004473ca825 */ /* 0x101fe400078e0266 */
[----:B------:R-:W-:Y:S02]  /*10690*/  @!P5 ST.E.64 desc[UR46][R64.64], R56 ;  /* 0x000000384000d985 */ /* 0x000fe4000c101b2e */
[C---:B------:R-:W-:Y:S02]  /*106a0*/  VIADD R66, R86.reuse, 0x90 ;  /* 0x0000009056427836 */ /* 0x040fe40000000000 */
[----:B------:R-:W-:Y:S01]  /*106b0*/  VIADD R67, R86, 0x98 ;  /* 0x0000009856437836 */ /* 0x000fe20000000000 */
[----:B------:R-:W-:Y:S01]  /*106c0*/  @!P2 ST.E.64 desc[UR46][R60.64], R26 ;  /* 0x0000001a3c00a985 */ /* 0x000fe2000c101b2e */
[----:B-1----:R-:W-:Y:S01]  /*106d0*/  @!P4 IMAD.WIDE R62, R77, 0x4, R102 ;  /* 0x000000044d3ec825 */ /* 0x002fe200078e0266 */
[----:B------:R-:W-:-:S02]  /*106e0*/  ISETP.GE.AND P1, PT, R66, UR4, PT ;  /* 0x0000000442007c0c */ /* 0x000fc4000bf26270 */
[----:B------:R-:W-:Y:S01]  /*106f0*/  ISETP.GE.AND P2, PT, R67, UR4, PT ;  /* 0x0000000443007c0c */ /* 0x000fe2000bf46270 */
[C---:B------:R-:W-:Y:S01]  /*10700*/  VIADD R68, R86.reuse, 0xa0 ;  /* 0x000000a056447836 */ /* 0x040fe20000000000 */
[----:B------:R0:W-:Y:S01]  /*10710*/  @!P4 ST.E.64 desc[UR46][R62.64], R24 ;  /* 0x000000183e00c985 */ /* 0x0001e2000c101b2e */
[C---:B------:R-:W-:Y:S02]  /*10720*/  VIADD R69, R86.reuse, 0xa8 ;  /* 0x000000a856457836 */ /* 0x040fe40000000000 */
[----:B--2---:R-:W-:Y:S01]  /*10730*/  VIADD R3, R86, 0xb8 ;  /* 0x000000b856037836 */ /* 0x004fe20000000000 */
[----:B------:R-:W-:Y:S01]  /*10740*/  ISETP.GE.AND P3, PT, R68, UR4, PT ;  /* 0x0000000444007c0c */ /* 0x000fe2000bf66270 */
[----:B------:R-:W-:Y:S01]  /*10750*/  VIADD R2, R86, 0xb0 ;  /* 0x000000b056027836 */ /* 0x000fe20000000000 */
[----:B------:R-:W-:Y:S02]  /*10760*/  ISETP.GE.AND P4, PT, R69, UR4, PT ;  /* 0x0000000445007c0c */ /* 0x000fe4000bf86270 */
[----:B------:R-:W-:-:S02]  /*10770*/  ISETP.GE.AND P6, PT, R3, UR4, PT ;  /* 0x0000000403007c0c */ /* 0x000fc4000bfc6270 */
[----:B------:R-:W-:Y:S02]  /*10780*/  ISETP.GE.AND P5, PT, R2, UR4, PT ;  /* 0x0000000402007c0c */ /* 0x000fe4000bfa6270 */
[----:B------:R-:W-:Y:S02]  /*10790*/  @!P1 LEA.HI R66, R66, R66, RZ, 0x1 ;  /* 0x0000004242429211 */ /* 0x000fe400078f08ff */
[----:B------:R-:W-:-:S03]  /*107a0*/  @!P2 LEA.HI R67, R67, R67, RZ, 0x1 ;  /* 0x000000434343a211 */ /* 0x000fc600078f08ff */
[----:B------:R-:W-:Y:S02]  /*107b0*/  @!P3 LEA.HI R68, R68, R68, RZ, 0x1 ;  /* 0x000000444444b211 */ /* 0x000fe400078f08ff */
[----:B------:R-:W-:Y:S02]  /*107c0*/  @!P4 LEA.HI R69, R69, R69, RZ, 0x1 ;  /* 0x000000454545c211 */ /* 0x000fe400078f08ff */
[----:B0-----:R-:W-:Y:S02]  /*107d0*/  @!P6 LEA.HI R24, R3, R3, RZ, 0x1 ;  /* 0x000000030318e211 */ /* 0x001fe400078f08ff */
[----:B------:R-:W-:Y:S02]  /*107e0*/  @!P5 LEA.HI R2, R2, R2, RZ, 0x1 ;  /* 0x000000020202d211 */ /* 0x000fe400078f08ff */
[----:B------:R-:W-:Y:S02]  /*107f0*/  @!P1 LOP3.LUT R3, R66, 0xfffffffe, RZ, 0xc0, !PT ;  /* 0xfffffffe42039812 */ /* 0x000fe400078ec0ff */
[----:B------:R-:W-:-:S02]  /*10800*/  @!P2 LOP3.LUT R25, R67, 0xfffffffe, RZ, 0xc0, !PT ;  /* 0xfffffffe4319a812 */ /* 0x000fc400078ec0ff */
[----:B------:R-:W-:Y:S02]  /*10810*/  @!P3 LOP3.LUT R27, R68, 0xfffffffe, RZ, 0xc0, !PT ;  /* 0xfffffffe441bb812 */ /* 0x000fe400078ec0ff */
[----:B------:R-:W-:Y:S02]  /*10820*/  @!P4 LOP3.LUT R57, R69, 0xfffffffe, RZ, 0xc0, !PT ;  /* 0xfffffffe4539c812 */ /* 0x000fe400078ec0ff */
[----:B------:R-:W-:Y:S01]  /*10830*/  @!P5 LOP3.LUT R59, R2, 0xfffffffe, RZ, 0xc0, !PT ;  /* 0xfffffffe023bd812 */ /* 0x000fe200078ec0ff */
[----:B------:R-:W-:Y:S01]  /*10840*/  @!P1 IMAD.WIDE R2, R3, 0x4, R102 ;  /* 0x0000000403029825 */ /* 0x000fe200078e0266 */
[----:B------:R-:W-:-:S03]  /*10850*/  @!P6 LOP3.LUT R61, R24, 0xfffffffe, RZ, 0xc0, !PT ;  /* 0xfffffffe183de812 */ /* 0x000fc600078ec0ff */
[--C-:B------:R-:W-:Y:S01]  /*10860*/  @!P2 IMAD.WIDE R24, R25, 0x4, R102.reuse ;  /* 0x000000041918a825 */ /* 0x100fe200078e0266 */
[----:B------:R1:W-:Y:S03]  /*10870*/  @!P1 ST.E.64 desc[UR46][R2.64], R20 ;  /* 0x0000001402009985 */ /* 0x0003e6000c101b2e */
        /* <DEDUP_REMOVED lines=8> */
[----:B------:R1:W-:Y:S02]  /*10900*/  @!P6 ST.E.64 desc[UR46][R102.64], R44 ;  /* 0x0000002c6600e985 */ /* 0x0003e4000c101b2e */
.L_x_1173:
[----:B------:R-:W-:Y:S05]  /*10910*/  BSYNC B0 ;  /* 0x0000000000007941 */ /* 0x000fea0003800000 */
.L_x_1172:
[----:B------:R-:W-:Y:S01]  /*10920*/  ISETP.GE.AND P1, PT, R104, R105, PT ;  /* 0x000000696800720c */ /* 0x000fe20003f26270 */
[----:B01----:R0:W1:Y:S01]  /*10930*/  SHFL.IDX PT, R3, R107, 0x1, 0x1c1f ;  /* 0x003c1f006b037f89 */ /* 0x00306200000e0000 */
[----:B------:R-:W-:Y:S02]  /*10940*/  SEL R21, R28, R87, P0 ;  /* 0x000000571c157207 */ /* 0x000fe40000000000 */
[----:B------:R-:W-:Y:S01]  /*10950*/  SEL R23, R87, R28, P0 ;  /* 0x0000001c57177207 */ /* 0x000fe20000000000 */
[----:B------:R0:W3:Y:S01]  /*10960*/  SHFL.IDX PT, R2, R106, 0x1, 0x1c1f ;  /* 0x003c1f006a027f89 */ /* 0x0000e200000e0000 */
        /* <DEDUP_REMOVED lines=20> */
[----:B01-3--:R-:W-:Y:S06]  /*10ab0*/  @P1 BRA `(.L_x_1084) ;  /* 0x0000005000b01947 */ /* 0x00bfec0003800000 */
        /* <DEDUP_REMOVED lines=27> */
[----:B0-----:R-:W-:-:S04]  /*10c70*/  @!P1 IMAD.WIDE R12, R35, 0x4, R2 ;  /* 0x00000004230c9825 */ /* 0x001fc800078e0202 */
        /* <DEDUP_REMOVED lines=13> */
[----:B-1----:R-:W-:Y:S01]  /*10d50*/  @!P4 LOP3.LUT R19, R61, 0xfffffffe, RZ, 0xc0, !PT ;  /* 0xfffffffe3d13c812 */ /* 0x002fe200078ec0ff */
[--C-:B------:R-:W-:Y:S01]  /*10d60*/  @!P3 IMAD.WIDE R16, R17, 0x4, R2.reuse ;  /* 0x000000041110b825 */ /* 0x100fe200078e0202 */
[----:B------:R-:W-:Y:S01]  /*10d70*/  @!P5 LEA.HI R0, R0, R0, RZ, 0x1 ;  /* 0x000000000000d211 */ /* 0x000fe200078f08ff */
[----:B------:R0:W-:Y:S02]  /*10d80*/  @!P2 ST.E.64 desc[UR46][R12.64], R6 ;  /* 0x000000060c00a985 */ /* 0x0001e4000c101b2e */
[----:B---3--:R-:W-:Y:S01]  /*10d90*/  VIADD R30, R86, 0x50 ;  /* 0x00000050561e7836 */ /* 0x008fe20000000000 */
[----:B------:R-:W-:Y:S01]  /*10da0*/  @!P5 LOP3.LUT R31, R0, 0xfffffffe, RZ, 0xc0, !PT ;  /* 0xfffffffe001fd812 */ /* 0x000fe200078ec0ff */
[----:B------:R-:W-:Y:S01]  /*10db0*/  @!P4 IMAD.WIDE R18, R19, 0x4, R2 ;  /* 0x000000041312c825 */ /* 0x000fe200078e0202 */
[----:B------:R-:W-:Y:S01]  /*10dc0*/  @!P0 LEA.HI R59, R59, R59, RZ, 0x1 ;  /* 0x0000003b3b3b8211 */ /* 0x000fe200078f08ff */
[----:B------:R1:W-:Y:S01]  /*10dd0*/  @!P3 ST.E.64 desc[UR46][R16.64], R42 ;  /* 0x0000002a1000b985 */ /* 0x0003e2000c101b2e */
[----:B------:R-:W-:Y:S01]  /*10de0*/  ISETP.GE.AND P2, PT, R30, UR4, PT ;  /* 0x000000041e007c0c */ /* 0x000fe2000bf46270 */
[C---:B------:R-:W-:Y:S01]  /*10df0*/  VIADD R0, R86.reuse, 0x58 ;  /* 0x0000005856007836 */ /* 0x040fe20000000000 */
[----:B------:R-:W-:Y:S01]  /*10e00*/  @!P0 LOP3.LUT R59, R59, 0xfffffffe, RZ, 0xc0, !PT ;  /* 0xfffffffe3b3b8812 */ /* 0x000fe200078ec0ff */
[----:B------:R3:W-:Y:S01]  /*10e10*/  @!P4 ST.E.64 desc[UR46][R18.64], R4 ;  /* 0x000000041200c985 */ /* 0x0007e2000c101b2e */
[----:B------:R-:W-:-:S02]  /*10e20*/  VIADD R32, R86, 0x60 ;  /* 0x0000006056207836 */ /* 0x000fc40000000000 */
[----:B------:R-:W-:Y:S01]  /*10e30*/  ISETP.GE.AND P3, PT, R0, UR4, PT ;  /* 0x0000000400007c0c */ /* 0x000fe2000bf66270 */
[--C-:B0-----:R-:W-:Y:S01]  /*10e40*/  @!P5 IMAD.WIDE R6, R31, 0x4, R2.reuse ;  /* 0x000000041f06d825 */ /* 0x101fe200078e0202 */
[----:B------:R-:W-:Y:S02]  /*10e50*/  @!P1 LOP3.LUT R13, R56, 0xfffffffe, RZ, 0xc0, !PT ;  /* 0xfffffffe380d9812 */ /* 0x000fe400078ec0ff */
[----:B------:R-:W-:Y:S02]  /*10e60*/  ISETP.GE.AND P4, PT, R32, UR4, PT ;  /* 0x0000000420007c0c */ /* 0x000fe4000bf86270 */
[----:B------:R0:W-:Y:S01]  /*10e70*/  @!P5 ST.E.64 desc[UR46][R6.64], R46 ;  /* 0x0000002e0600d985 */ /* 0x0001e2000c101b2e */
[----:B-1----:R-:W-:Y:S01]  /*10e80*/  VIADD R16, R86, 0x68 ;  /* 0x0000006856107836 */ /* 0x002fe20000000000 */
[----:B------:R-:W-:Y:S01]  /*10e90*/  @!P2 LEA.HI R30, R30, R30, RZ, 0x1 ;  /* 0x0000001e1e1ea211 */ /* 0x000fe200078f08ff */
[----:B---3--:R-:W-:-:S03]  /*10ea0*/  @!P1 IMAD.WIDE R4, R13, 0x4, R2 ;  /* 0x000000040d049825 */ /* 0x008fc600078e0202 */
[----:B------:R-:W-:Y:S02]  /*10eb0*/  ISETP.GE.AND P5, PT, R16, UR4, PT ;  /* 0x0000000410007c0c */ /* 0x000fe4000bfa6270 */
[----:B------:R-:W-:Y:S01]  /*10ec0*/  @!P3 LEA.HI R0, R0, R0, RZ, 0x1 ;  /* 0x000000000000b211 */ /* 0x000fe200078f08ff */
[----:B------:R-:W-:Y:S01]  /*10ed0*/  VIADD R18, R86, 0x70 ;  /* 0x0000007056127836 */ /* 0x000fe20000000000 */
[----:B------:R1:W-:Y:S01]  /*10ee0*/  @!P1 ST.E.64 desc[UR46][R4.64], R48 ;  /* 0x0000003004009985 */ /* 0x0003e2000c101b2e */
[----:B------:R-:W-:Y:S01]  /*10ef0*/  @!P0 IMAD.WIDE R12, R59, 0x4, R2 ;  /* 0x000000043b0c8825 */ /* 0x000fe200078e0202 */
[----:B------:R-:W-:Y:S02]  /*10f00*/  @!P3 LOP3.LUT R17, R0, 0xfffffffe, RZ, 0xc0, !PT ;  /* 0xfffffffe0011b812 */ /* 0x000fe400078ec0ff */
[----:B------:R-:W-:Y:S01]  /*10f10*/  ISETP.GE.AND P1, PT, R18, UR4, PT ;  /* 0x0000000412007c0c */ /* 0x000fe2000bf26270 */
[----:B------:R-:W-:Y:S01]  /*10f20*/  VIADD R19, R86, 0x78 ;  /* 0x0000007856137836 */ /* 0x000fe20000000000 */
[----:B------:R3:W-:Y:S01]  /*10f30*/  @!P0 ST.E.64 desc[UR46][R12.64], R50 ;  /* 0x000000320c008985 */ /* 0x0007e2000c101b2e */
[----:B0-----:R-:W-:Y:S01]  /*10f40*/  @!P2 LOP3.LUT R7, R30, 0xfffffffe, RZ, 0xc0, !PT ;  /* 0xfffffffe1e07a812 */ /* 0x001fe200078ec0ff */
[----:B------:R-:W-:Y:S01]  /*10f50*/  VIADD R30, R86, 0x80 ;  /* 0x00000080561e7836 */ /* 0x000fe20000000000 */
[----:B------:R-:W-:-:S02]  /*10f60*/  @!P4 LEA.HI R32, R32, R32, RZ, 0x1 ;  /* 0x000000202020c211 */ /* 0x000fc400078f08ff */
[----:B------:R-:W-:Y:S02]  /*10f70*/  ISETP.GE.AND P0, PT, R19, UR4, PT ;  /* 0x0000000413007c0c */ /* 0x000fe4000bf06270 */
[----:B------:R-:W-:Y:S01]  /*10f80*/  @!P5 LEA.HI R16, R16, R16, RZ, 0x1 ;  /* 0x000000101010d211 */ /* 0x000fe200078f08ff */
[----:B-1----:R-:W-:-:S03]  /*10f90*/  @!P2 IMAD.WIDE R4, R7, 0x4, R2 ;  /* 0x000000040704a825 */ /* 0x002fc600078e0202 */
[----:B------:R-:W-:Y:S01]  /*10fa0*/  @!P1 LEA.HI R18, R18, R18, RZ, 0x1 ;  /* 0x0000001212129211 */ /* 0x000fe200078f08ff */
[--C-:B------:R-:W-:Y:S01]  /*10fb0*/  @!P3 IMAD.WIDE R6, R17, 0x4, R2.reuse ;  /* 0x000000041106b825 */ /* 0x100fe200078e0202 */
[----:B------:R-:W-:Y:S01]  /*10fc0*/  @!P5 LOP3.LUT R17, R16, 0xfffffffe, RZ, 0xc0, !PT ;  /* 0xfffffffe1011d812 */ /* 0x000fe200078ec0ff */
[----:B------:R0:W-:Y:S01]  /*10fd0*/  @!P2 ST.E.64 desc[UR46][R4.64], R52 ;  /* 0x000000340400a985 */ /* 0x0001e2000c101b2e */
[----:B---3--:R-:W-:Y:S02]  /*10fe0*/  @!P4 LOP3.LUT R13, R32, 0xfffffffe, RZ, 0xc0, !PT ;  /* 0xfffffffe200dc812 */ /* 0x008fe400078ec0ff */
        /* <DEDUP_REMOVED lines=19> */
[----:B---3--:R-:W-:Y:S01]  /*11120*/  @!P2 LOP3.LUT R13, R30, 0xfffffffe, RZ, 0xc0, !PT ;  /* 0xfffffffe1e0da812 */ /* 0x008fe200078ec0ff */
        /* <DEDUP_REMOVED lines=13> */
[----:B----4-:R-:W-:Y:S02]  /*11200*/  @!P3 LOP3.LUT R7, R18, 0xfffffffe, RZ, 0xc0, !PT ;  /* 0xfffffffe1207b812 */ /* 0x010fe400078ec0ff */
        /* <DEDUP_REMOVED lines=9> */
[----:B0-----:R-:W-:Y:S01]  /*112a0*/  @!P5 LOP3.LUT R21, R0, 0xfffffffe, RZ, 0xc0, !PT ;  /* 0xfffffffe0015d812 */ /* 0x001fe200078ec0ff */
[----:B------:R0:W-:Y:S01]  /*112b0*/  @!P3 ST.E.64 desc[UR46][R6.64], R22 ;  /* 0x000000160600b985 */ /* 0x0001e2000c101b2e */
[----:B------:R-:W-:Y:S01]  /*112c0*/  @!P6 LOP3.LUT R31, R31, 0xfffffffe, RZ, 0xc0, !PT ;  /* 0xfffffffe1f1fe812 */ /* 0x000fe200078ec0ff */
[----:B------:R-:W-:-:S02]  /*112d0*/  @!P4 IMAD.WIDE R4, R19, 0x4, R2 ;  /* 0x000000041304c825 */ /* 0x000fc400078e0202 */
[----:B------:R1:W-:Y:S02]  /*112e0*/  @!P1 ST.E.64 desc[UR46][R12.64], R26 ;  /* 0x0000001a0c009985 */ /* 0x0003e4000c101b2e */
[----:B------:R-:W-:Y:S02]  /*112f0*/  @!P6 IMAD.WIDE R18, R31, 0x4, R2 ;  /* 0x000000041f12e825 */ /* 0x000fe400078e0202 */
[----:B------:R1:W-:Y:S01]  /*11300*/  @!P0 ST.E.64 desc[UR46][R16.64], R24 ;  /* 0x0000001810008985 */ /* 0x0003e2000c101b2e */
[----:B------:R-:W-:-:S03]  /*11310*/  ISETP.GE.AND P0, PT, R86, UR4, PT ;  /* 0x0000000456007c0c */ /* 0x000fc6000bf06270 */
[----:B------:R1:W-:Y:S01]  /*11320*/  @!P4 ST.E.64 desc[UR46][R4.64], R14 ;  /* 0x0000000e0400c985 */ /* 0x0003e2000c101b2e */
[----:B0-----:R-:W-:-:S05]  /*11330*/  @!P5 IMAD.WIDE R6, R21, 0x4, R2 ;  /* 0x000000041506d825 */ /* 0x001fca00078e0202 */
[----:B------:R1:W-:Y:S04]  /*11340*/  @!P5 ST.E.64 desc[UR46][R6.64], R28 ;  /* 0x0000001c0600d985 */ /* 0x0003e8000c101b2e */
[----:B------:R1:W-:Y:S01]  /*11350*/  @!P6 ST.E.64 desc[UR46][R18.64], R8 ;  /* 0x000000081200e985 */ /* 0x0003e2000c101b2e */
[----:B------:R-:W-:Y:S05]  /*11360*/  @P0 BRA `(.L_x_1084) ;  /* 0x0000004800840947 */ /* 0x000fea0003800000 */
[----:B------:R-:W-:-:S04]  /*11370*/  LEA.HI R86, R86, R86, RZ, 0x1 ;  /* 0x0000005656567211 */ /* 0x000fc800078f08ff */
[----:B-1----:R-:W-:-:S05]  /*11380*/  LOP3.LUT R5, R86, 0xfffffffe, RZ, 0xc0, !PT ;  /* 0xfffffffe56057812 */ /* 0x002fca00078ec0ff */
[----:B------:R-:W-:-:S05]  /*11390*/  IMAD.WIDE R2, R5, 0x4, R2 ;  /* 0x0000000405027825 */ /* 0x000fca00078e0202 */
[----:B------:R0:W-:Y:S01]  /*113a0*/  ST.E.64 desc[UR46][R2.64], R10 ;  /* 0x0000000a02007985 */ /* 0x0001e2000c101b2e */
[----:B------:R-:W-:Y:S05]  /*113b0*/  BRA `(.L_x_1084) ;  /* 0x0000004800707947 */ /* 0x000fea0003800000 */
.L_x_1171:
        /* <DEDUP_REMOVED lines=58> */
.L_x_1082:
[----:B------:R-:W-:-:S08]  /*11760*/  NOP ;  /* 0x0000000000007918 */ /* 0x000fd00000000000 */
[----:B------:R-:W0:-:S00]  /*11770*/  USETMAXREG.DEALLOC.CTAPOOL 0x28 ;  /* 0x00000028000079c8 */ /* 0x000e0000080e0500 */
[----:B0-----:R-:W-:Y:S01]  /*11780*/  LOP3.LUT R17, R0, 0x3, RZ, 0xc0, !PT ;  /* 0x0000000300117812 */ /* 0x001fe200078ec0ff */
[----:B------:R-:W0:Y:S05]  /*11790*/  S2R R22, SR_CTAID.Z ;  /* 0x0000000000167919 */ /* 0x000e2a0000002700 */
[----:B------:R-:W1:Y:S01]  /*117a0*/  S2UR UR6, SR_CTAID.Y ;  /* 0x00000000000679c3 */ /* 0x000e620000002600 */
        /* <DEDUP_REMOVED lines=13> */
.L_x_1174:
[----:B------:R-:W-:Y:S01]  /*11880*/  ULDC UR7, c[0x0][0xc50] ;  /* 0x0003140000077ab9 */ /* 0x000fe20000000800 */
[----:B------:R-:W-:Y:S01]  /*11890*/  UMOV UR39, UR6 ;  /* 0x0000000600277c82 */ /* 0x000fe20008000000 */
[----:B------:R-:W-:-:S11]  /*118a0*/  UISETP.NE.AND UP0, UPT, UR7, 0x1, UPT ;  /* 0x000000010700788c */ /* 0x000fd6000bf05270 */
[----:B------:R-:W-:Y:S01]  /*118b0*/  @UP0 ULDC UR4, c[0x0][0xc54] ;  /* 0x0003150000040ab9 */ /* 0x000fe20000000800 */
[----:B------:R-:W-:Y:S01]  /*118c0*/  @UP0 ULDC UR8, c[0x0][0xc58] ;  /* 0x0003160000080ab9 */ /* 0x000fe20000000800 */
[----:B------:R-:W-:-:S04]  /*118d0*/  UIMAD.WIDE.U32 UR4, UR6, UR4, URZ ;  /* 0x00000004060472a5 */ /* 0x000fc8000f8e003f */
[----:B------:R-:W-:-:S12]  /*118e0*/  @UP0 USHF.R.U32.HI UR39, URZ, UR8, UR5 ;  /* 0x000000083f270299 */ /* 0x000fd80008011605 */
.L_x_1175:
        /* <DEDUP_REMOVED lines=8> */
[----:B------:R-:W-:Y:S01]  /*11970*/  IMAD.MOV.U32 R19, RZ, RZ, RZ ;  /* 0x000000ffff137224 */ /* 0x000fe200078e00ff */
[----:B------:R-:W-:Y:S01]  /*11980*/  ULDC.64 UR4, c[0x0][0x418] ;  /* 0x0001060000047ab9 */ /* 0x000fe20000000a00 */
[----:B------:R-:W-:Y:S01]  /*11990*/  ULDC UR6, c[0x0][0x448] ;  /* 0x0001120000067ab9 */ /* 0x000fe20000000800 */
[----:B------:R-:W-:Y:S01]  /*119a0*/  ULDC UR10, c[0x0][0x2f0] ;  /* 0x0000bc00000a7ab9 */ /* 0x000fe20000000800 */
[----:B------:R-:W-:Y:S01]  /*119b0*/  ULDC UR11, c[0x0][0x288] ;  /* 0x0000a200000b7ab9 */ /* 0x000fe20000000800 */
[----:B0-----:R-:W-:-:S04]  /*119c0*/  ISETP.NE.U32.AND P0, PT, R2, RZ, PT ;  /* 0x000000ff0200720c */ /* 0x001fc80003f05070 */
[----:B------:R-:W-:-:S13]  /*119d0*/  ISETP.NE.AND.EX P0, PT, R3, RZ, PT, P0 ;  /* 0x000000ff0300720c */ /* 0x000fda0003f05300 */
[----:B------:R-:W0:Y:S02]  /*119e0*/  @P0 LDC.64 R2, c[0x0][0xa28] ;  /* 0x00028a00ff020b82 */ /* 0x000e240000000a00 */
[----:B0-----:R-:W-:-:S05]  /*119f0*/  @P0 IMAD.WIDE R2, R22, 0x4, R2 ;  /* 0x0000000416020825 */ /* 0x001fca00078e0202 */
[----:B------:R0:W5:Y:S01]  /*11a00*/  @P0 LDG.E R19, desc[UR46][R2.64] ;  /* 0x0000002e02130981 */ /* 0x000162000c1e1900 */
[----:B------:R-:W1:Y:S01]  /*11a10*/  S2UR UR40, SR_CTAID.X ;  /* 0x00000000002879c3 */ /* 0x000e620000002500 */
[----:B------:R-:W-:Y:S02]  /*11a20*/  UISETP.NE.U32.AND UP0, UPT, UR4, URZ, UPT ;  /* 0x0000003f0400728c */ /* 0x000fe4000bf05070 */
[----:B------:R-:W-:Y:S02]  /*11a30*/  UISETP.NE.AND UP1, UPT, UR6, 0x1, UPT ;  /* 0x000000010600788c */ /* 0x000fe4000bf25270 */
[----:B------:R-:W-:Y:S01]  /*11a40*/  UISETP.NE.AND.EX UP0, UPT, UR5, URZ, UPT, UP0 ;  /* 0x0000003f0500728c */ /* 0x000fe2000bf05300 */
[----:B------:R-:W-:Y:S02]  /*11a50*/  ULDC UR6, c[0x0][0x424] ;  /* 0x0001090000067ab9 */ /* 0x000fe40000000800 */
[----:B------:R-:W-:Y:S01]  /*11a60*/  ULDC.64 UR4, c[0x0][0x9e0] ;  /* 0x0002780000047ab9 */ /* 0x000fe20000000a00 */
[----:B------:R-:W-:-:S02]  /*11a70*/  USEL UR9, UR6, 0x1, UP0 ;  /* 0x0000000106097887 */ /* 0x000fc40008000000 */
[----:B------:R-:W-:Y:S02]  /*11a80*/  UISETP.GE.AND UP0, UPT, UR5, 0x1, UPT ;  /* 0x000000010500788c */ /* 0x000fe4000bf06270 */
[----:B------:R-:W-:Y:S01]  /*11a90*/  UIMAD UR36, UR9, UR10, URZ ;  /* 0x0000000a092472a4 */ /* 0x000fe2000f8e023f */
[----:B------:R-:W-:Y:S01]  /*11aa0*/  @UP1 ULDC UR7, c[0x0][0x44c] ;  /* 0x0001130000071ab9 */ /* 0x000fe20000000800 */
[----:B------:R-:W-:Y:S02]  /*11ab0*/  UIMAD UR9, UR9, UR10, 0x7f ;  /* 0x0000007f090974a4 */ /* 0x000fe4000f8e020a */
[----:B------:R-:W-:Y:S01]  /*11ac0*/  PLOP3.LUT P1, PT, PT, PT, UP0, 0x80, 0x0 ;  /* 0x000000000000781c */ /* 0x000fe20003f2f008 */
[----:B------:R-:W-:Y:S01]  /*11ad0*/  @UP1 ULDC UR12, c[0x0][0x450] ;  /* 0x00011400000c1ab9 */ /* 0x000fe20000000800 */
[----:B------:R-:W-:Y:S02]  /*11ae0*/  UP2UR UR50, UPR, URZ, 0x2 ;  /* 0x000000023f327883 */ /* 0x000fe40008000000 */
[----:B-1----:R-:W-:-:S04]  /*11af0*/  USHF.L.U32 UR40, UR40, 0x7, URZ ;  /* 0x0000000728287899 */ /* 0x002fc8000800063f */
[----:B------:R-:W-:-:S04]  /*11b00*/  UIADD3 UR8, UR40, 0x7f, URZ ;  /* 0x0000007f28087890 */ /* 0x000fc8000fffe03f */
[----:B------:R-:W-:Y:S02]  /*11b10*/  UIMAD.WIDE.U32 UR6, UR8, UR7, URZ ;  /* 0x00000007080672a5 */ /* 0x000fe4000f8e003f */
[----:B------:R-:W-:Y:S02]  /*11b20*/  UIADD3 UR6, UR36, 0x1, -UR11 ;  /* 0x0000000124067890 */ /* 0x000fe4000fffe80b */
[----:B------:R-:W-:Y:S02]  /*11b30*/  @UP1 USHF.R.U32.HI UR8, URZ, UR12, UR7 ;  /* 0x0000000c3f081299 */ /* 0x000fe40008011607 */
[----:B------:R-:W-:Y:S02]  /*11b40*/  USHF.R.S32.HI UR7, URZ, 0x1f, UR9 ;  /* 0x0000001f3f077899 */ /* 0x000fe40008011409 */
[----:B------:R-:W-:Y:S02]  /*11b50*/  UIADD3 UR6, UR6, UR8, URZ ;  /* 0x0000000806067290 */ /* 0x000fe4000fffe03f */
[----:B------:R-:W-:-:S02]  /*11b60*/  ULEA.HI UR7, UR7, UR9, URZ, 0x7 ;  /* 0x0000000907077291 */ /* 0x000fc4000f8f383f */
[----:B------:R-:W-:Y:S02]  /*11b70*/  UIADD3 UR4, UR6, UR4, URZ ;  /* 0x0000000406047290 */ /* 0x000fe4000fffe03f */
[----:B------:R-:W-:Y:S01]  /*11b80*/  USHF.R.S32.HI UR41, URZ, 0x7, UR7 ;  /* 0x000000073f297899 */ /* 0x000fe20008011407 */
[----:B0-----:R-:W-:Y:S11]  /*11b90*/  @!P1 BRA `(.L_x_1177) ;  /* 0x0000000000449947 */ /* 0x001ff60003800000 */
        /* <DEDUP_REMOVED lines=10> */
.L_x_1178:
[----:B------:R-:W-:-:S11]  /*11c40*/  UISETP.NE.AND UP0, UPT, UR5, 0x1, UPT ;  /* 0x000000010500788c */ /* 0x000fd6000bf05270 */
[----:B------:R-:W-:Y:S02]  /*11c50*/  @UP0 ULDC.64 UR12, c[0x0][0x9e8] ;  /* 0x00027a00000c0ab9 */ /* 0x000fe40000000a00 */
[----:B------:R-:W-:-:S04]  /*11c60*/  UIMAD.WIDE.U32 UR6, UR8, UR12, URZ ;  /* 0x0000000c080672a5 */ /* 0x000fc8000f8e003f */
[----:B------:R-:W-:-:S12]  /*11c70*/  @UP0 USHF.R.U32.HI UR8, URZ, UR13, UR7 ;  /* 0x0000000d3f080299 */ /* 0x000fd80008011607 */
.L_x_1179:
[----:B------:R-:W-:-:S04]  /*11c80*/  UIMAD UR8, UR8, UR5, UR5 ;  /* 0x00000005080872a4 */ /* 0x000fc8000f8e0205 */
[----:B------:R-:W-:-:S04]  /*11c90*/  UISETP.LT.AND UP0, UPT, UR4, UR8, UPT ;  /* 0x000000080400728c */ /* 0x000fc8000bf01270 */
[----:B------:R-:W-:-:S12]  /*11ca0*/  USEL UR4, UR4, UR8, UP0 ;  /* 0x0000000804047287 */ /* 0x000fd80008000000 */
.L_x_1177:
[----:B------:R-:W-:Y:S02]  /*11cb0*/  UISETP.NE.AND UP0, UPT, UR50, URZ, UPT ;  /* 0x0000003f3200728c */ /* 0x000fe4000bf05270 */
[----:B------:R-:W-:-:S04]  /*11cc0*/  UIADD3 UR4, UR4, 0x7f, URZ ;  /* 0x0000007f04047890 */ /* 0x000fc8000fffe03f */
[----:B------:R-:W-:-:S04]  /*11cd0*/  USHF.R.S32.HI UR8, URZ, 0x1f, UR4 ;  /* 0x0000001f3f087899 */ /* 0x000fc80008011404 */
[----:B------:R-:W-:Y:S01]  /*11ce0*/  ULEA.HI UR8, UR8, UR4, URZ, 0x7 ;  /* 0x0000000408087291 */ /* 0x000fe2000f8f383f */
[----:B------:R-:W-:Y:S01]  /*11cf0*/  @UP0 ULDC UR6, c[0x0][0x44c] ;  /* 0x0001130000060ab9 */ /* 0x000fe20000000800 */
[----:B------:R-:W-:Y:S01]  /*11d00*/  @UP0 ULDC UR9, c[0x0][0x450] ;  /* 0x0001140000090ab9 */ /* 0x000fe20000000800 */
[----:B------:R-:W-:Y:S02]  /*11d10*/  UIMAD.WIDE.U32 UR6, UR40, UR6, URZ ;  /* 0x00000006280672a5 */ /* 0x000fe4000f8e003f */
[----:B------:R-:W-:Y:S01]  /*11d20*/  UMOV UR4, UR40 ;  /* 0x0000002800047c82 */ /* 0x000fe20008000000 */
[----:B------:R-:W-:Y:S02]  /*11d30*/  USHF.R.S32.HI UR42, URZ, 0x7, UR8 ;  /* 0x000000073f2a7899 */ /* 0x000fe40008011408 */
[----:B------:R-:W-:Y:S02]  /*11d40*/  @UP0 USHF.R.U32.HI UR4, URZ, UR9, UR7 ;  /* 0x000000093f040299 */ /* 0x000fe40008011607 */
[----:B------:R-:W-:-:S02]  /*11d50*/  UISETP.LT.AND UP0, UPT, UR41, UR42, UPT ;  /* 0x0000002a2900728c */ /* 0x000fc4000bf01270 */
[----:B------:R-:W-:Y:S01]  /*11d60*/  UIADD3 UR4, UR4, -UR11, UR36 ;  /* 0x8000000b04047290 */ /* 0x000fe2000fffe024 */
[----:B------:R-:W-:Y:S01]  /*11d70*/  ULDC UR8, c[0x0][0x9dc] ;  /* 0x0002770000087ab9 */ /* 0x000fe20000000800 */
[----:B------:R-:W-:Y:S02]  /*11d80*/  USEL UR12, UR41, UR42, UP0 ;  /* 0x0000002a290c7287 */ /* 0x000fe40008000000 */
[----:B------:R-:W-:Y:S01]  /*11d90*/  UIADD3 UR8, UR4, -UR8, URZ ;  /* 0x8000000804087290 */ /* 0x000fe2000fffe03f */
[----:B------:R-:W-:Y:S11]  /*11da0*/  @!P1 BRA `(.L_x_1180) ;  /* 0x0000000000449947 */ /* 0x000ff60003800000 */
        /* <DEDUP_REMOVED lines=10> */
.L_x_1181:
[----:B------:R-:W-:-:S11]  /*11e50*/  UISETP.NE.AND UP0, UPT, UR5, 0x1, UPT ;  /* 0x000000010500788c */ /* 0x000fd6000bf05270 */
[----:B------:R-:W-:Y:S02]  /*11e60*/  @UP0 ULDC.64 UR10, c[0x0][0x9e8] ;  /* 0x00027a00000a0ab9 */ /* 0x000fe40000000a00 */
[----:B------:R-:W-:-:S04]  /*11e70*/  UIMAD.WIDE.U32 UR6, UR4, UR10, URZ ;  /* 0x0000000a040672a5 */ /* 0x000fc8000f8e003f */
[----:B------:R-:W-:-:S12]  /*11e80*/  @UP0 USHF.R.U32.HI UR4, URZ, UR11, UR7 ;  /* 0x0000000b3f040299 */ /* 0x000fd80008011607 */
.L_x_1182:
[----:B------:R-:W-:-:S04]  /*11e90*/  UIMAD UR4, UR4, UR5, URZ ;  /* 0x00000005040472a4 */ /* 0x000fc8000f8e023f */
[----:B------:R-:W-:-:S04]  /*11ea0*/  UISETP.LT.AND UP0, UPT, UR8, UR4, UPT ;  /* 0x000000040800728c */ /* 0x000fc8000bf01270 */
[----:B------:R-:W-:-:S12]  /*11eb0*/  USEL UR8, UR8, UR4, !UP0 ;  /* 0x0000000408087287 */ /* 0x000fd8000c000000 */
.L_x_1180:
[----:B------:R-:W-:Y:S02]  /*11ec0*/  USHF.R.S32.HI UR4, URZ, 0x1f, UR8 ;  /* 0x0000001f3f047899 */ /* 0x000fe40008011408 */
[----:B------:R-:W-:Y:S02]  /*11ed0*/  USHF.R.U32.HI UR9, URZ, 0x10, UR45 ;  /* 0x000000103f097899 */ /* 0x000fe4000801162d */
[----:B------:R-:W-:Y:S02]  /*11ee0*/  ULEA.HI UR4, UR4, UR8, URZ, 0x7 ;  /* 0x0000000804047291 */ /* 0x000fe4000f8f383f */
[----:B------:R-:W-:Y:S02]  /*11ef0*/  ULOP3.LUT UR45, UR45, 0xffff, URZ, 0xc0, !UPT ;  /* 0x0000ffff2d2d7892 */ /* 0x000fe4000f8ec03f */
[----:B------:R-:W-:Y:S01]  /*11f00*/  USHF.R.S32.HI UR4, URZ, 0x7, UR4 ;  /* 0x000000073f047899 */ /* 0x000fe20008011404 */
[----:B------:R-:W-:-:S03]  /*11f10*/  UMOV UR38, URZ ;  /* 0x0000003f00267c82 */ /* 0x000fc60008000000 */
[----:B------:R-:W-:-:S04]  /*11f20*/  UISETP.LT.AND UP0, UPT, URZ, UR4, UPT ;  /* 0x000000043f00728c */ /* 0x000fc8000bf01270 */
[----:B------:R-:W-:Y:S02]  /*11f30*/  USEL UR44, URZ, UR4, !UP0 ;  /* 0x000000043f2c7287 */ /* 0x000fe4000c000000 */
[----:B------:R-:W-:Y:S02]  /*11f40*/  UISETP.NE.AND UP0, UPT, UR9, URZ, UPT ;  /* 0x0000003f0900728c */ /* 0x000fe4000bf05270 */
[----:B------:R-:W-:-:S06]  /*11f50*/  UISETP.GT.AND UP1, UPT, UR12, UR44, UPT ;  /* 0x0000002c0c00728c */ /* 0x000fcc000bf24270 */
[----:B------:R-:W-:-:S03]  /*11f60*/  PLOP3.LUT P0, PT, PT, PT, UP1, 0x80, 0x0 ;  /* 0x000000000000781c */ /* 0x000fc60003f0f018 */
[----:B------:R-:W-:-:S10]  /*11f70*/  @!UP0 ULDC UR9, c[0x0][0x9f0] ;  /* 0x00027c0000098ab9 */ /* 0x000fd40000000800 */
[----:B------:R-:W-:Y:S05]  /*11f80*/  @!P0 BRA `(.L_x_1183) ;  /* 0x00000000007c8947 */ /* 0x000fea0003800000 */
[----:B------:R-:W-:Y:S01]  /*11f90*/  IABS R0, UR9 ;  /* 0x0000000900007c13 */ /* 0x000fe20008000000 */
[----:B------:R-:W-:Y:S02]  /*11fa0*/  UIADD3 UR4, UR9, -0x1, UR12 ;  /* 0xffffffff09047890 */ /* 0x000fe4000fffe00c */
[----:B------:R-:W-:Y:S02]  /*11fb0*/  IABS R4, UR9 ;  /* 0x0000000900047c13 */ /* 0x000fe40008000000 */
[----:B------:R-:W-:Y:S01]  /*11fc0*/  R2UR UR10, R0 ;  /* 0x00000000000a72ca */ /* 0x000fe200000e0000 */
[----:B------:R-:W-:-:S03]  /*11fd0*/  UIADD3 UR6, -UR44, UR4, URZ ;  /* 0x000000042c067290 */ /* 0x000fc6000fffe13f */
[----:B------:R-:W-:-:S03]  /*11fe0*/  UMOV UR4, URZ ;  /* 0x0000003f00047c82 */ /* 0x000fc60008000000 */
[----:B------:R-:W-:Y:S01]  /*11ff0*/  IABS R3, UR6 ;  /* 0x0000000600037c13 */ /* 0x000fe20008000000 */
[----:B------:R-:W-:-:S03]  /*12000*/  ULOP3.LUT UR6, UR6, UR9, URZ, 0x3c, !UPT ;  /* 0x0000000906067292 */ /* 0x000fc6000f8e3c3f */
[----:B------:R-:W-:Y:S02]  /*12010*/  R2UR UR8, R3 ;  /* 0x00000000030872ca */ /* 0x000fe400000e0000 */
        /* <DEDUP_REMOVED lines=22> */
.L_x_1183:
[----:B------:R-:W-:Y:S02]  /*12180*/  UIMAD UR51, UR45, UR38, UR44 ;  /* 0x000000262d3372a4 */ /* 0x000fe4000f8e022c */
[----:B------:R-:W-:Y:S02]  /*12190*/  IMAD.U32 R3, RZ, RZ, UR38 ;  /* 0x00000026ff037e24 */ /* 0x000fe4000f8e00ff */
[----:B------:R-:W-:Y:S02]  /*121a0*/  IMAD.MOV.U32 R2, RZ, RZ, RZ ;  /* 0x000000ffff027224 */ /* 0x000fe400078e00ff */
[----:B------:R-:W-:Y:S02]  /*121b0*/  IMAD.MOV.U32 R0, RZ, RZ, 0x1 ;  /* 0x00000001ff007424 */ /* 0x000fe400078e00ff */
[----:B------:R-:W-:-:S05]  /*121c0*/  IMAD.U32 R18, RZ, RZ, UR51 ;  /* 0x00000033ff127e24 */ /* 0x000fca000f8e00ff */
[----:B------:R-:W-:Y:S01]  /*121d0*/  VIADDMNMX R18, R18, R3, UR12, PT ;  /* 0x0000000c12127e46 */ /* 0x000fe2000b800103 */
[----:B------:R-:W-:-:S03]  /*121e0*/  IMAD.MOV.U32 R3, RZ, RZ, 0x1 ;  /* 0x00000001ff037424 */ /* 0x000fc600078e00ff */
[----:B------:R-:W-:-:S13]  /*121f0*/  ISETP.GT.AND P0, PT, R18, UR51, PT ;  /* 0x0000003312007c0c */ /* 0x000fda000bf04270 */
        /* <DEDUP_REMOVED lines=25> */
.L_x_1184:
        /* <DEDUP_REMOVED lines=20> */
.L_x_1185:
        /* <DEDUP_REMOVED lines=20> */
.L_x_1186:
        /* <DEDUP_REMOVED lines=18> */
.L_x_1187:
[----:B------:R-:W0:Y:S01]  /*12730*/  LDC.64 R2, c[0x0][0x9f8] ;  /* 0x00027e00ff027b82 */ /* 0x000e220000000a00 */
[----:B------:R-:W-:-:S07]  /*12740*/  IMAD.MOV.U32 R28, RZ, RZ, R22 ;  /* 0x000000ffff1c7224 */ /* 0x000fce00078e0016 */
[----:B------:R-:W1:Y:S01]  /*12750*/  LDC R8, c[0x0][0x430] ;  /* 0x00010c00ff087b82 */ /* 0x000e620000000800 */
[C---:B------:R-:W-:Y:S01]  /*12760*/  IMAD.SHL.U32 R29, R24.reuse, 0x20, RZ ;  /* 0x00000020181d7824 */ /* 0x040fe200078e00ff */
[----:B------:R-:W-:Y:S02]  /*12770*/  LOP3.LUT R9, R24, 0x7f, RZ, 0xc0, !PT ;  /* 0x0000007f18097812 */ /* 0x000fe400078ec0ff */
[----:B------:R-:W-:Y:S02]  /*12780*/  LEA R7, R18, 0xffffff80, 0x7 ;  /* 0xffffff8012077811 */ /* 0x000fe400078e38ff */
[----:B------:R-:W-:Y:S01]  /*12790*/  LOP3.LUT R16, R16, 0xffffffef, RZ, 0xc0, !PT ;  /* 0xffffffef10107812 */ /* 0x000fe200078ec0ff */
[----:B------:R-:W-:Y:S01]  /*127a0*/  IMAD.SHL.U32 R35, R24, 0x40, RZ ;  /* 0x0000004018237824 */ /* 0x000fe200078e00ff */
[----:B------:R-:W2:Y:S01]  /*127b0*/  LDC R37, c[0x0][0x2f4] ;  /* 0x0000bd00ff257b82 */ /* 0x000ea20000000800 */
[----:B0-----:R-:W-:-:S04]  /*127c0*/  ISETP.NE.U32.AND P0, PT, R2, RZ, PT ;  /* 0x000000ff0200720c */ /* 0x001fc80003f05070 */
[----:B------:R-:W-:-:S13]  /*127d0*/  ISETP.NE.AND.EX P0, PT, R3, RZ, PT, P0 ;  /* 0x000000ff0300720c */ /* 0x000fda0003f05300 */
[----:B------:R-:W0:Y:S02]  /*127e0*/  @P0 LDC.64 R2, c[0x0][0x9f8] ;  /* 0x00027e00ff020b82 */ /* 0x000e240000000a00 */
[----:B0-----:R-:W-:-:S05]  /*127f0*/  @P0 IMAD.WIDE R2, R22, 0x4, R2 ;  /* 0x0000000416020825 */ /* 0x001fca00078e0202 */
[----:B------:R0:W3:Y:S01]  /*12800*/  @P0 LDG.E R28, desc[UR46][R2.64] ;  /* 0x0000002e021c0981 */ /* 0x0000e2000c1e1900 */
[----:B-1----:R-:W-:Y:S02]  /*12810*/  ISETP.NE.AND P1, PT, R8, 0x1, PT ;  /* 0x000000010800780c */ /* 0x002fe40003f25270 */
[----:B------:R-:W-:Y:S02]  /*12820*/  LOP3.LUT R29, R29, 0x60, RZ, 0xc0, !PT ;  /* 0x000000601d1d7812 */ /* 0x000fe400078ec0ff */
[----:B------:R-:W-:-:S04]  /*12830*/  SHF.R.U32.HI R25, RZ, 0x2, R9 ;  /* 0x00000002ff197819 */ /* 0x000fc80000011609 */
[----:B------:R-:W-:-:S04]  /*12840*/  IADD3 R6, R29, R25, R7 ;  /* 0x000000191d067210 */ /* 0x000fc80007ffe007 */
[C---:B------:R-:W-:Y:S01]  /*12850*/  ISETP.GE.AND P0, PT, R6.reuse, UR36, PT ;  /* 0x0000002406007c0c */ /* 0x040fe2000bf06270 */
[----:B------:R-:W1:Y:S01]  /*12860*/  @P1 LDC R13, c[0x0][0x434] ;  /* 0x00010d00ff0d1b82 */ /* 0x000e620000000800 */
[----:B-----5:R-:W-:Y:S01]  /*12870*/  IMAD.IADD R6, R6, 0x1, R19 ;  /* 0x0000000106067824 */ /* 0x020fe200078e0213 */
[----:B------:R-:W-:-:S06]  /*12880*/  @P1 LOP3.LUT R16, R16, 0x10, RZ, 0xfc, !PT ;  /* 0x0000001010101812 */ /* 0x000fcc00078efcff */
[----:B0-----:R-:W0:Y:S08]  /*12890*/  @P1 LDC R3, c[0x0][0x438] ;  /* 0x00010e00ff031b82 */ /* 0x001e300000000800 */
[----:B------:R-:W4:Y:S08]  /*128a0*/  @!P0 LDC.64 R10, c[0x0][0x428] ;  /* 0x00010a00ff0a8b82 */ /* 0x000f300000000a00 */
[----:B------:R-:W2:Y:S01]  /*128b0*/  @!P0 LDC.64 R4, c[0x0][0x418] ;  /* 0x00010600ff048b82 */ /* 0x000ea20000000a00 */
[----:B-1----:R-:W-:-:S04]  /*128c0*/  @P1 IMAD.HI.U32 R0, R6, R13, RZ ;  /* 0x0000000d06001227 */ /* 0x002fc800078e00ff */
[----:B------:R-:W-:Y:S01]  /*128d0*/  IMAD.MOV.U32 R13, RZ, RZ, R6 ;  /* 0x000000ffff0d7224 */ /* 0x000fe200078e0006 */
[----:B0-----:R-:W-:-:S04]  /*128e0*/  @P1 SHF.R.U32.HI R13, RZ, R3, R0 ;  /* 0x00000003ff0d1219 */ /* 0x001fc80000011600 */
[--C-:B------:R-:W-:Y:S01]  /*128f0*/  @!P0 SHF.R.S32.HI R3, RZ, 0x1f, R13.reuse ;  /* 0x0000001fff038819 */ /* 0x100fe2000001140d */
[----:B------:R-:W-:Y:S01]  /*12900*/  @!P0 IMAD.MOV.U32 R2, RZ, RZ, R13 ;  /* 0x000000ffff028224 */ /* 0x000fe200078e000d */
[----:B------:R-:W-:Y:S01]  /*12910*/  UMOV UR4, 0xffffffff ;  /* 0xffffffff00047882 */ /* 0x000fe20000000000 */
[----:B------:R-:W-:Y:S01]  /*12920*/  IMAD.MOV.U32 R27, RZ, RZ, 0x20 ;  /* 0x00000020ff1b7424 */ /* 0x000fe200078e00ff */
[----:B------:R-:W-:Y:S01]  /*12930*/  SHF.R.U32.HI R9, RZ, 0x5, R9 ;  /* 0x00000005ff097819 */ /* 0x000fe20000011609 */
[----:B------:R-:W-:Y:S01]  /*12940*/  IMAD.MOV.U32 R34, RZ, RZ, 0x40 ;  /* 0x00000040ff227424 */ /* 0x000fe200078e00ff */
[----:B---3--:R-:W-:Y:S01]  /*12950*/  SHF.R.S32.HI R32, RZ, 0x1f, R28 ;  /* 0x0000001fff207819 */ /* 0x008fe2000001141c */
[----:B----4-:R-:W-:-:S04]  /*12960*/  @!P0 IMAD.WIDE.U32 R2, R28, R10, R2 ;  /* 0x0000000a1c028225 */ /* 0x010fc800078e0002 */
[----:B------:R-:W-:Y:S01]  /*12970*/  @!P0 IMAD R0, R32, R10, RZ ;  /* 0x0000000a20008224 */ /* 0x000fe200078e02ff */
[----:B--2---:R-:W-:-:S03]  /*12980*/  @!P0 LEA R4, P1, R2, R4, 0x2 ;  /* 0x0000000402048211 */ /* 0x004fc600078210ff */
[----:B------:R-:W-:-:S04]  /*12990*/  @!P0 IMAD R11, R28, R11, R0 ;  /* 0x0000000b1c0b8224 */ /* 0x000fc800078e0200 */
[----:B------:R-:W-:Y:S01]  /*129a0*/  @!P0 IMAD.IADD R0, R3, 0x1, R11 ;  /* 0x0000000103008824 */ /* 0x000fe200078e020b */
[----:B------:R-:W-:-:S04]  /*129b0*/  SHF.R.U32.HI R3, RZ, 0x1, R24 ;  /* 0x00000001ff037819 */ /* 0x000fc80000011618 */
[----:B------:R-:W-:Y:S01]  /*129c0*/  @!P0 LEA.HI.X R5, R2, R5, R0, 0x2, P1 ;  /* 0x0000000502058211 */ /* 0x000fe200008f1400 */
[----:B------:R-:W-:Y:S01]  /*129d0*/  IMAD.MOV.U32 R0, RZ, RZ, RZ ;  /* 0x000000ffff007224 */ /* 0x000fe200078e00ff */
[----:B------:R-:W-:Y:S01]  /*129e0*/  LOP3.LUT R2, R35, 0x180, RZ, 0xc0, !PT ;  /* 0x0000018023027812 */ /* 0x000fe200078ec0ff */
[----:B------:R-:W-:-:S03]  /*129f0*/  IMAD.MOV R11, RZ, RZ, -R13 ;  /* 0x000000ffff0b7224 */ /* 0x000fc600078e0a0d */
[----:B------:R-:W-:Y:S01]  /*12a00*/  LOP3.LUT R2, R2, 0x30, R3, 0xf8, !PT ;  /* 0x0000003002027812 */ /* 0x000fe200078ef803 */
[----:B------:R0:W5:Y:S01]  /*12a10*/  @!P0 LDG.E R0, desc[UR46][R4.64] ;  /* 0x0000002e04008981 */ /* 0x000162000c1e1900 */
[C---:B------:R-:W-:Y:S01]  /*12a20*/  IMAD.SHL.U32 R3, R24.reuse, 0x8, RZ ;  /* 0x0000000818037824 */ /* 0x040fe200078e00ff */
[----:B------:R-:W-:-:S04]  /*12a30*/  R2P PR, R24, 0x6 ;  /* 0x0000000618007804 */ /* 0x000fc80000000000 */
[----:B------:R-:W-:Y:S02]  /*12a40*/  LOP3.LUT R2, R2, 0x30, R3, 0x78, !PT ;  /* 0x0000003002027812 */ /* 0x000fe400078e7803 */
[----:B------:R-:W-:Y:S01]  /*12a50*/  SEL R27, R27, 0xffffffe0, !P1 ;  /* 0xffffffe01b1b7807 */ /* 0x000fe20004800000 */
[----:B0-----:R-:W-:Y:S01]  /*12a60*/  IMAD R4, R8, R11, R6 ;  /* 0x0000000b08047224 */ /* 0x001fe200078e0206 */
[----:B------:R-:W-:Y:S01]  /*12a70*/  SEL R34, R34, 0xffffffc0, !P2 ;  /* 0xffffffc022227807 */ /* 0x000fe20005000000 */
[C---:B------:R-:W-:Y:S02]  /*12a80*/  IMAD.SHL.U32 R6, R24.reuse, 0x80, RZ ;  /* 0x0000008018067824 */ /* 0x040fe400078e00ff */
[----:B------:R-:W-:-:S03]  /*12a90*/  IMAD.SHL.U32 R5, R24, 0x10, RZ ;  /* 0x0000001018057824 */ /* 0x000fc600078e00ff */
[C---:B------:R-:W-:Y:S02]  /*12aa0*/  LOP3.LUT R8, R6.reuse, 0x400, RZ, 0xc0, !PT ;  /* 0x0000040006087812 */ /* 0x040fe400078ec0ff */
[----:B------:R-:W-:-:S03]  /*12ab0*/  LOP3.LUT R3, R6, 0x380, RZ, 0xc0, !PT ;  /* 0x0000038006037812 */ /* 0x000fc600078ec0ff */
[----:B------:R-:W-:Y:S01]  /*12ac0*/  IMAD R8, R9, 0x800, R8 ;  /* 0x0000080009087824 */ /* 0x000fe200078e0208 */
[----:B------:R-:W-:Y:S01]  /*12ad0*/  LOP3.LUT R6, R3, 0x10, R24, 0xf8, !PT ;  /* 0x0000001003067812 */ /* 0x000fe200078ef818 */
[----:B------:R-:W-:Y:S06]  /*12ae0*/  BRA.DIV UR4, `(.L_x_1188) ;  /* 0x0000003604847947 */ /* 0x000fec000b800000 */
.L_x_1240:
[----:B------:R-:W-:Y:S01]  /*12af0*/  ULOP3.LUT UR4, UR43, 0x2, URZ, 0xfc, !UPT ;  /* 0x000000022b047892 */ /* 0x000fe2000f8efc3f */
[----:B------:R-:W-:Y:S01]  /*12b00*/  LOP3.LUT R31, R5, 0x30, RZ, 0xc0, !PT ;  /* 0x00000030051f7812 */ /* 0x000fe200078ec0ff */
[----:B------:R-:W-:Y:S01]  /*12b10*/  IMAD.U32 R26, RZ, RZ, UR39 ;  /* 0x00000027ff1a7e24 */ /* 0x000fe2000f8e00ff */
[----:B------:R-:W-:Y:S02]  /*12b20*/  LOP3.LUT R16, R16, 0xfffffff7, RZ, 0xc0, !PT ;  /* 0xfffffff710107812 */ /* 0x000fe400078ec0ff */
[C---:B------:R-:W-:Y:S01]  /*12b30*/  ISETP.GE.AND P3, PT, R31.reuse, R37, PT ;  /* 0x000000251f00720c */ /* 0x040fe20003f66270 */
[----:B------:R-:W-:Y:S01]  /*12b40*/  IMAD.U32 R36, RZ, RZ, UR4 ;  /* 0x00000004ff247e24 */ /* 0x000fe2000f8e00ff */
[C---:B------:R-:W-:Y:S02]  /*12b50*/  LOP3.LUT R23, R31.reuse, 0x40, RZ, 0xfc, !PT ;  /* 0x000000401f177812 */ /* 0x040fe400078efcff */
[----:B------:R-:W-:Y:S02]  /*12b60*/  LOP3.LUT R22, R31, 0x80, RZ, 0xfc, !PT ;  /* 0x000000801f167812 */ /* 0x000fe400078efcff */
[----:B------:R-:W-:-:S02]  /*12b70*/  ISETP.NE.AND P0, PT, R36, 0x3, PT ;  /* 0x000000032400780c */ /* 0x000fc40003f05270 */
[-C--:B------:R-:W-:Y:S02]  /*12b80*/  ISETP.GE.AND P2, PT, R23, R37.reuse, PT ;  /* 0x000000251700720c */ /* 0x080fe40003f46270 */
[----:B------:R-:W-:Y:S02]  /*12b90*/  ISETP.GE.AND P1, PT, R22, R37, PT ;  /* 0x000000251600720c */ /* 0x000fe40003f26270 */
[----:B------:R-:W-:Y:S02]  /*12ba0*/  LOP3.LUT R33, R6, 0x70, R5, 0x78, !PT ;  /* 0x0000007006217812 */ /* 0x000fe400078e7805 */
[----:B------:R-:W-:Y:S02]  /*12bb0*/  LOP3.LUT R35, R2, 0x640, R35, 0xf8, !PT ;  /* 0x0000064002237812 */ /* 0x000fe400078ef823 */
[----:B------:R-:W-:Y:S01]  /*12bc0*/  SHF.R.U32.HI R24, RZ, 0x3, R24 ;  /* 0x00000003ff187819 */ /* 0x000fe20000011618 */
[----:B------:R-:W-:Y:S01]  /*12bd0*/  IMAD.IADD R33, R8, 0x1, R33 ;  /* 0x0000000108217824 */ /* 0x000fe200078e0221 */
[----:B------:R-:W-:-:S02]  /*12be0*/  SHF.R.S32.HI R26, RZ, 0x1f, R26 ;  /* 0x0000001fff1a7819 */ /* 0x000fc4000001141a */
[----:B------:R-:W-:-:S04]  /*12bf0*/  @P0 LOP3.LUT R16, R16, 0x8, RZ, 0xfc, !PT ;  /* 0x0000000810100812 */ /* 0x000fc800078efcff */
[----:B------:R-:W-:-:S04]  /*12c00*/  LOP3.LUT R16, R16, 0xfffffffb, RZ, 0xc0, !PT ;  /* 0xfffffffb10107812 */ /* 0x000fc800078ec0ff */
[----:B------:R-:W-:-:S04]  /*12c10*/  @P3 LOP3.LUT R16, R16, 0x4, RZ, 0xfc, !PT ;  /* 0x0000000410103812 */ /* 0x000fc800078efcff */
[----:B------:R-:W-:-:S04]  /*12c20*/  LOP3.LUT R16, R16, 0xfffffffd, RZ, 0xc0, !PT ;  /* 0xfffffffd10107812 */ /* 0x000fc800078ec0ff */
[----:B------:R-:W-:-:S04]  /*12c30*/  @P2 LOP3.LUT R16, R16, 0x2, RZ, 0xfc, !PT ;  /* 0x0000000210102812 */ /* 0x000fc800078efcff */
[----:B------:R-:W-:-:S04]  /*12c40*/  LOP3.LUT R16, R16, 0xfffffffe, RZ, 0xc0, !PT ;  /* 0xfffffffe10107812 */ /* 0x000fc800078ec0ff */
[----:B------:R-:W-:Y:S01]  /*12c50*/  @P1 LOP3.LUT R16, R16, 0x1, RZ, 0xfc, !PT ;  /* 0x0000000110101812 */ /* 0x000fe200078efcff */
[----:B------:R-:W-:Y:S06]  /*12c60*/  @!P0 BRA `(.L_x_1189) ;  /* 0x0000000000048947 */ /* 0x000fec0003800000 */
[----:B------:R-:W-:Y:S01]  /*12c70*/  BPT.TRAP 0x1 ;  /* 0x000000040000795c */ /* 0x000fe20000300000 */
.L_x_1189:
[----:B------:R-:W-:Y:S01]  /*12c80*/  IMAD.MOV.U32 R10, RZ, RZ, 0x1 ;  /* 0x00000001ff0a7424 */ /* 0x000fe200078e00ff */
[----:B------:R-:W-:-:S04]  /*12c90*/  SHF.R.S32.HI R6, RZ, 0x1f, R4 ;  /* 0x0000001fff067819 */ /* 0x000fc80000011404 */
[----:B------:R-:W-:-:S04]  /*12ca0*/  SHF.L.U32 R10, R10, 0x1f, RZ ;  /* 0x0000001f0a0a7819 */ /* 0x000fc800000006ff */
[----:B------:R-:W0:Y:S02]  /*12cb0*/  SYNCS.PHASECHK.TRANS64.TRYWAIT P0, [UR48+0x2a880], R10 ;  /* 0x02a8800aff0075a7 */ /* 0x000e240008000170 */
[----:B0-----:R-:W-:Y:S05]  /*12cc0*/  @!P0 BRA `(.L_x_1190) ;  /* 0x00000034002c8947 */ /* 0x001fea0003800000 */
.L_x_1241:
[----:B------:R-:W-:Y:S01]  /*12cd0*/  ULDC.64 UR4, c[0x0][0x328] ;  /* 0x0000ca0000047ab9 */ /* 0x000fe20000000a00 */
[----:B------:R-:W-:Y:S01]  /*12ce0*/  IMAD.SHL.U32 R12, R24, 0x80, RZ ;  /* 0x00000080180c7824 */ /* 0x000fe200078e00ff */
[----:B-----5:R-:W-:Y:S01]  /*12cf0*/  SHF.R.S32.HI R8, RZ, 0x1f, R0 ;  /* 0x0000001fff087819 */ /* 0x020fe20000011400 */
[----:B0-----:R-:W-:Y:S01]  /*12d00*/  IMAD R3, R6, UR4, RZ ;  /* 0x0000000406037c24 */ /* 0x001fe2000f8e02ff */
[----:B------:R-:W-:Y:S02]  /*12d10*/  R2UR UR6, R26 ;  /* 0x000000001a0672ca */ /* 0x000fe400000e0000 */
[----:B------:R-:W-:Y:S01]  /*12d20*/  LOP3.LUT R12, R12, 0x180, RZ, 0xc0, !PT ;  /* 0x000001800c0c7812 */ /* 0x000fe200078ec0ff */
[C---:B------:R-:W-:Y:S01]  /*12d30*/  IMAD R11, R4.reuse, UR5, R3 ;  /* 0x00000005040b7c24 */ /* 0x040fe2000f8e0203 */
[----:B------:R-:W-:Y:S01]  /*12d40*/  LOP3.LUT R30, R5, 0x40, RZ, 0xc0, !PT ;  /* 0x00000040051e7812 */ /* 0x000fe200078ec0ff */
[----:B------:R-:W-:Y:S01]  /*12d50*/  IMAD.WIDE.U32 R2, R4, UR4, RZ ;  /* 0x0000000404027c25 */ /* 0x000fe2000f8e00ff */
[----:B------:R-:W-:Y:S01]  /*12d60*/  ULDC.64 UR4, c[0x0][0x338] ;  /* 0x0000ce0000047ab9 */ /* 0x000fe20000000a00 */
[----:B------:R-:W-:-:S02]  /*12d70*/  LOP3.LUT R12, R12, 0x30, R5, 0xf8, !PT ;  /* 0x000000300c0c7812 */ /* 0x000fc400078ef805 */
[----:B------:R-:W-:Y:S02]  /*12d80*/  IMAD.IADD R3, R3, 0x1, R11 ;  /* 0x0000000103037824 */ /* 0x000fe400078e020b */
[----:B------:R-:W-:Y:S02]  /*12d90*/  IMAD R11, R8, UR4, RZ ;  /* 0x00000004080b7c24 */ /* 0x000fe4000f8e02ff */
[----:B------:R-:W-:-:S04]  /*12da0*/  IMAD.WIDE.U32 R2, R0, UR4, R2 ;  /* 0x0000000400027c25 */ /* 0x000fc8000f8e0002 */
[----:B------:R-:W-:Y:S01]  /*12db0*/  IMAD R11, R0, UR5, R11 ;  /* 0x00000005000b7c24 */ /* 0x000fe2000f8e020b */
[----:B------:R-:W-:Y:S01]  /*12dc0*/  ULDC.64 UR4, c[0x0][0x330] ;  /* 0x0000cc0000047ab9 */ /* 0x000fe20000000a00 */
[----:B------:R-:W-:Y:S02]  /*12dd0*/  IMAD.SHL.U32 R5, R24, 0x10, RZ ;  /* 0x0000001018057824 */ /* 0x000fe400078e00ff */
[----:B------:R-:W-:Y:S02]  /*12de0*/  IMAD.IADD R3, R3, 0x1, R11 ;  /* 0x0000000103037824 */ /* 0x000fe400078e020b */
[----:B------:R-:W-:Y:S01]  /*12df0*/  IMAD R30, R9, 0x200, R30 ;  /* 0x00000200091e7824 */ /* 0x000fe200078e021e */
[----:B------:R-:W-:Y:S01]  /*12e00*/  LOP3.LUT R11, R12, 0x30, R5, 0x78, !PT ;  /* 0x000000300c0b7812 */ /* 0x000fe200078e7805 */
[----:B------:R-:W-:Y:S01]  /*12e10*/  IMAD.U32 R5, RZ, RZ, UR4 ;  /* 0x00000004ff057e24 */ /* 0x000fe2000f8e00ff */
[----:B------:R-:W-:-:S03]  /*12e20*/  UIMAD UR4, UR6, UR4, URZ ;  /* 0x00000004060472a4 */ /* 0x000fc6000f8e023f */
[----:B------:R-:W-:Y:S01]  /*12e30*/  IMAD.WIDE.U32 R2, R5, UR39, R2 ;  /* 0x0000002705027c25 */ /* 0x000fe2000f8e0002 */
[----:B------:R-:W-:Y:S01]  /*12e40*/  ULDC.64 UR6, c[0x0][0x318] ;  /* 0x0000c60000067ab9 */ /* 0x000fe20000000a00 */
[----:B------:R-:W-:Y:S01]  /*12e50*/  UIMAD UR4, UR39, UR5, UR4 ;  /* 0x00000005270472a4 */ /* 0x000fe2000f8e0204 */
[----:B------:R-:W-:Y:S01]  /*12e60*/  IADD3 R5, -R25, UR36, -R7 ;  /* 0x0000002419057c10 */ /* 0x000fe2000fffe907 */
[----:B------:R-:W-:Y:S01]  /*12e70*/  IMAD.U32 R9, RZ, RZ, UR7 ;  /* 0x00000007ff097e24 */ /* 0x000fe2000f8e00ff */
[----:B------:R-:W-:Y:S01]  /*12e80*/  IADD3 R7, P0, R2, UR6, RZ ;  /* 0x0000000602077c10 */ /* 0x000fe2000ff1e0ff */
[----:B------:R-:W-:Y:S01]  /*12e90*/  IMAD.IADD R30, R11, 0x1, R30 ;  /* 0x000000010b1e7824 */ /* 0x000fe200078e021e */
[----:B------:R-:W-:Y:S02]  /*12ea0*/  ISETP.GE.AND P5, PT, R5, 0x1, PT ;  /* 0x000000010500780c */ /* 0x000fe40003fa6270 */
[----:B------:R-:W-:Y:S01]  /*12eb0*/  IADD3.X R9, R9, UR4, R3, P0, !PT ;  /* 0x0000000409097c10 */ /* 0x000fe200087fe403 */
[----:B------:R-:W-:-:S03]  /*12ec0*/  UMOV UR4, 0xffffffff ;  /* 0xffffffff00047882 */ /* 0x000fc60000000000 */
[----:B------:R-:W-:Y:S07]  /*12ed0*/  BRA.DIV UR4, `(.L_x_1191) ;  /* 0x0000003204c07947 */ /* 0x000fee000b800000 */
[----:B------:R-:W0:Y:S01]  /*12ee0*/  SHFL.IDX PT, R14, R7, RZ, 0x1c1f ;  /* 0x001c1fff070e7589 */ /* 0x000e2200000e0000 */
[-C--:B------:R-:W-:Y:S01]  /*12ef0*/  ISETP.GE.AND P4, PT, R31, R37.reuse, PT ;  /* 0x000000251f00720c */ /* 0x080fe20003f86270 */
[----:B------:R-:W-:Y:S01]  /*12f00*/  VIADD R17, R30, UR48 ;  /* 0x000000301e117c36 */ /* 0x000fe20008000000 */
[-C--:B------:R-:W-:Y:S01]  /*12f10*/  ISETP.GE.AND P3, PT, R23, R37.reuse, PT ;  /* 0x000000251700720c */ /* 0x080fe20003f66270 */
[----:B------:R-:W1:Y:S01]  /*12f20*/  SHFL.IDX PT, R3, R9, RZ, 0x1c1f ;  /* 0x001c1fff09037589 */ /* 0x000e6200000e0000 */
[----:B------:R-:W-:Y:S02]  /*12f30*/  ISETP.GE.AND P2, PT, R22, R37, PT ;  /* 0x000000251600720c */ /* 0x000fe40003f46270 */
[C---:B------:R-:W-:Y:S02]  /*12f40*/  ISETP.GE.AND P6, PT, R5.reuse, 0x61, PT ;  /* 0x000000610500780c */ /* 0x040fe40003fc6270 */
[----:B------:R-:W-:Y:S02]  /*12f50*/  LOP3.LUT R16, R16, 0xffffffdf, RZ, 0xc0, !PT ;  /* 0xffffffdf10107812 */ /* 0x000fe400078ec0ff */
[----:B------:R-:W-:-:S09]  /*12f60*/  ISETP.GE.AND P1, PT, R5, 0x41, PT ;  /* 0x000000410500780c */ /* 0x000fd20003f26270 */
[----:B------:R-:W-:Y:S02]  /*12f70*/  @P6 LOP3.LUT R16, R16, 0x20, RZ, 0xfc, !PT ;  /* 0x0000002010106812 */ /* 0x000fe400078efcff */
[----:B0-----:R-:W-:Y:S02]  /*12f80*/  IADD3 R2, P0, R31, R14, RZ ;  /* 0x0000000e1f027210 */ /* 0x001fe40007f1e0ff */
[----:B------:R-:W0:Y:S03]  /*12f90*/  SHFL.IDX PT, R14, R7, 0x1, 0x1c1f ;  /* 0x003c1f00070e7f89 */ /* 0x000e2600000e0000 */
[----:B-1----:R-:W-:Y:S01]  /*12fa0*/  IMAD.X R3, RZ, RZ, R3, P0 ;  /* 0x000000ffff037224 */ /* 0x002fe200000e0603 */
[----:B------:R-:W-:-:S13]  /*12fb0*/  ISETP.LT.OR P0, PT, R5, 0x1, P4 ;  /* 0x000000010500780c */ /* 0x000fda0002701670 */
[----:B------:R-:W-:Y:S01]  /*12fc0*/  LDGSTS.E.BYPASS.LTC128B.128 [R17+0xc400], desc[UR46][R2.64], !P0 ;  /* 0x0c40000002117fae */ /* 0x000fe2000c101d6e */
[----:B------:R-:W-:-:S13]  /*12fd0*/  ISETP.LT.OR P0, PT, R5, 0x1, P3 ;  /* 0x000000010500780c */ /* 0x000fda0001f01670 */
[----:B------:R-:W-:Y:S01]  /*12fe0*/  LDGSTS.E.BYPASS.LTC128B.128 [R17+0xe400], desc[UR46][R2.64+0x40], !P0 ;  /* 0x0e40004002117fae */ /* 0x000fe2000c101d6e */
[----:B------:R-:W-:-:S13]  /*12ff0*/  ISETP.LT.OR P0, PT, R5, 0x1, P2 ;  /* 0x000000010500780c */ /* 0x000fda0001701670 */
[----:B------:R1:W-:Y:S04]  /*13000*/  LDGSTS.E.BYPASS.LTC128B.128 [R17+0x10400], desc[UR46][R2.64+0x80], !P0 ;  /* 0x1040008002117fae */ /* 0x0003e8000c101d6e */
[----:B-1----:R-:W1:Y:S01]  /*13010*/  SHFL.IDX PT, R3, R9, 0x1, 0x1c1f ;  /* 0x003c1f0009037f89 */ /* 0x002e6200000e0000 */
[----:B0-----:R-:W-:-:S03]  /*13020*/  IADD3 R2, P0, R31, R14, RZ ;  /* 0x0000000e1f027210 */ /* 0x001fc60007f1e0ff */
[----:B------:R-:W0:Y:S02]  /*13030*/  SHFL.IDX PT, R14, R7, 0x2, 0x1c1f ;  /* 0x005c1f00070e7f89 */ /* 0x000e2400000e0000 */
        /* <DEDUP_REMOVED lines=9> */
[----:B------:R-:W0:Y:S04]  /*130d0*/  SHFL.IDX PT, R9, R9, 0x3, 0x1c1f ;  /* 0x007c1f0009097f89 */ /* 0x000e2800000e0000 */
[----:B------:R2:W3:Y:S01]  /*130e0*/  SHFL.IDX PT, R14, R7, 0x3, 0x1c1f ;  /* 0x007c1f00070e7f89 */ /* 0x0004e200000e0000 */
[----:B-1----:R-:W-:Y:S01]  /*130f0*/  IMAD.X R3, RZ, RZ, R3, P0 ;  /* 0x000000ffff037224 */ /* 0x002fe200000e0603 */
[----:B------:R-:W-:-:S13]  /*13100*/  ISETP.LT.OR P0, PT, R5, 0x41, P4 ;  /* 0x000000410500780c */ /* 0x000fda0002701670 */
[----:B------:R2:W-:Y:S01]  /*13110*/  LDGSTS.E.BYPASS.LTC128B.128 [R17+0xd400], desc[UR46][R2.64], !P0 ;  /* 0x0d40000002117fae */ /* 0x0005e2000c101d6e */
[----:B------:R-:W-:-:S13]  /*13120*/  ISETP.LT.OR P0, PT, R5, 0x41, P3 ;  /* 0x000000410500780c */ /* 0x000fda0001f01670 */
[----:B------:R2:W-:Y:S01]  /*13130*/  LDGSTS.E.BYPASS.LTC128B.128 [R17+0xf400], desc[UR46][R2.64+0x40], !P0 ;  /* 0x0f40004002117fae */ /* 0x0005e2000c101d6e */
[----:B------:R-:W-:-:S13]  /*13140*/  ISETP.LT.OR P0, PT, R5, 0x41, P2 ;  /* 0x000000410500780c */ /* 0x000fda0001701670 */
[----:B------:R2:W-:Y:S01]  /*13150*/  LDGSTS.E.BYPASS.LTC128B.128 [R17+0x11400], desc[UR46][R2.64+0x80], !P0 ;  /* 0x1140008002117fae */ /* 0x0005e2000c101d6e */
[----:B0--3--:R-:W-:-:S13]  /*13160*/  ISETP.GE.AND P0, PT, R5, 0x21, PT ;  /* 0x000000210500780c */ /* 0x009fda0003f06270 */
.L_x_1251:
        /* <DEDUP_REMOVED lines=15> */
[----:B------:R-:W-:-:S13]  /*13260*/  ISETP.NE.AND P6, PT, R36, 0x3, PT ;  /* 0x000000032400780c */ /* 0x000fda0003fc5270 */
[----:B0-----:R-:W-:Y:S05]  /*13270*/  @!P6 BRA `(.L_x_1192) ;  /* 0x000000000004e947 */ /* 0x001fea0003800000 */
[----:B------:R-:W-:Y:S01]  /*13280*/  BPT.TRAP 0x1 ;  /* 0x000000040000795c */ /* 0x000fe20000300000 */
.L_x_1192:
[----:B------:R-:W-:Y:S01]  /*13290*/  SYNCS.ARRIVE.TRANS64.A1T0 RZ, [UR48+0x2a870], RZ ;  /* 0x02a870ffffff79a7 */ /* 0x000fe20008100030 */
[----:B------:R-:W-:Y:S05]  /*132a0*/  @!P6 BRA `(.L_x_1193) ;  /* 0x000000000004e947 */ /* 0x000fea0003800000 */
[----:B------:R-:W-:Y:S01]  /*132b0*/  BPT.TRAP 0x1 ;  /* 0x000000040000795c */ /* 0x000fe20000300000 */
.L_x_1193:
[----:B------:R-:W0:Y:S02]  /*132c0*/  SYNCS.PHASECHK.TRANS64.TRYWAIT P2, [UR48+0x2a840], R10 ;  /* 0x02a8400aff0075a7 */ /* 0x000e240008040170 */
[----:B0-----:R-:W-:Y:S05]  /*132d0*/  @!P2 BRA `(.L_x_1194) ;  /* 0x000000340034a947 */ /* 0x001fea0003800000 */
.L_x_1252:
[----:B------:R-:W-:Y:S01]  /*132e0*/  ULDC.64 UR4, c[0x0][0x300] ;  /* 0x0000c00000047ab9 */ /* 0x000fe20000000a00 */
[----:B------:R-:W-:Y:S01]  /*132f0*/  R2UR UR6, R26 ;  /* 0x000000001a0672ca */ /* 0x000fe200000e0000 */
[----:B0-----:R-:W-:Y:S01]  /*13300*/  IMAD R3, R6, UR4, RZ ;  /* 0x0000000406037c24 */ /* 0x001fe2000f8e02ff */
[-C--:B------:R-:W-:Y:S02]  /*13310*/  ISETP.GE.AND P3, PT, R22, R37.reuse, PT ;  /* 0x000000251600720c */ /* 0x080fe40003f66270 */
[----:B------:R-:W-:Y:S01]  /*13320*/  ISETP.GE.AND P4, PT, R23, R37, PT ;  /* 0x000000251700720c */ /* 0x000fe20003f86270 */
[C---:B------:R-:W-:Y:S02]  /*13330*/  IMAD R5, R4.reuse, UR5, R3 ;  /* 0x0000000504057c24 */ /* 0x040fe4000f8e0203 */
[----:B------:R-:W-:Y:S01]  /*13340*/  IMAD.WIDE.U32 R2, R4, UR4, RZ ;  /* 0x0000000404027c25 */ /* 0x000fe2000f8e00ff */
[----:B------:R-:W-:-:S03]  /*13350*/  ULDC.64 UR4, c[0x0][0x310] ;  /* 0x0000c40000047ab9 */ /* 0x000fc60000000a00 */
[----:B------:R-:W-:Y:S02]  /*13360*/  IMAD.IADD R3, R3, 0x1, R5 ;  /* 0x0000000103037824 */ /* 0x000fe400078e0205 */
[----:B------:R-:W-:Y:S02]  /*13370*/  IMAD R5, R8, UR4, RZ ;  /* 0x0000000408057c24 */ /* 0x000fe4000f8e02ff */
[----:B------:R-:W-:-:S04]  /*13380*/  IMAD.WIDE.U32 R2, R0, UR4, R2 ;  /* 0x0000000400027c25 */ /* 0x000fc8000f8e0002 */
[----:B------:R-:W-:Y:S01]  /*13390*/  IMAD R5, R0, UR5, R5 ;  /* 0x0000000500057c24 */ /* 0x000fe2000f8e0205 */
[----:B------:R-:W-:-:S03]  /*133a0*/  ULDC.64 UR4, c[0x0][0x308] ;  /* 0x0000c20000047ab9 */ /* 0x000fc60000000a00 */
[----:B------:R-:W-:Y:S02]  /*133b0*/  IMAD.IADD R3, R3, 0x1, R5 ;  /* 0x0000000103037824 */ /* 0x000fe400078e0205 */
[----:B------:R-:W-:Y:S01]  /*133c0*/  IMAD.U32 R5, RZ, RZ, UR4 ;  /* 0x00000004ff057e24 */ /* 0x000fe2000f8e00ff */
[----:B------:R-:W-:-:S03]  /*133d0*/  UIMAD UR4, UR6, UR4, URZ ;  /* 0x00000004060472a4 */ /* 0x000fc6000f8e023f */
[----:B------:R-:W-:Y:S01]  /*133e0*/  IMAD.WIDE.U32 R2, R5, UR39, R2 ;  /* 0x0000002705027c25 */ /* 0x000fe2000f8e0002 */
[----:B------:R-:W-:Y:S01]  /*133f0*/  ULDC.64 UR6, c[0x0][0x2e8] ;  /* 0x0000ba0000067ab9 */ /* 0x000fe20000000a00 */
[----:B------:R-:W-:Y:S02]  /*13400*/  UIMAD UR4, UR39, UR5, UR4 ;  /* 0x00000005270472a4 */ /* 0x000fe4000f8e0204 */
[----:B------:R-:W-:Y:S01]  /*13410*/  IMAD.U32 R5, RZ, RZ, UR7 ;  /* 0x00000007ff057e24 */ /* 0x000fe2000f8e00ff */
[----:B------:R-:W-:-:S04]  /*13420*/  IADD3 R0, P2, R2, UR6, RZ ;  /* 0x0000000602007c10 */ /* 0x000fc8000ff5e0ff */
[----:B------:R-:W-:Y:S01]  /*13430*/  IADD3.X R4, R5, UR4, R3, P2, !PT ;  /* 0x0000000405047c10 */ /* 0x000fe200097fe403 */
[----:B------:R-:W-:-:S03]  /*13440*/  UMOV UR4, 0xffffffff ;  /* 0xffffffff00047882 */ /* 0x000fc60000000000 */
[----:B------:R-:W-:Y:S05]  /*13450*/  BRA.DIV UR4, `(.L_x_1195) ;  /* 0x0000003204ec7947 */ /* 0x000fea000b800000 */
[----:B------:R-:W0:Y:S01]  /*13460*/  SHFL.IDX PT, R14, R0, RZ, 0x1c1f ;  /* 0x001c1fff000e7589 */ /* 0x000e2200000e0000 */
[----:B------:R-:W-:-:S03]  /*13470*/  ISETP.GE.AND P6, PT, R31, R37, PT ;  /* 0x000000251f00720c */ /* 0x000fc60003fc6270 */
[----:B------:R-:W1:Y:S04]  /*13480*/  SHFL.IDX PT, R2, R4, RZ, 0x1c1f ;  /* 0x001c1fff04027589 */ /* 0x000e6800000e0000 */
[----:B------:R-:W-:Y:S01]  /*13490*/  SHFL.IDX PT, R5, R4, 0x1, 0x1c1f ;  /* 0x003c1f0004057f89 */ /* 0x000fe200000e0000 */
[----:B0-----:R-:W-:-:S05]  /*134a0*/  @P5 IADD3 R14, P2, R31, R14, RZ ;  /* 0x0000000e1f0e5210 */ /* 0x001fca0007f5e0ff */
[----:B-1----:R-:W-:Y:S02]  /*134b0*/  @P5 IMAD.X R3, RZ, RZ, R2, P2 ;  /* 0x000000ffff035224 */ /* 0x002fe400010e0602 */
[----:B------:R-:W-:Y:S02]  /*134c0*/  @P5 IMAD.MOV.U32 R2, RZ, RZ, R14 ;  /* 0x000000ffff025224 */ /* 0x000fe400078e000e */
[----:B------:R-:W0:Y:S04]  /*134d0*/  SHFL.IDX PT, R14, R0, 0x1, 0x1c1f ;  /* 0x003c1f00000e7f89 */ /* 0x000e2800000e0000 */
[----:B------:R-:W-:Y:S04]  /*134e0*/  @P5 LDGSTS.E.BYPASS.LTC128B.128 [R17+0x1e400], desc[UR46][R2.64], !P6 ;  /* 0x1e40000002115fae */ /* 0x000fe8000f101d6e */
[----:B------:R-:W-:Y:S04]  /*134f0*/  @P5 LDGSTS.E.BYPASS.LTC128B.128 [R17+0x20400], desc[UR46][R2.64+0x40], !P4 ;  /* 0x2040004002115fae */ /* 0x000fe8000e101d6e */
[----:B------:R1:W-:Y:S01]  /*13500*/  @P5 LDGSTS.E.BYPASS.LTC128B.128 [R17+0x22400], desc[UR46][R2.64+0x80], !P3 ;  /* 0x2240008002115fae */ /* 0x0003e2000d901d6e */
[----:B0-----:R-:W-:-:S05]  /*13510*/  @P0 IADD3 R14, P2, R31, R14, RZ ;  /* 0x0000000e1f0e0210 */ /* 0x001fca0007f5e0ff */
[----:B------:R-:W-:Y:S02]  /*13520*/  @P0 IMAD.X R5, RZ, RZ, R5, P2 ;  /* 0x000000ffff050224 */ /* 0x000fe400010e0605 */
[----:B-1----:R-:W-:Y:S02]  /*13530*/  @P0 IMAD.MOV.U32 R2, RZ, RZ, R14 ;  /* 0x000000ffff020224 */ /* 0x002fe400078e000e */
[----:B------:R-:W0:Y:S01]  /*13540*/  SHFL.IDX PT, R14, R0, 0x2, 0x1c1f ;  /* 0x005c1f00000e7f89 */ /* 0x000e2200000e0000 */
[----:B------:R-:W-:-:S03]  /*13550*/  @P0 IMAD.MOV.U32 R3, RZ, RZ, R5 ;  /* 0x000000ffff030224 */ /* 0x000fc600078e0005 */
[----:B------:R-:W1:Y:S04]  /*13560*/  SHFL.IDX PT, R5, R4, 0x2, 0x1c1f ;  /* 0x005c1f0004057f89 */ /* 0x000e6800000e0000 */
[----:B------:R-:W-:Y:S04]  /*13570*/  @P0 LDGSTS.E.BYPASS.LTC128B.128 [R17+0x1ec00], desc[UR46][R2.64], !P6 ;  /* 0x1ec0000002110fae */ /* 0x000fe8000f101d6e */
[----:B------:R-:W-:Y:S04]  /*13580*/  @P0 LDGSTS.E.BYPASS.LTC128B.128 [R17+0x20c00], desc[UR46][R2.64+0x40], !P4 ;  /* 0x20c0004002110fae */ /* 0x000fe8000e101d6e */
[----:B------:R2:W-:Y:S01]  /*13590*/  @P0 LDGSTS.E.BYPASS.LTC128B.128 [R17+0x22c00], desc[UR46][R2.64+0x80], !P3 ;  /* 0x22c0008002110fae */ /* 0x0005e2000d901d6e */
[----:B0-----:R-:W-:-:S05]  /*135a0*/  @P1 IADD3 R14, P0, R31, R14, RZ ;  /* 0x0000000e1f0e1210 */ /* 0x001fca0007f1e0ff */
[----:B-1----:R-:W-:Y:S02]  /*135b0*/  @P1 IMAD.X R5, RZ, RZ, R5, P0 ;  /* 0x000000ffff051224 */ /* 0x002fe400000e0605 */
[----:B--2---:R-:W-:Y:S02]  /*135c0*/  @P1 IMAD.MOV.U32 R2, RZ, RZ, R14 ;  /* 0x000000ffff021224 */ /* 0x004fe400078e000e */
[----:B------:R-:W-:Y:S01]  /*135d0*/  @P1 IMAD.MOV.U32 R3, RZ, RZ, R5 ;  /* 0x000000ffff031224 */ /* 0x000fe200078e0005 */
[----:B------:R0:W1:Y:S04]  /*135e0*/  SHFL.IDX PT, R14, R0, 0x3, 0x1c1f ;  /* 0x007c1f00000e7f89 */ /* 0x00006800000e0000 */
[----:B------:R0:W-:Y:S04]  /*135f0*/  @P1 LDGSTS.E.BYPASS.LTC128B.128 [R17+0x1f400], desc[UR46][R2.64], !P6 ;  /* 0x1f40000002111fae */ /* 0x0001e8000f101d6e */
[----:B------:R0:W-:Y:S04]  /*13600*/  @P1 LDGSTS.E.BYPASS.LTC128B.128 [R17+0x21400], desc[UR46][R2.64+0x40], !P4 ;  /* 0x2140004002111fae */ /* 0x0001e8000e101d6e */
[----:B------:R0:W-:Y:S04]  /*13610*/  @P1 LDGSTS.E.BYPASS.LTC128B.128 [R17+0x23400], desc[UR46][R2.64+0x80], !P3 ;  /* 0x2340008002111fae */ /* 0x0001e8000d901d6e */
[----:B------:R0:W2:Y:S02]  /*13620*/  SHFL.IDX PT, R5, R4, 0x3, 0x1c1f ;  /* 0x007c1f0004057f89 */ /* 0x0000a400000e0000 */
.L_x_1262:
[----:B------:R-:W-:Y:S02]  /*13630*/  LOP3.LUT P1, RZ, R16, 0x20, RZ, 0xc0, !PT ;  /* 0x0000002010ff7812 */ /* 0x000fe4000782c0ff */
[----:B------:R-:W-:-:S11]  /*13640*/  ISETP.GE.AND P2, PT, R31, R37, PT ;  /* 0x000000251f00720c */ /* 0x000fd60003f46270 */
[----:B01----:R-:W-:-:S05]  /*13650*/  @P1 IADD3 R2, P0, R31, R14, RZ ;  /* 0x0000000e1f021210 */ /* 0x003fca0007f1e0ff */
[----:B--2---:R-:W-:-:S05]  /*13660*/  @P1 IMAD.X R3, RZ, RZ, R5, P0 ;  /* 0x000000ffff031224 */ /* 0x004fca00000e0605 */
[----:B------:R-:W-:Y:S01]  /*13670*/  @!PT LDS RZ, [RZ] ;  /* 0x00000000fffff984 */ /* 0x000fe20000000800 */
[----:B------:R-:W-:Y:S01]  /*13680*/  @!PT LDS RZ, [RZ] ;  /* 0x00000000fffff984 */ /* 0x000fe20000000800 */
[----:B------:R-:W-:Y:S01]  /*13690*/  @!PT LDS RZ, [RZ] ;  /* 0x00000000fffff984 */ /* 0x000fe20000000800 */
[----:B------:R0:W-:Y:S04]  /*136a0*/  @P1 LDGSTS.E.BYPASS.LTC128B.128 [R17+0x1fc00], desc[UR46][R2.64], !P2 ;  /* 0x1fc0000002111fae */ /* 0x0001e8000d101d6e */
[----:B------:R0:W-:Y:S04]  /*136b0*/  @P1 LDGSTS.E.BYPASS.LTC128B.128 [R17+0x21c00], desc[UR46][R2.64+0x40], !P4 ;  /* 0x21c0004002111fae */ /* 0x0001e8000e101d6e */
[----:B------:R0:W-:Y:S01]  /*136c0*/  @P1 LDGSTS.E.BYPASS.LTC128B.128 [R17+0x23c00], desc[UR46][R2.64+0x80], !P3 ;  /* 0x23c0008002111fae */ /* 0x0001e2000d901d6e */
[----:B------:R-:W-:Y:S01]  /*136d0*/  NOP ;  /* 0x0000000000007918 */ /* 0x000fe20000000000 */
[----:B------:R-:W-:Y:S02]  /*136e0*/  SYNCS.ARRIVE.TRANS64.RED.A0T1 RZ, [UR48+0x2a830], RZ ;  /* 0x02a830ffffff79a7 */ /* 0x000fe40008200430 */
[----:B------:R-:W-:Y:S01]  /*136f0*/  ARRIVES.LDGSTSBAR.64.TRANSCNT [UR48+0x2a830] ;  /* 0x02a83000ff0079b0 */ /* 0x000fe20008000ab0 */
[----:B------:R-:W-:Y:S01]  /*13700*/  NOP ;  /* 0x0000000000007918 */ /* 0x000fe20000000000 */
[----:B------:R-:W-:-:S13]  /*13710*/  ISETP.NE.AND P1, PT, R36, 0x3, PT ;  /* 0x000000032400780c */ /* 0x000fda0003f25270 */
[----:B0-----:R-:W-:Y:S05]  /*13720*/  @!P1 BRA `(.L_x_1196) ;  /* 0x0000000000049947 */ /* 0x001fea0003800000 */
[----:B------:R-:W-:Y:S01]  /*13730*/  BPT.TRAP 0x1 ;  /* 0x000000040000795c */ /* 0x000fe20000300000 */
.L_x_1196:
[----:B------:R-:W-:Y:S01]  /*13740*/  SYNCS.ARRIVE.TRANS64.A1T0 RZ, [UR48+0x2a830], RZ ;  /* 0x02a830ffffff79a7 */ /* 0x000fe20008100030 */
[----:B------:R-:W-:Y:S05]  /*13750*/  WARPSYNC.ALL ;  /* 0x0000000000007948 */ /* 0x000fea0003800000 */
[----:B------:R-:W0:Y:S01]  /*13760*/  S2R R0, SR_CTAID.Z ;  /* 0x0000000000007919 */ /* 0x000e220000002700 */
[----:B------:R-:W-:Y:S01]  /*13770*/  UIADD3 UR5, UR48, 0x18400, URZ ;  /* 0x0001840030057890 */ /* 0x000fe2000fffe03f */
[----:B------:R-:W-:Y:S01]  /*13780*/  R2UR UR4, R26 ;  /* 0x000000001a0472ca */ /* 0x000fe200000e0000 */
[----:B------:R-:W-:Y:S02]  /*13790*/  ULDC.64 UR6, c[0x0][0x2d8] ;  /* 0x0000b60000067ab9 */ /* 0x000fe40000000a00 */
[----:B------:R-:W-:-:S02]  /*137a0*/  ULOP3.LUT UP0, URZ, UR5, 0x1bf, URZ, 0xc0, !UPT ;  /* 0x000001bf053f7892 */ /* 0x000fc4000f80c03f */
[----:B------:R-:W-:Y:S01]  /*137b0*/  UIMAD.WIDE.U32 UR36, UR39, UR6, URZ ;  /* 0x00000006272472a5 */ /* 0x000fe2000f8e003f */
[----:B------:R-:W-:Y:S03]  /*137c0*/  BAR.SYNC.DEFER_BLOCKING 0x8, 0x180 ;  /* 0x0206000000007b1d */ /* 0x000fe60000010000 */
[----:B------:R-:W-:-:S04]  /*137d0*/  PLOP3.LUT P0, PT, PT, PT, UP0, 0x80, 0x0 ;  /* 0x000000000000781c */ /* 0x000fc80003f0f008 */
[----:B------:R-:W-:-:S04]  /*137e0*/  UIMAD UR4, UR4, UR6, URZ ;  /* 0x00000006040472a4 */ /* 0x000fc8000f8e023f */
[----:B------:R-:W-:-:S04]  /*137f0*/  UIMAD UR4, UR39, UR7, UR4 ;  /* 0x00000007270472a4 */ /* 0x000fc8000f8e0204 */
[----:B------:R-:W-:Y:S01]  /*13800*/  UIADD3 UR49, UR37, UR4, URZ ;  /* 0x0000000425317290 */ /* 0x000fe2000fffe03f */
[----:B0-----:R-:W-:Y:S01]  /*13810*/  SHF.R.S32.HI R24, RZ, 0x1f, R0 ;  /* 0x0000001fff187819 */ /* 0x001fe20000011400 */
[----:B------:R-:W-:Y:S10]  /*13820*/  @!P0 BRA `(.L_x_1197) ;  /* 0x0000000000408947 */ /* 0x000ff40003800000 */
        /* <DEDUP_REMOVED lines=15> */
[----:B0-----:R-:W-:Y:S05]  /*13920*/  CALL.ABS.NOINC R2 ;  /* 0x0000000002007343 */ /* 0x001fea0003c00000 */
.L_x_1197:
[----:B------:R-:W0:Y:S01]  /*13930*/  S2R R20, SR_CTAID.Z ;  /* 0x0000000000147919 */ /* 0x000e220000002700 */
[----:B------:R-:W-:Y:S01]  /*13940*/  UISETP.NE.AND UP0, UPT, UR50, URZ, UPT ;  /* 0x0000003f3200728c */ /* 0x000fe2000bf05270 */
[----:B------:R-:W-:Y:S01]  /*13950*/  IMAD.U32 R4, RZ, RZ, UR36 ;  /* 0x00000024ff047e24 */ /* 0x000fe2000f8e00ff */
[----:B------:R-:W-:Y:S01]  /*13960*/  ULDC.64 UR4, c[0x0][0x2e0] ;  /* 0x0000b80000047ab9 */ /* 0x000fe20000000a00 */
[----:B------:R-:W-:Y:S01]  /*13970*/  IMAD.U32 R3, RZ, RZ, UR49 ;  /* 0x00000031ff037e24 */ /* 0x000fe2000f8e00ff */
[----:B------:R-:W1:Y:S01]  /*13980*/  LDC R0, c[0x0][0x448] ;  /* 0x00011200ff007b82 */ /* 0x000e620000000800 */
[----:B------:R-:W-:Y:S01]  /*13990*/  IMAD.MOV.U32 R2, RZ, RZ, R4 ;  /* 0x000000ffff027224 */ /* 0x000fe200078e0004 */
[----:B------:R-:W-:Y:S01]  /*139a0*/  PLOP3.LUT P0, PT, PT, PT, UP0, 0x80, 0x0 ;  /* 0x000000000000781c */ /* 0x000fe20003f0f008 */
[----:B------:R-:W-:Y:S01]  /*139b0*/  IMAD.U32 R5, RZ, RZ, UR37 ;  /* 0x00000025ff057e24 */ /* 0x000fe2000f8e00ff */
[----:B------:R-:W-:Y:S01]  /*139c0*/  PLOP3.LUT P1, PT, PT, PT, UP0, 0x80, 0x0 ;  /* 0x000000000000781c */ /* 0x000fe20003f2f008 */
[----:B------:R-:W-:Y:S01]  /*139d0*/  IMAD R24, R24, UR4, RZ ;  /* 0x0000000418187c24 */ /* 0x000fe2000f8e02ff */
[----:B------:R-:W-:-:S05]  /*139e0*/  IADD3 R5, R25, UR40, R29 ;  /* 0x0000002819057c10 */ /* 0x000fca000fffe01d */
[----:B------:R-:W-:Y:S02]  /*139f0*/  IMAD.MOV.U32 R7, RZ, RZ, R5 ;  /* 0x000000ffff077224 */ /* 0x000fe400078e0005 */
[----:B0-----:R-:W-:Y:S01]  /*13a00*/  IMAD.WIDE.U32 R2, R20, UR4, R2 ;  /* 0x0000000414027c25 */ /* 0x001fe2000f8e0002 */
[----:B------:R-:W-:-:S03]  /*13a10*/  @UP0 ULDC UR4, c[0x0][0x44c] ;  /* 0x0001130000040ab9 */ /* 0x000fc60000000800 */
[----:B------:R-:W-:-:S04]  /*13a20*/  @P0 IMAD.HI.U32 R4, R5, UR4, RZ ;  /* 0x0000000405040c27 */ /* 0x000fc8000f8e00ff */
[----:B------:R-:W-:Y:S01]  /*13a30*/  IMAD R9, R20, UR5, R24 ;  /* 0x0000000514097c24 */ /* 0x000fe2000f8e0218 */
[----:B------:R-:W-:Y:S02]  /*13a40*/  @UP0 ULDC UR5, c[0x0][0x450] ;  /* 0x0001140000050ab9 */ /* 0x000fe40000000800 */
[----:B------:R-:W-:Y:S01]  /*13a50*/  @P1 SHF.R.U32.HI R7, RZ, UR5, R4 ;  /* 0x00000005ff071c19 */ /* 0x000fe20008011604 */
[----:B------:R-:W-:Y:S01]  /*13a60*/  ULDC.64 UR4, c[0x0][0x2d0] ;  /* 0x0000b40000047ab9 */ /* 0x000fe20000000a00 */
[----:B------:R-:W-:Y:S02]  /*13a70*/  IMAD.IADD R3, R3, 0x1, R9 ;  /* 0x0000000103037824 */ /* 0x000fe400078e0209 */
[----:B------:R-:W-:Y:S01]  /*13a80*/  SHF.R.S32.HI R4, RZ, 0x1f, R7 ;  /* 0x0000001fff047819 */ /* 0x000fe20000011407 */
[----:B------:R-:W-:-:S04]  /*13a90*/  IMAD.WIDE.U32 R2, R7, UR4, R2 ;  /* 0x0000000407027c25 */ /* 0x000fc8000f8e0002 */
[----:B------:R-:W-:-:S04]  /*13aa0*/  IMAD R4, R4, UR4, RZ ;  /* 0x0000000404047c24 */ /* 0x000fc8000f8e02ff */
[----:B------:R-:W-:Y:S01]  /*13ab0*/  IMAD R9, R7, UR5, R4 ;  /* 0x0000000507097c24 */ /* 0x000fe2000f8e0204 */
[----:B------:R-:W-:Y:S01]  /*13ac0*/  ULDC.64 UR4, c[0x0][0x2c8] ;  /* 0x0000b20000047ab9 */ /* 0x000fe20000000a00 */
[----:B------:R-:W-:Y:S02]  /*13ad0*/  IMAD.MOV R4, RZ, RZ, -R7 ;  /* 0x000000ffff047224 */ /* 0x000fe400078e0a07 */
[----:B------:R-:W-:Y:S02]  /*13ae0*/  IMAD.IADD R3, R3, 0x1, R9 ;  /* 0x0000000103037824 */ /* 0x000fe400078e0209 */
[----:B-1----:R-:W-:-:S04]  /*13af0*/  IMAD R5, R0, R4, R5 ;  /* 0x0000000400057224 */ /* 0x002fc800078e0205 */
        /* <DEDUP_REMOVED lines=13> */
[----:B------:R-:W0:Y:S01]  /*13bd0*/  SHFL.IDX PT, R14, R4, RZ, 0x1c1f ;  /* 0x001c1fff040e7589 */ /* 0x000e2200000e0000 */
[----:B------:R-:W-:Y:S02]  /*13be0*/  ULDC UR4, c[0x0][0x288] ;  /* 0x0000a20000047ab9 */ /* 0x000fe40000000800 */
[----:B------:R-:W-:Y:S01]  /*13bf0*/  IMAD R7, R0, UR4, RZ ;  /* 0x0000000400077c24 */ /* 0x000fe2000f8e02ff */
[----:B------:R-:W1:Y:S01]  /*13c00*/  SHFL.IDX PT, R2, R5, RZ, 0x1c1f ;  /* 0x001c1fff05027589 */ /* 0x000e6200000e0000 */
[----:B------:R-:W-:-:S03]  /*13c10*/  VIADD R0, R25, UR40 ;  /* 0x0000002819007c36 */ /* 0x000fc60008000000 */
[----:B------:R-:W-:Y:S01]  /*13c20*/  SHFL.IDX PT, R6, R5, 0x1, 0x1c1f ;  /* 0x003c1f0005067f89 */ /* 0x000fe200000e0000 */
[C---:B------:R-:W-:Y:S01]  /*13c30*/  VIADD R8, R0.reuse, 0x20 ;  /* 0x0000002000087836 */ /* 0x040fe20000000000 */
[----:B------:R-:W-:-:S13]  /*13c40*/  ISETP.GE.AND P1, PT, R0, R7, PT ;  /* 0x000000070000720c */ /* 0x000fda0003f26270 */
[----:B0-----:R-:W-:-:S05]  /*13c50*/  @!P1 IADD3 R14, P4, R31, R14, RZ ;  /* 0x0000000e1f0e9210 */ /* 0x001fca0007f9e0ff */
[----:B-1----:R-:W-:Y:S02]  /*13c60*/  @!P1 IMAD.X R3, RZ, RZ, R2, P4 ;  /* 0x000000ffff039224 */ /* 0x002fe400020e0602 */
[----:B------:R-:W-:Y:S02]  /*13c70*/  @!P1 IMAD.MOV.U32 R2, RZ, RZ, R14 ;  /* 0x000000ffff029224 */ /* 0x000fe400078e000e */
[----:B------:R-:W0:Y:S04]  /*13c80*/  SHFL.IDX PT, R14, R4, 0x1, 0x1c1f ;  /* 0x003c1f00040e7f89 */ /* 0x000e2800000e0000 */
[----:B------:R-:W-:Y:S04]  /*13c90*/  @!P1 LDGSTS.E.BYPASS.LTC128B.128 [R17+0x18400], desc[UR46][R2.64], !P3 ;  /* 0x1840000002119fae */ /* 0x000fe8000d901d6e */
[----:B------:R-:W-:Y:S04]  /*13ca0*/  @!P1 LDGSTS.E.BYPASS.LTC128B.128 [R17+0x1a400], desc[UR46][R2.64+0x40], !P2 ;  /* 0x1a40004002119fae */ /* 0x000fe8000d101d6e */
[----:B------:R1:W-:Y:S01]  /*13cb0*/  @!P1 LDGSTS.E.BYPASS.LTC128B.128 [R17+0x1c400], desc[UR46][R2.64+0x80], !P0 ;  /* 0x1c40008002119fae */ /* 0x0003e2000c101d6e */
[----:B------:R-:W-:Y:S01]  /*13cc0*/  ISETP.GE.AND P1, PT, R8, R7, PT ;  /* 0x000000070800720c */ /* 0x000fe20003f26270 */
[----:B------:R-:W-:-:S12]  /*13cd0*/  VIADD R8, R0, 0x40 ;  /* 0x0000004000087836 */ /* 0x000fd80000000000 */
[----:B0-----:R-:W-:-:S05]  /*13ce0*/  @!P1 IADD3 R14, P4, R31, R14, RZ ;  /* 0x0000000e1f0e9210 */ /* 0x001fca0007f9e0ff */
[----:B------:R-:W-:Y:S02]  /*13cf0*/  @!P1 IMAD.X R9, RZ, RZ, R6, P4 ;  /* 0x000000ffff099224 */ /* 0x000fe400020e0606 */
[----:B-1----:R-:W-:Y:S01]  /*13d00*/  @!P1 IMAD.MOV.U32 R2, RZ, RZ, R14 ;  /* 0x000000ffff029224 */ /* 0x002fe200078e000e */
[----:B------:R-:W-:Y:S01]  /*13d10*/  SHFL.IDX PT, R6, R5, 0x2, 0x1c1f ;  /* 0x005c1f0005067f89 */ /* 0x000fe200000e0000 */
[----:B------:R-:W-:-:S03]  /*13d20*/  @!P1 IMAD.MOV.U32 R3, RZ, RZ, R9 ;  /* 0x000000ffff039224 */ /* 0x000fc600078e0009 */
[----:B------:R-:W0:Y:S04]  /*13d30*/  SHFL.IDX PT, R14, R4, 0x2, 0x1c1f ;  /* 0x005c1f00040e7f89 */ /* 0x000e2800000e0000 */
[----:B------:R-:W-:Y:S04]  /*13d40*/  @!P1 LDGSTS.E.BYPASS.LTC128B.128 [R17+0x18c00], desc[UR46][R2.64], !P3 ;  /* 0x18c0000002119fae */ /* 0x000fe8000d901d6e */
[----:B------:R-:W-:Y:S04]  /*13d50*/  @!P1 LDGSTS.E.BYPASS.LTC128B.128 [R17+0x1ac00], desc[UR46][R2.64+0x40], !P2 ;  /* 0x1ac0004002119fae */ /* 0x000fe8000d101d6e */
[----:B------:R1:W-:Y:S01]  /*13d60*/  @!P1 LDGSTS.E.BYPASS.LTC128B.128 [R17+0x1cc00], desc[UR46][R2.64+0x80], !P0 ;  /* 0x1cc0008002119fae */ /* 0x0003e2000c101d6e */
[----:B------:R-:W-:-:S13]  /*13d70*/  ISETP.GE.AND P1, PT, R8, R7, PT ;  /* 0x000000070800720c */ /* 0x000fda0003f26270 */
[----:B0-----:R-:W-:-:S05]  /*13d80*/  @!P1 IADD3 R14, P4, R31, R14, RZ ;  /* 0x0000000e1f0e9210 */ /* 0x001fca0007f9e0ff */
[----:B------:R-:W-:Y:S02]  /*13d90*/  @!P1 IMAD.X R9, RZ, RZ, R6, P4 ;  /* 0x000000ffff099224 */ /* 0x000fe400020e0606 */
[----:B-1----:R-:W-:Y:S01]  /*13da0*/  @!P1 IMAD.MOV.U32 R2, RZ, RZ, R14 ;  /* 0x000000ffff029224 */ /* 0x002fe200078e000e */
[----:B------:R0:W1:Y:S01]  /*13db0*/  SHFL.IDX PT, R6, R5, 0x3, 0x1c1f ;  /* 0x007c1f0005067f89 */ /* 0x00006200000e0000 */
[----:B------:R-:W-:-:S03]  /*13dc0*/  @!P1 IMAD.MOV.U32 R3, RZ, RZ, R9 ;  /* 0x000000ffff039224 */ /* 0x000fc600078e0009 */
[----:B------:R0:W2:Y:S04]  /*13dd0*/  SHFL.IDX PT, R14, R4, 0x3, 0x1c1f ;  /* 0x007c1f00040e7f89 */ /* 0x0000a800000e0000 */
[----:B------:R0:W-:Y:S04]  /*13de0*/  @!P1 LDGSTS.E.BYPASS.LTC128B.128 [R17+0x19400], desc[UR46][R2.64], !P3 ;  /* 0x1940000002119fae */ /* 0x0001e8000d901d6e */
[----:B------:R0:W-:Y:S04]  /*13df0*/  @!P1 LDGSTS.E.BYPASS.LTC128B.128 [R17+0x1b400], desc[UR46][R2.64+0x40], !P2 ;  /* 0x1b40004002119fae */ /* 0x0001e8000d101d6e */
[----:B------:R0:W-:Y:S02]  /*13e00*/  @!P1 LDGSTS.E.BYPASS.LTC128B.128 [R17+0x1d400], desc[UR46][R2.64+0x80], !P0 ;  /* 0x1d40008002119fae */ /* 0x0001e4000c101d6e */
.L_x_1271:
[----:B------:R-:W-:Y:S01]  /*13e10*/  VIADD R0, R0, 0x60 ;  /* 0x0000006000007836 */ /* 0x000fe20000000000 */
[----:B------:R-:W-:Y:S04]  /*13e20*/  BSSY B0, `(.L_x_1199) ;  /* 0x000000b000007945 */ /* 0x000fe80003800000 */
[----:B------:R-:W-:-:S13]  /*13e30*/  ISETP.GE.AND P1, PT, R0, R7, PT ;  /* 0x000000070000720c */ /* 0x000fda0003f26270 */
[----:B------:R-:W-:Y:S05]  /*13e40*/  @P1 BRA `(.L_x_1200) ;  /* 0x0000000000201947 */ /* 0x000fea0003800000 */
[----:B0-2---:R-:W-:-:S05]  /*13e50*/  IADD3 R2, P1, R31, R14, RZ ;  /* 0x0000000e1f027210 */ /* 0x005fca0007f3e0ff */
[----:B-1----:R-:W-:-:S05]  /*13e60*/  IMAD.X R3, RZ, RZ, R6, P1 ;  /* 0x000000ffff037224 */ /* 0x002fca00008e0606 */
[----:B------:R-:W-:Y:S01]  /*13e70*/  @!PT LDS RZ, [RZ] ;  /* 0x00000000fffff984 */ /* 0x000fe20000000800 */
[----:B------:R-:W-:Y:S01]  /*13e80*/  @!PT LDS RZ, [RZ] ;  /* 0x00000000fffff984 */ /* 0x000fe20000000800 */
[----:B------:R-:W-:Y:S01]  /*13e90*/  @!PT LDS RZ, [RZ] ;  /* 0x00000000fffff984 */ /* 0x000fe20000000800 */
[----:B------:R3:W-:Y:S04]  /*13ea0*/  LDGSTS.E.BYPASS.LTC128B.128 [R17+0x19c00], desc[UR46][R2.64], !P3 ;  /* 0x19c0000002117fae */ /* 0x0007e8000d901d6e */
[----:B------:R3:W-:Y:S04]  /*13eb0*/  LDGSTS.E.BYPASS.LTC128B.128 [R17+0x1bc00], desc[UR46][R2.64+0x40], !P2 ;  /* 0x1bc0004002117fae */ /* 0x0007e8000d101d6e */
[----:B------:R3:W-:Y:S02]  /*13ec0*/  LDGSTS.E.BYPASS.LTC128B.128 [R17+0x1dc00], desc[UR46][R2.64+0x80], !P0 ;  /* 0x1dc0008002117fae */ /* 0x0007e4000c101d6e */
.L_x_1200:
[----:B------:R-:W-:Y:S05]  /*13ed0*/  BSYNC B0 ;  /* 0x0000000000007941 */ /* 0x000fea0003800000 */
.L_x_1199:
[----:B------:R-:W-:Y:S01]  /*13ee0*/  NOP ;  /* 0x0000000000007918 */ /* 0x000fe20000000000 */
[----:B------:R-:W-:Y:S01]  /*13ef0*/  SYNCS.ARRIVE.TRANS64.RED.A0T1 RZ, [UR48+0x2a800], RZ ;  /* 0x02a800ffffff79a7 */ /* 0x000fe20008200430 */
[----:B------:R-:W-:Y:S01]  /*13f00*/  IMAD.MOV.U32 R0, RZ, RZ, 0x1 ;  /* 0x00000001ff007424 */ /* 0x000fe200078e00ff */
[----:B------:R-:W-:Y:S04]  /*13f10*/  ARRIVES.LDGSTSBAR.64.TRANSCNT [UR48+0x2a800] ;  /* 0x02a80000ff0079b0 */ /* 0x000fe80008000ab0 */
[----:B------:R-:W-:Y:S01]  /*13f20*/  SHF.L.U32 R0, R0, 0x1f, RZ ;  /* 0x0000001f00007819 */ /* 0x000fe200000006ff */
[----:B------:R-:W-:Y:S01]  /*13f30*/  NOP ;  /* 0x0000000000007918 */ /* 0x000fe20000000000 */
[----:B------:R-:W-:Y:S01]  /*13f40*/  SYNCS.ARRIVE.TRANS64.A1T0 RZ, [UR48+0x2a800], RZ ;  /* 0x02a800ffffff79a7 */ /* 0x000fe20008100030 */
[----:B------:R-:W-:-:S05]  /*13f50*/  VIADD R18, R18, 0xfffffffe ;  /* 0xfffffffe12127836 */ /* 0x000fca0000000000 */
[----:B------:R-:W-:Y:S01]  /*13f60*/  ISETP.GE.AND P0, PT, R18, UR51, PT ;  /* 0x0000003312007c0c */ /* 0x000fe2000bf06270 */
[----:B------:R-:W4:Y:S02]  /*13f70*/  SYNCS.PHASECHK.TRANS64.TRYWAIT P1, [UR48+0x2a820], R0 ;  /* 0x02a82000ff0075a7 */ /* 0x000f240008020170 */
[----:B----4-:R-:W-:Y:S10]  /*13f80*/  @!P1 BRA `(.L_x_1201) ;  /* 0x0000003000a89947 */ /* 0x010ff40003800000 */
.L_x_1272:
[----:B------:R-:W-:Y:S01]  /*13f90*/  IMAD.MOV.U32 R24, RZ, RZ, 0x1 ;  /* 0x00000001ff187424 */ /* 0x000fe200078e00ff */
[----:B------:R-:W-:Y:S06]  /*13fa0*/  @!P0 BRA `(.L_x_1202) ;  /* 0x0000001000c08947 */ /* 0x000fec0003800000 */
[----:B------:R-:W-:Y:S01]  /*13fb0*/  UIADD3 UR4, UR45, 0x1, URZ ;  /* 0x000000012d047890 */ /* 0x000fe2000fffe03f */
[----:B0--3--:R-:W-:Y:S01]  /*13fc0*/  LOP3.LUT R3, RZ, UR42, RZ, 0x33, !PT ;  /* 0x0000002aff037c12 */ /* 0x009fe2000f8e33ff */
[----:B------:R-:W-:Y:S01]  /*13fd0*/  IMAD.MOV.U32 R8, RZ, RZ, 0x1 ;  /* 0x00000001ff087424 */ /* 0x000fe200078e00ff */
[----:B------:R-:W-:Y:S01]  /*13fe0*/  IADD3 R19, R29, R19, R25 ;  /* 0x000000131d137210 */ /* 0x000fe20007ffe019 */
[----:B------:R-:W-:Y:S01]  /*13ff0*/  UIMAD UR4, UR4, UR38, URZ ;  /* 0x00000026040472a4 */ /* 0x000fe2000f8e023f */
[----:B------:R-:W-:Y:S01]  /*14000*/  LOP3.LUT R5, RZ, UR41, RZ, 0x33, !PT ;  /* 0x00000029ff057c12 */ /* 0x000fe2000f8e33ff */
[----:B------:R-:W-:Y:S02]  /*14010*/  IMAD.MOV.U32 R7, RZ, RZ, RZ ;  /* 0x000000ffff077224 */ /* 0x000fe400078e00ff */
[----:B------:R-:W-:Y:S02]  /*14020*/  VIADD R19, R19, 0xfffffe80 ;  /* 0xfffffe8013137836 */ /* 0x000fe40000000000 */
[----:B------:R-:W-:-:S04]  /*14030*/  LOP3.LUT R0, RZ, UR4, RZ, 0x33, !PT ;  /* 0x00000004ff007c12 */ /* 0x000fc8000f8e33ff */
[----:B------:R-:W-:-:S04]  /*14040*/  VIADDMNMX R0, R0, -UR44, R3, !PT ;  /* 0x8000002c00007c46 */ /* 0x000fc8000f800103 */
[----:B------:R-:W-:-:S04]  /*14050*/  VIMNMX R0, R0, R5, !PT ;  /* 0x0000000500007248 */ /* 0x000fc80007fe0100 */
[C---:B------:R-:W-:Y:S01]  /*14060*/  IADD3 R25, -R0.reuse, -0x2, RZ ;  /* 0xfffffffe00197810 */ /* 0x040fe20007ffe1ff */
[----:B------:R-:W-:-:S07]  /*14070*/  IMAD R18, R0, -0x80, R19 ;  /* 0xffffff8000127824 */ /* 0x000fce00078e0213 */
.L_x_1217:
[----:B0-----:R-:W0:Y:S01]  /*14080*/  LDC R0, c[0x0][0x430] ;  /* 0x00010c00ff007b82 */ /* 0x001e220000000800 */
[----:B------:R-:W-:Y:S01]  /*14090*/  IMAD.MOV.U32 R11, RZ, RZ, R18 ;  /* 0x000000ffff0b7224 */ /* 0x000fe200078e0012 */
[----:B------:R-:W-:Y:S01]  /*140a0*/  ULDC.64 UR4, c[0x0][0x428] ;  /* 0x00010a0000047ab9 */ /* 0x000fe20000000a00 */
[----:B0-----:R-:W-:-:S13]  /*140b0*/  ISETP.NE.AND P0, PT, R0, 0x1, PT ;  /* 0x000000010000780c */ /* 0x001fda0003f05270 */
[----:B------:R-:W0:Y:S08]  /*140c0*/  @P0 LDC R3, c[0x0][0x434] ;  /* 0x00010d00ff030b82 */ /* 0x000e300000000800 */
[----:B------:R-:W3:Y:S01]  /*140d0*/  @P0 LDC R5, c[0x0][0x438] ;  /* 0x00010e00ff050b82 */ /* 0x000ee20000000800 */
[----:B0-----:R-:W-:-:S05]  /*140e0*/  @P0 IMAD.HI.U32 R0, R18, R3, RZ ;  /* 0x0000000312000227 */ /* 0x001fca00078e00ff */
[----:B---3--:R-:W-:Y:S01]  /*140f0*/  @P0 SHF.R.U32.HI R11, RZ, R5, R0 ;  /* 0x00000005ff0b0219 */ /* 0x008fe20000011600 */
[----:B------:R-:W-:-:S03]  /*14100*/  IMAD R5, R32, UR4, RZ ;  /* 0x0000000420057c24 */ /* 0x000fc6000f8e02ff */
[--C-:B------:R-:W-:Y:S01]  /*14110*/  SHF.R.S32.HI R3, RZ, 0x1f, R11.reuse ;  /* 0x0000001fff037819 */ /* 0x100fe2000001140b */
[----:B------:R-:W-:Y:S02]  /*14120*/  IMAD.MOV.U32 R2, RZ, RZ, R11 ;  /* 0x000000ffff027224 */ /* 0x000fe400078e000b */
[C---:B------:R-:W-:Y:S02]  /*14130*/  IMAD R5, R28.reuse, UR5, R5 ;  /* 0x000000051c057c24 */ /* 0x040fe4000f8e0205 */
[----:B------:R-:W-:Y:S01]  /*14140*/  IMAD.WIDE.U32 R2, R28, UR4, R2 ;  /* 0x000000041c027c25 */ /* 0x000fe2000f8e0002 */
[----:B------:R-:W-:-:S03]  /*14150*/  ULDC.64 UR4, c[0x0][0x418] ;  /* 0x0001060000047ab9 */ /* 0x000fc60000000a00 */
[----:B------:R-:W-:Y:S01]  /*14160*/  IMAD.IADD R3, R5, 0x1, R3 ;  /* 0x0000000105037824 */ /* 0x000fe200078e0203 */
[----:B------:R-:W-:-:S04]  /*14170*/  LEA R4, P0, R2, UR4, 0x2 ;  /* 0x0000000402047c11 */ /* 0x000fc8000f8010ff */
[----:B------:R-:W-:-:S05]  /*14180*/  LEA.HI.X R5, R2, UR5, R3, 0x2, P0 ;  /* 0x0000000502057c11 */ /* 0x000fca00080f1403 */
[----:B------:R-:W3:Y:S01]  /*14190*/  LDG.E R9, desc[UR46][R4.64] ;  /* 0x0000002e04097981 */ /* 0x000ee2000c1e1900 */
[----:B------:R-:W-:Y:S01]  /*141a0*/  ISETP.NE.AND P2, PT, R36, 0x3, PT ;  /* 0x000000032400780c */ /* 0x000fe20003f45270 */
[----:B------:R-:W-:Y:S02]  /*141b0*/  VIADD R0, R7, 0x1 ;  /* 0x0000000107007836 */ /* 0x000fe40000000000 */
[----:B------:R-:W-:-:S03]  /*141c0*/  VIADD R25, R25, 0xffffffff ;  /* 0xffffffff19197836 */ /* 0x000fc60000000000 */
[C---:B------:R-:W-:Y:S02]  /*141d0*/  ISETP.NE.AND P1, PT, R0.reuse, 0x2, PT ;  /* 0x000000020000780c */ /* 0x040fe40003f25270 */
[----:B------:R-:W-:Y:S02]  /*141e0*/  ISETP.GT.AND P0, PT, R25, UR51, PT ;  /* 0x0000003319007c0c */ /* 0x000fe4000bf04270 */
[----:B------:R-:W-:Y:S02]  /*141f0*/  SEL R3, RZ, 0x1, P1 ;  /* 0x00000001ff037807 */ /* 0x000fe40000800000 */
[----:B------:R-:W-:Y:S02]  /*14200*/  SEL R0, R0, RZ, P1 ;  /* 0x000000ff00007207 */ /* 0x000fe40000800000 */
[----:B------:R-:W-:Y:S02]  /*14210*/  LOP3.LUT R24, R8, R3, RZ, 0x3c, !PT ;  /* 0x0000000308187212 */ /* 0x000fe400078e3cff */
[----:B---3--:R-:W-:Y:S01]  /*14220*/  SHF.R.S32.HI R20, RZ, 0x1f, R9 ;  /* 0x0000001fff147819 */ /* 0x008fe20000011409 */
[----:B------:R-:W-:Y:S06]  /*14230*/  @!P2 BRA `(.L_x_1203) ;  /* 0x000000000004a947 */ /* 0x000fec0003800000 */
[----:B------:R-:W-:Y:S01]  /*14240*/  BPT.TRAP 0x1 ;  /* 0x000000040000795c */ /* 0x000fe20000300000 */
.L_x_1203:
[----:B-1----:R-:W-:Y:S02]  /*14250*/  LEA R6, R0, UR48, 0x3 ;  /* 0x0000003000067c11 */ /* 0x002fe4000f8e18ff */
[----:B------:R-:W-:-:S04]  /*14260*/  SHF.L.U32 R21, R24, 0x1f, RZ ;  /* 0x0000001f18157819 */ /* 0x000fc800000006ff */
[----:B------:R-:W0:Y:S02]  /*14270*/  SYNCS.PHASECHK.TRANS64.TRYWAIT P1, [R6+URZ+0x2a880], R21 ;  /* 0x02a88015060075a7 */ /* 0x000e24000802017f */
[----:B0-----:R-:W-:Y:S05]  /*14280*/  @!P1 BRA `(.L_x_1204) ;  /* 0x0000003000009947 */ /* 0x001fea0003800000 */
.L_x_1273:
[----:B------:R-:W-:Y:S01]  /*14290*/  ULDC UR4, c[0x0][0x430] ;  /* 0x00010c0000047ab9 */ /* 0x000fe20000000800 */
[----:B------:R-:W-:Y:S01]  /*142a0*/  R2UR UR6, R26 ;  /* 0x000000001a0672ca */ /* 0x000fe200000e0000 */
[----:B------:R-:W-:Y:S01]  /*142b0*/  UIADD3 UR4, -UR4, URZ, URZ ;  /* 0x0000003f04047290 */ /* 0x000fe2000fffe13f */
[C---:B------:R-:W-:Y:S02]  /*142c0*/  LOP3.LUT P3, RZ, R16.reuse, 0x2, RZ, 0xc0, !PT ;  /* 0x0000000210ff7812 */ /* 0x040fe4000786c0ff */
[----:B------:R-:W-:Y:S02]  /*142d0*/  LOP3.LUT P2, RZ, R16, 0x1, RZ, 0xc0, !PT ;  /* 0x0000000110ff7812 */ /* 0x000fe4000784c0ff */
[----:B------:R-:W-:Y:S01]  /*142e0*/  ISETP.GE.AND P4, PT, R31, R37, PT ;  /* 0x000000251f00720c */ /* 0x000fe20003f86270 */
[----:B------:R-:W-:Y:S01]  /*142f0*/  IMAD R10, R11, UR4, R18 ;  /* 0x000000040b0a7c24 */ /* 0x000fe2000f8e0212 */
[----:B------:R-:W-:-:S04]  /*14300*/  ULDC.64 UR4, c[0x0][0x328] ;  /* 0x0000ca0000047ab9 */ /* 0x000fc80000000a00 */
[----:B------:R-:W-:-:S05]  /*14310*/  SHF.R.S32.HI R19, RZ, 0x1f, R10 ;  /* 0x0000001fff137819 */ /* 0x000fca000001140a */
[----:B------:R-:W-:-:S04]  /*14320*/  IMAD R3, R19, UR4, RZ ;  /* 0x0000000413037c24 */ /* 0x000fc8000f8e02ff */
        /* <DEDUP_REMOVED lines=19> */
[----:B--2---:R-:W1:Y:S01]  /*14460*/  SHFL.IDX PT, R14, R22, RZ, 0x1c1f ;  /* 0x001c1fff160e7589 */ /* 0x004e6200000e0000 */
[----:B------:R-:W-:-:S03]  /*14470*/  IMAD R23, R0, 0x6000, R17 ;  /* 0x0000600000177824 */ /* 0x000fc600078e0211 */
[----:B------:R-:W2:Y:S04]  /*14480*/  SHFL.IDX PT, R3, R29, RZ, 0x1c1f ;  /* 0x001c1fff1d037589 */ /* 0x000ea800000e0000 */
[----:B------:R-:W3:Y:S01]  /*14490*/  SHFL.IDX PT, R2, R22, 0x1, 0x1c1f ;  /* 0x003c1f0016027f89 */ /* 0x000ee200000e0000 */
[----:B-1----:R-:W-:-:S03]  /*144a0*/  IADD3 R4, P1, R31, R14, RZ ;  /* 0x0000000e1f047210 */ /* 0x002fc60007f3e0ff */
[----:B------:R-:W-:Y:S02]  /*144b0*/  SHFL.IDX PT, R14, R22, 0x3, 0x1c1f ;  /* 0x007c1f00160e7f89 */ /* 0x000fe400000e0000 */
[----:B--2---:R-:W-:Y:S02]  /*144c0*/  IMAD.X R5, RZ, RZ, R3, P1 ;  /* 0x000000ffff057224 */ /* 0x004fe400008e0603 */
[----:B------:R-:W1:Y:S01]  /*144d0*/  SHFL.IDX PT, R3, R29, 0x1, 0x1c1f ;  /* 0x003c1f001d037f89 */ /* 0x000e6200000e0000 */
[----:B---3--:R-:W-:-:S03]  /*144e0*/  IADD3 R2, P1, R31, R2, RZ ;  /* 0x000000021f027210 */ /* 0x008fc60007f3e0ff */
[----:B------:R-:W-:Y:S04]  /*144f0*/  LDGSTS.E.BYPASS.LTC128B.128 [R23+0xc400], desc[UR46][R4.64], !P4 ;  /* 0x0c40000004177fae */ /* 0x000fe8000e101d6e */
[----:B------:R-:W-:Y:S04]  /*14500*/  LDGSTS.E.BYPASS.LTC128B.128 [R23+0xe400], desc[UR46][R4.64+0x40], !P3 ;  /* 0x0e40004004177fae */ /* 0x000fe8000d901d6e */
[----:B------:R2:W-:Y:S04]  /*14510*/  LDGSTS.E.BYPASS.LTC128B.128 [R23+0x10400], desc[UR46][R4.64+0x80], !P2 ;  /* 0x1040008004177fae */ /* 0x0005e8000d101d6e */
[----:B--2---:R-:W2:Y:S01]  /*14520*/  SHFL.IDX PT, R5, R22, 0x2, 0x1c1f ;  /* 0x005c1f0016057f89 */ /* 0x004ea200000e0000 */
[----:B-1----:R-:W-:-:S03]  /*14530*/  IMAD.X R3, RZ, RZ, R3, P1 ;  /* 0x000000ffff037224 */ /* 0x002fc600008e0603 */
[----:B------:R-:W1:Y:S04]  /*14540*/  SHFL.IDX PT, R4, R29, 0x2, 0x1c1f ;  /* 0x005c1f001d047f89 */ /* 0x000e6800000e0000 */
[----:B------:R-:W-:Y:S04]  /*14550*/  LDGSTS.E.BYPASS.LTC128B.128 [R23+0xcc00], desc[UR46][R2.64], !P4 ;  /* 0x0cc0000002177fae */ /* 0x000fe8000e101d6e */
[----:B------:R-:W-:Y:S04]  /*14560*/  LDGSTS.E.BYPASS.LTC128B.128 [R23+0xec00], desc[UR46][R2.64+0x40], !P3 ;  /* 0x0ec0004002177fae */ /* 0x000fe8000d901d6e */
[----:B------:R2:W-:Y:S04]  /*14570*/  LDGSTS.E.BYPASS.LTC128B.128 [R23+0x10c00], desc[UR46][R2.64+0x80], !P2 ;  /* 0x10c0008002177fae */ /* 0x0005e8000d101d6e */
[----:B------:R-:W3:Y:S01]  /*14580*/  SHFL.IDX PT, R29, R29, 0x3, 0x1c1f ;  /* 0x007c1f001d1d7f89 */ /* 0x000ee200000e0000 */
[----:B--2---:R-:W-:-:S05]  /*14590*/  IADD3 R2, P1, R31, R5, RZ ;  /* 0x000000051f027210 */ /* 0x004fca0007f3e0ff */
[----:B-1----:R-:W-:-:S05]  /*145a0*/  IMAD.X R3, RZ, RZ, R4, P1 ;  /* 0x000000ffff037224 */ /* 0x002fca00008e0604 */
[----:B------:R1:W-:Y:S04]  /*145b0*/  LDGSTS.E.BYPASS.LTC128B.128 [R23+0xd400], desc[UR46][R2.64], !P4 ;  /* 0x0d40000002177fae */ /* 0x0003e8000e101d6e */
[----:B------:R1:W-:Y:S04]  /*145c0*/  LDGSTS.E.BYPASS.LTC128B.128 [R23+0xf400], desc[UR46][R2.64+0x40], !P3 ;  /* 0x0f40004002177fae */ /* 0x0003e8000d901d6e */
[----:B---3--:R1:W-:Y:S02]  /*145d0*/  LDGSTS.E.BYPASS.LTC128B.128 [R23+0x11400], desc[UR46][R2.64+0x80], !P2 ;  /* 0x1140008002177fae */ /* 0x0083e4000d101d6e */
.L_x_1283:
[----:B-1----:R-:W-:Y:S02]  /*145e0*/  IADD3 R2, P1, R31, R14, RZ ;  /* 0x0000000e1f027210 */ /* 0x002fe40007f3e0ff */
        /* <DEDUP_REMOVED lines=13> */
[----:B-1----:R-:W-:Y:S05]  /*146c0*/  @!P2 BRA `(.L_x_1206) ;  /* 0x000000000004a947 */ /* 0x002fea0003800000 */
[----:B------:R-:W-:Y:S01]  /*146d0*/  BPT.TRAP 0x1 ;  /* 0x000000040000795c */ /* 0x000fe20000300000 */
.L_x_1206:
[----:B------:R1:W-:Y:S01]  /*146e0*/  SYNCS.ARRIVE.TRANS64.A1T0 RZ, [R6+URZ+0x2a870], RZ ;  /* 0x02a870ff06ff79a7 */ /* 0x0003e2000810003f */
[----:B------:R-:W-:Y:S05]  /*146f0*/  @!P2 BRA `(.L_x_1207) ;  /* 0x000000000004a947 */ /* 0x000fea0003800000 */
[----:B------:R-:W-:Y:S01]  /*14700*/  BPT.TRAP 0x1 ;  /* 0x000000040000795c */ /* 0x000fe20000300000 */
.L_x_1207:
[----:B------:R-:W2:Y:S02]  /*14710*/  SYNCS.PHASECHK.TRANS64.TRYWAIT P1, [R6+URZ+0x2a840], R21 ;  /* 0x02a84015060075a7 */ /* 0x000ea4000802017f */
[----:B--2---:R-:W-:Y:S05]  /*14720*/  @!P1 BRA `(.L_x_1208) ;  /* 0x0000003000189947 */ /* 0x004fea0003800000 */
.L_x_1284:
[----:B------:R-:W-:Y:S01]  /*14730*/  ULDC.64 UR4, c[0x0][0x300] ;  /* 0x0000c00000047ab9 */ /* 0x000fe20000000a00 */
[----:B------:R-:W-:Y:S01]  /*14740*/  R2UR UR6, R26 ;  /* 0x000000001a0672ca */ /* 0x000fe200000e0000 */
[----:B------:R-:W-:Y:S01]  /*14750*/  IMAD R19, R19, UR4, RZ ;  /* 0x0000000413137c24 */ /* 0x000fe2000f8e02ff */
[----:B------:R-:W-:Y:S01]  /*14760*/  LOP3.LUT P3, RZ, R16, 0x2, RZ, 0xc0, !PT ;  /* 0x0000000210ff7812 */ /* 0x000fe2000786c0ff */
[----:B------:R-:W-:Y:S01]  /*14770*/  IMAD.WIDE.U32 R2, R10, UR4, RZ ;  /* 0x000000040a027c25 */ /* 0x000fe2000f8e00ff */
[----:B------:R-:W-:Y:S02]  /*14780*/  LOP3.LUT P2, RZ, R16, 0x1, RZ, 0xc0, !PT ;  /* 0x0000000110ff7812 */ /* 0x000fe4000784c0ff */
[----:B------:R-:W-:Y:S01]  /*14790*/  ISETP.GE.AND P4, PT, R31, R37, PT ;  /* 0x000000251f00720c */ /* 0x000fe20003f86270 */
[----:B------:R-:W-:Y:S01]  /*147a0*/  IMAD R19, R10, UR5, R19 ;  /* 0x000000050a137c24 */ /* 0x000fe2000f8e0213 */
[----:B------:R-:W-:Y:S02]  /*147b0*/  ULDC.64 UR4, c[0x0][0x310] ;  /* 0x0000c40000047ab9 */ /* 0x000fe40000000a00 */
[----:B------:R-:W-:-:S02]  /*147c0*/  IMAD R20, R20, UR4, RZ ;  /* 0x0000000414147c24 */ /* 0x000fc4000f8e02ff */
[----:B------:R-:W-:Y:S02]  /*147d0*/  IMAD.IADD R3, R3, 0x1, R19 ;  /* 0x0000000103037824 */ /* 0x000fe400078e0213 */
[C---:B------:R-:W-:Y:S02]  /*147e0*/  IMAD R5, R9.reuse, UR5, R20 ;  /* 0x0000000509057c24 */ /* 0x040fe4000f8e0214 */
[----:B------:R-:W-:Y:S01]  /*147f0*/  IMAD.WIDE.U32 R2, R9, UR4, R2 ;  /* 0x0000000409027c25 */ /* 0x000fe2000f8e0002 */
        /* <DEDUP_REMOVED lines=16> */
[----:B------:R-:W-:Y:S01]  /*14900*/  SHFL.IDX PT, R20, R9, 0x2, 0x1c1f ;  /* 0x005c1f0009147f89 */ /* 0x000fe200000e0000 */
[----:B---3--:R-:W-:-:S03]  /*14910*/  IADD3 R4, P1, R31, R14, RZ ;  /* 0x0000000e1f047210 */ /* 0x008fc60007f3e0ff */
[----:B------:R-:W3:Y:S02]  /*14920*/  SHFL.IDX PT, R14, R9, 0x1, 0x1c1f ;  /* 0x003c1f00090e7f89 */ /* 0x000ee400000e0000 */
[----:B----4-:R-:W-:Y:S02]  /*14930*/  IMAD.X R5, RZ, RZ, R3, P1 ;  /* 0x000000ffff057224 */ /* 0x010fe400008e0603 */
[----:B------:R-:W4:Y:S04]  /*14940*/  SHFL.IDX PT, R3, R19, 0x1, 0x1c1f ;  /* 0x003c1f0013037f89 */ /* 0x000f2800000e0000 */
[----:B------:R-:W-:Y:S04]  /*14950*/  LDGSTS.E.BYPASS.LTC128B.128 [R10+0x1e400], desc[UR46][R4.64], !P4 ;  /* 0x1e400000040a7fae */ /* 0x000fe8000e101d6e */
[----:B------:R-:W-:Y:S04]  /*14960*/  LDGSTS.E.BYPASS.LTC128B.128 [R10+0x20400], desc[UR46][R4.64+0x40], !P3 ;  /* 0x20400040040a7fae */ /* 0x000fe8000d901d6e */
[----:B------:R5:W-:Y:S01]  /*14970*/  LDGSTS.E.BYPASS.LTC128B.128 [R10+0x22400], desc[UR46][R4.64+0x80], !P2 ;  /* 0x22400080040a7fae */ /* 0x000be2000d101d6e */
[----:B---3--:R-:W-:-:S03]  /*14980*/  IADD3 R2, P1, R31, R14, RZ ;  /* 0x0000000e1f027210 */ /* 0x008fc60007f3e0ff */
[----:B------:R-:W-:Y:S02]  /*14990*/  SHFL.IDX PT, R14, R9, 0x3, 0x1c1f ;  /* 0x007c1f00090e7f89 */ /* 0x000fe400000e0000 */
[----:B----4-:R-:W-:Y:S02]  /*149a0*/  IMAD.X R3, RZ, RZ, R3, P1 ;  /* 0x000000ffff037224 */ /* 0x010fe400008e0603 */
[----:B-----5:R-:W3:Y:S04]  /*149b0*/  SHFL.IDX PT, R4, R19, 0x2, 0x1c1f ;  /* 0x005c1f0013047f89 */ /* 0x020ee800000e0000 */
[----:B------:R-:W-:Y:S04]  /*149c0*/  LDGSTS.E.BYPASS.LTC128B.128 [R10+0x1ec00], desc[UR46][R2.64], !P4 ;  /* 0x1ec00000020a7fae */ /* 0x000fe8000e101d6e */
[----:B------:R-:W-:Y:S04]  /*149d0*/  LDGSTS.E.BYPASS.LTC128B.128 [R10+0x20c00], desc[UR46][R2.64+0x40], !P3 ;  /* 0x20c00040020a7fae */ /* 0x000fe8000d901d6e */
[----:B------:R4:W-:Y:S04]  /*149e0*/  LDGSTS.E.BYPASS.LTC128B.128 [R10+0x22c00], desc[UR46][R2.64+0x80], !P2 ;  /* 0x22c00080020a7fae */ /* 0x0009e8000d101d6e */
[----:B------:R-:W0:Y:S01]  /*149f0*/  SHFL.IDX PT, R19, R19, 0x3, 0x1c1f ;  /* 0x007c1f0013137f89 */ /* 0x000e2200000e0000 */
[----:B----4-:R-:W-:-:S05]  /*14a00*/  IADD3 R2, P1, R31, R20, RZ ;  /* 0x000000141f027210 */ /* 0x010fca0007f3e0ff */
[----:B---3--:R-:W-:-:S05]  /*14a10*/  IMAD.X R3, RZ, RZ, R4, P1 ;  /* 0x000000ffff037224 */ /* 0x008fca00008e0604 */
[----:B------:R3:W-:Y:S04]  /*14a20*/  LDGSTS.E.BYPASS.LTC128B.128 [R10+0x1f400], desc[UR46][R2.64], !P4 ;  /* 0x1f400000020a7fae */ /* 0x0007e8000e101d6e */
[----:B------:R3:W-:Y:S04]  /*14a30*/  LDGSTS.E.BYPASS.LTC128B.128 [R10+0x21400], desc[UR46][R2.64+0x40], !P3 ;  /* 0x21400040020a7fae */ /* 0x0007e8000d901d6e */
[----:B0-----:R3:W-:Y:S02]  /*14a40*/  LDGSTS.E.BYPASS.LTC128B.128 [R10+0x23400], desc[UR46][R2.64+0x80], !P2 ;  /* 0x23400080020a7fae */ /* 0x0017e4000d101d6e */
.L_x_1294:
[----:B---3--:R-:W-:Y:S02]  /*14a50*/  IADD3 R2, P1, R31, R14, RZ ;  /* 0x0000000e1f027210 */ /* 0x008fe40007f3e0ff */
        /* <DEDUP_REMOVED lines=15> */
.L_x_1210:
[----:B------:R-:W-:Y:S01]  /*14b50*/  IMAD.U32 R2, RZ, RZ, UR43 ;  /* 0x0000002bff027e24 */ /* 0x000fe2000f8e00ff */
[----:B------:R0:W-:Y:S04]  /*14b60*/  SYNCS.ARRIVE.TRANS64.A1T0 RZ, [R6+URZ+0x2a830], RZ ;  /* 0x02a830ff06ff79a7 */ /* 0x0001e8000810003f */
[----:B------:R-:W-:-:S04]  /*14b70*/  LOP3.LUT R2, R2, 0x1, RZ, 0xfc, !PT ;  /* 0x0000000102027812 */ /* 0x000fc800078efcff */
[----:B------:R-:W-:-:S13]  /*14b80*/  ISETP.NE.AND P1, PT, R2, 0x3, PT ;  /* 0x000000030200780c */ /* 0x000fda0003f25270 */
[----:B0-----:R-:W-:Y:S05]  /*14b90*/  @!P1 BRA `(.L_x_1211) ;  /* 0x0000000000049947 */ /* 0x001fea0003800000 */
[----:B------:R-:W-:Y:S01]  /*14ba0*/  BPT.TRAP 0x1 ;  /* 0x000000040000795c */ /* 0x000fe20000300000 */
.L_x_1211:
[----:B------:R-:W-:Y:S02]  /*14bb0*/  LOP3.LUT R3, R8, 0x1, RZ, 0x3c, !PT ;  /* 0x0000000108037812 */ /* 0x000fe400078e3cff */
[----:B------:R-:W-:Y:S02]  /*14bc0*/  LEA R2, R7, UR48, 0x3 ;  /* 0x0000003007027c11 */ /* 0x000fe4000f8e18ff */
[----:B------:R-:W-:-:S04]  /*14bd0*/  SHF.L.U32 R3, R3, 0x1f, RZ ;  /* 0x0000001f03037819 */ /* 0x000fc800000006ff */
[----:B------:R-:W0:Y:S02]  /*14be0*/  SYNCS.PHASECHK.TRANS64.TRYWAIT P2, [R2+URZ+0x2a870], R3 ;  /* 0x02a87003020075a7 */ /* 0x000e24000804017f */
[----:B0-----:R-:W-:Y:S05]  /*14bf0*/  @!P2 BRA `(.L_x_1212) ;  /* 0x000000300024a947 */ /* 0x001fea0003800000 */
.L_x_1295:
[----:B------:R-:W-:-:S13]  /*14c00*/  ISETP.NE.AND P2, PT, R36, 0x3, PT ;  /* 0x000000032400780c */ /* 0x000fda0003f45270 */
[----:B------:R-:W-:Y:S05]  /*14c10*/  @!P2 BRA `(.L_x_1213) ;  /* 0x000000000004a947 */ /* 0x000fea0003800000 */
[----:B------:R-:W-:Y:S01]  /*14c20*/  BPT.TRAP 0x1 ;  /* 0x000000040000795c */ /* 0x000fe20000300000 */
.L_x_1213:
[----:B0-----:R-:W-:Y:S01]  /*14c30*/  SHF.L.U32 R3, R8, 0x1f, RZ ;  /* 0x0000001f08037819 */ /* 0x001fe200000006ff */
[----:B-12---:R-:W-:-:S03]  /*14c40*/  IMAD R6, R7, 0x6000, RZ ;  /* 0x0000600007067824 */ /* 0x006fc600078e02ff */
[----:B------:R-:W0:Y:S02]  /*14c50*/  SYNCS.PHASECHK.TRANS64.TRYWAIT P2, [R2+URZ+0x2a860], R3 ;  /* 0x02a86003020075a7 */ /* 0x000e24000804017f */
[----:B0-----:R-:W-:Y:S05]  /*14c60*/  @!P2 BRA `(.L_x_1214) ;  /* 0x00000030001ca947 */ /* 0x001fea0003800000 */
.L_x_1296:
[C---:B------:R-:W-:Y:S01]  /*14c70*/  LOP3.LUT R4, R6.reuse, R35, RZ, 0xfc, !PT ;  /* 0x0000002306047212 */ /* 0x040fe200078efcff */
[----:B------:R-:W-:Y:S05]  /*14c80*/  WARPSYNC.ALL ;  /* 0x0000000000007948 */ /* 0x000fea0003800000 */
[----:B------:R-:W1:Y:S01]  /*14c90*/  LDSM.16.MT88.4 R8, [R4+UR48+0xc400] ;  /* 0x00c400300408783b */ /* 0x000e620008004200 */
[----:B0-----:R-:W-:Y:S02]  /*14ca0*/  IADD3 R3, R6, UR48, R33 ;  /* 0x0000003006037c10 */ /* 0x001fe4000fffe021 */
[----:B------:R-:W-:Y:S02]  /*14cb0*/  ISETP.NE.AND P2, PT, R36, 0x3, PT ;  /* 0x000000032400780c */ /* 0x000fe40003f45270 */
[----:B------:R-:W-:-:S02]  /*14cc0*/  IADD3 R5, R27, 0x400, R3 ;  /* 0x000004001b057810 */ /* 0x000fc40007ffe003 */
[C-C-:B-1----:R-:W-:Y:S02]  /*14cd0*/  PRMT R20, R8.reuse, 0x6420, R9.reuse ;  /* 0x0000642008147816 */ /* 0x142fe40000000009 */
[----:B------:R-:W-:Y:S02]  /*14ce0*/  PRMT R21, R8, 0x7531, R9 ;  /* 0x0000753108157816 */ /* 0x000fe40000000009 */
[C-C-:B------:R-:W-:Y:S02]  /*14cf0*/  PRMT R22, R10.reuse, 0x6420, R11.reuse ;  /* 0x000064200a167816 */ /* 0x140fe4000000000b */
        /* <DEDUP_REMOVED lines=13> */
[----:B------:R0:W-:Y:S04]  /*14dd0*/  STSM.16.M88.4 [R3+0x4400], R12 ;  /* 0x0044000c03007844 */ /* 0x0001e80000000200 */
[----:B------:R-:W1:Y:S01]  /*14de0*/  LDSM.16.MT88.4 R8, [R4+UR48+0xcc00] ;  /* 0x00cc00300408783b */ /* 0x000e620008004200 */
[----:B0-----:R-:W-:Y:S02]  /*14df0*/  IADD3 R3, R34, 0x400, R3 ;  /* 0x0000040022037810 */ /* 0x001fe40007ffe003 */
[C-C-:B-1----:R-:W-:Y:S02]  /*14e00*/  PRMT R12, R8.reuse, 0x6420, R9.reuse ;  /* 0x00006420080c7816 */ /* 0x142fe40000000009 */
[----:B------:R-:W-:Y:S02]  /*14e10*/  PRMT R13, R8, 0x7531, R9 ;  /* 0x00007531080d7816 */ /* 0x000fe40000000009 */
[----:B------:R-:W-:-:S02]  /*14e20*/  PRMT R14, R10, 0x6420, R11 ;  /* 0x000064200a0e7816 */ /* 0x000fc4000000000b */
[----:B------:R-:W-:-:S05]  /*14e30*/  PRMT R15, R10, 0x7531, R11 ;  /* 0x000075310a0f7816 */ /* 0x000fca000000000b */
[----:B------:R-:W-:Y:S04]  /*14e40*/  STSM.16.M88.4 [R5], R12 ;  /* 0x0000000c05007844 */ /* 0x000fe80000000200 */
        /* <DEDUP_REMOVED lines=31> */
[----:B0-----:R-:W-:Y:S01]  /*15040*/  IMAD.IADD R3, R27, 0x1, R3 ;  /* 0x000000011b037824 */ /* 0x001fe200078e0203 */
        /* <DEDUP_REMOVED lines=25> */
.L_x_1215:
[----:B-1----:R1:W-:Y:S01]  /*151e0*/  SYNCS.ARRIVE.TRANS64.A1T0 RZ, [R2+URZ+0x2a850], RZ ;  /* 0x02a850ff02ff79a7 */ /* 0x0023e2000810003f */
[----:B------:R-:W-:Y:S06]  /*151f0*/  BAR.SYNC.DEFER_BLOCKING 0x2, 0x80 ;  /* 0x0082000000007b1d */ /* 0x000fec0000010000 */
[----:B------:R-:W-:Y:S05]  /*15200*/  @!P1 BRA `(.L_x_1216) ;  /* 0x0000000000049947 */ /* 0x000fea0003800000 */
[----:B------:R-:W-:Y:S01]  /*15210*/  BPT.TRAP 0x1 ;  /* 0x000000040000795c */ /* 0x000fe20000300000 */
.L_x_1216:
        /* <DEDUP_REMOVED lines=9> */
.L_x_1202:
[----:B0-----:R-:W-:-:S07]  /*152b0*/  IMAD.MOV.U32 R0, RZ, RZ, RZ ;  /* 0x000000ffff007224 */ /* 0x001fce00078e00ff */
.L_x_1218:
[----:B------:R-:W-:-:S06]  /*152c0*/  ULOP3.LUT UR4, UR43, 0x1, URZ, 0xfc, !UPT ;  /* 0x000000012b047892 */ /* 0x000fcc000f8efc3f */
[----:B0--3--:R-:W-:-:S05]  /*152d0*/  IMAD.U32 R2, RZ, RZ, UR4 ;  /* 0x00000004ff027e24 */ /* 0x009fca000f8e00ff */
[----:B------:R-:W-:-:S13]  /*152e0*/  ISETP.NE.AND P1, PT, R2, 0x3, PT ;  /* 0x000000030200780c */ /* 0x000fda0003f25270 */
[----:B------:R-:W-:Y:S05]  /*152f0*/  @!P1 BRA `(.L_x_1219) ;  /* 0x0000000000049947 */ /* 0x000fea0003800000 */
[----:B------:R-:W-:Y:S01]  /*15300*/  BPT.TRAP 0x1 ;  /* 0x000000040000795c */ /* 0x000fe20000300000 */
.L_x_1219:
[----:B------:R-:W-:Y:S01]  /*15310*/  LOP3.LUT R3, R24, 0x1, RZ, 0x3c, !PT ;  /* 0x0000000118037812 */ /* 0x000fe200078e3cff */
[----:B------:R-:W-:Y:S01]  /*15320*/  BSSY B0, `(.L_x_1220) ;  /* 0x0000005000007945 */ /* 0x000fe20003800000 */
[----:B------:R-:W-:Y:S02]  /*15330*/  LEA R2, R0, UR48, 0x3 ;  /* 0x0000003000027c11 */ /* 0x000fe4000f8e18ff */
[----:B------:R-:W-:-:S04]  /*15340*/  SHF.L.U32 R3, R3, 0x1f, RZ ;  /* 0x0000001f03037819 */ /* 0x000fc800000006ff */
[----:B------:R-:W0:Y:S02]  /*15350*/  SYNCS.PHASECHK.TRANS64.TRYWAIT P0, [R2+URZ+0x2a870], R3 ;  /* 0x02a87003020075a7 */ /* 0x000e24000800017f */
[----:B0-----:R-:W-:Y:S05]  /*15360*/  @!P0 BRA `(.L_x_1221) ;  /* 0x0000002800708947 */ /* 0x001fea0003800000 */
.L_x_1297:
[----:B------:R-:W-:Y:S05]  /*15370*/  BSYNC B0 ;  /* 0x0000000000007941 */ /* 0x000fea0003800000 */
.L_x_1220:
[----:B------:R-:W-:-:S13]  /*15380*/  ISETP.NE.AND P0, PT, R36, 0x3, PT ;  /* 0x000000032400780c */ /* 0x000fda0003f05270 */
[----:B------:R-:W-:Y:S05]  /*15390*/  @!P0 BRA `(.L_x_1222) ;  /* 0x0000000000048947 */ /* 0x000fea0003800000 */
[----:B------:R-:W-:Y:S01]  /*153a0*/  BPT.TRAP 0x1 ;  /* 0x000000040000795c */ /* 0x000fe20000300000 */
.L_x_1222:
[----:B0-----:R-:W-:Y:S01]  /*153b0*/  SHF.L.U32 R3, R24, 0x1f, RZ ;  /* 0x0000001f18037819 */ /* 0x001fe200000006ff */
[----:B------:R-:W-:-:S03]  /*153c0*/  IMAD R8, R0, 0x6000, RZ ;  /* 0x0000600000087824 */ /* 0x000fc600078e02ff */
[----:B------:R-:W0:Y:S02]  /*153d0*/  SYNCS.PHASECHK.TRANS64.TRYWAIT P0, [R2+URZ+0x2a860], R3 ;  /* 0x02a86003020075a7 */ /* 0x000e24000800017f */
[----:B------:R-:W-:Y:S01]  /*153e0*/  LOP3.LUT R35, R8, R35, RZ, 0xfc, !PT ;  /* 0x0000002308237212 */ /* 0x000fe200078efcff */
[----:B0-----:R-:W-:Y:S06]  /*153f0*/  @!P0 BRA `(.L_x_1223) ;  /* 0x0000002800608947 */ /* 0x001fec0003800000 */
.L_x_1298:
[----:B------:R-:W-:Y:S05]  /*15400*/  WARPSYNC.ALL ;  /* 0x0000000000007948 */ /* 0x000fea0003800000 */
[----:B-1----:R-:W1:Y:S01]  /*15410*/  LDSM.16.MT88.4 R4, [R35+UR48+0xc400] ;  /* 0x00c400302304783b */ /* 0x002e620008004200 */
[----:B------:R-:W-:Y:S02]  /*15420*/  IADD3 R33, R8, UR48, R33 ;  /* 0x0000003008217c10 */ /* 0x000fe4000fffe021 */
[----:B------:R-:W-:Y:S02]  /*15430*/  ISETP.NE.AND P0, PT, R36, 0x3, PT ;  /* 0x000000032400780c */ /* 0x000fe40003f05270 */
[----:B0-----:R-:W-:-:S02]  /*15440*/  IADD3 R3, R27, 0x400, R33 ;  /* 0x000004001b037810 */ /* 0x001fc40007ffe021 */
[----:B------:R-:W-:-:S05]  /*15450*/  IADD3 R34, R34, 0x400, R33 ;  /* 0x0000040022227810 */ /* 0x000fca0007ffe021 */
[----:B------:R-:W-:Y:S01]  /*15460*/  IMAD.IADD R27, R27, 0x1, R34 ;  /* 0x000000011b1b7824 */ /* 0x000fe200078e0222 */
        /* <DEDUP_REMOVED lines=79> */
.L_x_1224:
[----:B-1----:R1:W-:Y:S01]  /*15960*/  SYNCS.ARRIVE.TRANS64.A1T0 RZ, [R2+URZ+0x2a850], RZ ;  /* 0x02a850ff02ff79a7 */ /* 0x0023e2000810003f */
[----:B------:R-:W-:Y:S06]  /*15970*/  BAR.SYNC.DEFER_BLOCKING 0x2, 0x80 ;  /* 0x0082000000007b1d */ /* 0x000fec0000010000 */
[----:B------:R-:W-:Y:S05]  /*15980*/  @!P1 BRA `(.L_x_1225) ;  /* 0x0000000000049947 */ /* 0x000fea0003800000 */
[----:B------:R-:W-:Y:S01]  /*15990*/  BPT.TRAP 0x1 ;  /* 0x000000040000795c */ /* 0x000fe20000300000 */
.L_x_1225:
[----:B------:R-:W3:Y:S01]  /*159a0*/  S2R R3, SR_CgaCtaId ;  /* 0x0000000000037919 */ /* 0x000ee20000008800 */
[----:B-1----:R-:W-:-:S05]  /*159b0*/  VIADD R2, R2, 0x2a880 ;  /* 0x0002a88002027836 */ /* 0x002fca0000000000 */
[----:B---3--:R-:W-:Y:S01]  /*159c0*/  PRMT R2, R3, 0x654, R2 ;  /* 0x0000065403027816 */ /* 0x008fe20000000002 */
[----:B------:R-:W-:-:S03]  /*159d0*/  IMAD.MOV.U32 R3, RZ, RZ, RZ ;  /* 0x000000ffff037224 */ /* 0x000fc600078e00ff */
[----:B------:R1:W-:Y:S02]  /*159e0*/  SYNCS.ARRIVE.TRANS64.RED.A1T0 RZ, [R2+URZ], RZ ;  /* 0x000000ff02ff79a7 */ /* 0x0003e4000810043f */
[----:B-1----:R-:W-:-:S05]  /*159f0*/  VIADD R2, R0, 0x1 ;  /* 0x0000000100027836 */ /* 0x002fca0000000000 */
[----:B------:R-:W-:-:S04]  /*15a00*/  ISETP.NE.AND P0, PT, R2, 0x2, PT ;  /* 0x000000020200780c */ /* 0x000fc80003f05270 */
[----:B------:R-:W-:Y:S02]  /*15a10*/  SEL R5, RZ, 0x1, P0 ;  /* 0x00000001ff057807 */ /* 0x000fe40000000000 */
[----:B------:R-:W-:Y:S02]  /*15a20*/  SEL R2, R2, RZ, P0 ;  /* 0x000000ff02027207 */ /* 0x000fe40000000000 */
[----:B------:R-:W-:-:S07]  /*15a30*/  LOP3.LUT R0, R24, R5, RZ, 0x3c, !PT ;  /* 0x0000000518007212 */ /* 0x000fce00078e3cff */
.L_x_1176:
[----:B------:R-:W1:Y:S01]  /*15a40*/  S2R R5, SR_CgaCtaId ;  /* 0x0000000000057919 */ /* 0x000e620000008800 */
[----:B------:R-:W-:Y:S02]  /*15a50*/  MOV R4, 0x400 ;  /* 0x0000040000047802 */ /* 0x000fe40000000f00 */
[----:B------:R-:W-:Y:S02]  /*15a60*/  SHF.L.U32 R3, R3, 0x1f, RZ ;  /* 0x0000001f03037819 */ /* 0x000fe400000006ff */
[----:B-1----:R-:W-:-:S04]  /*15a70*/  LEA R6, R5, R4, 0x18 ;  /* 0x0000000405067211 */ /* 0x002fc800078ec0ff */
[----:B------:R-:W1:Y:S02]  /*15a80*/  SYNCS.PHASECHK.TRANS64.TRYWAIT P0, [R6+URZ+0x2a820], R3 ;  /* 0x02a82003060075a7 */ /* 0x000e64000800017f */
[----:B-1----:R-:W-:Y:S05]  /*15a90*/  @!P0 BRA `(.L_x_1226) ;  /* 0x0000002000cc8947 */ /* 0x002fea0003800000 */
.L_x_1299:
[----:B------:R-:W3:Y:S02]  /*15aa0*/  S2R R4, SR_TID.X ;  /* 0x0000000000047919 */ /* 0x000ee40000002100 */
[----:B---3--:R-:W-:-:S04]  /*15ab0*/  SHF.R.U32.HI R4, RZ, 0x5, R4 ;  /* 0x00000005ff047819 */ /* 0x008fc80000011604 */
[----:B------:R-:W-:-:S05]  /*15ac0*/  LOP3.LUT R4, R4, 0x3, RZ, 0xc0, !PT ;  /* 0x0000000304047812 */ /* 0x000fca00078ec0ff */
[----:B-1----:R-:W1:Y:S02]  /*15ad0*/  SHFL.IDX PT, R3, R4, RZ, 0x1f ;  /* 0x00001fff04037589 */ /* 0x002e6400000e0000 */
[----:B-1----:R-:W-:-:S13]  /*15ae0*/  ISETP.NE.AND P0, PT, R3, RZ, PT ;  /* 0x000000ff0300720c */ /* 0x002fda0003f05270 */
        /* <DEDUP_REMOVED lines=8> */
.L_x_1227:
[----:B------:R-:W-:Y:S01]  /*15b70*/  IMAD R5, R2, 0x8, R6 ;  /* 0x0000000802057824 */ /* 0x000fe200078e0206 */
[----:B------:R-:W-:Y:S01]  /*15b80*/  SHF.L.U32 R4, R0, 0x1f, RZ ;  /* 0x0000001f00047819 */ /* 0x000fe200000006ff */
[----:B------:R-:W-:-:S03]  /*15b90*/  VIADD R2, R2, 0x1 ;  /* 0x0000000102027836 */ /* 0x000fc60000000000 */
[----:B------:R-:W1:Y:S02]  /*15ba0*/  SYNCS.PHASECHK.TRANS64.TRYWAIT P1, [R5+URZ+0x2a840], R4 ;  /* 0x02a84004050075a7 */ /* 0x000e64000802017f */
[----:B------:R-:W-:-:S04]  /*15bb0*/  ISETP.NE.AND P2, PT, R2, 0x2, PT ;  /* 0x000000020200780c */ /* 0x000fc80003f45270 */
[----:B------:R-:W-:Y:S01]  /*15bc0*/  SEL R3, RZ, 0x1, P2 ;  /* 0x00000001ff037807 */ /* 0x000fe20001000000 */
[----:B-1----:R-:W-:Y:S08]  /*15bd0*/  @!P1 BRA `(.L_x_1228) ;  /* 0x0000002000909947 */ /* 0x002ff00003800000 */
.L_x_1300:
[----:B------:R-:W-:Y:S02]  /*15be0*/  SEL R2, R2, RZ, P2 ;  /* 0x000000ff02027207 */ /* 0x000fe40001000000 */
[----:B------:R-:W-:Y:S01]  /*15bf0*/  LOP3.LUT R0, R0, R3, RZ, 0x3c, !PT ;  /* 0x0000000300007212 */ /* 0x000fe200078e3cff */
[----:B------:R-:W-:Y:S06]  /*15c00*/  @!P0 BRA `(.L_x_1229) ;  /* 0x0000000000048947 */ /* 0x000fec0003800000 */
[----:B------:R-:W-:Y:S01]  /*15c10*/  BPT.TRAP 0x1 ;  /* 0x000000040000795c */ /* 0x000fe20000300000 */
.L_x_1229:
[----:B------:R-:W-:Y:S01]  /*15c20*/  IMAD R3, R2, 0x8, R6 ;  /* 0x0000000802037824 */ /* 0x000fe200078e0206 */
[----:B------:R-:W-:-:S04]  /*15c30*/  SHF.L.U32 R0, R0, 0x1f, RZ ;  /* 0x0000001f00007819 */ /* 0x000fc800000006ff */
[----:B------:R-:W3:Y:S02]  /*15c40*/  SYNCS.PHASECHK.TRANS64.TRYWAIT P1, [R3+URZ+0x2a840], R0 ;  /* 0x02a84000030075a7 */ /* 0x000ee4000802017f */
[----:B---3--:R-:W-:Y:S05]  /*15c50*/  @!P1 BRA `(.L_x_1230) ;  /* 0x0000002000849947 */ /* 0x008fea0003800000 */
.L_x_1301:
[----:B------:R-:W-:Y:S05]  /*15c60*/  @!P0 BRA `(.L_x_1231) ;  /* 0x0000000000048947 */ /* 0x000fea0003800000 */
[----:B------:R-:W-:Y:S01]  /*15c70*/  BPT.TRAP 0x1 ;  /* 0x000000040000795c */ /* 0x000fe20000300000 */
.L_x_1231:
[----:B------:R-:W4:Y:S02]  /*15c80*/  SYNCS.PHASECHK.TRANS64.TRYWAIT P1, [R5+URZ+0x2a860], R4 ;  /* 0x02a86004050075a7 */ /* 0x000f24000802017f */
[----:B----4-:R-:W-:Y:S05]  /*15c90*/  @!P1 BRA `(.L_x_1232) ;  /* 0x0000002000889947 */ /* 0x010fea0003800000 */
.L_x_1302:
[----:B------:R-:W-:Y:S05]  /*15ca0*/  @!P0 BRA `(.L_x_1233) ;  /* 0x0000000000048947 */ /* 0x000fea0003800000 */
[----:B------:R-:W-:Y:S01]  /*15cb0*/  BPT.TRAP 0x1 ;  /* 0x000000040000795c */ /* 0x000fe20000300000 */
.L_x_1233:
[----:B------:R-:W0:Y:S02]  /*15cc0*/  SYNCS.PHASECHK.TRANS64.TRYWAIT P1, [R3+URZ+0x2a860], R0 ;  /* 0x02a86000030075a7 */ /* 0x000e24000802017f */
[----:B0-----:R-:W-:Y:S05]  /*15cd0*/  @!P1 BRA `(.L_x_1234) ;  /* 0x00000020008c9947 */ /* 0x001fea0003800000 */
.L_x_1303:
[----:B------:R-:W-:Y:S05]  /*15ce0*/  @!P0 BRA `(.L_x_1235) ;  /* 0x0000000000048947 */ /* 0x000fea0003800000 */
[----:B------:R-:W-:Y:S01]  /*15cf0*/  BPT.TRAP 0x1 ;  /* 0x000000040000795c */ /* 0x000fe20000300000 */
.L_x_1235:
[----:B------:R-:W0:Y:S02]  /*15d00*/  SYNCS.PHASECHK.TRANS64.TRYWAIT P1, [R5+URZ+0x2a880], R4 ;  /* 0x02a88004050075a7 */ /* 0x000e24000802017f */
[----:B0-----:R-:W-:Y:S05]  /*15d10*/  @!P1 BRA `(.L_x_1236) ;  /* 0x0000002000909947 */ /* 0x001fea0003800000 */
.L_x_1304:
[----:B------:R-:W-:Y:S05]  /*15d20*/  @!P0 BRA `(.L_x_1237) ;  /* 0x0000000000048947 */ /* 0x000fea0003800000 */
[----:B------:R-:W-:Y:S01]  /*15d30*/  BPT.TRAP 0x1 ;  /* 0x000000040000795c */ /* 0x000fe20000300000 */
.L_x_1237:
[----:B------:R0:W0:Y:S02]  /*15d40*/  SYNCS.PHASECHK.TRANS64.TRYWAIT P0, [R3+URZ+0x2a880], R0 ;  /* 0x02a88000030075a7 */ /* 0x000024000800017f */
[----:B0-----:R-:W-:Y:S05]  /*15d50*/  @!P0 NANOSLEEP.SYNCS 0x989680 ;  /* 0x009896800000895d */ /* 0x001fea0003900000 */
[----:B------:R-:W0:Y:S02]  /*15d60*/  @!P0 SYNCS.PHASECHK.TRANS64 P0, [R3+URZ+0x2a880], R0 ;  /* 0x02a88000030085a7 */ /* 0x000e24000800007f */
[----:B0-----:R-:W-:Y:S05]  /*15d70*/  @!P0 BRA `(.L_x_1237) ;  /* 0xfffffffc00f08947 */ /* 0x001fea000383ffff */
.L_x_1084:
[----:B------:R-:W-:Y:S05]  /*15d80*/  BSYNC B6 ;  /* 0x0000000000067941 */ /* 0x000fea0003800000 */
.L_x_1081:
[----:B------:R-:W-:Y:S05]  /*15d90*/  EXIT ;  /* 0x000000000000794d */ /* 0x000fea0003800000 */
.L_x_1094:
[----:B0-----:R-:W-:-:S04]  /*15da0*/  IMAD.U32 R3, RZ, RZ, UR36 ;  /* 0x00000024ff037e24 */ /* 0x001fc8000f8e00ff */
[----:B------:R0:W1:Y:S03]  /*15db0*/  SYNCS.PHASECHK.TRANS64.TRYWAIT P0, [R3+URZ+0x2a800], R0 ;  /* 0x02a80000030075a7 */ /* 0x000066000800017f */
[----:B-1----:R-:W-:Y:S05]  /*15dc0*/  @!P0 NANOSLEEP.SYNCS 0x989680 ;  /* 0x009896800000895d */ /* 0x002fea0003900000 */
[----:B------:R-:W1:Y:S02]  /*15dd0*/  @!P0 SYNCS.PHASECHK.TRANS64 P0, [R3+URZ+0x2a800], R0 ;  /* 0x02a80000030085a7 */ /* 0x000e64000800007f */
[----:B-1----:R-:W-:Y:S05]  /*15de0*/  @!P0 BRA `(.L_x_1094) ;  /* 0xfffffffc00ec8947 */ /* 0x002fea000383ffff */
[----:B------:R-:W-:Y:S05]  /*15df0*/  BRA `(.L_x_1238) ;  /* 0xfffffebc00547947 */ /* 0x000fea000383ffff */
.L_x_1098:
[----:B0-----:R-:W-:-:S04]  /*15e00*/  IMAD.U32 R3, RZ, RZ, UR36 ;  /* 0x00000024ff037e24 */ /* 0x001fc8000f8e00ff */
[----:B------:R0:W2:Y:S03]  /*15e10*/  SYNCS.PHASECHK.TRANS64.TRYWAIT P1, [R3+URZ+0x2a830], R0 ;  /* 0x02a83000030075a7 */ /* 0x0000a6000802017f */
[----:B--2---:R-:W-:Y:S05]  /*15e20*/  @!P1 NANOSLEEP.SYNCS 0x989680 ;  /* 0x009896800000995d */ /* 0x004fea0003900000 */
[----:B------:R-:W2:Y:S02]  /*15e30*/  @!P1 SYNCS.PHASECHK.TRANS64 P1, [R3+URZ+0x2a830], R0 ;  /* 0x02a83000030095a7 */ /* 0x000ea4000802007f */
[----:B--2---:R-:W-:Y:S05]  /*15e40*/  @!P1 BRA `(.L_x_1098) ;  /* 0xfffffffc00ec9947 */ /* 0x004fea000383ffff */
[----:B------:R-:W-:Y:S05]  /*15e50*/  BRA `(.L_x_1097) ;  /* 0xfffffebc00707947 */ /* 0x000fea000383ffff */
.L_x_1115:
[----:B-1----:R-:W-:-:S04]  /*15e60*/  IMAD.U32 R13, RZ, RZ, UR6 ;  /* 0x00000006ff0d7e24 */ /* 0x002fc8000f8e00ff */
[----:B------:R1:W2:Y:S03]  /*15e70*/  SYNCS.PHASECHK.TRANS64.TRYWAIT P1, [R13+URZ+0x2a830], R0 ;  /* 0x02a830000d0075a7 */ /* 0x0002a6000802017f */
[----:B--2---:R-:W-:Y:S05]  /*15e80*/  @!P1 NANOSLEEP.SYNCS 0x989680 ;  /* 0x009896800000995d */ /* 0x004fea0003900000 */
[----:B------:R-:W2:Y:S02]  /*15e90*/  @!P1 SYNCS.PHASECHK.TRANS64 P1, [R13+URZ+0x2a830], R0 ;  /* 0x02a830000d0095a7 */ /* 0x000ea4000802007f */
[----:B--2---:R-:W-:Y:S05]  /*15ea0*/  @!P1 BRA `(.L_x_1115) ;  /* 0xfffffffc00ec9947 */ /* 0x004fea000383ffff */
[----:B------:R-:W-:Y:S05]  /*15eb0*/  BRA `(.L_x_1112) ;  /* 0xfffffef400847947 */ /* 0x000fea000383ffff */
.L_x_1119:
[----:B-1----:R-:W-:-:S04]  /*15ec0*/  IMAD.U32 R13, RZ, RZ, UR6 ;  /* 0x00000006ff0d7e24 */ /* 0x002fc8000f8e00ff */
[----:B------:R1:W2:Y:S03]  /*15ed0*/  SYNCS.PHASECHK.TRANS64.TRYWAIT P1, [R13+URZ+0x2a850], R0 ;  /* 0x02a850000d0075a7 */ /* 0x0002a6000802017f */
[----:B--2---:R-:W-:Y:S05]  /*15ee0*/  @!P1 NANOSLEEP.SYNCS 0x989680 ;  /* 0x009896800000995d */ /* 0x004fea0003900000 */
[----:B------:R-:W2:Y:S02]  /*15ef0*/  @!P1 SYNCS.PHASECHK.TRANS64 P1, [R13+URZ+0x2a850], R0 ;  /* 0x02a850000d0095a7 */ /* 0x000ea4000802007f */
[----:B--2---:R-:W-:Y:S05]  /*15f00*/  @!P1 BRA `(.L_x_1119) ;  /* 0xfffffffc00ec9947 */ /* 0x004fea000383ffff */
[----:B------:R-:W-:Y:S05]  /*15f10*/  BRA `(.L_x_1116) ;  /* 0xfffffef800307947 */ /* 0x000fea000383ffff */
.L_x_1138:
[----:B-1----:R-:W-:-:S04]  /*15f20*/  IMAD.U32 R15, RZ, RZ, UR6 ;  /* 0x00000006ff0f7e24 */ /* 0x002fc8000f8e00ff */
[----:B------:R1:W2:Y:S03]  /*15f30*/  SYNCS.PHASECHK.TRANS64.TRYWAIT P1, [R15+URZ+0x2a830], R0 ;  /* 0x02a830000f0075a7 */ /* 0x0002a6000802017f */
[----:B--2---:R-:W-:Y:S05]  /*15f40*/  @!P1 NANOSLEEP.SYNCS 0x989680 ;  /* 0x009896800000995d */ /* 0x004fea0003900000 */
[----:B------:R-:W2:Y:S02]  /*15f50*/  @!P1 SYNCS.PHASECHK.TRANS64 P1, [R15+URZ+0x2a830], R0 ;  /* 0x02a830000f0095a7 */ /* 0x000ea4000802007f */
[----:B--2---:R-:W-:Y:S05]  /*15f60*/  @!P1 BRA `(.L_x_1138) ;  /* 0xfffffffc00ec9947 */ /* 0x004fea000383ffff */
[----:B------:R-:W-:Y:S05]  /*15f70*/  BRA `(.L_x_1135) ;  /* 0xffffff2800687947 */ /* 0x000fea000383ffff */
.L_x_1142:
[----:B-1----:R-:W-:-:S04]  /*15f80*/  IMAD.U32 R15, RZ, RZ, UR6 ;  /* 0x00000006ff0f7e24 */ /* 0x002fc8000f8e00ff */
[----:B------:R1:W2:Y:S03]  /*15f90*/  SYNCS.PHASECHK.TRANS64.TRYWAIT P1, [R15+URZ+0x2a850], R0 ;  /* 0x02a850000f0075a7 */ /* 0x0002a6000802017f */
[----:B--2---:R-:W-:Y:S05]  /*15fa0*/  @!P1 NANOSLEEP.SYNCS 0x989680 ;  /* 0x009896800000995d */ /* 0x004fea0003900000 */
[----:B------:R-:W2:Y:S02]  /*15fb0*/  @!P1 SYNCS.PHASECHK.TRANS64 P1, [R15+URZ+0x2a850], R0 ;  /* 0x02a850000f0095a7 */ /* 0x000ea4000802007f */
[----:B--2---:R-:W-:Y:S05]  /*15fc0*/  @!P1 BRA `(.L_x_1142) ;  /* 0xfffffffc00ec9947 */ /* 0x004fea000383ffff */
[----:B------:R-:W-:Y:S05]  /*15fd0*/  BRA `(.L_x_1139) ;  /* 0xffffff2c00147947 */ /* 0x000fea000383ffff */
.L_x_1150:
[----:B-1----:R-:W-:-:S04]  /*15fe0*/  IMAD.U32 R13, RZ, RZ, UR6 ;  /* 0x00000006ff0d7e24 */ /* 0x002fc8000f8e00ff */
[----:B------:R1:W2:Y:S03]  /*15ff0*/  SYNCS.PHASECHK.TRANS64.TRYWAIT P1, [R13+URZ+0x2a830], R0 ;  /* 0x02a830000d0075a7 */ /* 0x0002a6000802017f */
[----:B--2---:R-:W-:Y:S05]  /*16000*/  @!P1 NANOSLEEP.SYNCS 0x989680 ;  /* 0x009896800000995d */ /* 0x004fea0003900000 */
[----:B------:R-:W2:Y:S02]  /*16010*/  @!P1 SYNCS.PHASECHK.TRANS64 P1, [R13+URZ+0x2a830], R0 ;  /* 0x02a830000d0095a7 */ /* 0x000ea4000802007f */
[----:B--2---:R-:W-:Y:S05]  /*16020*/  @!P1 BRA `(.L_x_1150) ;  /* 0xfffffffc00ec9947 */ /* 0x004fea000383ffff */
[----:B------:R-:W-:Y:S05]  /*16030*/  BRA `(.L_x_1147) ;  /* 0xffffff4800747947 */ /* 0x000fea000383ffff */
.L_x_1154:
[----:B-1----:R-:W-:-:S04]  /*16040*/  IMAD.U32 R13, RZ, RZ, UR6 ;  /* 0x00000006ff0d7e24 */ /* 0x002fc8000f8e00ff */
[----:B------:R1:W2:Y:S03]  /*16050*/  SYNCS.PHASECHK.TRANS64.TRYWAIT P1, [R13+URZ+0x2a850], R0 ;  /* 0x02a850000d0075a7 */ /* 0x0002a6000802017f */
[----:B--2---:R-:W-:Y:S05]  /*16060*/  @!P1 NANOSLEEP.SYNCS 0x989680 ;  /* 0x009896800000995d */ /* 0x004fea0003900000 */
[----:B------:R-:W2:Y:S02]  /*16070*/  @!P1 SYNCS.PHASECHK.TRANS64 P1, [R13+URZ+0x2a850], R0 ;  /* 0x02a850000d0095a7 */ /* 0x000ea4000802007f */
[----:B--2---:R-:W-:Y:S05]  /*16080*/  @!P1 BRA `(.L_x_1154) ;  /* 0xfffffffc00ec9947 */ /* 0x004fea000383ffff */
[----:B------:R-:W-:Y:S05]  /*16090*/  BRA `(.L_x_1151) ;  /* 0xffffff4c00107947 */ /* 0x000fea000383ffff */
.L_x_1169:
[----:B-1----:R-:W-:-:S04]  /*160a0*/  IMAD.U32 R5, RZ, RZ, UR9 ;  /* 0x00000009ff057e24 */ /* 0x002fc8000f8e00ff */
[----:B------:R1:W2:Y:S03]  /*160b0*/  SYNCS.PHASECHK.TRANS64.TRYWAIT P1, [R5+URZ+0x2a850], R4 ;  /* 0x02a85004050075a7 */ /* 0x0002a6000802017f */
[----:B--2---:R-:W-:Y:S05]  /*160c0*/  @!P1 NANOSLEEP.SYNCS 0x989680 ;  /* 0x009896800000995d */ /* 0x004fea0003900000 */
[----:B------:R-:W2:Y:S02]  /*160d0*/  @!P1 SYNCS.PHASECHK.TRANS64 P1, [R5+URZ+0x2a850], R4 ;  /* 0x02a85004050095a7 */ /* 0x000ea4000802007f */
[----:B--2---:R-:W-:Y:S05]  /*160e0*/  @!P1 BRA `(.L_x_1169) ;  /* 0xfffffffc00ec9947 */ /* 0x004fea000383ffff */
[----:B------:R-:W-:Y:S05]  /*160f0*/  BRA `(.L_x_1168) ;  /* 0xffffff7800647947 */ /* 0x000fea000383ffff */
.L_x_1188:
[----:B------:R-:W-:Y:S02]  /*16100*/  IMAD.MOV.U32 R13, RZ, RZ, R17 ;  /* 0x000000ffff0d7224 */ /* 0x000fe400078e0011 */
[----:B------:R-:W-:Y:S02]  /*16110*/  IMAD.MOV.U32 R12, RZ, RZ, RZ ;  /* 0x000000ffff0c7224 */ /* 0x000fe400078e00ff */
[----:B------:R-:W-:Y:S02]  /*16120*/  IMAD.MOV.U32 R11, RZ, RZ, 0x1f ;  /* 0x0000001fff0b7424 */ /* 0x000fe400078e00ff */
[----:B------:R-:W-:-:S07]  /*16130*/  IMAD.MOV.U32 R15, RZ, RZ, -0x1 ;  /* 0xffffffffff0f7424 */ /* 0x000fce00078e00ff */
[----:B-----5:R-:W-:Y:S05]  /*16140*/  WARPSYNC.COLLECTIVE R15, `(.L_x_1239) ;  /* 0x000000000f087348 */ /* 0x020fea0003c00000 */
[----:B------:R0:W1:Y:S02]  /*16150*/  SHFL.IDX P6, R14, R13, R12, R11 ;  /* 0x0000000c0d0e7389 */ /* 0x00006400000c000b */
[----:B01---5:R-:W-:Y:S01]  /*16160*/  ENDCOLLECTIVE ;  /* 0x000000000000791b */ /* 0x023fe20003800000 */
.L_x_1239:
[----:B------:R-:W-:Y:S05]  /*16170*/  BRA `(.L_x_1240) ;  /* 0xffffffc8005c7947 */ /* 0x000fea000383ffff */
.L_x_1190:
[----:B0-----:R-:W-:-:S04]  /*16180*/  IMAD.U32 R3, RZ, RZ, UR48 ;  /* 0x00000030ff037e24 */ /* 0x001fc8000f8e00ff */
[----:B------:R0:W1:Y:S03]  /*16190*/  SYNCS.PHASECHK.TRANS64.TRYWAIT P0, [R3+URZ+0x2a880], R10 ;  /* 0x02a8800a030075a7 */ /* 0x000066000800017f */
[----:B-1----:R-:W-:Y:S05]  /*161a0*/  @!P0 NANOSLEEP.SYNCS 0x989680 ;  /* 0x009896800000895d */ /* 0x002fea0003900000 */
[----:B------:R-:W1:Y:S02]  /*161b0*/  @!P0 SYNCS.PHASECHK.TRANS64 P0, [R3+URZ+0x2a880], R10 ;  /* 0x02a8800a030085a7 */ /* 0x000e64000800007f */
[----:B-1----:R-:W-:Y:S05]  /*161c0*/  @!P0 BRA `(.L_x_1190) ;  /* 0xfffffffc00ec8947 */ /* 0x002fea000383ffff */
[----:B------:R-:W-:Y:S05]  /*161d0*/  BRA `(.L_x_1241) ;  /* 0xffffffc800bc7947 */ /* 0x000fea000383ffff */
.L_x_1191:
        /* <DEDUP_REMOVED lines=8> */
.L_x_1243:
[----:B------:R-:W-:Y:S05]  /*16260*/  BSYNC B0 ;  /* 0x0000000000007941 */ /* 0x000fea0003800000 */
.L_x_1242:
[----:B------:R-:W-:Y:S01]  /*16270*/  IMAD.MOV.U32 R13, RZ, RZ, R7 ;  /* 0x000000ffff0d7224 */ /* 0x000fe200078e0007 */
[-C--:B------:R-:W-:Y:S01]  /*16280*/  ISETP.GE.AND P4, PT, R31, R37.reuse, PT ;  /* 0x000000251f00720c */ /* 0x080fe20003f86270 */
[----:B------:R-:W-:Y:S01]  /*16290*/  IMAD.MOV.U32 R12, RZ, RZ, RZ ;  /* 0x000000ffff0c7224 */ /* 0x000fe200078e00ff */
[-C--:B------:R-:W-:Y:S01]  /*162a0*/  ISETP.GE.AND P3, PT, R23, R37.reuse, PT ;  /* 0x000000251700720c */ /* 0x080fe20003f66270 */
[----:B------:R-:W-:Y:S01]  /*162b0*/  IMAD.MOV.U32 R11, RZ, RZ, 0x1c1f ;  /* 0x00001c1fff0b7424 */ /* 0x000fe200078e00ff */
[----:B------:R-:W-:Y:S01]  /*162c0*/  ISETP.GE.AND P2, PT, R22, R37, PT ;  /* 0x000000251600720c */ /* 0x000fe20003f46270 */
[----:B------:R-:W-:Y:S01]  /*162d0*/  IMAD.MOV.U32 R15, RZ, RZ, -0x1 ;  /* 0xffffffffff0f7424 */ /* 0x000fe200078e00ff */
[----:B------:R-:W-:Y:S01]  /*162e0*/  LOP3.LUT R16, R16, 0xffffffdf, RZ, 0xc0, !PT ;  /* 0xffffffdf10107812 */ /* 0x000fe200078ec0ff */
[----:B------:R-:W-:Y:S01]  /*162f0*/  IMAD.MOV.U32 R3, RZ, RZ, R14 ;  /* 0x000000ffff037224 */ /* 0x000fe200078e000e */
[----:B------:R-:W-:Y:S01]  /*16300*/  ISETP.GE.AND P1, PT, R5, 0x41, PT ;  /* 0x000000410500780c */ /* 0x000fe20003f26270 */
[----:B------:R-:W-:-:S12]  /*16310*/  VIADD R17, R30, UR48 ;  /* 0x000000301e117c36 */ /* 0x000fd80008000000 */
[----:B------:R-:W-:Y:S05]  /*16320*/  WARPSYNC.COLLECTIVE R15, `(.L_x_1244) ;  /* 0x000000000f087348 */ /* 0x000fea0003c00000 */
[----:B------:R0:W1:Y:S02]  /*16330*/  SHFL.IDX P6, R14, R13, R12, R11 ;  /* 0x0000000c0d0e7389 */ /* 0x00006400000c000b */
[----:B01----:R-:W-:Y:S01]  /*16340*/  ENDCOLLECTIVE ;  /* 0x000000000000791b */ /* 0x003fe20003800000 */
.L_x_1244:
[----:B------:R-:W-:Y:S02]  /*16350*/  IMAD.MOV.U32 R13, RZ, RZ, R9 ;  /* 0x000000ffff0d7224 */ /* 0x000fe400078e0009 */
[----:B------:R-:W-:Y:S01]  /*16360*/  IMAD.MOV.U32 R12, RZ, RZ, 0x1 ;  /* 0x00000001ff0c7424 */ /* 0x000fe200078e00ff */
[----:B------:R-:W-:-:S13]  /*16370*/  IADD3 R2, P0, R31, R14, RZ ;  /* 0x0000000e1f027210 */ /* 0x000fda0007f1e0ff */
[----:B------:R-:W-:Y:S05]  /*16380*/  WARPSYNC.COLLECTIVE R15, `(.L_x_1245) ;  /* 0x000000000f087348 */ /* 0x000fea0003c00000 */
[----:B------:R0:W1:Y:S02]  /*16390*/  SHFL.IDX P6, R14, R13, R12, R11 ;  /* 0x0000000c0d0e7389 */ /* 0x00006400000c000b */
[----:B01----:R-:W-:Y:S01]  /*163a0*/  ENDCOLLECTIVE ;  /* 0x000000000000791b */ /* 0x003fe20003800000 */
.L_x_1245:
        /* <DEDUP_REMOVED lines=15> */
.L_x_1246:
[----:B------:R-:W-:Y:S02]  /*164a0*/  IMAD.MOV.U32 R13, RZ, RZ, R9 ;  /* 0x000000ffff0d7224 */ /* 0x000fe400078e0009 */
[----:B------:R-:W-:Y:S01]  /*164b0*/  IMAD.MOV.U32 R12, RZ, RZ, 0x2 ;  /* 0x00000002ff0c7424 */ /* 0x000fe200078e00ff */
[----:B------:R-:W-:-:S13]  /*164c0*/  IADD3 R2, P0, R31, R14, RZ ;  /* 0x0000000e1f027210 */ /* 0x000fda0007f1e0ff */
[----:B------:R-:W-:Y:S05]  /*164d0*/  WARPSYNC.COLLECTIVE R15, `(.L_x_1247) ;  /* 0x000000000f087348 */ /* 0x000fea0003c00000 */
[----:B------:R0:W1:Y:S02]  /*164e0*/  SHFL.IDX P6, R14, R13, R12, R11 ;  /* 0x0000000c0d0e7389 */ /* 0x00006400000c000b */
[----:B01----:R-:W-:Y:S01]  /*164f0*/  ENDCOLLECTIVE ;  /* 0x000000000000791b */ /* 0x003fe20003800000 */
.L_x_1247:
        /* <DEDUP_REMOVED lines=15> */
.L_x_1248:
[----:B------:R-:W-:Y:S02]  /*165f0*/  IMAD.MOV.U32 R13, RZ, RZ, R9 ;  /* 0x000000ffff0d7224 */ /* 0x000fe400078e0009 */
[----:B------:R-:W-:Y:S01]  /*16600*/  IMAD.MOV.U32 R12, RZ, RZ, 0x3 ;  /* 0x00000003ff0c7424 */ /* 0x000fe200078e00ff */
[----:B------:R-:W-:-:S13]  /*16610*/  IADD3 R2, P0, R31, R14, RZ ;  /* 0x0000000e1f027210 */ /* 0x000fda0007f1e0ff */
[----:B------:R-:W-:Y:S05]  /*16620*/  WARPSYNC.COLLECTIVE R15, `(.L_x_1249) ;  /* 0x000000000f087348 */ /* 0x000fea0003c00000 */
[----:B------:R0:W1:Y:S02]  /*16630*/  SHFL.IDX P6, R14, R13, R12, R11 ;  /* 0x0000000c0d0e7389 */ /* 0x00006400000c000b */
[----:B01----:R-:W-:Y:S01]  /*16640*/  ENDCOLLECTIVE ;  /* 0x000000000000791b */ /* 0x003fe20003800000 */
.L_x_1249:
        /* <DEDUP_REMOVED lines=12> */
.L_x_1250:
[----:B------:R-:W-:Y:S01]  /*16710*/  @!PT LDS RZ, [RZ] ;  /* 0x00000000fffff984 */ /* 0x000fe20000000800 */
[----:B------:R-:W-:Y:S01]  /*16720*/  @!PT LDS RZ, [RZ] ;  /* 0x00000000fffff984 */ /* 0x000fe20000000800 */
[----:B------:R-:W-:Y:S01]  /*16730*/  @!PT LDS RZ, [RZ] ;  /* 0x00000000fffff984 */ /* 0x000fe20000000800 */
[----:B------:R0:W-:Y:S01]  /*16740*/  LDGSTS.E.BYPASS.LTC128B.128 [R17+0xf400], desc[UR46][R2.64+0x40], !P0 ;  /* 0x0f40004002117fae */ /* 0x0001e2000c101d6e */
[----:B------:R-:W-:-:S13]  /*16750*/  ISETP.LT.OR P0, PT, R5, 0x41, P2 ;  /* 0x000000410500780c */ /* 0x000fda0001701670 */
[----:B------:R0:W-:Y:S01]  /*16760*/  LDGSTS.E.BYPASS.LTC128B.128 [R17+0x11400], desc[UR46][R2.64+0x80], !P0 ;  /* 0x1140008002117fae */ /* 0x0001e2000c101d6e */
[C---:B------:R-:W-:Y:S02]  /*16770*/  ISETP.GE.AND P0, PT, R5.reuse, 0x21, PT ;  /* 0x000000210500780c */ /* 0x040fe40003f06270 */
[----:B------:R-:W-:-:S13]  /*16780*/  ISETP.GE.AND P6, PT, R5, 0x61, PT ;  /* 0x000000610500780c */ /* 0x000fda0003fc6270 */
[----:B------:R-:W-:Y:S01]  /*16790*/  @P6 LOP3.LUT R16, R16, 0x20, RZ, 0xfc, !PT ;  /* 0x0000002010106812 */ /* 0x000fe200078efcff */
[----:B0-----:R-:W-:Y:S06]  /*167a0*/  BRA `(.L_x_1251) ;  /* 0xffffffc800707947 */ /* 0x001fec000383ffff */
.L_x_1194:
[----:B0-----:R-:W-:-:S04]  /*167b0*/  IMAD.U32 R3, RZ, RZ, UR48 ;  /* 0x00000030ff037e24 */ /* 0x001fc8000f8e00ff */
[----:B------:R0:W1:Y:S03]  /*167c0*/  SYNCS.PHASECHK.TRANS64.TRYWAIT P2, [R3+URZ+0x2a840], R10 ;  /* 0x02a8400a030075a7 */ /* 0x000066000804017f */
[----:B-1----:R-:W-:Y:S05]  /*167d0*/  @!P2 NANOSLEEP.SYNCS 0x989680 ;  /* 0x009896800000a95d */ /* 0x002fea0003900000 */
[----:B------:R-:W1:Y:S02]  /*167e0*/  @!P2 SYNCS.PHASECHK.TRANS64 P2, [R3+URZ+0x2a840], R10 ;  /* 0x02a8400a0300a5a7 */ /* 0x000e64000804007f */
[----:B-1----:R-:W-:Y:S05]  /*167f0*/  @!P2 BRA `(.L_x_1194) ;  /* 0xfffffffc00eca947 */ /* 0x002fea000383ffff */
[----:B------:R-:W-:Y:S05]  /*16800*/  BRA `(.L_x_1252) ;  /* 0xffffffc800b47947 */ /* 0x000fea000383ffff */
.L_x_1195:
        /* <DEDUP_REMOVED lines=8> */
.L_x_1254:
[----:B------:R-:W-:Y:S05]  /*16890*/  BSYNC B0 ;  /* 0x0000000000007941 */ /* 0x000fea0003800000 */
.L_x_1253:
        /* <DEDUP_REMOVED lines=8> */
.L_x_1255:
[----:B------:R-:W-:Y:S02]  /*16920*/  IMAD.MOV.U32 R13, RZ, RZ, R4 ;  /* 0x000000ffff0d7224 */ /* 0x000fe400078e0004 */
[----:B------:R-:W-:Y:S01]  /*16930*/  IMAD.MOV.U32 R12, RZ, RZ, 0x1 ;  /* 0x00000001ff0c7424 */ /* 0x000fe200078e00ff */
[C---:B------:R-:W-:Y:S02]  /*16940*/  ISETP.GE.AND P6, PT, R31.reuse, R37, PT ;  /* 0x000000251f00720c */ /* 0x040fe40003fc6270 */
[----:B------:R-:W-:-:S05]  /*16950*/  @P5 IADD3 R14, P2, R31, R14, RZ ;  /* 0x0000000e1f0e5210 */ /* 0x000fca0007f5e0ff */
[----:B------:R-:W-:Y:S02]  /*16960*/  @P5 IMAD.X R3, RZ, RZ, R2, P2 ;  /* 0x000000ffff035224 */ /* 0x000fe400010e0602 */
[----:B------:R-:W-:-:S05]  /*16970*/  @P5 IMAD.MOV.U32 R2, RZ, RZ, R14 ;  /* 0x000000ffff025224 */ /* 0x000fca00078e000e */
[----:B------:R-:W-:Y:S01]  /*16980*/  @!PT LDS RZ, [RZ] ;  /* 0x00000000fffff984 */ /* 0x000fe20000000800 */
[----:B------:R-:W-:Y:S01]  /*16990*/  @!PT LDS RZ, [RZ] ;  /* 0x00000000fffff984 */ /* 0x000fe20000000800 */
[----:B------:R-:W-:Y:S01]  /*169a0*/  @!PT LDS RZ, [RZ] ;  /* 0x00000000fffff984 */ /* 0x000fe20000000800 */
[----:B------:R0:W-:Y:S02]  /*169b0*/  @P5 LDGSTS.E.BYPASS.LTC128B.128 [R17+0x1e400], desc[UR46][R2.64], !P6 ;  /* 0x1e40000002115fae */ /* 0x0001e4000f101d6e */
[----:B0-----:R-:W-:Y:S05]  /*169c0*/  WARPSYNC.COLLECTIVE R15, `(.L_x_1256) ;  /* 0x000000000f087348 */ /* 0x001fea0003c00000 */
[----:B------:R1:W2:Y:S02]  /*169d0*/  SHFL.IDX P6, R14, R13, R12, R11 ;  /* 0x0000000c0d0e7389 */ /* 0x0002a400000c000b */
[----:B012---:R-:W-:Y:S01]  /*169e0*/  ENDCOLLECTIVE ;  /* 0x000000000000791b */ /* 0x007fe20003800000 */
.L_x_1256:
        /* <DEDUP_REMOVED lines=11> */
.L_x_1257:
[----:B------:R-:W-:Y:S02]  /*16aa0*/  IMAD.MOV.U32 R13, RZ, RZ, R4 ;  /* 0x000000ffff0d7224 */ /* 0x000fe400078e0004 */
[----:B------:R-:W-:Y:S01]  /*16ab0*/  IMAD.MOV.U32 R12, RZ, RZ, 0x2 ;  /* 0x00000002ff0c7424 */ /* 0x000fe200078e00ff */
[----:B------:R-:W-:-:S05]  /*16ac0*/  @P0 IADD3 R14, P2, R31, R14, RZ ;  /* 0x0000000e1f0e0210 */ /* 0x000fca0007f5e0ff */
[----:B------:R-:W-:-:S08]  /*16ad0*/  @P0 IMAD.MOV.U32 R2, RZ, RZ, R14 ;  /* 0x000000ffff020224 */ /* 0x000fd000078e000e */
[----:B------:R-:W-:Y:S05]  /*16ae0*/  WARPSYNC.COLLECTIVE R15, `(.L_x_1258) ;  /* 0x000000000f087348 */ /* 0x000fea0003c00000 */
[----:B------:R0:W1:Y:S02]  /*16af0*/  SHFL.IDX P6, R14, R13, R12, R11 ;  /* 0x0000000c0d0e7389 */ /* 0x00006400000c000b */
[----:B01----:R-:W-:Y:S01]  /*16b00*/  ENDCOLLECTIVE ;  /* 0x000000000000791b */ /* 0x003fe20003800000 */
.L_x_1258:
        /* <DEDUP_REMOVED lines=13> */
.L_x_1259:
[----:B------:R-:W-:Y:S02]  /*16be0*/  IMAD.MOV.U32 R13, RZ, RZ, R4 ;  /* 0x000000ffff0d7224 */ /* 0x000fe400078e0004 */
[----:B------:R-:W-:Y:S01]  /*16bf0*/  IMAD.MOV.U32 R12, RZ, RZ, 0x3 ;  /* 0x00000003ff0c7424 */ /* 0x000fe200078e00ff */
[----:B------:R-:W-:-:S05]  /*16c00*/  @P1 IADD3 R14, P0, R31, R14, RZ ;  /* 0x0000000e1f0e1210 */ /* 0x000fca0007f1e0ff */
[----:B------:R-:W-:-:S08]  /*16c10*/  @P1 IMAD.MOV.U32 R2, RZ, RZ, R14 ;  /* 0x000000ffff021224 */ /* 0x000fd000078e000e */
[----:B------:R-:W-:Y:S05]  /*16c20*/  WARPSYNC.COLLECTIVE R15, `(.L_x_1260) ;  /* 0x000000000f087348 */ /* 0x000fea0003c00000 */
[----:B------:R0:W1:Y:S02]  /*16c30*/  SHFL.IDX P6, R14, R13, R12, R11 ;  /* 0x0000000c0d0e7389 */ /* 0x00006400000c000b */
[----:B01----:R-:W-:Y:S01]  /*16c40*/  ENDCOLLECTIVE ;  /* 0x000000000000791b */ /* 0x003fe20003800000 */
.L_x_1260:
        /* <DEDUP_REMOVED lines=13> */
.L_x_1261:
[----:B------:R-:W-:Y:S05]  /*16d20*/  BRA `(.L_x_1262) ;  /* 0xffffffc800407947 */ /* 0x000fea000383ffff */
.L_x_1198:
[----:B------:R-:W-:Y:S02]  /*16d30*/  IMAD.MOV.U32 R13, RZ, RZ, R5 ;  /* 0x000000ffff0d7224 */ /* 0x000fe400078e0005 */
[----:B------:R-:W-:Y:S02]  /*16d40*/  IMAD.MOV.U32 R12, RZ, RZ, RZ ;  /* 0x000000ffff0c7224 */ /* 0x000fe400078e00ff */
[----:B------:R-:W-:Y:S02]  /*16d50*/  IMAD.MOV.U32 R11, RZ, RZ, 0x1c1f ;  /* 0x00001c1fff0b7424 */ /* 0x000fe400078e00ff */
[----:B------:R-:W-:-:S07]  /*16d60*/  IMAD.MOV.U32 R15, RZ, RZ, -0x1 ;  /* 0xffffffffff0f7424 */ /* 0x000fce00078e00ff */
[----:B------:R-:W-:Y:S05]  /*16d70*/  WARPSYNC.COLLECTIVE R15, `(.L_x_1263) ;  /* 0x000000000f087348 */ /* 0x000fea0003c00000 */
[----:B------:R0:W1:Y:S02]  /*16d80*/  SHFL.IDX P6, R14, R13, R12, R11 ;  /* 0x0000000c0d0e7389 */ /* 0x00006400000c000b */
[----:B01----:R-:W-:Y:S01]  /*16d90*/  ENDCOLLECTIVE ;  /* 0x000000000000791b */ /* 0x003fe20003800000 */
.L_x_1263:
[----:B------:R-:W-:Y:S02]  /*16da0*/  IMAD.MOV.U32 R13, RZ, RZ, R4 ;  /* 0x000000ffff0d7224 */ /* 0x000fe400078e0004 */
[----:B------:R-:W-:-:S07]  /*16db0*/  IMAD.MOV.U32 R2, RZ, RZ, R14 ;  /* 0x000000ffff027224 */ /* 0x000fce00078e000e */
[----:B------:R-:W-:Y:S05]  /*16dc0*/  WARPSYNC.COLLECTIVE R15, `(.L_x_1264) ;  /* 0x000000000f087348 */ /* 0x000fea0003c00000 */
[----:B------:R0:W1:Y:S02]  /*16dd0*/  SHFL.IDX P6, R14, R13, R12, R11 ;  /* 0x0000000c0d0e7389 */ /* 0x00006400000c000b */
[----:B01----:R-:W-:Y:S01]  /*16de0*/  ENDCOLLECTIVE ;  /* 0x000000000000791b */ /* 0x003fe20003800000 */
.L_x_1264:
[----:B------:R-:W-:Y:S02]  /*16df0*/  ULDC UR4, c[0x0][0x288] ;  /* 0x0000a20000047ab9 */ /* 0x000fe40000000800 */
[----:B------:R-:W-:Y:S02]  /*16e00*/  IMAD R7, R0, UR4, RZ ;  /* 0x0000000400077c24 */ /* 0x000fe4000f8e02ff */
[----:B------:R-:W-:-:S04]  /*16e10*/  VIADD R0, R25, UR40 ;  /* 0x0000002819007c36 */ /* 0x000fc80008000000 */
[C---:B------:R-:W-:Y:S01]  /*16e20*/  VIADD R6, R0.reuse, 0x20 ;  /* 0x0000002000067836 */ /* 0x040fe20000000000 */
[----:B------:R-:W-:Y:S01]  /*16e30*/  ISETP.GE.AND P1, PT, R0, R7, PT ;  /* 0x000000070000720c */ /* 0x000fe20003f26270 */
[----:B------:R-:W-:Y:S02]  /*16e40*/  IMAD.MOV.U32 R13, RZ, RZ, R5 ;  /* 0x000000ffff0d7224 */ /* 0x000fe400078e0005 */
[----:B------:R-:W-:-:S10]  /*16e50*/  IMAD.MOV.U32 R12, RZ, RZ, 0x1 ;  /* 0x00000001ff0c7424 */ /* 0x000fd400078e00ff */
[----:B------:R-:W-:-:S05]  /*16e60*/  @!P1 IADD3 R14, P4, R31, R14, RZ ;  /* 0x0000000e1f0e9210 */ /* 0x000fca0007f9e0ff */
[----:B------:R-:W-:Y:S02]  /*16e70*/  @!P1 IMAD.X R3, RZ, RZ, R2, P4 ;  /* 0x000000ffff039224 */ /* 0x000fe400020e0602 */
[----:B------:R-:W-:-:S07]  /*16e80*/  @!P1 IMAD.MOV.U32 R2, RZ, RZ, R14 ;  /* 0x000000ffff029224 */ /* 0x000fce00078e000e */
[----:B------:R-:W-:Y:S05]  /*16e90*/  WARPSYNC.COLLECTIVE R15, `(.L_x_1265) ;  /* 0x000000000f087348 */ /* 0x000fea0003c00000 */
[----:B------:R0:W1:Y:S02]  /*16ea0*/  SHFL.IDX P6, R14, R13, R12, R11 ;  /* 0x0000000c0d0e7389 */ /* 0x00006400000c000b */
[----:B01----:R-:W-:Y:S01]  /*16eb0*/  ENDCOLLECTIVE ;  /* 0x000000000000791b */ /* 0x003fe20003800000 */
.L_x_1265:
[----:B------:R-:W-:Y:S01]  /*16ec0*/  @!PT LDS RZ, [RZ] ;  /* 0x00000000fffff984 */ /* 0x000fe20000000800 */
[----:B------:R-:W-:Y:S01]  /*16ed0*/  @!PT LDS RZ, [RZ] ;  /* 0x00000000fffff984 */ /* 0x000fe20000000800 */
[----:B------:R-:W-:Y:S01]  /*16ee0*/  @!PT LDS RZ, [RZ] ;  /* 0x00000000fffff984 */ /* 0x000fe20000000800 */
[----:B------:R0:W-:Y:S04]  /*16ef0*/  @!P1 LDGSTS.E.BYPASS.LTC128B.128 [R17+0x18400], desc[UR46][R2.64], !P3 ;  /* 0x1840000002119fae */ /* 0x0001e8000d901d6e */
[----:B------:R0:W-:Y:S04]  /*16f00*/  @!P1 LDGSTS.E.BYPASS.LTC128B.128 [R17+0x1a400], desc[UR46][R2.64+0x40], !P2 ;  /* 0x1a40004002119fae */ /* 0x0001e8000d101d6e */
[----:B------:R0:W-:Y:S01]  /*16f10*/  @!P1 LDGSTS.E.BYPASS.LTC128B.128 [R17+0x1c400], desc[UR46][R2.64+0x80], !P0 ;  /* 0x1c40008002119fae */ /* 0x0001e2000c101d6e */
[----:B------:R-:W-:Y:S01]  /*16f20*/  ISETP.GE.AND P1, PT, R6, R7, PT ;  /* 0x000000070600720c */ /* 0x000fe20003f26270 */
[----:B------:R-:W-:-:S02]  /*16f30*/  IMAD.MOV.U32 R13, RZ, RZ, R4 ;  /* 0x000000ffff0d7224 */ /* 0x000fc400078e0004 */
[----:B------:R-:W-:-:S10]  /*16f40*/  IMAD.MOV.U32 R6, RZ, RZ, R14 ;  /* 0x000000ffff067224 */ /* 0x000fd400078e000e */
[----:B0-----:R-:W-:Y:S05]  /*16f50*/  WARPSYNC.COLLECTIVE R15, `(.L_x_1266) ;  /* 0x000000000f087348 */ /* 0x001fea0003c00000 */
[----:B------:R1:W2:Y:S02]  /*16f60*/  SHFL.IDX P6, R14, R13, R12, R11 ;  /* 0x0000000c0d0e7389 */ /* 0x0002a400000c000b */
[----:B012---:R-:W-:Y:S01]  /*16f70*/  ENDCOLLECTIVE ;  /* 0x000000000000791b */ /* 0x007fe20003800000 */
.L_x_1266:
[----:B------:R-:W-:Y:S02]  /*16f80*/  IMAD.MOV.U32 R13, RZ, RZ, R5 ;  /* 0x000000ffff0d7224 */ /* 0x000fe400078e0005 */
[----:B------:R-:W-:Y:S01]  /*16f90*/  IMAD.MOV.U32 R12, RZ, RZ, 0x2 ;  /* 0x00000002ff0c7424 */ /* 0x000fe200078e00ff */
[----:B------:R-:W-:-:S05]  /*16fa0*/  @!P1 IADD3 R14, P4, R31, R14, RZ ;  /* 0x0000000e1f0e9210 */ /* 0x000fca0007f9e0ff */
[----:B------:R-:W-:-:S08]  /*16fb0*/  @!P1 IMAD.MOV.U32 R2, RZ, RZ, R14 ;  /* 0x000000ffff029224 */ /* 0x000fd000078e000e */
[----:B------:R-:W-:Y:S05]  /*16fc0*/  WARPSYNC.COLLECTIVE R15, `(.L_x_1267) ;  /* 0x000000000f087348 */ /* 0x000fea0003c00000 */
[----:B------:R0:W1:Y:S02]  /*16fd0*/  SHFL.IDX P6, R14, R13, R12, R11 ;  /* 0x0000000c0d0e7389 */ /* 0x00006400000c000b */
[----:B01----:R-:W-:Y:S01]  /*16fe0*/  ENDCOLLECTIVE ;  /* 0x000000000000791b */ /* 0x003fe20003800000 */
.L_x_1267:
[----:B------:R-:W-:Y:S02]  /*16ff0*/  @!P1 IMAD.X R9, RZ, RZ, R6, P4 ;  /* 0x000000ffff099224 */ /* 0x000fe400020e0606 */
[----:B------:R-:W-:Y:S02]  /*17000*/  VIADD R6, R0, 0x40 ;  /* 0x0000004000067836 */ /* 0x000fe40000000000 */
        /* <DEDUP_REMOVED lines=8> */
[----:B------:R-:W-:Y:S01]  /*17090*/  ISETP.GE.AND P1, PT, R6, R7, PT ;  /* 0x000000070600720c */ /* 0x000fe20003f26270 */
[----:B------:R-:W-:-:S12]  /*170a0*/  IMAD.MOV.U32 R6, RZ, RZ, R14 ;  /* 0x000000ffff067224 */ /* 0x000fd800078e000e */
[----:B0-----:R-:W-:Y:S05]  /*170b0*/  WARPSYNC.COLLECTIVE R15, `(.L_x_1268) ;  /* 0x000000000f087348 */ /* 0x001fea0003c00000 */
[----:B------:R1:W2:Y:S02]  /*170c0*/  SHFL.IDX P6, R14, R13, R12, R11 ;  /* 0x0000000c0d0e7389 */ /* 0x0002a400000c000b */
[----:B012---:R-:W-:Y:S01]  /*170d0*/  ENDCOLLECTIVE ;  /* 0x000000000000791b */ /* 0x007fe20003800000 */
.L_x_1268:
[----:B------:R-:W-:Y:S02]  /*170e0*/  IMAD.MOV.U32 R13, RZ, RZ, R5 ;  /* 0x000000ffff0d7224 */ /* 0x000fe400078e0005 */
[----:B------:R-:W-:Y:S01]  /*170f0*/  IMAD.MOV.U32 R12, RZ, RZ, 0x3 ;  /* 0x00000003ff0c7424 */ /* 0x000fe200078e00ff */
[----:B------:R-:W-:-:S05]  /*17100*/  @!P1 IADD3 R14, P4, R31, R14, RZ ;  /* 0x0000000e1f0e9210 */ /* 0x000fca0007f9e0ff */
[----:B------:R-:W-:-:S08]  /*17110*/  @!P1 IMAD.MOV.U32 R2, RZ, RZ, R14 ;  /* 0x000000ffff029224 */ /* 0x000fd000078e000e */
[----:B------:R-:W-:Y:S05]  /*17120*/  WARPSYNC.COLLECTIVE R15, `(.L_x_1269) ;  /* 0x000000000f087348 */ /* 0x000fea0003c00000 */
[----:B------:R0:W1:Y:S02]  /*17130*/  SHFL.IDX P6, R14, R13, R12, R11 ;  /* 0x0000000c0d0e7389 */ /* 0x00006400000c000b */
[----:B01----:R-:W-:Y:S01]  /*17140*/  ENDCOLLECTIVE ;  /* 0x000000000000791b */ /* 0x003fe20003800000 */
.L_x_1269:
        /* <DEDUP_REMOVED lines=13> */
.L_x_1270:
[----:B------:R-:W-:Y:S05]  /*17220*/  BRA `(.L_x_1271) ;  /* 0xffffffc800f87947 */ /* 0x000fea000383ffff */
.L_x_1201:
[----:B0--3--:R-:W-:-:S04]  /*17230*/  IMAD.U32 R3, RZ, RZ, UR48 ;  /* 0x00000030ff037e24 */ /* 0x009fc8000f8e00ff */
[----:B------:R0:W3:Y:S03]  /*17240*/  SYNCS.PHASECHK.TRANS64.TRYWAIT P1, [R3+URZ+0x2a820], R0 ;  /* 0x02a82000030075a7 */ /* 0x0000e6000802017f */
[----:B---3--:R-:W-:Y:S05]  /*17250*/  @!P1 NANOSLEEP.SYNCS 0x989680 ;  /* 0x009896800000995d */ /* 0x008fea0003900000 */
[----:B------:R-:W3:Y:S02]  /*17260*/  @!P1 SYNCS.PHASECHK.TRANS64 P1, [R3+URZ+0x2a820], R0 ;  /* 0x02a82000030095a7 */ /* 0x000ee4000802007f */
[----:B---3--:R-:W-:Y:S05]  /*17270*/  @!P1 BRA `(.L_x_1201) ;  /* 0xfffffffc00ec9947 */ /* 0x008fea000383ffff */
[----:B------:R-:W-:Y:S05]  /*17280*/  BRA `(.L_x_1272) ;  /* 0xffffffcc00407947 */ /* 0x000fea000383ffff */
.L_x_1204:
[----:B0-----:R0:W1:Y:S02]  /*17290*/  SYNCS.PHASECHK.TRANS64.TRYWAIT P1, [R6+URZ+0x2a880], R21 ;  /* 0x02a88015060075a7 */ /* 0x001064000802017f */
[----:B-1----:R-:W-:Y:S05]  /*172a0*/  @!P1 NANOSLEEP.SYNCS 0x989680 ;  /* 0x009896800000995d */ /* 0x002fea0003900000 */
[----:B------:R-:W1:Y:S02]  /*172b0*/  @!P1 SYNCS.PHASECHK.TRANS64 P1, [R6+URZ+0x2a880], R21 ;  /* 0x02a88015060095a7 */ /* 0x000e64000802007f */
[----:B-1----:R-:W-:Y:S05]  /*172c0*/  @!P1 BRA `(.L_x_1204) ;  /* 0xfffffffc00f09947 */ /* 0x002fea000383ffff */
[----:B------:R-:W-:Y:S05]  /*172d0*/  BRA `(.L_x_1273) ;  /* 0xffffffcc00ec7947 */ /* 0x000fea000383ffff */
.L_x_1205:
[----:B------:R-:W-:Y:S01]  /*172e0*/  BSSY B0, `(.L_x_1274) ;  /* 0x0000008000007945 */ /* 0x000fe20003800000 */
[----:B------:R-:W-:Y:S02]  /*172f0*/  IMAD.MOV.U32 R13, RZ, RZ, R29 ;  /* 0x000000ffff0d7224 */ /* 0x000fe400078e001d */
[----:B------:R-:W-:Y:S02]  /*17300*/  IMAD.MOV.U32 R12, RZ, RZ, RZ ;  /* 0x000000ffff0c7224 */ /* 0x000fe400078e00ff */
[----:B------:R-:W-:Y:S02]  /*17310*/  IMAD.MOV.U32 R11, RZ, RZ, 0x1c1f ;  /* 0x00001c1fff0b7424 */ /* 0x000fe400078e00ff */
[----:B------:R-:W-:-:S07]  /*17320*/  IMAD.MOV.U32 R15, RZ, RZ, -0x1 ;  /* 0xffffffffff0f7424 */ /* 0x000fce00078e00ff */
[----:B0-2---:R-:W-:Y:S05]  /*17330*/  WARPSYNC.COLLECTIVE R15, `(.L_x_1275) ;  /* 0x000000000f087348 */ /* 0x005fea0003c00000 */
[----:B--2---:R1:W2:Y:S02]  /*17340*/  SHFL.IDX P6, R14, R13, R12, R11 ;  /* 0x0000000c0d0e7389 */ /* 0x0042a400000c000b */
[----:B012---:R-:W-:Y:S01]  /*17350*/  ENDCOLLECTIVE ;  /* 0x000000000000791b */ /* 0x007fe20003800000 */
.L_x_1275:
[----:B------:R-:W-:Y:S05]  /*17360*/  BSYNC B0 ;  /* 0x0000000000007941 */ /* 0x000fea0003800000 */
.L_x_1274:
        /* <DEDUP_REMOVED lines=9> */
.L_x_1276:
[----:B------:R-:W-:Y:S02]  /*17400*/  IMAD.MOV.U32 R13, RZ, RZ, R29 ;  /* 0x000000ffff0d7224 */ /* 0x000fe400078e001d */
[----:B------:R-:W-:Y:S01]  /*17410*/  IMAD.MOV.U32 R12, RZ, RZ, 0x1 ;  /* 0x00000001ff0c7424 */ /* 0x000fe200078e00ff */
[----:B------:R-:W-:-:S13]  /*17420*/  IADD3 R2, P1, R31, R14, RZ ;  /* 0x0000000e1f027210 */ /* 0x000fda0007f3e0ff */
[----:B------:R-:W-:Y:S05]  /*17430*/  WARPSYNC.COLLECTIVE R15, `(.L_x_1277) ;  /* 0x000000000f087348 */ /* 0x000fea0003c00000 */
[----:B------:R0:W1:Y:S02]  /*17440*/  SHFL.IDX P6, R14, R13, R12, R11 ;  /* 0x0000000c0d0e7389 */ /* 0x00006400000c000b */
[----:B01----:R-:W-:Y:S01]  /*17450*/  ENDCOLLECTIVE ;  /* 0x000000000000791b */ /* 0x003fe20003800000 */
.L_x_1277:
        /* <DEDUP_REMOVED lines=12> */
.L_x_1278:
[----:B------:R-:W-:Y:S02]  /*17520*/  IMAD.MOV.U32 R13, RZ, RZ, R29 ;  /* 0x000000ffff0d7224 */ /* 0x000fe400078e001d */
[----:B------:R-:W-:Y:S02]  /*17530*/  IMAD.MOV.U32 R12, RZ, RZ, 0x2 ;  /* 0x00000002ff0c7424 */ /* 0x000fe400078e00ff */
[----:B------:R-:W-:-:S07]  /*17540*/  IMAD.MOV.U32 R2, RZ, RZ, R14 ;  /* 0x000000ffff027224 */ /* 0x000fce00078e000e */
[----:B------:R-:W-:Y:S05]  /*17550*/  WARPSYNC.COLLECTIVE R15, `(.L_x_1279) ;  /* 0x000000000f087348 */ /* 0x000fea0003c00000 */
[----:B------:R0:W1:Y:S02]  /*17560*/  SHFL.IDX P6, R14, R13, R12, R11 ;  /* 0x0000000c0d0e7389 */ /* 0x00006400000c000b */
[----:B01----:R-:W-:Y:S01]  /*17570*/  ENDCOLLECTIVE ;  /* 0x000000000000791b */ /* 0x003fe20003800000 */
.L_x_1279:
        /* <DEDUP_REMOVED lines=13> */
.L_x_1280:
[----:B------:R-:W-:Y:S02]  /*17650*/  IMAD.MOV.U32 R13, RZ, RZ, R29 ;  /* 0x000000ffff0d7224 */ /* 0x000fe400078e001d */
[----:B------:R-:W-:Y:S02]  /*17660*/  IMAD.MOV.U32 R12, RZ, RZ, 0x3 ;  /* 0x00000003ff0c7424 */ /* 0x000fe400078e00ff */
[----:B------:R-:W-:-:S07]  /*17670*/  IMAD.MOV.U32 R5, RZ, RZ, R14 ;  /* 0x000000ffff057224 */ /* 0x000fce00078e000e */
[----:B------:R-:W-:Y:S05]  /*17680*/  WARPSYNC.COLLECTIVE R15, `(.L_x_1281) ;  /* 0x000000000f087348 */ /* 0x000fea0003c00000 */
[----:B------:R0:W1:Y:S02]  /*17690*/  SHFL.IDX P6, R14, R13, R12, R11 ;  /* 0x0000000c0d0e7389 */ /* 0x00006400000c000b */
[----:B01----:R-:W-:Y:S01]  /*176a0*/  ENDCOLLECTIVE ;  /* 0x000000000000791b */ /* 0x003fe20003800000 */
.L_x_1281:
        /* <DEDUP_REMOVED lines=13> */
.L_x_1282:
[----:B------:R-:W-:Y:S05]  /*17780*/  BRA `(.L_x_1283) ;  /* 0xffffffcc00947947 */ /* 0x000fea000383ffff */
.L_x_1208:
[----:B--2---:R2:W3:Y:S02]  /*17790*/  SYNCS.PHASECHK.TRANS64.TRYWAIT P1, [R6+URZ+0x2a840], R21 ;  /* 0x02a84015060075a7 */ /* 0x0044e4000802017f */
[----:B---3--:R-:W-:Y:S05]  /*177a0*/  @!P1 NANOSLEEP.SYNCS 0x989680 ;  /* 0x009896800000995d */ /* 0x008fea0003900000 */
[----:B------:R-:W3:Y:S02]  /*177b0*/  @!P1 SYNCS.PHASECHK.TRANS64 P1, [R6+URZ+0x2a840], R21 ;  /* 0x02a84015060095a7 */ /* 0x000ee4000802007f */
[----:B---3--:R-:W-:Y:S05]  /*177c0*/  @!P1 BRA `(.L_x_1208) ;  /* 0xfffffffc00f09947 */ /* 0x008fea000383ffff */
[----:B------:R-:W-:Y:S05]  /*177d0*/  BRA `(.L_x_1284) ;  /* 0xffffffcc00d47947 */ /* 0x000fea000383ffff */
.L_x_1209:
        /* <DEDUP_REMOVED lines=8> */
.L_x_1286:
[----:B------:R-:W-:Y:S05]  /*17860*/  BSYNC B0 ;  /* 0x0000000000007941 */ /* 0x000fea0003800000 */
.L_x_1285:
        /* <DEDUP_REMOVED lines=9> */
.L_x_1287:
[----:B------:R-:W-:Y:S02]  /*17900*/  VIADD R10, R10, UR48 ;  /* 0x000000300a0a7c36 */ /* 0x000fe40008000000 */
[----:B------:R-:W-:Y:S02]  /*17910*/  IMAD.MOV.U32 R13, RZ, RZ, R19 ;  /* 0x000000ffff0d7224 */ /* 0x000fe400078e0013 */
[----:B------:R-:W-:Y:S01]  /*17920*/  IMAD.MOV.U32 R12, RZ, RZ, 0x1 ;  /* 0x00000001ff0c7424 */ /* 0x000fe200078e00ff */
[----:B------:R-:W-:-:S13]  /*17930*/  IADD3 R2, P1, R31, R14, RZ ;  /* 0x0000000e1f027210 */ /* 0x000fda0007f3e0ff */
[----:B------:R-:W-:Y:S05]  /*17940*/  WARPSYNC.COLLECTIVE R15, `(.L_x_1288) ;  /* 0x000000000f087348 */ /* 0x000fea0003c00000 */
[----:B------:R0:W1:Y:S02]  /*17950*/  SHFL.IDX P6, R14, R13, R12, R11 ;  /* 0x0000000c0d0e7389 */ /* 0x00006400000c000b */
[----:B01----:R-:W-:Y:S01]  /*17960*/  ENDCOLLECTIVE ;  /* 0x000000000000791b */ /* 0x003fe20003800000 */
.L_x_1288:
        /* <DEDUP_REMOVED lines=12> */
.L_x_1289:
[----:B------:R-:W-:Y:S02]  /*17a30*/  IMAD.MOV.U32 R13, RZ, RZ, R19 ;  /* 0x000000ffff0d7224 */ /* 0x000fe400078e0013 */
[----:B------:R-:W-:Y:S01]  /*17a40*/  IMAD.MOV.U32 R12, RZ, RZ, 0x2 ;  /* 0x00000002ff0c7424 */ /* 0x000fe200078e00ff */
[----:B------:R-:W-:-:S13]  /*17a50*/  IADD3 R2, P1, R31, R14, RZ ;  /* 0x0000000e1f027210 */ /* 0x000fda0007f3e0ff */
[----:B------:R-:W-:Y:S05]  /*17a60*/  WARPSYNC.COLLECTIVE R15, `(.L_x_1290) ;  /* 0x000000000f087348 */ /* 0x000fea0003c00000 */
[----:B------:R0:W1:Y:S02]  /*17a70*/  SHFL.IDX P6, R14, R13, R12, R11 ;  /* 0x0000000c0d0e7389 */ /* 0x00006400000c000b */
[----:B01----:R-:W-:Y:S01]  /*17a80*/  ENDCOLLECTIVE ;  /* 0x000000000000791b */ /* 0x003fe20003800000 */
.L_x_1290:
        /* <DEDUP_REMOVED lines=12> */
.L_x_1291:
[----:B------:R-:W-:Y:S02]  /*17b50*/  IMAD.MOV.U32 R13, RZ, RZ, R19 ;  /* 0x000000ffff0d7224 */ /* 0x000fe400078e0013 */
[----:B------:R-:W-:Y:S02]  /*17b60*/  IMAD.MOV.U32 R12, RZ, RZ, 0x3 ;  /* 0x00000003ff0c7424 */ /* 0x000fe400078e00ff */
[----:B------:R-:W-:-:S07]  /*17b70*/  IMAD.MOV.U32 R20, RZ, RZ, R14 ;  /* 0x000000ffff147224 */ /* 0x000fce00078e000e */
[----:B------:R-:W-:Y:S05]  /*17b80*/  WARPSYNC.COLLECTIVE R15, `(.L_x_1292) ;  /* 0x000000000f087348 */ /* 0x000fea0003c00000 */
[----:B------:R0:W1:Y:S02]  /*17b90*/  SHFL.IDX P6, R14, R13, R12, R11 ;  /* 0x0000000c0d0e7389 */ /* 0x00006400000c000b */
[----:B01----:R-:W-:Y:S01]  /*17ba0*/  ENDCOLLECTIVE ;  /* 0x000000000000791b */ /* 0x003fe20003800000 */
.L_x_1292:
        /* <DEDUP_REMOVED lines=13> */
.L_x_1293:
[----:B------:R-:W-:Y:S05]  /*17c80*/  BRA `(.L_x_1294) ;  /* 0xffffffcc00707947 */ /* 0x000fea000383ffff */
.L_x_1212:
[----:B0-----:R0:W3:Y:S02]  /*17c90*/  SYNCS.PHASECHK.TRANS64.TRYWAIT P2, [R2+URZ+0x2a870], R3 ;  /* 0x02a87003020075a7 */ /* 0x0010e4000804017f */
[----:B---3--:R-:W-:Y:S05]  /*17ca0*/  @!P2 NANOSLEEP.SYNCS 0x989680 ;  /* 0x009896800000a95d */ /* 0x008fea0003900000 */
[----:B------:R-:W3:Y:S02]  /*17cb0*/  @!P2 SYNCS.PHASECHK.TRANS64 P2, [R2+URZ+0x2a870], R3 ;  /* 0x02a870030200a5a7 */ /* 0x000ee4000804007f */
[----:B---3--:R-:W-:Y:S05]  /*17cc0*/  @!P2 BRA `(.L_x_1212) ;  /* 0xfffffffc00f0a947 */ /* 0x008fea000383ffff */
[----:B------:R-:W-:Y:S05]  /*17cd0*/  BRA `(.L_x_1295) ;  /* 0xffffffcc00c87947 */ /* 0x000fea000383ffff */
.L_x_1214:
[----:B0-----:R0:W1:Y:S02]  /*17ce0*/  SYNCS.PHASECHK.TRANS64.TRYWAIT P2, [R2+URZ+0x2a860], R3 ;  /* 0x02a86003020075a7 */ /* 0x001064000804017f */
[----:B-1----:R-:W-:Y:S05]  /*17cf0*/  @!P2 NANOSLEEP.SYNCS 0x989680 ;  /* 0x009896800000a95d */ /* 0x002fea0003900000 */
[----:B------:R-:W1:Y:S02]  /*17d00*/  @!P2 SYNCS.PHASECHK.TRANS64 P2, [R2+URZ+0x2a860], R3 ;  /* 0x02a860030200a5a7 */ /* 0x000e64000804007f */
[----:B-1----:R-:W-:Y:S05]  /*17d10*/  @!P2 BRA `(.L_x_1214) ;  /* 0xfffffffc00f0a947 */ /* 0x002fea000383ffff */
[----:B------:R-:W-:Y:S05]  /*17d20*/  BRA `(.L_x_1296) ;  /* 0xffffffcc00d07947 */ /* 0x000fea000383ffff */
.L_x_1221:
[----:B0-----:R0:W3:Y:S02]  /*17d30*/  SYNCS.PHASECHK.TRANS64.TRYWAIT P0, [R2+URZ+0x2a870], R3 ;  /* 0x02a87003020075a7 */ /* 0x0010e4000800017f */
[----:B---3--:R-:W-:Y:S05]  /*17d40*/  @!P0 NANOSLEEP.SYNCS 0x989680 ;  /* 0x009896800000895d */ /* 0x008fea0003900000 */
[----:B------:R-:W3:Y:S02]  /*17d50*/  @!P0 SYNCS.PHASECHK.TRANS64 P0, [R2+URZ+0x2a870], R3 ;  /* 0x02a87003020085a7 */ /* 0x000ee4000800007f */
[----:B---3--:R-:W-:Y:S05]  /*17d60*/  @!P0 BRA `(.L_x_1221) ;  /* 0xfffffffc00f08947 */ /* 0x008fea000383ffff */
[----:B------:R-:W-:Y:S05]  /*17d70*/  BRA `(.L_x_1297) ;  /* 0xffffffd4007c7947 */ /* 0x000fea000383ffff */
.L_x_1223:
[----:B0-----:R0:W3:Y:S02]  /*17d80*/  SYNCS.PHASECHK.TRANS64.TRYWAIT P0, [R2+URZ+0x2a860], R3 ;  /* 0x02a86003020075a7 */ /* 0x0010e4000800017f */
[----:B---3--:R-:W-:Y:S05]  /*17d90*/  @!P0 NANOSLEEP.SYNCS 0x989680 ;  /* 0x009896800000895d */ /* 0x008fea0003900000 */
[----:B------:R-:W3:Y:S02]  /*17da0*/  @!P0 SYNCS.PHASECHK.TRANS64 P0, [R2+URZ+0x2a860], R3 ;  /* 0x02a86003020085a7 */ /* 0x000ee4000800007f */
[----:B---3--:R-:W-:Y:S05]  /*17db0*/  @!P0 BRA `(.L_x_1223) ;  /* 0xfffffffc00f08947 */ /* 0x008fea000383ffff */
[----:B------:R-:W-:Y:S05]  /*17dc0*/  BRA `(.L_x_1298) ;  /* 0xffffffd4008c7947 */ /* 0x000fea000383ffff */
.L_x_1226:
[----:B-1----:R1:W3:Y:S02]  /*17dd0*/  SYNCS.PHASECHK.TRANS64.TRYWAIT P0, [R6+URZ+0x2a820], R3 ;  /* 0x02a82003060075a7 */ /* 0x0022e4000800017f */
[----:B---3--:R-:W-:Y:S05]  /*17de0*/  @!P0 NANOSLEEP.SYNCS 0x989680 ;  /* 0x009896800000895d */ /* 0x008fea0003900000 */
[----:B------:R-:W3:Y:S02]  /*17df0*/  @!P0 SYNCS.PHASECHK.TRANS64 P0, [R6+URZ+0x2a820], R3 ;  /* 0x02a82003060085a7 */ /* 0x000ee4000800007f */
[----:B---3--:R-:W-:Y:S05]  /*17e00*/  @!P0 BRA `(.L_x_1226) ;  /* 0xfffffffc00f08947 */ /* 0x008fea000383ffff */
[----:B------:R-:W-:Y:S05]  /*17e10*/  BRA `(.L_x_1299) ;  /* 0xffffffdc00207947 */ /* 0x000fea000383ffff */
.L_x_1228:
[----:B-1----:R1:W3:Y:S02]  /*17e20*/  SYNCS.PHASECHK.TRANS64.TRYWAIT P1, [R5+URZ+0x2a840], R4 ;  /* 0x02a84004050075a7 */ /* 0x0022e4000802017f */
[----:B---3--:R-:W-:Y:S05]  /*17e30*/  @!P1 NANOSLEEP.SYNCS 0x989680 ;  /* 0x009896800000995d */ /* 0x008fea0003900000 */
[----:B------:R-:W3:Y:S02]  /*17e40*/  @!P1 SYNCS.PHASECHK.TRANS64 P1, [R5+URZ+0x2a840], R4 ;  /* 0x02a84004050095a7 */ /* 0x000ee4000802007f */
[----:B---3--:R-:W-:Y:S05]  /*17e50*/  @!P1 BRA `(.L_x_1228) ;  /* 0xfffffffc00f09947 */ /* 0x008fea000383ffff */
[----:B------:R-:W-:Y:S05]  /*17e60*/  BRA `(.L_x_1300) ;  /* 0xffffffdc005c7947 */ /* 0x000fea000383ffff */
.L_x_1230:
[----:B---3--:R3:W4:Y:S02]  /*17e70*/  SYNCS.PHASECHK.TRANS64.TRYWAIT P1, [R3+URZ+0x2a840], R0 ;  /* 0x02a84000030075a7 */ /* 0x008724000802017f */
[----:B----4-:R-:W-:Y:S05]  /*17e80*/  @!P1 NANOSLEEP.SYNCS 0x989680 ;  /* 0x009896800000995d */ /* 0x010fea0003900000 */
[----:B------:R-:W4:Y:S02]  /*17e90*/  @!P1 SYNCS.PHASECHK.TRANS64 P1, [R3+URZ+0x2a840], R0 ;  /* 0x02a84000030095a7 */ /* 0x000f24000802007f */
[----:B----4-:R-:W-:Y:S05]  /*17ea0*/  @!P1 BRA `(.L_x_1230) ;  /* 0xfffffffc00f09947 */ /* 0x010fea000383ffff */
[----:B------:R-:W-:Y:S05]  /*17eb0*/  BRA `(.L_x_1301) ;  /* 0xffffffdc00687947 */ /* 0x000fea000383ffff */
.L_x_1232:
[----:B----4-:R4:W0:Y:S02]  /*17ec0*/  SYNCS.PHASECHK.TRANS64.TRYWAIT P1, [R5+URZ+0x2a860], R4 ;  /* 0x02a86004050075a7 */ /* 0x010824000802017f */
[----:B0-----:R-:W-:Y:S05]  /*17ed0*/  @!P1 NANOSLEEP.SYNCS 0x989680 ;  /* 0x009896800000995d */ /* 0x001fea0003900000 */
[----:B------:R-:W0:Y:S02]  /*17ee0*/  @!P1 SYNCS.PHASECHK.TRANS64 P1, [R5+URZ+0x2a860], R4 ;  /* 0x02a86004050095a7 */ /* 0x000e24000802007f */
[----:B0-----:R-:W-:Y:S05]  /*17ef0*/  @!P1 BRA `(.L_x_1232) ;  /* 0xfffffffc00f09947 */ /* 0x001fea000383ffff */
[----:B------:R-:W-:Y:S05]  /*17f00*/  BRA `(.L_x_1302) ;  /* 0xffffffdc00647947 */ /* 0x000fea000383ffff */
.L_x_1234:
[----:B------:R0:W0:Y:S02]  /*17f10*/  SYNCS.PHASECHK.TRANS64.TRYWAIT P1, [R3+URZ+0x2a860], R0 ;  /* 0x02a86000030075a7 */ /* 0x000024000802017f */
[----:B0-----:R-:W-:Y:S05]  /*17f20*/  @!P1 NANOSLEEP.SYNCS 0x989680 ;  /* 0x009896800000995d */ /* 0x001fea0003900000 */
[----:B------:R-:W0:Y:S02]  /*17f30*/  @!P1 SYNCS.PHASECHK.TRANS64 P1, [R3+URZ+0x2a860], R0 ;  /* 0x02a86000030095a7 */ /* 0x000e24000802007f */
[----:B0-----:R-:W-:Y:S05]  /*17f40*/  @!P1 BRA `(.L_x_1234) ;  /* 0xfffffffc00f09947 */ /* 0x001fea000383ffff */
[----:B------:R-:W-:Y:S05]  /*17f50*/  BRA `(.L_x_1303) ;  /* 0xffffffdc00607947 */ /* 0x000fea000383ffff */
.L_x_1236:
[----:B------:R0:W0:Y:S02]  /*17f60*/  SYNCS.PHASECHK.TRANS64.TRYWAIT P1, [R5+URZ+0x2a880], R4 ;  /* 0x02a88004050075a7 */ /* 0x000024000802017f */
[----:B0-----:R-:W-:Y:S05]  /*17f70*/  @!P1 NANOSLEEP.SYNCS 0x989680 ;  /* 0x009896800000995d */ /* 0x001fea0003900000 */
[----:B------:R-:W0:Y:S02]  /*17f80*/  @!P1 SYNCS.PHASECHK.TRANS64 P1, [R5+URZ+0x2a880], R4 ;  /* 0x02a88004050095a7 */ /* 0x000e24000802007f */
[----:B0-----:R-:W-:Y:S05]  /*17f90*/  @!P1 BRA `(.L_x_1236) ;  /* 0xfffffffc00f09947 */ /* 0x001fea000383ffff */
[----:B------:R-:W-:Y:S05]  /*17fa0*/  BRA `(.L_x_1304) ;  /* 0xffffffdc005c7947 */ /* 0x000fea000383ffff */
.L_x_1305:
        /* <DEDUP_REMOVED lines=13> */
.L_x_3421:


//--------------------- .text._ZN7cutlass13device_kernelIN5flash11enable_sm90INS1_16FlashAttnFwdSm90INS1_25CollectiveMainloopFwdSm90ILi2EN4cute5tupleIJNS5_1CILi1EEES8_S8_EEENS6_IJNS7_ILi128EEESA_NS7_ILi192EEEEEELi192ENS_12float_e4m3_tEfNS_4arch4Sm90ELb0ELb1ELb0ELb1ELb1ELb0ELb0ELb1ELb1ELb1ELb1ELb0EEENS1_21CollectiveEpilogueFwdINS6_IJSA_SB_SA_EEES9_NS_10bfloat16_tESF_Li256ELb1ELb1ELb1ELb1EEENS1_36VarlenDynamicPersistentTileSchedulerILi128ELi128ELi256ELi128ELb1ELb1ELb1ELb1ELb0ELb1EEEEEEEEEvNT_6ParamsE --------------------------
	.section	.text._ZN7cutlass13device_kernelIN5flash11enable_sm90INS1_16FlashAttnFwdSm90INS1_25CollectiveMainloopFwdSm90ILi2EN4cute5tupleIJNS5_1CILi1EEES8_S8_EEENS6_IJNS7_ILi128EEESA_NS7_ILi192EEEEEELi192ENS_12float_e4m3_tEfNS_4arch4Sm90ELb0ELb1ELb0ELb1ELb1ELb0ELb0ELb1ELb1ELb1ELb1ELb0EEENS1_21CollectiveEpilogueFwdINS6_IJSA_SB_SA_EEES9_NS_10bfloat16_tESF_Li256ELb1ELb1ELb1ELb1EEENS1_36VarlenDynamicPersistentTileSchedulerILi128ELi128ELi256ELi128ELb1ELb1ELb1ELb1ELb0ELb1EEEEEEEEEvNT_6ParamsE,"ax",@progbits
	.align	128
.text._ZN7cutlass13device_kernelIN5flash11enable_sm90INS1_16FlashAttnFwdSm90INS1_25CollectiveMainloopFwdSm90ILi2EN4cute5tupleIJNS5_1CILi1EEES8_S8_EEENS6_IJNS7_ILi128EEESA_NS7_ILi192EEEEEELi192ENS_12float_e4m3_tEfNS_4arch4Sm90ELb0ELb1ELb0ELb1ELb1ELb0ELb0ELb1ELb1ELb1ELb1ELb0EEENS1_21CollectiveEpilogueFwdINS6_IJSA_SB_SA_EEES9_NS_10bfloat16_tESF_Li256ELb1ELb1ELb1ELb1EEENS1_36VarlenDynamicPersistentTileSchedulerILi128ELi128ELi256ELi128ELb1ELb1ELb1ELb1ELb0ELb1EEEEEEEEEvNT_6ParamsE:
        .type           _ZN7cutlass13device_kernelIN5flash11enable_sm90INS1_16FlashAttnFwdSm90INS1_25CollectiveMainloopFwdSm90ILi2EN4cute5tupleIJNS5_1CILi1EEES8_S8_EEENS6_IJNS7_ILi128EEESA_NS7_ILi192EEEEEELi192ENS_12float_e4m3_tEfNS_4arch4Sm90ELb0ELb1ELb0ELb1ELb1ELb0ELb0ELb1ELb1ELb1ELb1ELb0EEENS1_21CollectiveEpilogueFwdINS6_IJSA_SB_SA_EEES9_NS_10bfloat16_tESF_Li256ELb1ELb1ELb1ELb1EEENS1_36VarlenDynamicPersistentTileSchedulerILi128ELi128ELi256ELi128ELb1ELb1ELb1ELb1ELb0ELb1EEEEEEEEEvNT_6ParamsE,@function
        .size           _ZN7cutlass13device_kernelIN5flash11enable_sm90INS1_16FlashAttnFwdSm90INS1_25CollectiveMainloopFwdSm90ILi2EN4cute5tupleIJNS5_1CILi1EEES8_S8_EEENS6_IJNS7_ILi128EEESA_NS7_ILi192EEEEEELi192ENS_12float_e4m3_tEfNS_4arch4Sm90ELb0ELb1ELb0ELb1ELb1ELb0ELb0ELb1ELb1ELb1ELb1ELb0EEENS1_21CollectiveEpilogueFwdINS6_IJSA_SB_SA_EEES9_NS_10bfloat16_tESF_Li256ELb1ELb1ELb1ELb1EEENS1_36VarlenDynamicPersistentTileSchedulerILi128ELi128ELi256ELi128ELb1ELb1ELb1ELb1ELb0ELb1EEEEEEEEEvNT_6ParamsE,(.L_x_3422 - _ZN7cutlass13device_kernelIN5flash11enable_sm90INS1_16FlashAttnFwdSm90INS1_25CollectiveMainloopFwdSm90ILi2EN4cute5tupleIJNS5_1CILi1EEES8_S8_EEENS6_IJNS7_ILi128EEESA_NS7_ILi192EEEEEELi192ENS_12float_e4m3_tEfNS_4arch4Sm90ELb0ELb1ELb0ELb1ELb1ELb0ELb0ELb1ELb1ELb1ELb1ELb0EEENS1_21CollectiveEpilogueFwdINS6_IJSA_SB_SA_EEES9_NS_10bfloat16_tESF_Li256ELb1ELb1ELb1ELb1EEENS1_36VarlenDynamicPersistentTileSchedulerILi128ELi128ELi256ELi128ELb1ELb1ELb1ELb1ELb0ELb1EEEEEEEEEvNT_6ParamsE)
        .other          _ZN7cutlass13device_kernelIN5flash11enable_sm90INS1_16FlashAttnFwdSm90INS1_25CollectiveMainloopFwdSm90ILi2EN4cute5tupleIJNS5_1CILi1EEES8_S8_EEENS6_IJNS7_ILi128EEESA_NS7_ILi192EEEEEELi192ENS_12float_e4m3_tEfNS_4arch4Sm90ELb0ELb1ELb0ELb1ELb1ELb0ELb0ELb1ELb1ELb1ELb1ELb0EEENS1_21CollectiveEpilogueFwdINS6_IJSA_SB_SA_EEES9_NS_10bfloat16_tESF_Li256ELb1ELb1ELb1ELb1EEENS1_36VarlenDynamicPersistentTileSchedulerILi128ELi128ELi256ELi128ELb1ELb1ELb1ELb1ELb0ELb1EEEEEEEEEvNT_6ParamsE,@"STO_CUDA_ENTRY STV_DEFAULT"
_ZN7cutlass13device_kernelIN5flash11enable_sm90INS1_16FlashAttnFwdSm90INS1_25CollectiveMainloopFwdSm90ILi2EN4cute5tupleIJNS5_1CILi1EEES8_S8_EEENS6_IJNS7_ILi128EEESA_NS7_ILi192EEEEEELi192ENS_12float_e4m3_tEfNS_4arch4Sm90ELb0ELb1ELb0ELb1ELb1ELb0ELb0ELb1ELb1ELb1ELb1ELb0EEENS1_21CollectiveEpilogueFwdINS6_IJSA_SB_SA_EEES9_NS_10bfloat16_tESF_Li256ELb1ELb1ELb1ELb1EEENS1_36VarlenDynamicPersistentTileSchedulerILi128ELi128ELi256ELi128ELb1ELb1ELb1ELb1ELb0ELb1EEEEEEEEEvNT_6ParamsE:
        /* <DEDUP_REMOVED lines=45> */
.L_x_1306:
        /* <DEDUP_REMOVED lines=22> */
.L_x_1307:
        /* <DEDUP_REMOVED lines=18> */
.L_x_1308:
        /* <DEDUP_REMOVED lines=22> */
.L_x_1309:
        /* <DEDUP_REMOVED lines=24> */
.L_x_1310:
        /* <DEDUP_REMOVED lines=8> */
.L_x_1312:
        /* <DEDUP_REMOVED lines=30> */
[-C--:B------:R-:W-:Y:S02]  /*0a90*/  LEA.HI R4, R0, R12.reuse, RZ, 0x5 ;  /* 0x0000000c00047211 */ /* 0x080fe400078f28ff */
[----:B------:R-:W-:Y:S01]  /*0aa0*/  SHF.R.S32.HI R6, RZ, 0x4, R3 ;  /* 0x00000004ff067819 */ /* 0x000fe20000011403 */
[----:B------:R-:W-:Y:S01]  /*0ab0*/  IMAD.IADD R218, R12, 0x1, -R218 ;  /* 0x000000010cda7824 */ /* 0x000fe200078e0ada */
[----:B------:R-:W-:Y:S01]  /*0ac0*/  LEA.HI R11, R0, R12, RZ, 0x2 ;  /* 0x0000000c000b7211 */ /* 0x000fe200078f10ff */
[----:B------:R-:W-:Y:S01]  /*0ad0*/  IMAD.SHL.U32 R5, R4, 0x20, RZ ;  /* 0x0000002004057824 */ /* 0x000fe200078e00ff */
[----:B------:R-:W-:Y:S02]  /*0ae0*/  SHF.R.S32.HI R13, RZ, 0x7, R2 ;  /* 0x00000007ff0d7819 */ /* 0x000fe40000011402 */
[----:B------:R-:W-:-:S02]  /*0af0*/  SHF.R.S32.HI R7, RZ, 0x1f, R218 ;  /* 0x0000001fff077819 */ /* 0x000fc400000114da */
[----:B------:R-:W-:Y:S02]  /*0b00*/  LOP3.LUT R4, R3, 0x3fffff0, RZ, 0xc0, !PT ;  /* 0x03fffff003047812 */ /* 0x000fe400078ec0ff */
[----:B------:R-:W-:Y:S02]  /*0b10*/  LEA.HI R8, R7, R218, RZ, 0x2 ;  /* 0x000000da07087211 */ /* 0x000fe400078f10ff */
[----:B------:R-:W-:Y:S01]  /*0b20*/  LEA.HI R3, R3, R6, RZ, 0x1 ;  /* 0x0000000603037211 */ /* 0x000fe200078f08ff */
[----:B------:R-:W-:Y:S01]  /*0b30*/  IMAD.IADD R4, R12, 0x1, -R4 ;  /* 0x000000010c047824 */ /* 0x000fe200078e0a04 */
[--C-:B------:R-:W-:Y:S02]  /*0b40*/  SHF.R.S32.HI R9, RZ, 0x2, R8.reuse ;  /* 0x00000002ff097819 */ /* 0x100fe40000011408 */
[----:B------:R-:W-:Y:S02]  /*0b50*/  SHF.R.S32.HI R10, RZ, 0x1f, R8 ;  /* 0x0000001fff0a7819 */ /* 0x000fe40000011408 */
[----:B------:R-:W-:-:S02]  /*0b60*/  LOP3.LUT R11, R11, 0xfffffffc, RZ, 0xc0, !PT ;  /* 0xfffffffc0b0b7812 */ /* 0x000fc400078ec0ff */
[----:B------:R-:W-:Y:S02]  /*0b70*/  LEA.HI R10, R10, R9, RZ, 0x3 ;  /* 0x000000090a0a7211 */ /* 0x000fe400078f18ff */
[----:B------:R-:W-:Y:S01]  /*0b80*/  LEA.HI R7, R7, R218, RZ, 0x5 ;  /* 0x000000da07077211 */ /* 0x000fe200078f28ff */
[----:B------:R-:W-:Y:S01]  /*0b90*/  IMAD.IADD R11, R12, 0x1, -R11 ;  /* 0x000000010c0b7824 */ /* 0x000fe200078e0a0b */
[----:B------:R-:W-:Y:S02]  /*0ba0*/  LOP3.LUT R10, R10, 0xfffffff8, RZ, 0xc0, !PT ;  /* 0xfffffff80a0a7812 */ /* 0x000fe400078ec0ff */
[----:B------:R-:W-:Y:S02]  /*0bb0*/  LEA.HI R2, R2, R13, RZ, 0x1 ;  /* 0x0000000d02027211 */ /* 0x000fe400078f08ff */
[----:B------:R-:W-:Y:S01]  /*0bc0*/  LOP3.LUT R5, R5, 0xfffffc00, RZ, 0xc0, !PT ;  /* 0xfffffc0005057812 */ /* 0x000fe200078ec0ff */
[----:B------:R-:W-:Y:S01]  /*0bd0*/  IMAD.IADD R10, R9, 0x1, -R10 ;  /* 0x00000001090a7824 */ /* 0x000fe200078e0a0a */
[----:B------:R-:W-:-:S02]  /*0be0*/  LOP3.LUT R3, R3, 0x1ffffffe, RZ, 0xc0, !PT ;  /* 0x1ffffffe03037812 */ /* 0x000fc400078ec0ff */
[----:B------:R-:W-:Y:S01]  /*0bf0*/  SHF.R.S32.HI R7, RZ, 0x5, R7 ;  /* 0x00000005ff077819 */ /* 0x000fe20000011407 */
[----:B------:R-:W-:Y:S01]  /*0c00*/  IMAD R4, R4, 0x40, R5 ;  /* 0x0000004004047824 */ /* 0x000fe200078e0205 */
[----:B------:R-:W-:Y:S01]  /*0c10*/  LOP3.LUT R2, R2, 0x3fffffe, RZ, 0xc0, !PT ;  /* 0x03fffffe02027812 */ /* 0x000fe200078ec0ff */
[----:B------:R-:W-:Y:S01]  /*0c20*/  IMAD.IADD R3, R6, 0x1, -R3 ;  /* 0x0000000106037824 */ /* 0x000fe200078e0a03 */
[----:B------:R-:W-:Y:S01]  /*0c30*/  LEA.HI R5, R11, R11, RZ, 0x1 ;  /* 0x0000000b0b057211 */ /* 0x000fe200078f08ff */
[----:B------:R-:W-:Y:S01]  /*0c40*/  IMAD R7, R7, 0x10, R10 ;  /* 0x0000001007077824 */ /* 0x000fe200078e020a */
[----:B------:R-:W-:Y:S01]  /*0c50*/  LEA.HI R0, R0, R12, RZ, 0x3 ;  /* 0x0000000c00007211 */ /* 0x000fe200078f18ff */
[----:B------:R-:W-:Y:S02]  /*0c60*/  IMAD.IADD R2, R13, 0x1, -R2 ;  /* 0x000000010d027824 */ /* 0x000fe400078e0a02 */
[----:B------:R-:W-:Y:S01]  /*0c70*/  IMAD R3, R3, 0x8, R4 ;  /* 0x0000000803037824 */ /* 0x000fe200078e0204 */
[----:B------:R-:W-:Y:S01]  /*0c80*/  LOP3.LUT R4, R5, 0x1ffffffe, RZ, 0xc0, !PT ;  /* 0x1ffffffe05047812 */ /* 0x000fe200078ec0ff */
[----:B------:R-:W-:Y:S01]  /*0c90*/  IMAD R5, R2, 0x40, R7 ;  /* 0x0000004002057824 */ /* 0x000fe200078e0207 */
[----:B------:R-:W-:-:S02]  /*0ca0*/  LOP3.LUT R18, R0, 0xfffffff8, RZ, 0xc0, !PT ;  /* 0xfffffff800127812 */ /* 0x000fc400078ec0ff */
[----:B------:R0:W-:Y:S01]  /*0cb0*/  STL [R1+0x8], R3 ;  /* 0x0000080301007387 */ /* 0x0001e20000100800 */
[----:B------:R-:W-:Y:S01]  /*0cc0*/  IMAD.IADD R4, R11, 0x1, -R4 ;  /* 0x000000010b047824 */ /* 0x000fe200078e0a04 */
[----:B------:R-:W-:Y:S01]  /*0cd0*/  SHF.R.S32.HI R217, RZ, 0x3, R0 ;  /* 0x00000003ffd97819 */ /* 0x000fe20000011400 */
[----:B------:R-:W-:Y:S01]  /*0ce0*/  IMAD.IADD R18, R12, 0x1, -R18 ;  /* 0x000000010c127824 */ /* 0x000fe200078e0a12 */
[----:B------:R1:W-:Y:S01]  /*0cf0*/  STL [R1+0x4], R5 ;  /* 0x0000040501007387 */ /* 0x0003e20000100800 */
[----:B------:R-:W-:Y:S01]  /*0d00*/  IMAD R17, R4, 0x8, R5 ;  /* 0x0000000804117824 */ /* 0x000fe200078e0205 */
[----:B0-----:R-:W-:-:S05]  /*0d10*/  LOP3.LUT R3, R8, 0x7ffffffc, RZ, 0xc0, !PT ;  /* 0x7ffffffc08037812 */ /* 0x001fca00078ec0ff */
[----:B------:R-:W-:-:S04]  /*0d20*/  IMAD.IADD R3, R218, 0x1, -R3 ;  /* 0x00000001da037824 */ /* 0x000fc800078e0a03 */
[----:B------:R-:W-:-:S04]  /*0d30*/  IMAD.SHL.U32 R16, R3, 0x2, RZ ;  /* 0x0000000203107824 */ /* 0x000fc800078e00ff */
[C---:B------:R-:W-:Y:S01]  /*0d40*/  VIADD R216, R16.reuse, 0x8 ;  /* 0x0000000810d87836 */ /* 0x040fe20000000000 */
[----:B------:R-:W-:Y:S01]  /*0d50*/  SHF.R.S32.HI R0, RZ, 0x1f, R16 ;  /* 0x0000001fff007819 */ /* 0x000fe20000011410 */
[C---:B------:R-:W-:Y:S02]  /*0d60*/  VIADD R215, R16.reuse, 0x10 ;  /* 0x0000001010d77836 */ /* 0x040fe40000000000 */
        /* <DEDUP_REMOVED lines=35> */
[----:B-1----:R-:W-:-:S07]  /*0fa0*/  SHF.R.S32.HI R219, RZ, 0x1f, R23 ;  /* 0x0000001fffdb7819 */ /* 0x002fce0000011417 */
.L_x_1424:
[----:B------:R-:W-:Y:S01]  /*0fb0*/  ULDC.64 UR8, c[0x0][0xa28] ;  /* 0x00028a0000087ab9 */ /* 0x000fe20000000a00 */
[----:B------:R-:W-:Y:S01]  /*0fc0*/  ULDC UR4, c[0x0][0x424] ;  /* 0x0001090000047ab9 */ /* 0x000fe20000000800 */
[----:B------:R-:W-:Y:S01]  /*0fd0*/  UISETP.NE.U32.AND UP0, UPT, UR8, URZ, UPT ;  /* 0x0000003f0800728c */ /* 0x000fe2000bf05070 */
[----:B------:R-:W-:-:S03]  /*0fe0*/  ULDC UR7, c[0x0][0x2f0] ;  /* 0x0000bc0000077ab9 */ /* 0x000fc60000000800 */
[----:B------:R-:W-:-:S03]  /*0ff0*/  UISETP.NE.AND.EX UP0, UPT, UR9, URZ, UPT, UP0 ;  /* 0x0000003f0900728c */ /* 0x000fc6000bf05300 */
[----:B------:R-:W-:Y:S02]  /*1000*/  ULDC.64 UR8, c[0x0][0xa18] ;  /* 0x0002860000087ab9 */ /* 0x000fe40000000a00 */
[----:B------:R-:W-:Y:S01]  /*1010*/  UISETP.NE.U32.AND UP1, UPT, UR8, URZ, UPT ;  /* 0x0000003f0800728c */ /* 0x000fe2000bf25070 */
[----:B------:R-:W-:-:S03]  /*1020*/  PLOP3.LUT P0, PT, PT, PT, UP0, 0x80, 0x0 ;  /* 0x000000000000781c */ /* 0x000fc60003f0f008 */
[----:B------:R-:W-:-:S03]  /*1030*/  UISETP.NE.AND.EX UP1, UPT, UR9, URZ, UPT, UP1 ;  /* 0x0000003f0900728c */ /* 0x000fc6000bf25310 */
[----:B------:R-:W-:Y:S02]  /*1040*/  @UP0 ULDC.64 UR8, c[0x0][0xa28] ;  /* 0x00028a0000080ab9 */ /* 0x000fe40000000a00 */
[----:B------:R-:W-:Y:S01]  /*1050*/  @UP0 UIMAD.WIDE UR8, UR53, 0x4, UR8 ;  /* 0x00000004350808a5 */ /* 0x000fe2000f8e0208 */
[----:B------:R-:W-:-:S05]  /*1060*/  PLOP3.LUT P2, PT, PT, PT, UP1, 0x80, 0x0 ;  /* 0x000000000000781c */ /* 0x000fca0003f4f018 */
[----:B0-2-4-:R-:W-:Y:S02]  /*1070*/  IMAD.U32 R2, RZ, RZ, UR8 ;  /* 0x00000008ff027e24 */ /* 0x015fe4000f8e00ff */
[----:B------:R-:W-:Y:S01]  /*1080*/  IMAD.U32 R3, RZ, RZ, UR9 ;  /* 0x00000009ff037e24 */ /* 0x000fe2000f8e00ff */
[----:B------:R-:W-:Y:S02]  /*1090*/  @UP1 ULDC.64 UR8, c[0x0][0xa18] ;  /* 0x0002860000081ab9 */ /* 0x000fe40000000a00 */
[----:B------:R-:W-:Y:S02]  /*10a0*/  @UP1 UIMAD.WIDE UR8, UR53, 0x4, UR8 ;  /* 0x00000004350818a5 */ /* 0x000fe4000f8e0208 */
[----:B------:R-:W2:Y:S04]  /*10b0*/  @P0 LDG.E R2, desc[UR56][R2.64] ;  /* 0x0000003802020981 */ /* 0x000ea8000c1e1900 */
[----:B------:R-:W-:-:S02]  /*10c0*/  IMAD.U32 R4, RZ, RZ, UR8 ;  /* 0x00000008ff047e24 */ /* 0x000fc4000f8e00ff */
[----:B------:R-:W-:Y:S01]  /*10d0*/  IMAD.U32 R5, RZ, RZ, UR9 ;  /* 0x00000009ff057e24 */ /* 0x000fe2000f8e00ff */
[----:B------:R-:W-:-:S04]  /*10e0*/  ULDC.64 UR8, c[0x0][0x418] ;  /* 0x0001060000087ab9 */ /* 0x000fc80000000a00 */
[----:B---3--:R-:W3:Y:S01]  /*10f0*/  @P2 LDG.E R4, desc[UR56][R4.64] ;  /* 0x0000003804042981 */ /* 0x008ee2000c1e1900 */
[----:B------:R-:W-:Y:S01]  /*1100*/  UISETP.NE.U32.AND UP0, UPT, UR8, URZ, UPT ;  /* 0x0000003f0800728c */ /* 0x000fe2000bf05070 */
[----:B------:R-:W-:Y:S01]  /*1110*/  UMOV UR41, URZ ;  /* 0x0000003f00297c82 */ /* 0x000fe20008000000 */
[----:B------:R-:W-:Y:S02]  /*1120*/  ULOP3.LUT UR43, UR5, 0xffff, URZ, 0xc0, !UPT ;  /* 0x0000ffff052b7892 */ /* 0x000fe4000f8ec03f */
[----:B------:R-:W-:-:S03]  /*1130*/  UISETP.NE.AND.EX UP0, UPT, UR9, URZ, UPT, UP0 ;  /* 0x0000003f0900728c */ /* 0x000fc6000bf05300 */
[----:B------:R-:W-:Y:S01]  /*1140*/  ULDC.64 UR8, c[0x0][0xa20] ;  /* 0x0002880000087ab9 */ /* 0x000fe20000000a00 */
[----:B------:R-:W-:Y:S01]  /*1150*/  USEL UR4, UR4, 0x1, UP0 ;  /* 0x0000000104047887 */ /* 0x000fe20008000000 */
[----:B------:R-:W-:-:S03]  /*1160*/  ISETP.NE.U32.AND P1, PT, RZ, UR8, PT ;  /* 0x00000008ff007c0c */ /* 0x000fc6000bf25070 */
[----:B------:R-:W-:Y:S01]  /*1170*/  UIMAD UR4, UR4, UR7, URZ ;  /* 0x00000007040472a4 */ /* 0x000fe2000f8e023f */
[----:B------:R-:W-:Y:S02]  /*1180*/  ISETP.NE.AND.EX P1, PT, RZ, UR9, PT, P1 ;  /* 0x00000009ff007c0c */ /* 0x000fe4000bf25310 */
[----:B--2---:R-:W-:Y:S02]  /*1190*/  @P0 R2UR UR41, R2 ;  /* 0x00000000022902ca */ /* 0x004fe400000e0000 */
[----:B---3--:R-:W-:Y:S01]  /*11a0*/  @P2 R2UR UR48, R4 ;  /* 0x00000000043022ca */ /* 0x008fe200000e0000 */
[----:B-1---5:R-:W-:-:S14]  /*11b0*/  @P2 BRA `(.L_x_1313) ;  /* 0x0000000000382947 */ /* 0x022fdc0003800000 */
[----:B------:R-:W-:Y:S01]  /*11c0*/  ULDC.64 UR8, c[0x0][0xa00] ;  /* 0x0002800000087ab9 */ /* 0x000fe20000000a00 */
[----:B------:R-:W-:Y:S01]  /*11d0*/  ULDC UR48, c[0x0][0x288] ;  /* 0x0000a20000307ab9 */ /* 0x000fe20000000800 */
        /* <DEDUP_REMOVED lines=12> */
.L_x_1313:
[----:B------:R-:W-:Y:S01]  /*12a0*/  UMOV UR44, UR53 ;  /* 0x00000035002c7c82 */ /* 0x000fe20008000000 */
[----:B------:R-:W-:Y:S05]  /*12b0*/  @!P1 BRA `(.L_x_1314) ;  /* 0x00000000001c9947 */ /* 0x000fea0003800000 */
[----:B------:R-:W-:Y:S02]  /*12c0*/  ULDC.64 UR8, c[0x0][0xa20] ;  /* 0x0002880000087ab9 */ /* 0x000fe40000000a00 */
[----:B------:R-:W-:-:S06]  /*12d0*/  UIMAD.WIDE UR8, UR53, 0x4, UR8 ;  /* 0x00000004350878a5 */ /* 0x000fcc000f8e0208 */
[----:B------:R-:W-:Y:S02]  /*12e0*/  IMAD.U32 R2, RZ, RZ, UR8 ;  /* 0x00000008ff027e24 */ /* 0x000fe4000f8e00ff */
[----:B------:R-:W-:-:S05]  /*12f0*/  IMAD.U32 R3, RZ, RZ, UR9 ;  /* 0x00000009ff037e24 */ /* 0x000fca000f8e00ff */
[----:B------:R-:W2:Y:S02]  /*1300*/  LDG.E R2, desc[UR56][R2.64] ;  /* 0x0000003802027981 */ /* 0x000ea4000c1e1900 */
[----:B--2---:R-:W-:Y:S01]  /*1310*/  R2UR UR4, R2 ;  /* 0x00000000020472ca */ /* 0x004fe200000e0000 */
[----:B------:R-:W-:-:S14]  /*1320*/  BRA `(.L_x_1315) ;  /* 0x0000000000347947 */ /* 0x000fdc0003800000 */
.L_x_1314:
        /* <DEDUP_REMOVED lines=13> */
.L_x_1315:
[----:B------:R-:W-:Y:S01]  /*1400*/  ULDC.64 UR10, c[0x0][0x990] ;  /* 0x00026400000a7ab9 */ /* 0x000fe20000000a00 */
[----:B------:R-:W-:Y:S01]  /*1410*/  ULDC.64 UR8, c[0x0][0x998] ;  /* 0x0002660000087ab9 */ /* 0x000fe20000000a00 */
[----:B------:R-:W-:Y:S01]  /*1420*/  UISETP.NE.U32.AND UP0, UPT, UR10, URZ, UPT ;  /* 0x0000003f0a00728c */ /* 0x000fe2000bf05070 */
[----:B------:R-:W-:Y:S01]  /*1430*/  IMAD.MOV.U32 R7, RZ, RZ, 0x3f800000 ;  /* 0x3f800000ff077424 */ /* 0x000fe200078e00ff */
[----:B------:R-:W-:Y:S01]  /*1440*/  UISETP.NE.U32.AND UP1, UPT, UR8, URZ, UPT ;  /* 0x0000003f0800728c */ /* 0x000fe2000bf25070 */
[----:B------:R-:W-:Y:S01]  /*1450*/  IMAD.MOV.U32 R0, RZ, RZ, 0x3f800000 ;  /* 0x3f800000ff007424 */ /* 0x000fe200078e00ff */
[----:B------:R-:W-:Y:S02]  /*1460*/  UISETP.NE.AND.EX UP0, UPT, UR11, URZ, UPT, UP0 ;  /* 0x0000003f0b00728c */ /* 0x000fe4000bf05300 */
[----:B------:R-:W-:-:S04]  /*1470*/  UISETP.NE.AND.EX UP1, UPT, UR9, URZ, UPT, UP1 ;  /* 0x0000003f0900728c */ /* 0x000fc8000bf25310 */
[----:B------:R-:W-:Y:S02]  /*1480*/  PLOP3.LUT P0, PT, PT, PT, UP0, 0x80, 0x0 ;  /* 0x000000000000781c */ /* 0x000fe40003f0f008 */
[----:B------:R-:W-:-:S03]  /*1490*/  PLOP3.LUT P1, PT, PT, PT, UP1, 0x80, 0x0 ;  /* 0x000000000000781c */ /* 0x000fc60003f2f018 */
[----:B------:R-:W-:Y:S02]  /*14a0*/  @UP0 USHF.R.S32.HI UR7, URZ, 0x1f, UR53 ;  /* 0x0000001f3f070899 */ /* 0x000fe40008011435 */
[----:B------:R-:W-:Y:S01]  /*14b0*/  @UP1 USHF.R.S32.HI UR16, URZ, 0x1f, UR53 ;  /* 0x0000001f3f101899 */ /* 0x000fe20008011435 */
[----:B------:R-:W-:Y:S01]  /*14c0*/  @UP0 ULDC.64 UR14, c[0x0][0x9a8] ;  /* 0x00026a00000e0ab9 */ /* 0x000fe20000000a00 */
[----:B------:R-:W-:Y:S01]  /*14d0*/  @UP1 ULDC.64 UR18, c[0x0][0x9b8] ;  /* 0x00026e0000121ab9 */ /* 0x000fe20000000a00 */
[----:B------:R-:W-:Y:S02]  /*14e0*/  @UP0 UIMAD UR7, UR7, UR14, URZ ;  /* 0x0000000e070702a4 */ /* 0x000fe4000f8e023f */
[----:B------:R-:W-:Y:S02]  /*14f0*/  @UP1 UIMAD UR16, UR16, UR18, URZ ;  /* 0x00000012101012a4 */ /* 0x000fe4000f8e023f */
[----:B------:R-:W-:Y:S02]  /*1500*/  @UP0 UIMAD.WIDE.U32 UR12, UR53, UR14, URZ ;  /* 0x0000000e350c02a5 */ /* 0x000fe4000f8e003f */
[----:B------:R-:W-:-:S02]  /*1510*/  @UP0 UIMAD UR7, UR53, UR15, UR7 ;  /* 0x0000000f350702a4 */ /* 0x000fc4000f8e0207 */
[----:B------:R-:W-:Y:S02]  /*1520*/  @UP1 UIMAD UR16, UR53, UR19, UR16 ;  /* 0x00000013351012a4 */ /* 0x000fe4000f8e0210 */
[----:B------:R-:W-:Y:S02]  /*1530*/  @UP1 UIMAD.WIDE.U32 UR14, UR53, UR18, URZ ;  /* 0x00000012350e12a5 */ /* 0x000fe4000f8e003f */
[----:B------:R-:W-:Y:S02]  /*1540*/  @UP0 UIADD3 UR13, UR13, UR7, URZ ;  /* 0x000000070d0d0290 */ /* 0x000fe4000fffe03f */
[----:B------:R-:W-:Y:S01]  /*1550*/  @UP1 UIADD3 UR15, UR15, UR16, URZ ;  /* 0x000000100f0f1290 */ /* 0x000fe2000fffe03f */
[----:B------:R-:W-:Y:S02]  /*1560*/  @UP1 ULDC.64 UR18, c[0x0][0x9c0] ;  /* 0x0002700000121ab9 */ /* 0x000fe40000000a00 */
[----:B------:R-:W-:Y:S01]  /*1570*/  @UP0 ULDC.64 UR16, c[0x0][0x9b0] ;  /* 0x00026c0000100ab9 */ /* 0x000fe20000000a00 */
[----:B------:R-:W-:-:S02]  /*1580*/  @UP1 UIMAD.WIDE.U32 UR14, UR43, UR18, UR14 ;  /* 0x000000122b0e12a5 */ /* 0x000fc4000f8e000e */
[----:B------:R-:W-:Y:S02]  /*1590*/  @UP0 UIMAD.WIDE.U32 UR12, UR43, UR16, UR12 ;  /* 0x000000102b0c02a5 */ /* 0x000fe4000f8e000c */
[----:B------:R-:W-:Y:S02]  /*15a0*/  @UP1 UIMAD UR7, UR43, UR19, UR15 ;  /* 0x000000132b0712a4 */ /* 0x000fe4000f8e020f */
[----:B------:R-:W-:Y:S02]  /*15b0*/  @UP0 UIMAD UR13, UR43, UR17, UR13 ;  /* 0x000000112b0d02a4 */ /* 0x000fe4000f8e020d */
[----:B------:R-:W-:Y:S02]  /*15c0*/  @UP0 ULEA UR10, UP2, UR12, UR10, 0x2 ;  /* 0x0000000a0c0a0291 */ /* 0x000fe4000f84103f */
[----:B------:R-:W-:Y:S02]  /*15d0*/  @UP1 ULEA UR8, UP3, UR14, UR8, 0x2 ;  /* 0x000000080e081291 */ /* 0x000fe4000f86103f */
[----:B------:R-:W-:-:S02]  /*15e0*/  @UP0 ULEA.HI.X UR11, UR12, UR11, UR13, 0x2, UP2 ;  /* 0x0000000b0c0b0291 */ /* 0x000fc400090f140d */
[----:B------:R-:W-:Y:S01]  /*15f0*/  @UP1 ULEA.HI.X UR9, UR14, UR9, UR7, 0x2, UP3 ;  /* 0x000000090e091291 */ /* 0x000fe200098f1407 */
[----:B------:R-:W-:Y:S02]  /*1600*/  IMAD.U32 R2, RZ, RZ, UR10 ;  /* 0x0000000aff027e24 */ /* 0x000fe4000f8e00ff */
[----:B------:R-:W-:Y:S01]  /*1610*/  IMAD.U32 R4, RZ, RZ, UR8 ;  /* 0x00000008ff047e24 */ /* 0x000fe2000f8e00ff */
[----:B------:R-:W-:Y:S01]  /*1620*/  ULDC UR7, c[0x0][0x448] ;  /* 0x0001120000077ab9 */ /* 0x000fe20000000800 */
[----:B------:R-:W-:Y:S02]  /*1630*/  IMAD.U32 R3, RZ, RZ, UR11 ;  /* 0x0000000bff037e24 */ /* 0x000fe4000f8e00ff */
[----:B------:R-:W-:Y:S01]  /*1640*/  IMAD.U32 R5, RZ, RZ, UR9 ;  /* 0x00000009ff057e24 */ /* 0x000fe2000f8e00ff */
[----:B------:R-:W-:Y:S02]  /*1650*/  UISETP.NE.AND UP4, UPT, UR7, 0x1, UPT ;  /* 0x000000010700788c */ /* 0x000fe4000bf85270 */
[----:B------:R-:W2:Y:S01]  /*1660*/  @P0 LDG.E R7, desc[UR56][R2.64] ;  /* 0x0000003802070981 */ /* 0x000ea2000c1e1900 */
[----:B------:R-:W-:-:S02]  /*1670*/  USHF.L.U32 UR42, UR6, 0x7, URZ ;  /* 0x00000007062a7899 */ /* 0x000fc4000800063f */
[----:B------:R-:W-:Y:S01]  /*1680*/  UIADD3 UR41, -UR41, UR4, URZ ;  /* 0x0000000429297290 */ /* 0x000fe2000fffe13f */
[----:B------:R-:W2:Y:S01]  /*1690*/  @P1 LDG.E R0, desc[UR56][R4.64] ;  /* 0x0000003804001981 */ /* 0x000ea2000c1e1900 */
[----:B------:R-:W-:Y:S01]  /*16a0*/  ULDC.64 UR6, c[0x0][0x9e0] ;  /* 0x0002780000067ab9 */ /* 0x000fe20000000a00 */
[----:B------:R-:W-:Y:S02]  /*16b0*/  UIADD3 UR4, UR42, 0x7f, URZ ;  /* 0x0000007f2a047890 */ /* 0x000fe4000fffe03f */
[----:B------:R-:W-:Y:S01]  /*16c0*/  UISETP.GE.AND UP0, UPT, UR7, 0x1, UPT ;  /* 0x000000010700788c */ /* 0x000fe2000bf06270 */
[----:B------:R-:W-:Y:S01]  /*16d0*/  @UP4 ULDC UR8, c[0x0][0x44c] ;  /* 0x0001130000084ab9 */ /* 0x000fe20000000800 */
[----:B------:R-:W-:Y:S01]  /*16e0*/  @UP4 ULDC UR12, c[0x0][0x450] ;  /* 0x00011400000c4ab9 */ /* 0x000fe20000000800 */
[----:B------:R-:W-:-:S03]  /*16f0*/  UIMAD.WIDE.U32 UR8, UR4, UR8, URZ ;  /* 0x00000008040872a5 */ /* 0x000fc6000f8e003f */
[----:B------:R-:W-:Y:S01]  /*1700*/  PLOP3.LUT P0, PT, PT, PT, UP0, 0x40, 0x0 ;  /* 0x000000000000781c */ /* 0x000fe20003f0e808 */
[----:B------:R-:W-:Y:S02]  /*1710*/  UIADD3 UR10, UR41, 0x1, -UR48 ;  /* 0x00000001290a7890 */ /* 0x000fe4000fffe830 */
[----:B------:R-:W-:Y:S01]  /*1720*/  @UP4 USHF.R.U32.HI UR4, URZ, UR12, UR9 ;  /* 0x0000000c3f044299 */ /* 0x000fe20008011609 */
[----:B------:R-:W-:Y:S01]  /*1730*/  ULDC UR11, c[0x0][0x988] ;  /* 0x00026200000b7ab9 */ /* 0x000fe20000000800 */
[----:B------:R-:W-:Y:S02]  /*1740*/  UP2UR UR55, UPR, URZ, 0x10 ;  /* 0x000000103f377883 */ /* 0x000fe40008000000 */
[----:B------:R-:W-:Y:S02]  /*1750*/  UIADD3 UR10, UR10, UR4, URZ ;  /* 0x000000040a0a7290 */ /* 0x000fe4000fffe03f */
[----:B------:R-:W-:Y:S02]  /*1760*/  UP2UR UR54, UPR, URZ, 0x1 ;  /* 0x000000013f367883 */ /* 0x000fe40008000000 */
[----:B------:R-:W-:Y:S01]  /*1770*/  UIADD3 UR6, UR10, UR6, URZ ;  /* 0x000000060a067290 */ /* 0x000fe2000fffe03f */
[----:B--2---:R-:W-:-:S04]  /*1780*/  FMUL.FTZ R0, R7, R0 ;  /* 0x0000000007007220 */ /* 0x004fc80000410000 */
[----:B------:R-:W-:-:S05]  /*1790*/  FMUL.FTZ R0, R0, UR11 ;  /* 0x0000000b00007c20 */ /* 0x000fca0008410000 */
[----:B------:R-:W-:Y:S01]  /*17a0*/  R2UR UR40, R0 ;  /* 0x00000000002872ca */ /* 0x000fe200000e0000 */
[----:B------:R-:W-:-:S14]  /*17b0*/  @P0 BRA `(.L_x_1316) ;  /* 0x0000000000440947 */ /* 0x000fdc0003800000 */
        /* <DEDUP_REMOVED lines=10> */
.L_x_1317:
[----:B------:R-:W-:-:S11]  /*1860*/  UISETP.NE.AND UP0, UPT, UR7, 0x1, UPT ;  /* 0x000000010700788c */ /* 0x000fd6000bf05270 */
[----:B------:R-:W-:Y:S02]  /*1870*/  @UP0 ULDC.64 UR10, c[0x0][0x9e8] ;  /* 0x00027a00000a0ab9 */ /* 0x000fe40000000a00 */
[----:B------:R-:W-:-:S04]  /*1880*/  UIMAD.WIDE.U32 UR8, UR4, UR10, URZ ;  /* 0x0000000a040872a5 */ /* 0x000fc8000f8e003f */
[----:B------:R-:W-:-:S12]  /*1890*/  @UP0 USHF.R.U32.HI UR4, URZ, UR11, UR9 ;  /* 0x0000000b3f040299 */ /* 0x000fd80008011609 */
.L_x_1318:
[----:B------:R-:W-:-:S04]  /*18a0*/  UIMAD UR4, UR4, UR7, UR7 ;  /* 0x00000007040472a4 */ /* 0x000fc8000f8e0207 */
[----:B------:R-:W-:-:S04]  /*18b0*/  UISETP.LT.AND UP0, UPT, UR6, UR4, UPT ;  /* 0x000000040600728c */ /* 0x000fc8000bf01270 */
[----:B------:R-:W-:-:S12]  /*18c0*/  USEL UR6, UR6, UR4, UP0 ;  /* 0x0000000406067287 */ /* 0x000fd80008000000 */
.L_x_1316:
[----:B------:R-:W-:Y:S02]  /*18d0*/  UISETP.NE.AND UP0, UPT, UR55, URZ, UPT ;  /* 0x0000003f3700728c */ /* 0x000fe4000bf05270 */
[----:B------:R-:W-:Y:S02]  /*18e0*/  UIADD3 UR4, UR41, 0x7f, URZ ;  /* 0x0000007f29047890 */ /* 0x000fe4000fffe03f */
[----:B------:R-:W-:Y:S02]  /*18f0*/  UIADD3 UR10, UR6, 0x7f, URZ ;  /* 0x0000007f060a7890 */ /* 0x000fe4000fffe03f */
[----:B------:R-:W-:Y:S02]  /*1900*/  UISETP.GE.AND UP1, UPT, UR7, 0x1, UPT ;  /* 0x000000010700788c */ /* 0x000fe4000bf26270 */
[----:B------:R-:W-:Y:S02]  /*1910*/  USHF.R.S32.HI UR6, URZ, 0x1f, UR4 ;  /* 0x0000001f3f067899 */ /* 0x000fe40008011404 */
[----:B------:R-:W-:Y:S01]  /*1920*/  USHF.R.S32.HI UR11, URZ, 0x1f, UR10 ;  /* 0x0000001f3f0b7899 */ /* 0x000fe2000801140a */
[----:B------:R-:W-:Y:S01]  /*1930*/  @UP0 ULDC UR8, c[0x0][0x44c] ;  /* 0x0001130000080ab9 */ /* 0x000fe20000000800 */
[----:B------:R-:W-:Y:S01]  /*1940*/  ULEA.HI UR6, UR6, UR4, URZ, 0x7 ;  /* 0x0000000406067291 */ /* 0x000fe2000f8f383f */
[----:B------:R-:W-:Y:S01]  /*1950*/  PLOP3.LUT P0, PT, PT, PT, UP1, 0x40, 0x0 ;  /* 0x000000000000781c */ /* 0x000fe20003f0e818 */
[----:B------:R-:W-:-:S02]  /*1960*/  UIMAD.WIDE.U32 UR8, UR42, UR8, URZ ;  /* 0x000000082a0872a5 */ /* 0x000fc4000f8e003f */
[----:B------:R-:W-:Y:S01]  /*1970*/  ULEA.HI UR11, UR11, UR10, URZ, 0x7 ;  /* 0x0000000a0b0b7291 */ /* 0x000fe2000f8f383f */
[----:B------:R-:W-:Y:S01]  /*1980*/  @UP0 ULDC UR13, c[0x0][0x450] ;  /* 0x00011400000d0ab9 */ /* 0x000fe20000000800 */
[----:B------:R-:W-:Y:S01]  /*1990*/  UMOV UR12, UR42 ;  /* 0x0000002a000c7c82 */ /* 0x000fe20008000000 */
[----:B------:R-:W-:Y:S02]  /*19a0*/  UIADD3 UR58, UR41, -UR48, URZ ;  /* 0x80000030293a7290 */ /* 0x000fe4000fffe03f */
[----:B------:R-:W-:Y:S02]  /*19b0*/  USHF.R.S32.HI UR6, URZ, 0x7, UR6 ;  /* 0x000000073f067899 */ /* 0x000fe40008011406 */
[----:B------:R-:W-:Y:S02]  /*19c0*/  USHF.R.S32.HI UR11, URZ, 0x7, UR11 ;  /* 0x000000073f0b7899 */ /* 0x000fe4000801140b */
[----:B------:R-:W-:Y:S02]  /*19d0*/  @UP0 USHF.R.U32.HI UR12, URZ, UR13, UR9 ;  /* 0x0000000d3f0c0299 */ /* 0x000fe40008011609 */
[----:B------:R-:W-:-:S02]  /*19e0*/  UISETP.LT.AND UP0, UPT, UR6, UR11, UPT ;  /* 0x0000000b0600728c */ /* 0x000fc4000bf01270 */
[----:B------:R-:W-:Y:S01]  /*19f0*/  UIADD3 UR4, UR58, UR12, URZ ;  /* 0x0000000c3a047290 */ /* 0x000fe2000fffe03f */
[----:B------:R-:W-:Y:S01]  /*1a00*/  ULDC UR10, c[0x0][0x9dc] ;  /* 0x00027700000a7ab9 */ /* 0x000fe20000000800 */
[----:B------:R-:W-:Y:S02]  /*1a10*/  USEL UR6, UR6, UR11, UP0 ;  /* 0x0000000b06067287 */ /* 0x000fe40008000000 */
[----:B------:R-:W-:Y:S01]  /*1a20*/  UIADD3 UR10, UR4, -UR10, URZ ;  /* 0x8000000a040a7290 */ /* 0x000fe2000fffe03f */
[----:B------:R-:W-:Y:S11]  /*1a30*/  @P0 BRA `(.L_x_1319) ;  /* 0x0000000000440947 */ /* 0x000ff60003800000 */
        /* <DEDUP_REMOVED lines=10> */
.L_x_1320:
[----:B------:R-:W-:-:S11]  /*1ae0*/  UISETP.NE.AND UP0, UPT, UR7, 0x1, UPT ;  /* 0x000000010700788c */ /* 0x000fd6000bf05270 */
[----:B------:R-:W-:Y:S02]  /*1af0*/  @UP0 ULDC.64 UR12, c[0x0][0x9e8] ;  /* 0x00027a00000c0ab9 */ /* 0x000fe40000000a00 */
[----:B------:R-:W-:-:S04]  /*1b00*/  UIMAD.WIDE.U32 UR8, UR4, UR12, URZ ;  /* 0x0000000c040872a5 */ /* 0x000fc8000f8e003f */
[----:B------:R-:W-:-:S12]  /*1b10*/  @UP0 USHF.R.U32.HI UR4, URZ, UR13, UR9 ;  /* 0x0000000d3f040299 */ /* 0x000fd80008011609 */
.L_x_1321:
[----:B------:R-:W-:-:S04]  /*1b20*/  UIMAD UR4, UR4, UR7, URZ ;  /* 0x00000007040472a4 */ /* 0x000fc8000f8e023f */
[----:B------:R-:W-:-:S04]  /*1b30*/  UISETP.LT.AND UP0, UPT, UR10, UR4, UPT ;  /* 0x000000040a00728c */ /* 0x000fc8000bf01270 */
[----:B------:R-:W-:-:S12]  /*1b40*/  USEL UR10, UR10, UR4, !UP0 ;  /* 0x000000040a0a7287 */ /* 0x000fd8000c000000 */
.L_x_1319:
[----:B------:R-:W-:-:S04]  /*1b50*/  USHF.R.S32.HI UR4, URZ, 0x1f, UR10 ;  /* 0x0000001f3f047899 */ /* 0x000fc8000801140a */
[----:B------:R-:W-:-:S04]  /*1b60*/  ULEA.HI UR4, UR4, UR10, URZ, 0x7 ;  /* 0x0000000a04047291 */ /* 0x000fc8000f8f383f */
[----:B------:R-:W-:Y:S02]  /*1b70*/  USHF.R.S32.HI UR7, URZ, 0x7, UR4 ;  /* 0x000000073f077899 */ /* 0x000fe40008011404 */
[----:B------:R-:W-:Y:S02]  /*1b80*/  ULOP3.LUT UR4, UR5, 0xff000000, URZ, 0xc0, !UPT ;  /* 0xff00000005047892 */ /* 0x000fe4000f8ec03f */
[----:B------:R-:W-:Y:S02]  /*1b90*/  UISETP.LT.AND UP0, UPT, URZ, UR7, UPT ;  /* 0x000000073f00728c */ /* 0x000fe4000bf01270 */
[----:B------:R-:W-:Y:S02]  /*1ba0*/  ULOP3.LUT UR5, UR5, 0xff0000, URZ, 0xc0, !UPT ;  /* 0x00ff000005057892 */ /* 0x000fe4000f8ec03f */
[----:B------:R-:W-:Y:S02]  /*1bb0*/  USEL UR38, URZ, UR7, !UP0 ;  /* 0x000000073f267287 */ /* 0x000fe4000c000000 */
[----:B------:R-:W-:-:S02]  /*1bc0*/  USHF.R.U32.HI UR4, URZ, 0x8, UR4 ;  /* 0x000000083f047899 */ /* 0x000fc40008011604 */
[----:B------:R-:W-:Y:S02]  /*1bd0*/  UISETP.GT.AND UP0, UPT, UR6, UR38, UPT ;  /* 0x000000260600728c */ /* 0x000fe4000bf04270 */
[----:B------:R-:W-:-:S03]  /*1be0*/  ULEA.HI UR5, UR5, UR4, URZ, 0x10 ;  /* 0x0000000405057291 */ /* 0x000fc6000f8f803f */
[----:B------:R-:W-:Y:S01]  /*1bf0*/  UMOV UR4, URZ ;  /* 0x0000003f00047c82 */ /* 0x000fe20008000000 */
[----:B------:R-:W-:Y:S01]  /*1c00*/  PLOP3.LUT P0, PT, PT, PT, UP0, 0x80, 0x0 ;  /* 0x000000000000781c */ /* 0x000fe20003f0f008 */
[----:B------:R-:W-:Y:S02]  /*1c10*/  ULOP3.LUT UR39, UR5, 0xff, URZ, 0xc0, !UPT ;  /* 0x000000ff05277892 */ /* 0x000fe4000f8ec03f */
[----:B------:R-:W-:-:S10]  /*1c20*/  USHF.R.U32.HI UR47, URZ, 0x10, UR5 ;  /* 0x000000103f2f7899 */ /* 0x000fd40008011605 */
[----:B------:R-:W-:Y:S05]  /*1c30*/  @!P0 BRA `(.L_x_1322) ;  /* 0x0000000000948947 */ /* 0x000fea0003800000 */
[----:B------:R-:W-:Y:S01]  /*1c40*/  UISETP.NE.AND UP0, UPT, UR47, URZ, UPT ;  /* 0x0000003f2f00728c */ /* 0x000fe2000bf05270 */
[----:B------:R-:W-:-:S03]  /*1c50*/  ULDC UR4, c[0x0][0x9f0] ;  /* 0x00027c0000047ab9 */ /* 0x000fc60000000800 */
[----:B------:R-:W-:-:S04]  /*1c60*/  USEL UR10, UR47, UR4, UP0 ;  /* 0x000000042f0a7287 */ /* 0x000fc80008000000 */
[----:B------:R-:W-:Y:S02]  /*1c70*/  UIADD3 UR4, UR10, -0x1, UR6 ;  /* 0xffffffff0a047890 */ /* 0x000fe4000fffe006 */
[----:B------:R-:W-:Y:S02]  /*1c80*/  IMAD.U32 R3, RZ, RZ, UR10 ;  /* 0x0000000aff037e24 */ /* 0x000fe4000f8e00ff */
[----:B------:R-:W-:-:S03]  /*1c90*/  UIADD3 UR7, -UR38, UR4, URZ ;  /* 0x0000000426077290 */ /* 0x000fc6000fffe13f */
[-C--:B------:R-:W-:Y:S01]  /*1ca0*/  IABS R0, R3.reuse ;  /* 0x0000000300007213 */ /* 0x080fe20000000000 */
[----:B------:R-:W-:Y:S01]  /*1cb0*/  UMOV UR4, URZ ;  /* 0x0000003f00047c82 */ /* 0x000fe20008000000 */
[----:B------:R-:W-:Y:S01]  /*1cc0*/  IABS R5, R3 ;  /* 0x0000000300057213 */ /* 0x000fe20000000000 */
[----:B------:R-:W-:Y:S01]  /*1cd0*/  IMAD.U32 R4, RZ, RZ, UR7 ;  /* 0x00000007ff047e24 */ /* 0x000fe2000f8e00ff */
[----:B------:R-:W-:Y:S01]  /*1ce0*/  R2UR UR11, R0 ;  /* 0x00000000000b72ca */ /* 0x000fe200000e0000 */
[----:B------:R-:W-:-:S03]  /*1cf0*/  ULOP3.LUT UR7, UR7, UR10, URZ, 0x3c, !UPT ;  /* 0x0000000a07077292 */ /* 0x000fc6000f8e3c3f */
[----:B------:R-:W-:-:S05]  /*1d00*/  IABS R4, R4 ;  /* 0x0000000400047213 */ /* 0x000fca0000000000 */
[----:B------:R-:W-:-:S04]  /*1d10*/  IMAD.MOV.U32 R3, RZ, RZ, R4 ;  /* 0x000000ffff037224 */ /* 0x000fc800078e0004 */
[----:B------:R-:W0:Y:S01]  /*1d20*/  I2F.RP R0, UR11 ;  /* 0x0000000b00007d06 */ /* 0x000e220008209400 */
[----:B------:R-:W-:-:S07]  /*1d30*/  R2UR UR9, R3 ;  /* 0x00000000030972ca */ /* 0x000fce00000e0000 */
[----:B0-----:R-:W0:Y:S02]  /*1d40*/  MUFU.RCP R0, R0 ;  /* 0x0000000000007308 */ /* 0x001e240000001000 */
[----:B0-----:R-:W-:Y:S02]  /*1d50*/  VIADD R2, R0, 0xffffffe ;  /* 0x0ffffffe00027836 */ /* 0x001fe40000000000 */
        /* <DEDUP_REMOVED lines=19> */
.L_x_1322:
[----:B------:R-:W-:Y:S01]  /*1e90*/  UIMAD UR38, UR39, UR4, UR38 ;  /* 0x00000004272672a4 */ /* 0x000fe2000f8e0226 */
[----:B------:R-:W-:Y:S01]  /*1ea0*/  IMAD.U32 R91, RZ, RZ, UR6 ;  /* 0x00000006ff5b7e24 */ /* 0x000fe2000f8e00ff */
[----:B------:R-:W-:Y:S01]  /*1eb0*/  PLOP3.LUT P0, PT, PT, PT, PT, 0x80, 0x0 ;  /* 0x000000000000781c */ /* 0x000fe20003f0f070 */
[----:B------:R-:W-:Y:S01]  /*1ec0*/  IMAD.U32 R0, RZ, RZ, UR4 ;  /* 0x00000004ff007e24 */ /* 0x000fe2000f8e00ff */
[----:B------:R-:W-:Y:S02]  /*1ed0*/  CS2R R28, SRZ ;  /* 0x00000000001c7805 */ /* 0x000fe4000001ff00 */
[----:B------:R-:W-:Y:S02]  /*1ee0*/  CS2R R2, SRZ ;  /* 0x0000000000027805 */ /* 0x000fe4000001ff00 */
[----:B------:R-:W-:Y:S02]  /*1ef0*/  CS2R R24, SRZ ;  /* 0x0000000000187805 */ /* 0x000fe4000001ff00 */
[----:B------:R-:W-:-:S02]  /*1f00*/  CS2R R8, SRZ ;  /* 0x0000000000087805 */ /* 0x000fc4000001ff00 */
[----:B------:R-:W-:Y:S01]  /*1f10*/  VIADDMNMX R91, R0, UR38, R91, PT ;  /* 0x00000026005b7c46 */ /* 0x000fe2000b80015b */
[----:B------:R-:W-:Y:S01]  /*1f20*/  IMAD.MOV.U32 R0, RZ, RZ, RZ ;  /* 0x000000ffff007224 */ /* 0x000fe200078e00ff */
[----:B------:R-:W-:Y:S01]  /*1f30*/  CS2R R36, SRZ ;  /* 0x0000000000247805 */ /* 0x000fe2000001ff00 */
[----:B------:R-:W-:Y:S01]  /*1f40*/  IMAD.MOV.U32 R145, RZ, RZ, RZ ;  /* 0x000000ffff917224 */ /* 0x000fe200078e00ff */
[----:B------:R-:W-:Y:S01]  /*1f50*/  ISETP.GT.AND P1, PT, R91, UR38, PT ;  /* 0x000000265b007c0c */ /* 0x000fe2000bf24270 */
        /* <DEDUP_REMOVED lines=58> */
[----:B------:R-:W-:Y:S02]  /*2300*/  IMAD.MOV.U32 R106, RZ, RZ, RZ ;  /* 0x000000ffff6a7224 */ /* 0x000fe400078e00ff */
        /* <DEDUP_REMOVED lines=39> */
.L_x_1324:
        /* <DEDUP_REMOVED lines=9> */
.L_x_1533:
[----:B------:R-:W-:Y:S05]  /*2610*/  @!P0 BRA `(.L_x_1326) ;  /* 0x0000000000048947 */ /* 0x000fea0003800000 */
[----:B------:R-:W-:Y:S01]  /*2620*/  BPT.TRAP 0x1 ;  /* 0x000000040000795c */ /* 0x000fe20000300000 */
.L_x_1326:
[----:B0-----:R-:W-:Y:S02]  /*2630*/  IMAD.U32 R3, RZ, RZ, UR49 ;  /* 0x00000031ff037e24 */ /* 0x001fe4000f8e00ff */
[----:B------:R-:W-:-:S03]  /*2640*/  IMAD.U32 R0, RZ, RZ, UR50 ;  /* 0x00000032ff007e24 */ /* 0x000fc6000f8e00ff */
[----:B------:R-:W-:Y:S02]  /*2650*/  LEA R3, R3, UR36, 0x3 ;  /* 0x0000002403037c11 */ /* 0x000fe4000f8e18ff */
[----:B------:R-:W-:-:S04]  /*2660*/  SHF.L.U32 R0, R0, 0x1f, RZ ;  /* 0x0000001f00007819 */ /* 0x000fc800000006ff */
[----:B------:R0:W1:Y:S01]  /*2670*/  SYNCS.PHASECHK.TRANS64.TRYWAIT P1, [R3+URZ+0x2a830], R0 ;  /* 0x02a83000030075a7 */ /* 0x000062000802017f */
[----:B------:R-:W-:Y:S05]  /*2680*/  @!P0 BRA `(.L_x_1327) ;  /* 0x0000000000048947 */ /* 0x000fea0003800000 */
[----:B------:R-:W-:Y:S01]  /*2690*/  BPT.TRAP 0x1 ;  /* 0x000000040000795c */ /* 0x000fe20000300000 */
.L_x_1327:
[----:B-1----:R-:W-:Y:S05]  /*26a0*/  @P1 BRA `(.L_x_1328) ;  /* 0x0000000000081947 */ /* 0x002fea0003800000 */
[----:B------:R-:W1:Y:S02]  /*26b0*/  SYNCS.PHASECHK.TRANS64.TRYWAIT P1, [R3+URZ+0x2a830], R0 ;  /* 0x02a83000030075a7 */ /* 0x000e64000802017f */
[----:B-1----:R-:W-:Y:S05]  /*26c0*/  @!P1 BRA `(.L_x_1329) ;  /* 0x0000018400ac9947 */ /* 0x002fea0003800000 */
.L_x_1328:
        /* <DEDUP_REMOVED lines=8> */
[----:B------:R-:W-:Y:S01]  /*2750*/  UMOV UR5, 0x80000020 ;  /* 0x8000002000057882 */ /* 0x000fe20000000000 */
[----:B------:R-:W-:Y:S02]  /*2760*/  UMOV UR7, 0x80000020 ;  /* 0x8000002000077882 */ /* 0x000fe40000000000 */
[----:B------:R-:W-:Y:S02]  /*2770*/  ULOP3.LUT UR28, UR4, 0x10000, URZ, 0xfc, !UPT ;  /* 0x00010000041c7892 */ /* 0x000fe4000f8efc3f */
[----:B------:R-:W-:Y:S02]  /*2780*/  UIADD3 UR4, UR24, 0x2, URZ ;  /* 0x0000000218047890 */ /* 0x000fe4000fffe03f */
[----:B------:R-:W-:Y:S02]  /*2790*/  UIMAD UR26, UR49, 0x600, UR28 ;  /* 0x00000600311a78a4 */ /* 0x000fe4000f8e021c */
[----:B------:R-:W-:-:S02]  /*27a0*/  UIADD3 UR8, UR24, 0x200, URZ ;  /* 0x0000020018087890 */ /* 0x000fc4000fffe03f */
[----:B------:R-:W-:Y:S02]  /*27b0*/  UIADD3 UR6, UR26, 0x2, URZ ;  /* 0x000000021a067890 */ /* 0x000fe4000fffe03f */
[----:B------:R-:W-:Y:S01]  /*27c0*/  UIADD3 UR10, UR26, 0x200, URZ ;  /* 0x000002001a0a7890 */ /* 0x000fe2000fffe03f */
[----:B------:R-:W-:Y:S02]  /*27d0*/  UMOV UR9, 0x80000020 ;  /* 0x8000002000097882 */ /* 0x000fe40000000000 */
[----:B------:R-:W-:Y:S01]  /*27e0*/  QGMMA.64x128x32.F32.E4M3.E4M3 R24, gdesc[UR24], RZ, !UPT, gsb0 ;  /* 0x01e00000181879f3 */ /* 0x000fe2000c0008ff */
[----:B------:R-:W-:Y:S01]  /*27f0*/  UMOV UR11, 0x80000020 ;  /* 0x80000020000b7882 */ /* 0x000fe20000000000 */
[----:B------:R-:W-:Y:S02]  /*2800*/  UIADD3 UR12, UR24, 0x202, URZ ;  /* 0x00000202180c7890 */ /* 0x000fe4000fffe03f */
[----:B------:R-:W-:Y:S01]  /*2810*/  UIADD3 UR14, UR26, 0x202, URZ ;  /* 0x000002021a0e7890 */ /* 0x000fe2000fffe03f */
[----:B------:R-:W-:Y:S01]  /*2820*/  UMOV UR13, 0x80000020 ;  /* 0x80000020000d7882 */ /* 0x000fe20000000000 */
[----:B------:R-:W-:Y:S01]  /*2830*/  UMOV UR15, 0x80000020 ;  /* 0x80000020000f7882 */ /* 0x000fe20000000000 */
[----:B------:R-:W-:-:S02]  /*2840*/  UIADD3 UR16, UR24, 0x400, URZ ;  /* 0x0000040018107890 */ /* 0x000fc4000fffe03f */
[----:B------:R-:W-:Y:S01]  /*2850*/  UIADD3 UR18, UR26, 0x400, URZ ;  /* 0x000004001a127890 */ /* 0x000fe2000fffe03f */
[----:B------:R-:W-:Y:S01]  /*2860*/  UMOV UR17, 0x80000020 ;  /* 0x8000002000117882 */ /* 0x000fe20000000000 */
        /* <DEDUP_REMOVED lines=23> */
.L_x_1330:
[----:B------:R-:W-:Y:S01]  /*29e0*/  UISETP.NE.AND UP1, UPT, UR55, URZ, UPT ;  /* 0x0000003f3700728c */ /* 0x000fe2000bf25270 */
[----:B01----:R-:W-:Y:S01]  /*29f0*/  VIADD R0, R17, UR42 ;  /* 0x0000002a11007c36 */ /* 0x003fe20008000000 */
[----:B------:R-:W-:Y:S01]  /*2a00*/  R2UR UR6, R3 ;  /* 0x00000000030672ca */ /* 0x000fe200000e0000 */
[----:B------:R-:W-:Y:S01]  /*2a10*/  UISETP.NE.AND UP0, UPT, UR54, URZ, UPT ;  /* 0x0000003f3600728c */ /* 0x000fe2000bf05270 */
[----:B------:R-:W-:Y:S01]  /*2a20*/  IMAD.U32 R3, RZ, RZ, UR48 ;  /* 0x00000030ff037e24 */ /* 0x000fe2000f8e00ff */
[----:B------:R-:W-:Y:S01]  /*2a30*/  ULDC UR30, c[0x0][0x9dc] ;  /* 0x00027700001e7ab9 */ /* 0x000fe20000000800 */
[----:B------:R-:W-:Y:S01]  /*2a40*/  PLOP3.LUT P1, PT, PT, PT, UP1, 0x80, 0x0 ;  /* 0x000000000000781c */ /* 0x000fe20003f2f018 */
[----:B------:R-:W-:Y:S01]  /*2a50*/  ULDC UR14, c[0x0][0x9e0] ;  /* 0x00027800000e7ab9 */ /* 0x000fe20000000800 */
[----:B------:R-:W-:Y:S02]  /*2a60*/  PLOP3.LUT P2, PT, PT, PT, UP1, 0x80, 0x0 ;  /* 0x000000000000781c */ /* 0x000fe40003f4f018 */
[----:B------:R-:W-:Y:S01]  /*2a70*/  LEA R6, R91, 0xffffff80, 0x7 ;  /* 0xffffff805b067811 */ /* 0x000fe200078e38ff */
[----:B------:R-:W-:-:S04]  /*2a80*/  @UP1 ULDC UR7, c[0x0][0x44c] ;  /* 0x0001130000071ab9 */ /* 0x000fc80000000800 */
[----:B------:R-:W-:-:S04]  /*2a90*/  UIADD3 UR6, UR6, 0x2a840, URZ ;  /* 0x0002a84006067890 */ /* 0x000fc8000fffe03f */
[----:B------:R-:W-:Y:S01]  /*2aa0*/  @P1 IMAD.HI.U32 R2, R0, UR7, RZ ;  /* 0x0000000700021c27 */ /* 0x000fe2000f8e00ff */
[----:B------:R-:W-:Y:S01]  /*2ab0*/  @UP1 ULDC UR7, c[0x0][0x450] ;  /* 0x0001140000071ab9 */ /* 0x000fe20000000800 */
[----:B------:R-:W-:Y:S01]  /*2ac0*/  UPRMT UR6, UR37, 0x654, UR6 ;  /* 0x0000065425067896 */ /* 0x000fe20008000006 */
[----:B------:R-:W-:Y:S02]  /*2ad0*/  PLOP3.LUT P1, PT, PT, PT, UP0, 0x40, 0x0 ;  /* 0x000000000000781c */ /* 0x000fe40003f2e808 */
[----:B------:R-:W-:Y:S01]  /*2ae0*/  @P2 SHF.R.U32.HI R0, RZ, UR7, R2 ;  /* 0x00000007ff002c19 */ /* 0x000fe20008011602 */
[----:B------:R-:W-:-:S04]  /*2af0*/  IMAD.MOV.U32 R2, RZ, RZ, -0x80 ;  /* 0xffffff80ff027424 */ /* 0x000fc800078e00ff */
[----:B------:R-:W0:Y:S01]  /*2b00*/  SHFL.IDX PT, R5, R0, RZ, 0x1c1f ;  /* 0x001c1fff00057589 */ /* 0x000e2200000e0000 */
[----:B------:R-:W-:Y:S01]  /*2b10*/  IMAD R7, R91, R2, 0x80 ;  /* 0x000000805b077424 */ /* 0x000fe200078e0202 */
[----:B------:R-:W-:Y:S01]  /*2b20*/  SYNCS.ARRIVE.TRANS64.RED.A1T0 RZ, [UR6], RZ ;  /* 0x000000ffffff79a7 */ /* 0x000fe20008100406 */
[----:B------:R-:W-:-:S03]  /*2b30*/  ULOP3.LUT UR6, URZ, UR30, URZ, 0x33, !UPT ;  /* 0x0000001e3f067292 */ /* 0x000fc6000f8e333f */
[C-C-:B------:R-:W-:Y:S02]  /*2b40*/  IADD3 R2, -R16.reuse, 0x1, R7.reuse ;  /* 0x0000000110027810 */ /* 0x140fe40007ffe107 */
[----:B------:R-:W-:Y:S02]  /*2b50*/  IADD3 R8, -R16, UR41, R7 ;  /* 0x0000002910087c10 */ /* 0x000fe4000fffe107 */
[----:B------:R-:W-:-:S05]  /*2b60*/  IADD3 R2, -R3, UR41, R2 ;  /* 0x0000002903027c10 */ /* 0x000fca000fffe102 */
[C---:B------:R-:W-:Y:S02]  /*2b70*/  VIADD R9, R2.reuse, UR14 ;  /* 0x0000000e02097c36 */ /* 0x040fe40008000000 */
[----:B------:R-:W-:-:S03]  /*2b80*/  VIADD R10, R2, UR6 ;  /* 0x00000006020a7c36 */ /* 0x000fc60008000000 */
[----:B0-----:R-:W-:Y:S01]  /*2b90*/  VIADDMNMX R2, R5, R9, R8, PT ;  /* 0x0000000905027246 */ /* 0x001fe20003800108 */
[----:B------:R-:W-:Y:S01]  /*2ba0*/  IMAD.IADD R3, R10, 0x1, R5 ;  /* 0x000000010a037824 */ /* 0x000fe200078e0205 */
[----:B------:R-:W-:Y:S06]  /*2bb0*/  @P1 BRA `(.L_x_1331) ;  /* 0x0000000000641947 */ /* 0x000fec0003800000 */
[----:B------:R-:W-:Y:S01]  /*2bc0*/  IMAD.U32 R4, RZ, RZ, UR48 ;  /* 0x00000030ff047e24 */ /* 0x000fe2000f8e00ff */
[----:B------:R-:W-:Y:S04]  /*2bd0*/  BSSY B0, `(.L_x_1332) ;  /* 0x0000013000007945 */ /* 0x000fe80003800000 */
[----:B------:R-:W-:-:S04]  /*2be0*/  IADD3 R5, -R4, UR41, R5 ;  /* 0x0000002904057c10 */ /* 0x000fc8000fffe105 */
        /* <DEDUP_REMOVED lines=11> */
.L_x_1333:
[----:B------:R-:W-:Y:S02]  /*2ca0*/  ULDC UR6, c[0x0][0x9e4] ;  /* 0x0002790000067ab9 */ /* 0x000fe40000000800 */
[----:B------:R-:W-:-:S05]  /*2cb0*/  IMAD.U32 R11, RZ, RZ, UR6 ;  /* 0x00000006ff0b7e24 */ /* 0x000fca000f8e00ff */
[----:B------:R-:W-:-:S13]  /*2cc0*/  ISETP.NE.AND P1, PT, R11, 0x1, PT ;  /* 0x000000010b00780c */ /* 0x000fda0003f25270 */
[----:B------:R-:W0:Y:S02]  /*2cd0*/  @P1 LDC.64 R12, c[0x0][0x9e8] ;  /* 0x00027a00ff0c1b82 */ /* 0x000e240000000a00 */
[----:B0-----:R-:W-:-:S05]  /*2ce0*/  @P1 IMAD.HI.U32 R4, R5, R12, RZ ;  /* 0x0000000c05041227 */ /* 0x001fca00078e00ff */
[----:B------:R-:W-:-:S07]  /*2cf0*/  @P1 SHF.R.U32.HI R5, RZ, R13, R4 ;  /* 0x0000000dff051219 */ /* 0x000fce0000011604 */
.L_x_1334:
[----:B------:R-:W-:Y:S05]  /*2d00*/  BSYNC B0 ;  /* 0x0000000000007941 */ /* 0x000fea0003800000 */
.L_x_1332:
[----:B------:R-:W-:-:S04]  /*2d10*/  IMAD R5, R5, R11, -R6 ;  /* 0x0000000b05057224 */ /* 0x000fc800078e0a06 */
[----:B------:R-:W-:-:S05]  /*2d20*/  IMAD.IADD R5, R5, 0x1, -R16 ;  /* 0x0000000105057824 */ /* 0x000fca00078e0a10 */
[----:B------:R-:W-:Y:S02]  /*2d30*/  VIADDMNMX R2, R5, R11, R2, PT ;  /* 0x0000000b05027246 */ /* 0x000fe40003800102 */
[----:B------:R-:W-:-:S07]  /*2d40*/  VIMNMX R3, R3, R5, !PT ;  /* 0x0000000503037248 */ /* 0x000fce0007fe0100 */
.L_x_1331:
[C---:B------:R-:W-:Y:S01]  /*2d50*/  ISETP.GE.AND P2, PT, R7.reuse, 0x9, PT ;  /* 0x000000090700780c */ /* 0x040fe20003f46270 */
[----:B------:R-:W-:Y:S01]  /*2d60*/  UISETP.NE.AND UP0, UPT, UR54, URZ, UPT ;  /* 0x0000003f3600728c */ /* 0x000fe2000bf05270 */
[----:B------:R-:W-:Y:S02]  /*2d70*/  ISETP.GE.AND P1, PT, R7, 0x2, PT ;  /* 0x000000020700780c */ /* 0x000fe40003f26270 */
        /* <DEDUP_REMOVED lines=149> */
[----:B------:R-:W0:Y:S02]  /*36d0*/  SHFL.IDX PT, R7, R0, 0x1, 0x1c1f ;  /* 0x003c1f0000077f89 */ /* 0x000e2400000e0000 */
[----:B------:R-:W-:Y:S02]  /*36e0*/  P2R R108, PR, RZ, 0x40 ;  /* 0x00000040ff6c7803 */ /* 0x000fe40000000000 */
[----:B------:R-:W-:-:S04]  /*36f0*/  ISETP.GT.AND P6, PT, R3, 0x79, !P6 ;  /* 0x000000790300780c */ /* 0x000fc800077c4270 */
[----:B------:R-:W-:-:S04]  /*3700*/  ISETP.LT.OR P6, PT, R2, 0x7a, P6 ;  /* 0x0000007a0200780c */ /* 0x000fc800037c1670 */
[----:B------:R-:W-:Y:S02]  /*3710*/  FSEL R85, R85, -INF , !P6 ;  /* 0xff80000055557808 */ /* 0x000fe40007000000 */
[----:B------:R-:W-:Y:S02]  /*3720*/  PLOP3.LUT P6, PT, PT, PT, UP0, 0x40, 0x0 ;  /* 0x000000000000781c */ /* 0x000fe40003fce808 */
[----:B0-----:R-:W-:Y:S01]  /*3730*/  VIADDMNMX R2, R7, R9, R8, PT ;  /* 0x0000000907027246 */ /* 0x001fe20003800108 */
[----:B------:R-:W-:-:S10]  /*3740*/  IMAD.IADD R3, R10, 0x1, R7 ;  /* 0x000000010a037824 */ /* 0x000fd400078e0207 */
[----:B------:R-:W-:Y:S05]  /*3750*/  @P6 BRA `(.L_x_1335) ;  /* 0x0000000000646947 */ /* 0x000fea0003800000 */
        /* <DEDUP_REMOVED lines=14> */
.L_x_1337:
[----:B------:R-:W-:Y:S02]  /*3840*/  ULDC UR6, c[0x0][0x9e4] ;  /* 0x0002790000067ab9 */ /* 0x000fe40000000800 */
[----:B------:R-:W-:-:S05]  /*3850*/  IMAD.U32 R0, RZ, RZ, UR6 ;  /* 0x00000006ff007e24 */ /* 0x000fca000f8e00ff */
[----:B------:R-:W-:-:S13]  /*3860*/  ISETP.NE.AND P6, PT, R0, 0x1, PT ;  /* 0x000000010000780c */ /* 0x000fda0003fc5270 */
[----:B------:R-:W0:Y:S02]  /*3870*/  @P6 LDC.64 R4, c[0x0][0x9e8] ;  /* 0x00027a00ff046b82 */ /* 0x000e240000000a00 */
[----:B0-----:R-:W-:-:S05]  /*3880*/  @P6 IMAD.HI.U32 R4, R7, R4, RZ ;  /* 0x0000000407046227 */ /* 0x001fca00078e00ff */
[----:B------:R-:W-:-:S07]  /*3890*/  @P6 SHF.R.U32.HI R7, RZ, R5, R4 ;  /* 0x00000005ff076219 */ /* 0x000fce0000011604 */
.L_x_1338:
[----:B------:R-:W-:Y:S05]  /*38a0*/  BSYNC B0 ;  /* 0x0000000000007941 */ /* 0x000fea0003800000 */
.L_x_1336:
[----:B------:R-:W-:-:S04]  /*38b0*/  IMAD R7, R7, R0, -R6 ;  /* 0x0000000007077224 */ /* 0x000fc800078e0a06 */
[----:B------:R-:W-:-:S05]  /*38c0*/  IMAD.IADD R7, R7, 0x1, -R16 ;  /* 0x0000000107077824 */ /* 0x000fca00078e0a10 */
[----:B------:R-:W-:Y:S02]  /*38d0*/  VIADDMNMX R2, R7, R0, R2, PT ;  /* 0x0000000007027246 */ /* 0x000fe40003800102 */
[----:B------:R-:W-:-:S07]  /*38e0*/  VIMNMX R3, R3, R7, !PT ;  /* 0x0000000703037248 */ /* 0x000fce0007fe0100 */
.L_x_1335:
[----:B------:R-:W-:Y:S01]  /*38f0*/  ISETP.GT.AND P1, PT, R3, 0x1, !P1 ;  /* 0x000000010300780c */ /* 0x000fe20004f24270 */
[----:B------:R-:W-:Y:S01]  /*3900*/  UISETP.NE.AND UP1, UPT, UR55, URZ, UPT ;  /* 0x0000003f3700728c */ /* 0x000fe2000bf25270 */
[----:B------:R-:W-:Y:S01]  /*3910*/  ISETP.NE.AND P6, PT, R14, RZ, PT ;  /* 0x000000ff0e00720c */ /* 0x000fe20003fc5270 */
[----:B------:R-:W-:Y:S01]  /*3920*/  UISETP.NE.AND UP0, UPT, UR54, URZ, UPT ;  /* 0x0000003f3600728c */ /* 0x000fe2000bf05270 */
[----:B------:R-:W-:Y:S01]  /*3930*/  ISETP.LT.OR P1, PT, R2, 0x2, P1 ;  /* 0x000000020200780c */ /* 0x000fe20000f21670 */
[----:B------:R-:W-:Y:S01]  /*3940*/  UMOV UR10, UR42 ;  /* 0x0000002a000a7c82 */ /* 0x000fe20008000000 */
[----:B------:R-:W-:Y:S02]  /*3950*/  FMNMX.FTZ R5, R24, R25, !PT ;  /* 0x0000001918057209 */ /* 0x000fe40007810000 */
[----:B------:R-:W-:Y:S02]  /*3960*/  FSEL R27, R27, -INF , !P1 ;  /* 0xff8000001b1b7808 */ /* 0x000fe40004800000 */
[----:B------:R-:W-:-:S02]  /*3970*/  ISETP.GT.AND P1, PT, R3, 0x9, !P6 ;  /* 0x000000090300780c */ /* 0x000fc40007724270 */
[----:B------:R-:W-:Y:S01]  /*3980*/  FMNMX.FTZ R0, R28, R5, !PT ;  /* 0x000000051c007209 */ /* 0x000fe20007810000 */
[----:B------:R-:W-:Y:S01]  /*3990*/  @UP1 ULDC UR6, c[0x0][0x44c] ;  /* 0x0001130000061ab9 */ /* 0x000fe20000000800 */
[----:B------:R-:W-:Y:S01]  /*39a0*/  ISETP.LT.OR P1, PT, R2, 0xa, P1 ;  /* 0x0000000a0200780c */ /* 0x000fe20000f21670 */
[----:B------:R-:W-:Y:S01]  /*39b0*/  UIMAD.WIDE.U32 UR6, UR42, UR6, URZ ;  /* 0x000000062a0672a5 */ /* 0x000fe2000f8e003f */
[----:B------:R-:W-:Y:S01]  /*39c0*/  FMNMX.FTZ R5, R29, R0, !PT ;  /* 0x000000001d057209 */ /* 0x000fe20007810000 */
[----:B------:R-:W-:Y:S01]  /*39d0*/  @UP1 ULDC UR11, c[0x0][0x450] ;  /* 0x00011400000b1ab9 */ /* 0x000fe20000000800 */
[----:B------:R-:W-:Y:S01]  /*39e0*/  FSEL R31, R31, -INF , !P1 ;  /* 0xff8000001f1f7808 */ /* 0x000fe20004800000 */
[----:B------:R-:W-:Y:S01]  /*39f0*/  @UP1 USHF.R.U32.HI UR10, URZ, UR11, UR7 ;  /* 0x0000000b3f0a1299 */ /* 0x000fe20008011607 */
[----:B------:R-:W-:Y:S02]  /*3a00*/  ISETP.NE.AND P1, PT, R15, RZ, PT ;  /* 0x000000ff0f00720c */ /* 0x000fe40003f25270 */
[----:B------:R-:W-:Y:S01]  /*3a10*/  FMNMX.FTZ R0, R32, R5, !PT ;  /* 0x0000000520007209 */ /* 0x000fe20007810000 */
[----:B------:R-:W-:Y:S01]  /*3a20*/  UIADD3 UR58, UR58, UR10, URZ ;  /* 0x0000000a3a3a7290 */ /* 0x000fe2000fffe03f */
[----:B------:R-:W-:-:S02]  /*3a30*/  ISETP.GT.AND P1, PT, R3, 0x10, !P1 ;  /* 0x000000100300780c */ /* 0x000fc40004f24270 */
[----:B------:R-:W-:Y:S01]  /*3a40*/  FMNMX.FTZ R5, R33, R0, !PT ;  /* 0x0000000021057209 */ /* 0x000fe20007810000 */
[----:B------:R-:W-:Y:S01]  /*3a50*/  UIADD3 UR14, UR58, UR14, URZ ;  /* 0x0000000e3a0e7290 */ /* 0x000fe2000fffe03f */
[----:B------:R-:W-:Y:S02]  /*3a60*/  ISETP.LT.OR P1, PT, R2, 0x11, P1 ;  /* 0x000000110200780c */ /* 0x000fe40000f21670 */
[----:B------:R-:W-:Y:S02]  /*3a70*/  ISETP.GT.AND P2, PT, R3, 0x8, !P2 ;  /* 0x000000080300780c */ /* 0x000fe40005744270 */
[----:B------:R-:W-:Y:S02]  /*3a80*/  FSEL R34, R34, -INF , !P1 ;  /* 0xff80000022227808 */ /* 0x000fe40004800000 */
[----:B------:R-:W-:Y:S02]  /*3a90*/  ISETP.NE.AND P1, PT, R20, RZ, PT ;  /* 0x000000ff1400720c */ /* 0x000fe40003f25270 */
[----:B------:R-:W-:-:S02]  /*3aa0*/  FMNMX.FTZ R0, R36, R5, !PT ;  /* 0x0000000524007209 */ /* 0x000fc40007810000 */
[----:B------:R-:W-:Y:S02]  /*3ab0*/  ISETP.GT.AND P1, PT, R3, 0x11, !P1 ;  /* 0x000000110300780c */ /* 0x000fe40004f24270 */
[C---:B------:R-:W-:Y:S02]  /*3ac0*/  ISETP.LT.OR P2, PT, R2.reuse, 0x9, P2 ;  /* 0x000000090200780c */ /* 0x040fe40001741670 */
[----:B------:R-:W-:Y:S02]  /*3ad0*/  ISETP.LT.OR P1, PT, R2, 0x12, P1 ;  /* 0x000000120200780c */ /* 0x000fe40000f21670 */
[----:B------:R-:W-:Y:S02]  /*3ae0*/  FMNMX.FTZ R5, R37, R0, !PT ;  /* 0x0000000025057209 */ /* 0x000fe40007810000 */
[----:B------:R-:W-:Y:S02]  /*3af0*/  FSEL R35, R35, -INF , !P1 ;  /* 0xff80000023237808 */ /* 0x000fe40004800000 */
[----:B------:R-:W-:-:S02]  /*3b00*/  ISETP.NE.AND P1, PT, R21, RZ, PT ;  /* 0x000000ff1500720c */ /* 0x000fc40003f25270 */
[----:B------:R-:W-:Y:S02]  /*3b10*/  FSEL R30, R30, -INF , !P2 ;  /* 0xff8000001e1e7808 */ /* 0x000fe40005000000 */
[----:B------:R-:W-:Y:S02]  /*3b20*/  ISETP.GT.AND P1, PT, R3, 0x18, !P1 ;  /* 0x000000180300780c */ /* 0x000fe40004f24270 */
[----:B------:R-:W-:Y:S02]  /*3b30*/  ISETP.NE.AND P2, PT, R95, RZ, PT ;  /* 0x000000ff5f00720c */ /* 0x000fe40003f45270 */
[----:B------:R-:W-:Y:S02]  /*3b40*/  ISETP.LT.OR P1, PT, R2, 0x19, P1 ;  /* 0x000000190200780c */ /* 0x000fe40000f21670 */
[----:B------:R-:W-:Y:S02]  /*3b50*/  FMNMX.FTZ R0, R40, R5, !PT ;  /* 0x0000000528007209 */ /* 0x000fe40007810000 */
[----:B------:R-:W-:-:S02]  /*3b60*/  FSEL R38, R38, -INF , !P1 ;  /* 0xff80000026267808 */ /* 0x000fc40004800000 */
[----:B------:R-:W-:Y:S02]  /*3b70*/  ISETP.NE.AND P1, PT, R88, RZ, PT ;  /* 0x000000ff5800720c */ /* 0x000fe40003f25270 */
[----:B------:R-:W-:Y:S02]  /*3b80*/  FMNMX.FTZ R5, R41, R0, !PT ;  /* 0x0000000029057209 */ /* 0x000fe40007810000 */
        /* <DEDUP_REMOVED lines=8> */
[----:B------:R-:W-:Y:S02]  /*3c10*/  FMNMX.FTZ R0, R48, R5, !PT ;  /* 0x0000000530007209 */ /* 0x000fe40007810000 */
        /* <DEDUP_REMOVED lines=46> */
[----:B------:R-:W-:Y:S01]  /*3f00*/  ISETP.NE.AND P2, PT, R106, RZ, PT ;  /* 0x000000ff6a00720c */ /* 0x000fe20003f45270 */
[----:B------:R-:W0:Y:S01]  /*3f10*/  SHFL.BFLY PT, R5, R4, 0x2, 0x1f ;  /* 0x0c401f0004057f89 */ /* 0x000e2200000e0000 */
[----:B------:R-:W-:Y:S02]  /*3f20*/  FSEL R55, R55, -INF , !P1 ;  /* 0xff80000037377808 */ /* 0x000fe40004800000 */
[----:B------:R-:W-:-:S02]  /*3f30*/  ISETP.NE.AND P1, PT, R98, RZ, PT ;  /* 0x000000ff6200720c */ /* 0x000fc40003f25270 */
[----:B------:R-:W-:Y:S02]  /*3f40*/  ISETP.NE.AND P6, PT, R107, RZ, PT ;  /* 0x000000ff6b00720c */ /* 0x000fe40003fc5270 */
[C---:B------:R-:W-:Y:S02]  /*3f50*/  ISETP.GT.AND P1, PT, R3.reuse, 0x40, !P1 ;  /* 0x000000400300780c */ /* 0x040fe40004f24270 */
[C---:B------:R-:W-:Y:S02]  /*3f60*/  ISETP.GT.AND P3, PT, R3.reuse, 0x70, !P3 ;  /* 0x000000700300780c */ /* 0x040fe40005f64270 */
[----:B------:R-:W-:Y:S02]  /*3f70*/  ISETP.LT.OR P1, PT, R2, 0x41, P1 ;  /* 0x000000410200780c */ /* 0x000fe40000f21670 */
[----:B------:R-:W-:Y:S02]  /*3f80*/  ISETP.GT.AND P4, PT, R3, 0x71, !P4 ;  /* 0x000000710300780c */ /* 0x000fe40006784270 */
[----:B------:R-:W-:-:S02]  /*3f90*/  FSEL R58, R58, -INF , !P1 ;  /* 0xff8000003a3a7808 */ /* 0x000fc40004800000 */
[----:B------:R-:W-:Y:S02]  /*3fa0*/  ISETP.NE.AND P1, PT, R99, RZ, PT ;  /* 0x000000ff6300720c */ /* 0x000fe40003f25270 */
[C---:B------:R-:W-:Y:S02]  /*3fb0*/  ISETP.GT.AND P5, PT, R3.reuse, 0x78, !P5 ;  /* 0x000000780300780c */ /* 0x040fe40006fa4270 */
[----:B------:R-:W-:Y:S02]  /*3fc0*/  ISETP.GT.AND P1, PT, R3, 0x41, !P1 ;  /* 0x000000410300780c */ /* 0x000fe40004f24270 */
[C---:B------:R-:W-:Y:S02]  /*3fd0*/  ISETP.LT.OR P3, PT, R2.reuse, 0x71, P3 ;  /* 0x000000710200780c */ /* 0x040fe40001f61670 */
[----:B------:R-:W-:Y:S02]  /*3fe0*/  ISETP.LT.OR P1, PT, R2, 0x42, P1 ;  /* 0x000000420200780c */ /* 0x000fe40000f21670 */
[----:B0-----:R-:W-:-:S02]  /*3ff0*/  FMNMX.FTZ R6, R4, R5, !PT ;  /* 0x0000000504067209 */ /* 0x001fc40007810000 */
[----:B------:R-:W-:Y:S02]  /*4000*/  FSEL R59, R59, -INF , !P1 ;  /* 0xff8000003b3b7808 */ /* 0x000fe40004800000 */
[----:B------:R-:W-:Y:S01]  /*4010*/  ISETP.NE.AND P1, PT, R100, RZ, PT ;  /* 0x000000ff6400720c */ /* 0x000fe20003f25270 */
[----:B------:R-:W0:Y:S01]  /*4020*/  SHFL.BFLY PT, R5, R6, 0x1, 0x1f ;  /* 0x0c201f0006057f89 */ /* 0x000e2200000e0000 */
[----:B------:R-:W-:Y:S02]  /*4030*/  ISETP.LT.OR P4, PT, R2, 0x72, P4 ;  /* 0x000000720200780c */ /* 0x000fe40002781670 */
[----:B------:R-:W-:Y:S02]  /*4040*/  ISETP.GT.AND P1, PT, R3, 0x48, !P1 ;  /* 0x000000480300780c */ /* 0x000fe40004f24270 */
[----:B------:R-:W-:Y:S02]  /*4050*/  FSEL R82, R82, -INF , !P3 ;  /* 0xff80000052527808 */ /* 0x000fe40005800000 */
[----:B------:R-:W-:-:S02]  /*4060*/  ISETP.LT.OR P1, PT, R2, 0x49, P1 ;  /* 0x000000490200780c */ /* 0x000fc40000f21670 */
[----:B------:R-:W-:Y:S02]  /*4070*/  ISETP.LT.OR P5, PT, R2, 0x79, P5 ;  /* 0x000000790200780c */ /* 0x000fe40002fa1670 */
[----:B------:R-:W-:Y:S02]  /*4080*/  FSEL R62, R62, -INF , !P1 ;  /* 0xff8000003e3e7808 */ /* 0x000fe40004800000 */
[----:B------:R-:W-:Y:S02]  /*4090*/  ISETP.NE.AND P1, PT, R101, RZ, PT ;  /* 0x000000ff6500720c */ /* 0x000fe40003f25270 */
[----:B------:R-:W-:Y:S02]  /*40a0*/  FSEL R83, R83, -INF , !P4 ;  /* 0xff80000053537808 */ /* 0x000fe40006000000 */
[----:B------:R-:W-:Y:S02]  /*40b0*/  ISETP.GT.AND P1, PT, R3, 0x49, !P1 ;  /* 0x000000490300780c */ /* 0x000fe40004f24270 */
[----:B------:R-:W-:-:S02]  /*40c0*/  FSEL R86, R86, -INF , !P5 ;  /* 0xff80000056567808 */ /* 0x000fc40006800000 */
[----:B------:R-:W-:Y:S02]  /*40d0*/  ISETP.LT.OR P1, PT, R2, 0x4a, P1 ;  /* 0x0000004a0200780c */ /* 0x000fe40000f21670 */
[----:B0-----:R-:W-:Y:S01]  /*40e0*/  FMNMX.FTZ R0, R6, R5, !PT ;  /* 0x0000000506007209 */ /* 0x001fe20007810000 */
[----:B------:R-:W-:Y:S01]  /*40f0*/  IMAD.U32 R5, RZ, RZ, UR40 ;  /* 0x00000028ff057e24 */ /* 0x000fe2000f8e00ff */
[----:B------:R-:W-:Y:S02]  /*4100*/  FSEL R63, R63, -INF , !P1 ;  /* 0xff8000003f3f7808 */ /* 0x000fe40004800000 */
[----:B------:R-:W-:Y:S01]  /*4110*/  ISETP.NE.AND P1, PT, R102, RZ, PT ;  /* 0x000000ff6600720c */ /* 0x000fe20003f25270 */
[----:B------:R-:W-:-:S03]  /*4120*/  FFMA.FTZ R5, R0, R5, -8 ;  /* 0xc100000000057423 */ /* 0x000fc60000010005 */
        /* <DEDUP_REMOVED lines=40> */
[--C-:B------:R-:W-:Y:S01]  /*43b0*/  FFMA.FTZ R5, R24, UR40, -R89.reuse ;  /* 0x0000002818057c23 */ /* 0x100fe20008010859 */
[----:B------:R-:W-:Y:S01]  /*43c0*/  ISETP.GT.AND P1, PT, R3, 0x68, !P1 ;  /* 0x000000680300780c */ /* 0x000fe20004f24270 */
[--C-:B------:R-:W-:Y:S01]  /*43d0*/  FFMA.FTZ R56, R56, UR40, -R89.reuse ;  /* 0x0000002838387c23 */ /* 0x100fe20008010859 */
[----:B------:R-:W-:Y:S01]  /*43e0*/  FMNMX.FTZ R4, R30, R9, !PT ;  /* 0x000000091e047209 */ /* 0x000fe20007810000 */
[--C-:B------:R-:W-:Y:S01]  /*43f0*/  FFMA.FTZ R7, R28, UR40, -R89.reuse ;  /* 0x000000281c077c23 */ /* 0x100fe20008010859 */
[----:B------:R-:W-:Y:S01]  /*4400*/  ISETP.LT.OR P1, PT, R2, 0x69, P1 ;  /* 0x000000690200780c */ /* 0x000fe20000f21670 */
[----:B------:R-:W-:Y:S01]  /*4410*/  MUFU.EX2 R5, R5 ;  /* 0x0000000500057308 */ /* 0x000fe20000000800 */
[----:B------:R-:W-:Y:S01]  /*4420*/  FMNMX.FTZ R11, R31, R4, !PT ;  /* 0x000000041f0b7209 */ /* 0x000fe20007810000 */
[--C-:B------:R-:W-:Y:S01]  /*4430*/  FFMA.FTZ R28, R57, UR40, -R89.reuse ;  /* 0x00000028391c7c23 */ /* 0x100fe20008010859 */
[----:B------:R-:W-:Y:S01]  /*4440*/  FSEL R78, R78, -INF , !P1 ;  /* 0xff8000004e4e7808 */ /* 0x000fe20004800000 */
[--C-:B------:R-:W-:Y:S01]  /*4450*/  FFMA.FTZ R32, R32, UR40, -R89.reuse ;  /* 0x0000002820207c23 */ /* 0x100fe20008010859 */
[----:B------:R-:W-:Y:S01]  /*4460*/  FMNMX.FTZ R4, R34, R11, !PT ;  /* 0x0000000b22047209 */ /* 0x000fe20007810000 */
[--C-:B------:R-:W-:Y:S01]  /*4470*/  FFMA.FTZ R10, R33, UR40, -R89.reuse ;  /* 0x00000028210a7c23 */ /* 0x100fe20008010859 */
[----:B------:R-:W-:Y:S01]  /*4480*/  ISETP.LT.OR P6, PT, R2, 0x7a, P6 ;  /* 0x0000007a0200780c */ /* 0x000fe200037c1670 */
[----:B------:R-:W0:Y:S01]  /*4490*/  MUFU.EX2 R6, R6 ;  /* 0x0000000600067308 */ /* 0x000e220000000800 */
[----:B------:R-:W-:Y:S01]  /*44a0*/  FMNMX.FTZ R11, R35, R4, !PT ;  /* 0x00000004230b7209 */ /* 0x000fe20007810000 */
[--C-:B------:R-:W-:Y:S01]  /*44b0*/  FFMA.FTZ R2, R60, UR40, -R89.reuse ;  /* 0x000000283c027c23 */ /* 0x100fe20008010859 */
[----:B------:R-:W-:Y:S01]  /*44c0*/  FSEL R87, R87, -INF , !P6 ;  /* 0xff80000057577808 */ /* 0x000fe20007000000 */
[--C-:B------:R-:W-:Y:S01]  /*44d0*/  FFMA.FTZ R36, R36, UR40, -R89.reuse ;  /* 0x0000002824247c23 */ /* 0x100fe20008010859 */
[----:B------:R-:W-:Y:S01]  /*44e0*/  FMNMX.FTZ R4, R38, R11, !PT ;  /* 0x0000000b26047209 */ /* 0x000fe20007810000 */
[--C-:B------:R-:W-:Y:S01]  /*44f0*/  FFMA.FTZ R12, R37, UR40, -R89.reuse ;  /* 0x00000028250c7c23 */ /* 0x100fe20008010859 */
[----:B------:R-:W-:-:S01]  /*4500*/  FFMA.FTZ R40, R40, UR40, -R89 ;  /* 0x0000002828287c23 */ /* 0x000fc20008010859 */
[----:B------:R-:W1:Y:S01]  /*4510*/  MUFU.EX2 R7, R7 ;  /* 0x0000000700077308 */ /* 0x000e620000000800 */
[----:B------:R-:W-:Y:S01]  /*4520*/  FMNMX.FTZ R13, R39, R4, !PT ;  /* 0x00000004270d7209 */ /* 0x000fe20007810000 */
[--C-:B------:R-:W-:Y:S01]  /*4530*/  FFMA.FTZ R44, R44, UR40, -R89.reuse ;  /* 0x000000282c2c7c23 */ /* 0x100fe20008010859 */
[----:B------:R-:W-:-:S01]  /*4540*/  FFMA.FTZ R20, R45, UR40, -R89 ;  /* 0x000000282d147c23 */ /* 0x000fc20008010859 */
[--C-:B------:R-:W-:Y:S01]  /*4550*/  FFMA.FTZ R33, R65, UR40, -R89.reuse ;  /* 0x0000002841217c23 */ /* 0x100fe20008010859 */
[----:B------:R-:W-:Y:S01]  /*4560*/  FMNMX.FTZ R4, R42, R13, !PT ;  /* 0x0000000d2a047209 */ /* 0x000fe20007810000 */
[--C-:B------:R-:W-:Y:S01]  /*4570*/  FFMA.FTZ R48, R48, UR40, -R89.reuse ;  /* 0x0000002830307c23 */ /* 0x100fe20008010859 */
[----:B------:R-:W-:-:S01]  /*4580*/  FFMA.FTZ R24, R49, UR40, -R89 ;  /* 0x0000002831187c23 */ /* 0x000fc20008010859 */
[----:B------:R-:W2:Y:S01]  /*4590*/  MUFU.EX2 R8, R8 ;  /* 0x0000000800087308 */ /* 0x000ea20000000800 */
[----:B------:R-:W-:Y:S01]  /*45a0*/  FMNMX.FTZ R13, R43, R4, !PT ;  /* 0x000000042b0d7209 */ /* 0x000fe20007810000 */
[--C-:B------:R-:W-:Y:S01]  /*45b0*/  FFMA.FTZ R37, R69, UR40, -R89.reuse ;  /* 0x0000002845257c23 */ /* 0x100fe20008010859 */
[----:B------:R-:W-:-:S01]  /*45c0*/  FFMA.FTZ R45, R77, UR40, -R89 ;  /* 0x000000284d2d7c23 */ /* 0x000fc20008010859 */
[----:B------:R-:W-:Y:S01]  /*45d0*/  FFMA.FTZ R49, R81, UR40, -R89 ;  /* 0x0000002851317c23 */ /* 0x000fe20008010859 */
[----:B------:R-:W-:-:S03]  /*45e0*/  FMNMX.FTZ R4, R46, R13, !PT ;  /* 0x0000000d2e047209 */ /* 0x000fc60007810000 */
[----:B------:R3:W4:Y:S01]  /*45f0*/  MUFU.EX2 R9, R32 ;  /* 0x0000002000097308 */ /* 0x0007220000000800 */
[----:B------:R-:W-:-:S04]  /*4600*/  FMNMX.FTZ R15, R47, R4, !PT ;  /* 0x000000042f0f7209 */ /* 0x000fc80007810000 */
[----:B------:R-:W-:-:S03]  /*4610*/  FMNMX.FTZ R4, R50, R15, !PT ;  /* 0x0000000f32047209 */ /* 0x000fc60007810000 */
[----:B------:R-:W5:Y:S01]  /*4620*/  MUFU.EX2 R10, R10 ;  /* 0x0000000a000a7308 */ /* 0x000f620000000800 */
[----:B------:R-:W-:Y:S01]  /*4630*/  FMNMX.FTZ R15, R51, R4, !PT ;  /* 0x00000004330f7209 */ /* 0x000fe20007810000 */
[----:B---3--:R-:W-:-:S03]  /*4640*/  FFMA.FTZ R32, R64, UR40, -R89 ;  /* 0x0000002840207c23 */ /* 0x008fc60008010859 */
[----:B------:R-:W-:-:S03]  /*4650*/  FMNMX.FTZ R4, R54, R15, !PT ;  /* 0x0000000f36047209 */ /* 0x000fc60007810000 */
[----:B------:R3:W5:Y:S01]  /*4660*/  MUFU.EX2 R11, R36 ;  /* 0x00000024000b7308 */ /* 0x0007620000000800 */
[----:B------:R-:W-:-:S04]  /*4670*/  FMNMX.FTZ R21, R55, R4, !PT ;  /* 0x0000000437157209 */ /* 0x000fc80007810000 */
[----:B------:R-:W-:-:S03]  /*4680*/  FMNMX.FTZ R4, R58, R21, !PT ;  /* 0x000000153a047209 */ /* 0x000fc60007810000 */
[----:B------:R-:W5:Y:S01]  /*4690*/  MUFU.EX2 R12, R12 ;  /* 0x0000000c000c7308 */ /* 0x000f620000000800 */
[----:B------:R-:W-:Y:S01]  /*46a0*/  FMNMX.FTZ R21, R59, R4, !PT ;  /* 0x000000043b157209 */ /* 0x000fe20007810000 */
[----:B---3--:R-:W-:-:S03]  /*46b0*/  FFMA.FTZ R36, R68, UR40, -R89 ;  /* 0x0000002844247c23 */ /* 0x008fc60008010859 */
[----:B------:R-:W-:-:S03]  /*46c0*/  FMNMX.FTZ R4, R62, R21, !PT ;  /* 0x000000153e047209 */ /* 0x000fc60007810000 */
[----:B------:R3:W-:Y:S01]  /*46d0*/  MUFU.EX2 R13, R40 ;  /* 0x00000028000d7308 */ /* 0x0007e20000000800 */
[----:B------:R-:W-:-:S04]  /*46e0*/  FMNMX.FTZ R25, R63, R4, !PT ;  /* 0x000000043f197209 */ /* 0x000fc80007810000 */
[----:B------:R-:W-:-:S03]  /*46f0*/  FMNMX.FTZ R4, R66, R25, !PT ;  /* 0x0000001942047209 */ /* 0x000fc60007810000 */
[----:B------:R-:W-:Y:S01]  /*4700*/  MUFU.EX2 R14, R14 ;  /* 0x0000000e000e7308 */ /* 0x000fe20000000800 */
[----:B------:R-:W-:Y:S01]  /*4710*/  FMNMX.FTZ R25, R67, R4, !PT ;  /* 0x0000000443197209 */ /* 0x000fe20007810000 */
[----:B---3--:R-:W-:-:S03]  /*4720*/  FFMA.FTZ R40, R72, UR40, -R89 ;  /* 0x0000002848287c23 */ /* 0x008fc60008010859 */
[----:B------:R-:W-:-:S03]  /*4730*/  FMNMX.FTZ R4, R70, R25, !PT ;  /* 0x0000001946047209 */ /* 0x000fc60007810000 */
[----:B------:R-:W-:Y:S01]  /*4740*/  MUFU.EX2 R25, R52 ;  /* 0x0000003400197308 */ /* 0x000fe20000000800 */
[----:B------:R-:W-:-:S04]  /*4750*/  FMNMX.FTZ R29, R71, R4, !PT ;  /* 0x00000004471d7209 */ /* 0x000fc80007810000 */
        /* <DEDUP_REMOVED lines=10> */
[----:B------:R-:W-:Y:S01]  /*4800*/  FMNMX.FTZ R4, R86, R29, !PT ;  /* 0x0000001d56047209 */ /* 0x000fe20007810000 */
[----:B------:R-:W-:-:S02]  /*4810*/  FFMA.FTZ R29, R61, UR40, -R89 ;  /* 0x000000283d1d7c23 */ /* 0x000fc40008010859 */
[----:B------:R3:W-:Y:S01]  /*4820*/  MUFU.EX2 R21, R48 ;  /* 0x0000003000157308 */ /* 0x0007e20000000800 */
[----:B------:R-:W-:-:S05]  /*4830*/  FMNMX.FTZ R4, R87, R4, !PT ;  /* 0x0000000457047209 */ /* 0x000fca0007810000 */
[----:B------:R-:W0:Y:S02]  /*4840*/  SHFL.BFLY PT, R41, R4, 0x2, 0x1f ;  /* 0x0c401f0004297f89 */ /* 0x000e2400000e0000 */
[----:B------:R-:W-:Y:S01]  /*4850*/  MUFU.EX2 R24, R24 ;  /* 0x0000001800187308 */ /* 0x000fe20000000800 */
[----:B---3--:R-:W-:-:S07]  /*4860*/  FFMA.FTZ R48, R80, UR40, -R89 ;  /* 0x0000002850307c23 */ /* 0x008fce0008010859 */
        /* <DEDUP_REMOVED lines=10> */
[----:B------:R-:W-:-:S02]  /*4910*/  IMAD.U32 R53, RZ, RZ, UR40 ;  /* 0x00000028ff357e24 */ /* 0x000fc4000f8e00ff */
[----:B------:R-:W-:-:S01]  /*4920*/  FFMA.FTZ R52, R84, UR40, -R89 ;  /* 0x0000002854347c23 */ /* 0x000fc20008010859 */
[C---:B------:R-:W-:Y:S01]  /*4930*/  FSETP.NEU.FTZ.AND P1, PT, R4.reuse, -INF , PT ;  /* 0xff8000000400780b */ /* 0x040fe20003f3d000 */
[----:B------:R-:W-:-:S02]  /*4940*/  FFMA.FTZ R56, R4, R53, -8 ;  /* 0xc100000004387423 */ /* 0x000fc40000010035 */
[----:B------:R-:W-:Y:S01]  /*4950*/  MUFU.EX2 R32, R32 ;  /* 0x0000002000207308 */ /* 0x000fe20000000800 */
[----:B------:R-:W-:-:S02]  /*4960*/  FFMA.FTZ R53, R85, UR40, -R89 ;  /* 0x0000002855357c23 */ /* 0x000fc40008010859 */
        /* <DEDUP_REMOVED lines=8> */
[----:B------:R-:W-:Y:S01]  /*49f0*/  FADD.FTZ R42, R5, R6 ;  /* 0x00000006052a7221 */ /* 0x000fe20000010000 */
[----:B------:R-:W-:-:S01]  /*4a00*/  FFMA.FTZ R30, R34, UR40, -R57 ;  /* 0x00000028221e7c23 */ /* 0x000fc20008010839 */
[----:B------:R-:W-:Y:S01]  /*4a10*/  MUFU.EX2 R56, R56 ;  /* 0x0000003800387308 */ /* 0x000fe20000000800 */
[----:B------:R-:W-:-:S01]  /*4a20*/  FFMA.FTZ R34, R43, UR40, -R57 ;  /* 0x000000282b227c23 */ /* 0x000fc20008010839 */
[----:B-1----:R-:W-:Y:S01]  /*4a30*/  FADD.FTZ R43, R7, R42 ;  /* 0x0000002a072b7221 */ /* 0x002fe20000010000 */
[----:B------:R-:W-:-:S01]  /*4a40*/  FFMA.FTZ R35, R35, UR40, -R57 ;  /* 0x0000002823237c23 */ /* 0x000fc20008010839 */
[--C-:B------:R-:W-:Y:S01]  /*4a50*/  FFMA.FTZ R38, R38, UR40, -R57.reuse ;  /* 0x0000002826267c23 */ /* 0x100fe20008010839 */
[----:B------:R-:W-:-:S01]  /*4a60*/  FFMA.FTZ R39, R39, UR40, -R57 ;  /* 0x0000002827277c23 */ /* 0x000fc20008010839 */
[----:B--2---:R-:W-:Y:S01]  /*4a70*/  FADD.FTZ R42, R8, R43 ;  /* 0x0000002b082a7221 */ /* 0x004fe20000010000 */
[----:B------:R-:W-:-:S01]  /*4a80*/  FFMA.FTZ R46, R46, UR40, -R57 ;  /* 0x000000282e2e7c23 */ /* 0x000fc20008010839 */
[----:B------:R-:W0:Y:S01]  /*4a90*/  MUFU.EX2 R27, R27 ;  /* 0x0000001b001b7308 */ /* 0x000e220000000800 */
[----:B------:R-:W-:-:S01]  /*4aa0*/  FFMA.FTZ R47, R47, UR40, -R57 ;  /* 0x000000282f2f7c23 */ /* 0x000fc20008010839 */
[----:B----4-:R-:W-:Y:S01]  /*4ab0*/  FADD.FTZ R43, R9, R42 ;  /* 0x0000002a092b7221 */ /* 0x010fe20000010000 */
[----:B------:R-:W-:-:S01]  /*4ac0*/  FFMA.FTZ R50, R50, UR40, -R57 ;  /* 0x0000002832327c23 */ /* 0x000fc20008010839 */
[--C-:B------:R-:W-:Y:S01]  /*4ad0*/  FFMA.FTZ R51, R51, UR40, -R57.reuse ;  /* 0x0000002833337c23 */ /* 0x100fe20008010839 */
[----:B------:R-:W-:-:S01]  /*4ae0*/  FFMA.FTZ R54, R54, UR40, -R57 ;  /* 0x0000002836367c23 */ /* 0x000fc20008010839 */
[----:B-----5:R-:W-:Y:S01]  /*4af0*/  FADD.FTZ R42, R10, R43 ;  /* 0x0000002b0a2a7221 */ /* 0x020fe20000010000 */
[----:B------:R-:W-:-:S01]  /*4b00*/  FFMA.FTZ R55, R55, UR40, -R57 ;  /* 0x0000002837377c23 */ /* 0x000fc20008010839 */
[----:B------:R-:W1:Y:S01]  /*4b10*/  MUFU.EX2 R60, R60 ;  /* 0x0000003c003c7308 */ /* 0x000e620000000800 */
[----:B------:R-:W-:-:S01]  /*4b20*/  FFMA.FTZ R58, R58, UR40, -R57 ;  /* 0x000000283a3a7c23 */ /* 0x000fc20008010839 */
[----:B------:R-:W-:Y:S01]  /*4b30*/  FADD.FTZ R65, R11, R42 ;  /* 0x0000002a0b417221 */ /* 0x000fe20000010000 */
[----:B------:R-:W-:Y:S01]  /*4b40*/  F2FP.SATFINITE.E4M3.F32.PACK_AB_MERGE_C R11, R12, R11, RZ ;  /* 0x0000000b0c0b723e */ /* 0x000fe200048070ff */
[--C-:B------:R-:W-:Y:S01]  /*4b50*/  FFMA.FTZ R59, R59, UR40, -R57.reuse ;  /* 0x000000283b3b7c23 */ /* 0x100fe20008010839 */
[----:B------:R-:W-:-:S01]  /*4b60*/  FFMA.FTZ R62, R62, UR40, -R57 ;  /* 0x000000283e3e7c23 */ /* 0x000fc20008010839 */
[----:B------:R-:W-:Y:S01]  /*4b70*/  FADD.FTZ R64, R12, R65 ;  /* 0x000000410c407221 */ /* 0x000fe20000010000 */
[----:B------:R-:W-:Y:S01]  /*4b80*/  F2FP.SATFINITE.E4M3.F32.PACK_AB_MERGE_C R65, R8, R7, RZ ;  /* 0x000000070841723e */ /* 0x000fe200048070ff */
[----:B------:R-:W2:Y:S01]  /*4b90*/  MUFU.EX2 R61, R61 ;  /* 0x0000003d003d7308 */ /* 0x000ea20000000800 */
[----:B0-----:R-:W-:-:S01]  /*4ba0*/  FADD.FTZ R43, R56, R27 ;  /* 0x0000001b382b7221 */ /* 0x001fc20000010000 */
[----:B------:R-:W-:Y:S01]  /*4bb0*/  FFMA.FTZ R63, R63, UR40, -R57 ;  /* 0x000000283f3f7c23 */ /* 0x000fe20008010839 */
[----:B------:R-:W-:Y:S01]  /*4bc0*/  F2FP.SATFINITE.E4M3.F32.PACK_AB_MERGE_C R196, R6, R5, R65 ;  /* 0x0000000506c4723e */ /* 0x000fe20004807041 */
[--C-:B------:R-:W-:Y:S01]  /*4bd0*/  FFMA.FTZ R66, R66, UR40, -R57.reuse ;  /* 0x0000002842427c23 */ /* 0x100fe20008010839 */
[----:B------:R-:W-:-:S01]  /*4be0*/  FFMA.FTZ R67, R67, UR40, -R57 ;  /* 0x0000002843437c23 */ /* 0x000fc20008010839 */
[--C-:B------:R-:W-:Y:S01]  /*4bf0*/  FFMA.FTZ R70, R70, UR40, -R57.reuse ;  /* 0x0000002846467c23 */ /* 0x100fe20008010839 */
[----:B------:R-:W-:-:S01]  /*4c00*/  FFMA.FTZ R71, R71, UR40, -R57 ;  /* 0x0000002847477c23 */ /* 0x000fc20008010839 */
[----:B------:R-:W0:Y:S01]  /*4c10*/  MUFU.EX2 R30, R30 ;  /* 0x0000001e001e7308 */ /* 0x000e220000000800 */
[----:B-1----:R-:W-:-:S01]  /*4c20*/  FADD.FTZ R42, R60, R43 ;  /* 0x0000002b3c2a7221 */ /* 0x002fc20000010000 */
[----:B------:R-:W-:Y:S01]  /*4c30*/  FADD.FTZ R43, R13, R64 ;  /* 0x000000400d2b7221 */ /* 0x000fe20000010000 */
[----:B------:R-:W-:-:S01]  /*4c40*/  FFMA.FTZ R74, R74, UR40, -R57 ;  /* 0x000000284a4a7c23 */ /* 0x000fc20008010839 */
[--C-:B------:R-:W-:Y:S01]  /*4c50*/  FFMA.FTZ R75, R75, UR40, -R57.reuse ;  /* 0x000000284b4b7c23 */ /* 0x100fe20008010839 */
[----:B------:R-:W-:-:S01]  /*4c60*/  FFMA.FTZ R78, R78, UR40, -R57 ;  /* 0x000000284e4e7c23 */ /* 0x000fc20008010839 */
[----:B------:R-:W-:Y:S01]  /*4c70*/  FADD.FTZ R12, R14, R43 ;  /* 0x0000002b0e0c7221 */ /* 0x000fe20000010000 */
[----:B------:R-:W-:-:S01]  /*4c80*/  FFMA.FTZ R79, R79, UR40, -R57 ;  /* 0x000000284f4f7c23 */ /* 0x000fc20008010839 */
[----:B------:R-:W1:Y:S01]  /*4c90*/  MUFU.EX2 R35, R35 ;  /* 0x0000002300237308 */ /* 0x000e620000000800 */
[----:B--2---:R-:W-:-:S01]  /*4ca0*/  FADD.FTZ R7, R61, R42 ;  /* 0x0000002a3d077221 */ /* 0x004fc20000010000 */
[--C-:B------:R-:W-:Y:S01]  /*4cb0*/  FFMA.FTZ R82, R82, UR40, -R57.reuse ;  /* 0x0000002852527c23 */ /* 0x100fe20008010839 */
[----:B------:R-:W-:-:S01]  /*4cc0*/  FFMA.FTZ R83, R83, UR40, -R57 ;  /* 0x0000002853537c23 */ /* 0x000fc20008010839 */
[--C-:B------:R-:W-:Y:S01]  /*4cd0*/  FFMA.FTZ R86, R86, UR40, -R57.reuse ;  /* 0x0000002856567c23 */ /* 0x100fe20008010839 */
[----:B------:R-:W-:-:S01]  /*4ce0*/  FFMA.FTZ R57, R87, UR40, -R57 ;  /* 0x0000002857397c23 */ /* 0x000fc20008010839 */
[----:B------:R-:W-:-:S02]  /*4cf0*/  F2FP.SATFINITE.E4M3.F32.PACK_AB_MERGE_C R60, R61, R60, RZ ;  /* 0x0000003c3d3c723e */ /* 0x000fc400048070ff */
[----:B------:R-:W2:Y:S01]  /*4d00*/  MUFU.EX2 R38, R38 ;  /* 0x0000002600267308 */ /* 0x000ea20000000800 */
[----:B0-----:R-:W-:-:S01]  /*4d10*/  FADD.FTZ R8, R30, R7 ;  /* 0x000000071e087221 */ /* 0x001fc20000010000 */
[----:B------:R-:W-:Y:S01]  /*4d20*/  FADD.FTZ R7, R15, R12 ;  /* 0x0000000c0f077221 */ /* 0x000fe20000010000 */
[----:B------:R-:W-:Y:S02]  /*4d30*/  F2FP.SATFINITE.E4M3.F32.PACK_AB_MERGE_C R15, R20, R15, RZ ;  /* 0x0000000f140f723e */ /* 0x000fe400048070ff */
[----:B------:R-:W-:Y:S01]  /*4d40*/  F2FP.SATFINITE.E4M3.F32.PACK_AB_MERGE_C R198, R10, R9, R11 ;  /* 0x000000090ac6723e */ /* 0x000fe2000480700b */
[----:B------:R-:W-:-:S01]  /*4d50*/  FADD.FTZ R20, R20, R7 ;  /* 0x0000000714147221 */ /* 0x000fc20000010000 */
[----:B------:R-:W-:Y:S01]  /*4d60*/  F2FP.SATFINITE.E4M3.F32.PACK_AB_MERGE_C R192, R14, R13, R15 ;  /* 0x0000000d0ec0723e */ /* 0x000fe2000480700f */
[----:B------:R-:W0:Y:S01]  /*4d70*/  MUFU.EX2 R39, R39 ;  /* 0x0000002700277308 */ /* 0x000e220000000800 */
[----:B-1----:R-:W-:-:S01]  /*4d80*/  FADD.FTZ R5, R35, R8 ;  /* 0x0000000823057221 */ /* 0x002fc20000010000 */
[----:B------:R-:W-:Y:S01]  /*4d90*/  FADD.FTZ R7, R21, R20 ;  /* 0x0000001415077221 */ /* 0x000fe20000010000 */
[----:B------:R-:W-:-:S02]  /*4da0*/  F2FP.SATFINITE.E4M3.F32.PACK_AB_MERGE_C R8, R29, R2, RZ ;  /* 0x000000021d08723e */ /* 0x000fc400048070ff */
[----:B------:R-:W-:Y:S02]  /*4db0*/  F2FP.SATFINITE.E4M3.F32.PACK_AB_MERGE_C R197, R27, R56, R60 ;  /* 0x000000381bc5723e */ /* 0x000fe4000480703c */
[----:B------:R-:W-:Y:S01]  /*4dc0*/  F2FP.SATFINITE.E4M3.F32.PACK_AB_MERGE_C R188, R28, R3, R8 ;  /* 0x000000031cbc723e */ /* 0x000fe20004807008 */
[----:B------:R-:W1:Y:S01]  /*4dd0*/  MUFU.EX2 R31, R31 ;  /* 0x0000001f001f7308 */ /* 0x000e620000000800 */
[----:B--2---:R-:W-:-:S01]  /*4de0*/  FADD.FTZ R6, R38, R5 ;  /* 0x0000000526067221 */ /* 0x004fc20000010000 */
[----:B------:R-:W-:-:S06]  /*4df0*/  VIADD R8, R91, 0xfffffffe ;  /* 0xfffffffe5b087836 */ /* 0x000fcc0000000000 */
[----:B------:R-:W2:Y:S01]  /*4e00*/  MUFU.EX2 R34, R34 ;  /* 0x0000002200227308 */ /* 0x000ea20000000800 */
[----:B0-----:R-:W-:-:S01]  /*4e10*/  FADD.FTZ R6, R39, R6 ;  /* 0x0000000627067221 */ /* 0x001fc20000010000 */
[----:B------:R-:W-:-:S04]  /*4e20*/  F2FP.SATFINITE.E4M3.F32.PACK_AB_MERGE_C R38, R39, R38, RZ ;  /* 0x000000262726723e */ /* 0x000fc800048070ff */
[----:B------:R-:W-:Y:S02]  /*4e30*/  F2FP.SATFINITE.E4M3.F32.PACK_AB_MERGE_C R199, R35, R30, R38 ;  /* 0x0000001e23c7723e */ /* 0x000fe40004807026 */
[----:B------:R-:W0:Y:S01]  /*4e40*/  MUFU.EX2 R46, R46 ;  /* 0x0000002e002e7308 */ /* 0x000e220000000800 */
[----:B-1----:R-:W-:-:S01]  /*4e50*/  FADD.FTZ R5, R31, R6 ;  /* 0x000000061f057221 */ /* 0x002fc20000010000 */
[----:B------:R-:W-:Y:S01]  /*4e60*/  FADD.FTZ R6, R24, R7 ;  /* 0x0000000718067221 */ /* 0x000fe20000010000 */
[----:B------:R-:W-:-:S03]  /*4e70*/  F2FP.SATFINITE.E4M3.F32.PACK_AB_MERGE_C R7, R26, R25, RZ ;  /* 0x000000191a07723e */ /* 0x000fc600048070ff */
[----:B------:R-:W-:Y:S01]  /*4e80*/  FADD.FTZ R25, R25, R6 ;  /* 0x0000000619197221 */ /* 0x000fe20000010000 */
[----:B------:R-:W-:Y:S01]  /*4e90*/  F2FP.SATFINITE.E4M3.F32.PACK_AB_MERGE_C R194, R24, R21, R7 ;  /* 0x0000001518c2723e */ /* 0x000fe20004807007 */
[----:B------:R-:W1:Y:S01]  /*4ea0*/  MUFU.EX2 R47, R47 ;  /* 0x0000002f002f7308 */ /* 0x000e620000000800 */
[----:B--2---:R-:W-:-:S01]  /*4eb0*/  FADD.FTZ R5, R34, R5 ;  /* 0x0000000522057221 */ /* 0x004fc20000010000 */
[----:B------:R-:W-:-:S04]  /*4ec0*/  FADD.FTZ R26, R26, R25 ;  /* 0x000000191a1a7221 */ /* 0x000fc80000010000 */
[----:B------:R-:W-:Y:S02]  /*4ed0*/  FADD.FTZ R7, R3, R26 ;  /* 0x0000001a03077221 */ /* 0x000fe40000010000 */
[----:B------:R-:W2:Y:S01]  /*4ee0*/  MUFU.EX2 R50, R50 ;  /* 0x0000003200327308 */ /* 0x000ea20000000800 */
[----:B0-----:R-:W-:-:S01]  /*4ef0*/  FADD.FTZ R6, R46, R5 ;  /* 0x000000052e067221 */ /* 0x001fc20000010000 */
[----:B------:R-:W-:-:S06]  /*4f00*/  FADD.FTZ R7, R28, R7 ;  /* 0x000000071c077221 */ /* 0x000fcc0000010000 */
[----:B------:R-:W0:Y:S01]  /*4f10*/  MUFU.EX2 R51, R51 ;  /* 0x0000003300337308 */ /* 0x000e220000000800 */
[----:B-1----:R-:W-:-:S01]  /*4f20*/  FADD.FTZ R5, R47, R6 ;  /* 0x000000062f057221 */ /* 0x002fc20000010000 */
[----:B------:R-:W-:-:S04]  /*4f30*/  F2FP.SATFINITE.E4M3.F32.PACK_AB_MERGE_C R46, R47, R46, RZ ;  /* 0x0000002e2f2e723e */ /* 0x000fc800048070ff */
[----:B------:R-:W-:Y:S02]  /*4f40*/  F2FP.SATFINITE.E4M3.F32.PACK_AB_MERGE_C R193, R34, R31, R46 ;  /* 0x0000001f22c1723e */ /* 0x000fe4000480702e */
[----:B------:R-:W1:Y:S01]  /*4f50*/  MUFU.EX2 R54, R54 ;  /* 0x0000003600367308 */ /* 0x000e620000000800 */
[----:B--2---:R-:W-:-:S01]  /*4f60*/  FADD.FTZ R6, R50, R5 ;  /* 0x0000000532067221 */ /* 0x004fc20000010000 */
[----:B------:R-:W-:-:S04]  /*4f70*/  F2FP.SATFINITE.E4M3.F32.PACK_AB_MERGE_C R5, R37, R36, RZ ;  /* 0x000000242505723e */ /* 0x000fc800048070ff */
[----:B------:R-:W-:Y:S02]  /*4f80*/  F2FP.SATFINITE.E4M3.F32.PACK_AB_MERGE_C R190, R33, R32, R5 ;  /* 0x0000002021be723e */ /* 0x000fe40004807005 */
[----:B------:R-:W2:Y:S01]  /*4f90*/  MUFU.EX2 R55, R55 ;  /* 0x0000003700377308 */ /* 0x000ea20000000800 */
[----:B0-----:R-:W-:-:S07]  /*4fa0*/  FADD.FTZ R3, R51, R6 ;  /* 0x0000000633037221 */ /* 0x001fce0000010000 */
[----:B------:R-:W0:Y:S01]  /*4fb0*/  MUFU.EX2 R58, R58 ;  /* 0x0000003a003a7308 */ /* 0x000e220000000800 */
[----:B-1----:R-:W-:-:S07]  /*4fc0*/  FADD.FTZ R6, R54, R3 ;  /* 0x0000000336067221 */ /* 0x002fce0000010000 */
[----:B------:R-:W1:Y:S01]  /*4fd0*/  MUFU.EX2 R59, R59 ;  /* 0x0000003b003b7308 */ /* 0x000e620000000800 */
[----:B--2---:R-:W-:-:S01]  /*4fe0*/  FADD.FTZ R3, R55, R6 ;  /* 0x0000000637037221 */ /* 0x004fc20000010000 */
[----:B------:R-:W-:Y:S01]  /*4ff0*/  FADD.FTZ R6, R2, R7 ;  /* 0x0000000702067221 */ /* 0x000fe20000010000 */
[----:B------:R-:W-:-:S03]  /*5000*/  F2FP.SATFINITE.E4M3.F32.PACK_AB_MERGE_C R54, R55, R54, RZ ;  /* 0x000000363736723e */ /* 0x000fc600048070ff */
[----:B------:R-:W-:Y:S01]  /*5010*/  FADD.FTZ R29, R29, R6 ;  /* 0x000000061d1d7221 */ /* 0x000fe20000010000 */
[----:B------:R-:W-:Y:S01]  /*5020*/  F2FP.SATFINITE.E4M3.F32.PACK_AB_MERGE_C R195, R51, R50, R54 ;  /* 0x0000003233c3723e */ /* 0x000fe20004807036 */
[----:B------:R-:W2:Y:S01]  /*5030*/  MUFU.EX2 R62, R62 ;  /* 0x0000003e003e7308 */ /* 0x000ea20000000800 */
[----:B0-----:R-:W-:-:S01]  /*5040*/  FADD.FTZ R2, R58, R3 ;  /* 0x000000033a027221 */ /* 0x001fc20000010000 */
[----:B------:R-:W-:-:S04]  /*5050*/  FADD.FTZ R32, R32, R29 ;  /* 0x0000001d20207221 */ /* 0x000fc80000010000 */
[----:B------:R-:W-:Y:S02]  /*5060*/  FADD.FTZ R33, R33, R32 ;  /* 0x0000002021217221 */ /* 0x000fe40000010000 */
[----:B------:R-:W0:Y:S01]  /*5070*/  MUFU.EX2 R63, R63 ;  /* 0x0000003f003f7308 */ /* 0x000e220000000800 */
[----:B-1----:R-:W-:-:S01]  /*5080*/  FADD.FTZ R3, R59, R2 ;  /* 0x000000023b037221 */ /* 0x002fc20000010000 */
[----:B------:R-:W-:-:S04]  /*5090*/  FADD.FTZ R36, R36, R33 ;  /* 0x0000002124247221 */ /* 0x000fc80000010000 */
[----:B------:R-:W-:Y:S02]  /*50a0*/  FADD.FTZ R37, R37, R36 ;  /* 0x0000002425257221 */ /* 0x000fe40000010000 */
[----:B------:R-:W1:Y:S01]  /*50b0*/  MUFU.EX2 R66, R66 ;  /* 0x0000004200427308 */ /* 0x000e620000000800 */
[----:B--2---:R-:W-:-:S07]  /*50c0*/  FADD.FTZ R2, R62, R3 ;  /* 0x000000033e027221 */ /* 0x004fce0000010000 */
[----:B------:R-:W2:Y:S01]  /*50d0*/  MUFU.EX2 R67, R67 ;  /* 0x0000004300437308 */ /* 0x000ea20000000800 */
[----:B0-----:R-:W-:-:S01]  /*50e0*/  FADD.FTZ R3, R63, R2 ;  /* 0x000000023f037221 */ /* 0x001fc20000010000 */
        /* <DEDUP_REMOVED lines=21> */
[----:B0-----:R-:W-:-:S01]  /*5240*/  FADD.FTZ R2, R74, R71 ;  /* 0x000000474a027221 */ /* 0x001fc20000010000 */
        /* <DEDUP_REMOVED lines=17> */
[----:B------:R-:W-:Y:S02]  /*5360*/  FADD.FTZ R49, R49, R48 ;  /* 0x0000003031317221 */ /* 0x000fe40000010000 */
[----:B------:R-:W0:Y:S01]  /*5370*/  MUFU.EX2 R86, R86 ;  /* 0x0000005600567308 */ /* 0x000e220000000800 */
[----:B-1----:R-:W-:-:S01]  /*5380*/  FADD.FTZ R2, R82, R79 ;  /* 0x0000004f52027221 */ /* 0x002fc20000010000 */
[----:B------:R-:W-:-:S06]  /*5390*/  FADD.FTZ R52, R52, R49 ;  /* 0x0000003134347221 */ /* 0x000fcc0000010000 */
[----:B------:R-:W1:Y:S01]  /*53a0*/  MUFU.EX2 R57, R57 ;  /* 0x0000003900397308 */ /* 0x000e620000000800 */
[----:B--2---:R-:W-:-:S04]  /*53b0*/  FADD.FTZ R3, R83, R2 ;  /* 0x0000000253037221 */ /* 0x004fc80000010000 */
[----:B0-----:R-:W-:Y:S01]  /*53c0*/  FADD.FTZ R2, R86, R3 ;  /* 0x0000000356027221 */ /* 0x001fe20000010000 */
[----:B------:R-:W-:-:S01]  /*53d0*/  FADD.FTZ R3, R53, R52 ;  /* 0x0000003435037221 */ /* 0x000fc20000010000 */
[C---:B-1----:R-:W-:Y:S02]  /*53e0*/  F2FP.SATFINITE.E4M3.F32.PACK_AB_MERGE_C R5, R57.reuse, R86, RZ ;  /* 0x000000563905723e */ /* 0x042fe400048070ff */
[----:B------:R-:W-:-:S02]  /*53f0*/  FADD.FTZ R2, R57, R2 ;  /* 0x0000000239027221 */ /* 0x000fc40000010000 */
        /* <DEDUP_REMOVED lines=13> */
.L_x_1340:
[----:B------:R-:W-:Y:S02]  /*54d0*/  ULDC UR18, c[0x0][0x9e4] ;  /* 0x0002790000127ab9 */ /* 0x000fe40000000800 */
[----:B------:R-:W-:-:S11]  /*54e0*/  UISETP.NE.AND UP0, UPT, UR18, 0x1, UPT ;  /* 0x000000011200788c */ /* 0x000fd6000bf05270 */
[----:B------:R-:W-:Y:S02]  /*54f0*/  @UP0 ULDC.64 UR6, c[0x0][0x9e8] ;  /* 0x00027a0000060ab9 */ /* 0x000fe40000000a00 */
[----:B------:R-:W-:-:S04]  /*5500*/  UIMAD.WIDE.U32 UR10, UR15, UR6, URZ ;  /* 0x000000060f0a72a5 */ /* 0x000fc8000f8e003f */
[----:B------:R-:W-:-:S12]  /*5510*/  @UP0 USHF.R.U32.HI UR15, URZ, UR7, UR11 ;  /* 0x000000073f0f0299 */ /* 0x000fd8000801160b */
.L_x_1341:
[----:B------:R-:W-:-:S04]  /*5520*/  UIMAD UR15, UR15, UR18, UR18 ;  /* 0x000000120f0f72a4 */ /* 0x000fc8000f8e0212 */
[----:B------:R-:W-:-:S04]  /*5530*/  UISETP.LT.AND UP0, UPT, UR14, UR15, UPT ;  /* 0x0000000f0e00728c */ /* 0x000fc8000bf01270 */
[----:B------:R-:W-:-:S12]  /*5540*/  USEL UR14, UR14, UR15, UP0 ;  /* 0x0000000f0e0e7287 */ /* 0x000fd80008000000 */
.L_x_1339:
[----:B------:R-:W-:Y:S01]  /*5550*/  USHF.R.S32.HI UR6, URZ, 0x1f, UR14 ;  /* 0x0000001f3f067899 */ /* 0x000fe2000801140e */
[----:B------:R-:W-:Y:S02]  /*5560*/  CS2R R24, SRZ ;  /* 0x0000000000187805 */ /* 0x000fe4000001ff00 */
[----:B------:R-:W-:Y:S02]  /*5570*/  CS2R R26, SRZ ;  /* 0x00000000001a7805 */ /* 0x000fe4000001ff00 */
[----:B------:R-:W-:Y:S01]  /*5580*/  CS2R R28, SRZ ;  /* 0x00000000001c7805 */ /* 0x000fe2000001ff00 */
        /* <DEDUP_REMOVED lines=102> */
[----:B------:R-:W-:Y:S01]  /*5bf0*/  UMOV UR33, UR49 ;  /* 0x0000003100217c82 */ /* 0x000fe20008000000 */
[----:B------:R-:W-:Y:S01]  /*5c00*/  ULDC UR29, c[0x0][0x9e4] ;  /* 0x00027900001d7ab9 */ /* 0x000fe20000000800 */
[----:B------:R-:W-:Y:S01]  /*5c10*/  ULDC UR30, c[0x0][0x9dc] ;  /* 0x00027700001e7ab9 */ /* 0x000fe20000000800 */
[----:B------:R-:W-:-:S05]  /*5c20*/  ULDC UR31, c[0x0][0x9e0] ;  /* 0x00027800001f7ab9 */ /* 0x000fca0000000800 */
.L_x_1361:
[----:B------:R-:W-:Y:S01]  /*5c30*/  ISETP.NE.AND P2, PT, RZ, UR46, PT ;  /* 0x0000002eff007c0c */ /* 0x000fe2000bf45270 */
[----:B------:R-:W-:-:S04]  /*5c40*/  UISETP.NE.AND UP0, UPT, UR33, 0x1, UPT ;  /* 0x000000012100788c */ /* 0x000fc8000bf05270 */
[----:B------:R-:W-:-:S04]  /*5c50*/  USEL UR50, URZ, 0x1, UP0 ;  /* 0x000000013f327887 */ /* 0x000fc80008000000 */
[----:B------:R-:W-:-:S04]  /*5c60*/  ULOP3.LUT UR50, UR34, UR50, URZ, 0x3c, !UPT ;  /* 0x0000003222327292 */ /* 0x000fc8000f8e3c3f */
[----:B------:R-:W-:Y:S08]  /*5c70*/  @P2 BRA `(.L_x_1343) ;  /* 0x0000000000382947 */ /* 0x000ff00003800000 */
[----:B------:R-:W-:Y:S05]  /*5c80*/  @!P0 BRA `(.L_x_1344) ;  /* 0x0000000000048947 */ /* 0x000fea0003800000 */
[----:B------:R-:W-:Y:S01]  /*5c90*/  BPT.TRAP 0x1 ;  /* 0x000000040000795c */ /* 0x000fe20000300000 */
.L_x_1344:
        /* <DEDUP_REMOVED lines=9> */
.L_x_1345:
[----:B-1----:R-:W-:Y:S05]  /*5d30*/  @P1 BRA `(.L_x_1343) ;  /* 0x0000000000081947 */ /* 0x002fea0003800000 */
[----:B------:R-:W1:Y:S02]  /*5d40*/  SYNCS.PHASECHK.TRANS64.TRYWAIT P1, [UR6+0x2a830], R0 ;  /* 0x02a83000ff0075a7 */ /* 0x000e640008020146 */
[----:B-1----:R-:W-:Y:S05]  /*5d50*/  @!P1 BRA `(.L_x_1346) ;  /* 0x00000150001c9947 */ /* 0x002fea0003800000 */
.L_x_1343:
[----:B------:R-:W2:Y:S01]  /*5d60*/  S2R R4, SR_TID.X ;  /* 0x0000000000047919 */ /* 0x000ea20000002100 */
[----:B------:R-:W-:Y:S01]  /*5d70*/  UIADD3 UR49, UR33, 0x1, URZ ;  /* 0x0000000121317890 */ /* 0x000fe2000fffe03f */
[----:B------:R-:W-:Y:S01]  /*5d80*/  UMOV UR27, 0x80000020 ;  /* 0x80000020001b7882 */ /* 0x000fe20000000000 */
[----:B------:R-:W-:Y:S02]  /*5d90*/  UMOV UR7, 0x80000020 ;  /* 0x8000002000077882 */ /* 0x000fe40000000000 */
[----:B------:R-:W-:Y:S01]  /*5da0*/  UISETP.NE.AND UP0, UPT, UR49, 0x2, UPT ;  /* 0x000000023100788c */ /* 0x000fe2000bf05270 */
[----:B------:R-:W-:Y:S01]  /*5db0*/  UMOV UR11, 0x80000020 ;  /* 0x80000020000b7882 */ /* 0x000fe20000000000 */
[----:B------:R-:W-:Y:S02]  /*5dc0*/  UMOV UR15, 0x80000020 ;  /* 0x80000020000f7882 */ /* 0x000fe40000000000 */
[----:B------:R-:W-:Y:S01]  /*5dd0*/  USEL UR49, UR49, URZ, UP0 ;  /* 0x0000003f31317287 */ /* 0x000fe20008000000 */
[----:B------:R-:W-:Y:S01]  /*5de0*/  UMOV UR19, 0x80000020 ;  /* 0x8000002000137882 */ /* 0x000fe20000000000 */
[----:B------:R-:W-:-:S02]  /*5df0*/  UMOV UR23, 0x80000020 ;  /* 0x8000002000177882 */ /* 0x000fc40000000000 */
[----:B------:R-:W-:-:S04]  /*5e00*/  UIMAD UR26, UR49, 0x600, UR28 ;  /* 0x00000600311a78a4 */ /* 0x000fc8000f8e021c */
[----:B------:R-:W-:Y:S02]  /*5e10*/  UIADD3 UR6, UR26, 0x2, URZ ;  /* 0x000000021a067890 */ /* 0x000fe4000fffe03f */
[----:B------:R-:W-:Y:S02]  /*5e20*/  UIADD3 UR10, UR26, 0x200, URZ ;  /* 0x000002001a0a7890 */ /* 0x000fe4000fffe03f */
[----:B------:R-:W-:Y:S02]  /*5e30*/  UIADD3 UR14, UR26, 0x202, URZ ;  /* 0x000002021a0e7890 */ /* 0x000fe4000fffe03f */
[----:B------:R-:W-:Y:S02]  /*5e40*/  UIADD3 UR18, UR26, 0x400, URZ ;  /* 0x000004001a127890 */ /* 0x000fe4000fffe03f */
[----:B------:R-:W-:Y:S01]  /*5e50*/  UIADD3 UR22, UR26, 0x402, URZ ;  /* 0x000004021a167890 */ /* 0x000fe2000fffe03f */
[----:B--2---:R-:W-:-:S05]  /*5e60*/  SHF.R.U32.HI R4, RZ, 0x7, R4 ;  /* 0x00000007ff047819 */ /* 0x004fca0000011604 */
[----:B01----:R-:W-:-:S05]  /*5e70*/  VIADD R0, R4, 0x8 ;  /* 0x0000000804007836 */ /* 0x003fca0000000000 */
[----:B------:R0:W-:Y:S06]  /*5e80*/  BAR.SYNC.DEFER_BLOCKING R0, 0x100 ;  /* 0x000400000000751d */ /* 0x0001ec0000010000 */
        /* <DEDUP_REMOVED lines=21> */
.L_x_1348:
[----:B------:R-:W-:Y:S01]  /*5fe0*/  ULEA UR6, UR33, UR36, 0x3 ;  /* 0x0000002421067291 */ /* 0x000fe2000f8e183f */
[----:B------:R-:W-:-:S05]  /*5ff0*/  IMAD.U32 R0, RZ, RZ, UR34 ;  /* 0x00000022ff007e24 */ /* 0x000fca000f8e00ff */
[----:B------:R-:W-:-:S04]  /*6000*/  SHF.L.U32 R0, R0, 0x1f, RZ ;  /* 0x0000001f00007819 */ /* 0x000fc800000006ff */
[----:B------:R0:W1:Y:S01]  /*6010*/  SYNCS.PHASECHK.TRANS64.TRYWAIT P1, [UR6+0x2a850], R0 ;  /* 0x02a85000ff0075a7 */ /* 0x0000620008020146 */
[----:B------:R-:W-:Y:S05]  /*6020*/  @!P0 BRA `(.L_x_1349) ;  /* 0x0000000000048947 */ /* 0x000fea0003800000 */
[----:B------:R-:W-:Y:S01]  /*6030*/  BPT.TRAP 0x1 ;  /* 0x000000040000795c */ /* 0x000fe20000300000 */
.L_x_1349:
[----:B-1----:R-:W-:Y:S05]  /*6040*/  @P1 BRA `(.L_x_1347) ;  /* 0x0000000000081947 */ /* 0x002fea0003800000 */
[----:B------:R-:W1:Y:S02]  /*6050*/  SYNCS.PHASECHK.TRANS64.TRYWAIT P1, [UR6+0x2a850], R0 ;  /* 0x02a85000ff0075a7 */ /* 0x000e640008020146 */
[----:B-1----:R-:W-:Y:S05]  /*6060*/  @!P1 BRA `(.L_x_1350) ;  /* 0x0000014c00709947 */ /* 0x002fea0003800000 */
.L_x_1347:
[----:B------:R-:W-:Y:S01]  /*6070*/  UIADD3 UR6, UR36, 0x400, URZ ;  /* 0x0000040024067890 */ /* 0x000fe2000fffe03f */
[----:B------:R-:W-:Y:S01]  /*6080*/  WARPGROUP.ARRIVE ;  /* 0x00000000000079c5 */ /* 0x000fe20000000000 */
[----:B------:R-:W-:-:S05]  /*6090*/  UMOV UR7, 0x40000040 ;  /* 0x4000004000077882 */ /* 0x000fca0000000000 */
[----:B-1----:R-:W1:Y:S01]  /*60a0*/  S2R R4, SR_TID.X ;  /* 0x0000000000047919 */ /* 0x002e620000002100 */
        /* <DEDUP_REMOVED lines=8> */
[----:B-1----:R-:W-:-:S04]  /*6130*/  SHF.R.U32.HI R4, RZ, 0x7, R4 ;  /* 0x00000007ff047819 */ /* 0x002fc80000011604 */
[----:B0-----:R-:W-:Y:S01]  /*6140*/  IADD3 R0, -R4, 0xb, RZ ;  /* 0x0000000b04007810 */ /* 0x001fe20007ffe1ff */
[----:B------:R-:W-:Y:S02]  /*6150*/  WARPGROUP.DEPBAR.LE gsb0, 0x0 ;  /* 0x00008000000079c5 */ /* 0x000fe40000010000 */
[----:B------:R-:W-:-:S10]  /*6160*/  WARPGROUP.ARRIVE ;  /* 0x00000000000079c5 */ /* 0x000fd40000000000 */
        /* <DEDUP_REMOVED lines=15> */
.L_x_1351:
[----:B------:R-:W-:Y:S01]  /*6260*/  UISETP.NE.AND UP1, UPT, UR55, URZ, UPT ;  /* 0x0000003f3700728c */ /* 0x000fe2000bf25270 */
[----:B------:R-:W-:Y:S01]  /*6270*/  VIADD R13, R17, UR42 ;  /* 0x0000002a110d7c36 */ /* 0x000fe20008000000 */
[----:B------:R-:W-:Y:S01]  /*6280*/  UISETP.NE.AND UP0, UPT, UR54, URZ, UPT ;  /* 0x0000003f3600728c */ /* 0x000fe2000bf05270 */
[----:B------:R-:W-:Y:S02]  /*6290*/  IMAD.SHL.U32 R9, R8, 0x80, RZ ;  /* 0x0000008008097824 */ /* 0x000fe400078e00ff */
[----:B------:R-:W-:Y:S01]  /*62a0*/  IMAD.U32 R5, RZ, RZ, UR48 ;  /* 0x00000030ff057e24 */ /* 0x000fe2000f8e00ff */
[----:B------:R-:W-:Y:S02]  /*62b0*/  PLOP3.LUT P1, PT, PT, PT, UP1, 0x80, 0x0 ;  /* 0x000000000000781c */ /* 0x000fe40003f2f018 */
[----:B------:R-:W-:-:S03]  /*62c0*/  PLOP3.LUT P2, PT, PT, PT, UP1, 0x80, 0x0 ;  /* 0x000000000000781c */ /* 0x000fc60003f4f018 */
[----:B------:R-:W-:Y:S01]  /*62d0*/  @UP1 ULDC UR6, c[0x0][0x44c] ;  /* 0x0001130000061ab9 */ /* 0x000fe20000000800 */
[----:B------:R-:W-:-:S07]  /*62e0*/  @UP1 ULDC UR7, c[0x0][0x450] ;  /* 0x0001140000071ab9 */ /* 0x000fce0000000800 */
[----:B0-----:R-:W-:Y:S01]  /*62f0*/  @P1 IMAD.HI.U32 R0, R13, UR6, RZ ;  /* 0x000000060d001c27 */ /* 0x001fe2000f8e00ff */
[----:B------:R-:W-:Y:S01]  /*6300*/  ULEA UR6, UR49, UR36, 0x3 ;  /* 0x0000002431067291 */ /* 0x000fe2000f8e183f */
[----:B------:R-:W-:-:S03]  /*6310*/  PLOP3.LUT P1, PT, PT, PT, UP0, 0x40, 0x0 ;  /* 0x000000000000781c */ /* 0x000fc60003f2e808 */
[----:B------:R-:W-:Y:S01]  /*6320*/  @P2 SHF.R.U32.HI R13, RZ, UR7, R0 ;  /* 0x00000007ff0d2c19 */ /* 0x000fe20008011600 */
[----:B------:R-:W-:Y:S01]  /*6330*/  UIADD3 UR6, UR6, 0x2a840, URZ ;  /* 0x0002a84006067890 */ /* 0x000fe2000fffe03f */
[----:B------:R-:W-:-:S03]  /*6340*/  IADD3 R0, -R16, 0x1, -R9 ;  /* 0x0000000110007810 */ /* 0x000fc60007ffe909 */
[----:B------:R-:W0:Y:S01]  /*6350*/  SHFL.IDX PT, R15, R13, RZ, 0x1c1f ;  /* 0x001c1fff0d0f7589 */ /* 0x000e2200000e0000 */
[----:B------:R-:W-:Y:S01]  /*6360*/  UPRMT UR6, UR37, 0x654, UR6 ;  /* 0x0000065425067896 */ /* 0x000fe20008000006 */
[----:B------:R-:W-:-:S05]  /*6370*/  IADD3 R0, -R5, UR41, R0 ;  /* 0x0000002905007c10 */ /* 0x000fca000fffe100 */
[----:B------:R-:W-:-:S03]  /*6380*/  VIADD R12, R0, UR31 ;  /* 0x0000001f000c7c36 */ /* 0x000fc60008000000 */
[----:B------:R-:W-:Y:S01]  /*6390*/  SYNCS.ARRIVE.TRANS64.RED.A1T0 RZ, [UR6], RZ ;  /* 0x000000ffffff79a7 */ /* 0x000fe20008100406 */
[----:B------:R-:W-:-:S06]  /*63a0*/  ULOP3.LUT UR6, URZ, UR30, URZ, 0x33, !UPT ;  /* 0x0000001e3f067292 */ /* 0x000fcc000f8e333f */
[----:B------:R-:W-:Y:S02]  /*63b0*/  VIADD R11, R0, UR6 ;  /* 0x00000006000b7c36 */ /* 0x000fe40008000000 */
[--C-:B0-----:R-:W-:Y:S02]  /*63c0*/  IMAD.IADD R10, R12, 0x1, R15.reuse ;  /* 0x000000010c0a7824 */ /* 0x101fe400078e020f */
[----:B------:R-:W-:Y:S01]  /*63d0*/  IMAD.IADD R0, R11, 0x1, R15 ;  /* 0x000000010b007824 */ /* 0x000fe200078e020f */
[----:B------:R-:W-:Y:S06]  /*63e0*/  @P1 BRA `(.L_x_1352) ;  /* 0x00000000005c1947 */ /* 0x000fec0003800000 */
[----:B------:R-:W-:Y:S01]  /*63f0*/  IMAD.U32 R4, RZ, RZ, UR48 ;  /* 0x00000030ff047e24 */ /* 0x000fe2000f8e00ff */
[----:B------:R-:W-:Y:S04]  /*6400*/  BSSY B0, `(.L_x_1353) ;  /* 0x0000011000007945 */ /* 0x000fe80003800000 */
[----:B------:R-:W-:-:S04]  /*6410*/  IADD3 R15, -R4, UR41, R15 ;  /* 0x00000029040f7c10 */ /* 0x000fc8000fffe10f */
        /* <DEDUP_REMOVED lines=10> */
.L_x_1354:
[----:B------:R-:W-:-:S05]  /*64c0*/  IMAD.U32 R14, RZ, RZ, UR29 ;  /* 0x0000001dff0e7e24 */ /* 0x000fca000f8e00ff */
[----:B------:R-:W-:-:S13]  /*64d0*/  ISETP.NE.AND P1, PT, R14, 0x1, PT ;  /* 0x000000010e00780c */ /* 0x000fda0003f25270 */
[----:B------:R-:W0:Y:S02]  /*64e0*/  @P1 LDC.64 R4, c[0x0][0x9e8] ;  /* 0x00027a00ff041b82 */ /* 0x000e240000000a00 */
[----:B0-----:R-:W-:-:S05]  /*64f0*/  @P1 IMAD.HI.U32 R4, R15, R4, RZ ;  /* 0x000000040f041227 */ /* 0x001fca00078e00ff */
[----:B------:R-:W-:-:S07]  /*6500*/  @P1 SHF.R.U32.HI R15, RZ, R5, R4 ;  /* 0x00000005ff0f1219 */ /* 0x000fce0000011604 */
.L_x_1355:
[----:B------:R-:W-:Y:S05]  /*6510*/  BSYNC B0 ;  /* 0x0000000000007941 */ /* 0x000fea0003800000 */
.L_x_1353:
[----:B------:R-:W-:-:S04]  /*6520*/  IMAD R15, R15, R14, -R9 ;  /* 0x0000000e0f0f7224 */ /* 0x000fc800078e0a09 */
[----:B------:R-:W-:-:S05]  /*6530*/  IMAD.IADD R15, R15, 0x1, -R16 ;  /* 0x000000010f0f7824 */ /* 0x000fca00078e0a10 */
[----:B------:R-:W-:Y:S02]  /*6540*/  VIADDMNMX R10, R15, R14, R10, PT ;  /* 0x0000000e0f0a7246 */ /* 0x000fe4000380010a */
[----:B------:R-:W-:-:S07]  /*6550*/  VIMNMX R0, R0, R15, !PT ;  /* 0x0000000f00007248 */ /* 0x000fce0007fe0100 */
.L_x_1352:
        /* <DEDUP_REMOVED lines=13> */
[----:B------:R-:W-:Y:S01]  /*6630*/  FSEL R121, R121, -INF , !P2 ;  /* 0xff80000079797808 */ /* 0x000fe20005000000 */
[--C-:B0-----:R-:W-:Y:S01]  /*6640*/  IMAD.IADD R12, R12, 0x1, R4.reuse ;  /* 0x000000010c0c7824 */ /* 0x101fe200078e0204 */
[C---:B------:R-:W-:Y:S01]  /*6650*/  ISETP.GT.AND P5, PT, R0.reuse, 0x9, P1 ;  /* 0x000000090000780c */ /* 0x040fe20000fa4270 */
[----:B------:R-:W-:Y:S01]  /*6660*/  IMAD.IADD R11, R11, 0x1, R4 ;  /* 0x000000010b0b7824 */ /* 0x000fe200078e0204 */
        /* <DEDUP_REMOVED lines=99> */
.L_x_1358:
[----:B------:R-:W-:-:S05]  /*6ca0*/  IMAD.U32 R10, RZ, RZ, UR29 ;  /* 0x0000001dff0a7e24 */ /* 0x000fca000f8e00ff */
[----:B------:R-:W-:-:S13]  /*6cb0*/  ISETP.NE.AND P2, PT, R10, 0x1, PT ;  /* 0x000000010a00780c */ /* 0x000fda0003f45270 */
[----:B------:R-:W0:Y:S02]  /*6cc0*/  @P2 LDC.64 R4, c[0x0][0x9e8] ;  /* 0x00027a00ff042b82 */ /* 0x000e240000000a00 */
[----:B0-----:R-:W-:-:S05]  /*6cd0*/  @P2 IMAD.HI.U32 R4, R0, R4, RZ ;  /* 0x0000000400042227 */ /* 0x001fca00078e00ff */
[----:B------:R-:W-:-:S07]  /*6ce0*/  @P2 SHF.R.U32.HI R0, RZ, R5, R4 ;  /* 0x00000005ff002219 */ /* 0x000fce0000011604 */
.L_x_1359:
[----:B------:R-:W-:Y:S05]  /*6cf0*/  BSYNC B0 ;  /* 0x0000000000007941 */ /* 0x000fea0003800000 */
.L_x_1357:
[----:B------:R-:W-:-:S04]  /*6d00*/  IMAD R9, R0, R10, -R9 ;  /* 0x0000000a00097224 */ /* 0x000fc800078e0a09 */
[----:B------:R-:W-:-:S05]  /*6d10*/  IMAD.IADD R9, R9, 0x1, -R16 ;  /* 0x0000000109097824 */ /* 0x000fca00078e0a10 */
[----:B------:R-:W-:Y:S02]  /*6d20*/  VIADDMNMX R12, R9, R10, R12, PT ;  /* 0x0000000a090c7246 */ /* 0x000fe4000380010c */
[----:B------:R-:W-:-:S07]  /*6d30*/  VIMNMX R11, R11, R9, !PT ;  /* 0x000000090b0b7248 */ /* 0x000fce0007fe0100 */
.L_x_1356:
[----:B------:R-:W-:Y:S02]  /*6d40*/  FMNMX.FTZ R0, R120, R7, !PT ;  /* 0x0000000778007209 */ /* 0x000fe40007810000 */
        /* <DEDUP_REMOVED lines=18> */
[C---:B------:R-:W-:Y:S02]  /*6e70*/  ISETP.GT.AND P5, PT, R11.reuse, 0x1, P1 ;  /* 0x000000010b00780c */ /* 0x040fe40000fa4270 */
[----:B------:R-:W-:Y:S02]  /*6e80*/  FMNMX.FTZ R0, R140, R5, !PT ;  /* 0x000000058c007209 */ /* 0x000fe40007810000 */
[----:B------:R-:W-:Y:S02]  /*6e90*/  ISETP.GT.AND P6, PT, R11, 0x50, P1 ;  /* 0x000000500b00780c */ /* 0x000fe40000fc4270 */
[----:B------:R-:W-:Y:S02]  /*6ea0*/  FMNMX.FTZ R5, R141, R0, !PT ;  /* 0x000000008d057209 */ /* 0x000fe40007810000 */
[----:B------:R-:W-:-:S02]  /*6eb0*/  ISETP.LT.OR P5, PT, R12, 0x2, P5 ;  /* 0x000000020c00780c */ /* 0x000fc40002fa1670 */
[----:B------:R-:W-:Y:S02]  /*6ec0*/  FMNMX.FTZ R0, R144, R5, !PT ;  /* 0x0000000590007209 */ /* 0x000fe40007810000 */
[----:B------:R-:W-:Y:S02]  /*6ed0*/  ISETP.LT.OR P6, PT, R12, 0x51, P6 ;  /* 0x000000510c00780c */ /* 0x000fe400037c1670 */
[----:B------:R-:W-:Y:S02]  /*6ee0*/  FMNMX.FTZ R5, R145, R0, !PT ;  /* 0x0000000091057209 */ /* 0x000fe40007810000 */
[----:B------:R-:W-:Y:S02]  /*6ef0*/  FSEL R123, R123, -INF , !P5 ;  /* 0xff8000007b7b7808 */ /* 0x000fe40006800000 */
        /* <DEDUP_REMOVED lines=17> */
[----:B------:R-:W-:Y:S02]  /*7010*/  ISETP.GT.AND P6, PT, R11, RZ, P1 ;  /* 0x000000ff0b00720c */ /* 0x000fe40000fc4270 */
[----:B------:R-:W-:Y:S02]  /*7020*/  FMNMX.FTZ R5, R165, R0, !PT ;  /* 0x00000000a5057209 */ /* 0x000fe40007810000 */
[----:B------:R-:W-:-:S02]  /*7030*/  ISETP.LT.OR P5, PT, R12, 0x2a, P5 ;  /* 0x0000002a0c00780c */ /* 0x000fc40002fa1670 */
[----:B------:R-:W-:Y:S02]  /*7040*/  FMNMX.FTZ R0, R168, R5, !PT ;  /* 0x00000005a8007209 */ /* 0x000fe40007810000 */
[----:B------:R-:W-:Y:S02]  /*7050*/  ISETP.LT.OR P6, PT, R12, 0x1, P6 ;  /* 0x000000010c00780c */ /* 0x000fe400037c1670 */
[----:B------:R-:W-:Y:S02]  /*7060*/  FMNMX.FTZ R5, R169, R0, !PT ;  /* 0x00000000a9057209 */ /* 0x000fe40007810000 */
[----:B------:R-:W-:Y:S02]  /*7070*/  ISETP.GT.AND P2, PT, R11, 0x8, P1 ;  /* 0x000000080b00780c */ /* 0x000fe40000f44270 */
[----:B------:R-:W-:Y:S02]  /*7080*/  FMNMX.FTZ R0, R172, R5, !PT ;  /* 0x00000005ac007209 */ /* 0x000fe40007810000 */
[----:B------:R-:W-:-:S02]  /*7090*/  FSEL R143, R143, -INF , !P5 ;  /* 0xff8000008f8f7808 */ /* 0x000fc40006800000 */
[----:B------:R-:W-:Y:S02]  /*70a0*/  FMNMX.FTZ R5, R173, R0, !PT ;  /* 0x00000000ad057209 */ /* 0x000fe40007810000 */
[----:B------:R-:W-:Y:S02]  /*70b0*/  FSEL R13, R122, -INF , !P6 ;  /* 0xff8000007a0d7808 */ /* 0x000fe40007000000 */
[----:B------:R-:W-:Y:S02]  /*70c0*/  FMNMX.FTZ R0, R176, R5, !PT ;  /* 0x00000005b0007209 */ /* 0x000fe40007810000 */
[----:B------:R-:W-:Y:S02]  /*70d0*/  ISETP.GT.AND P5, PT, R11, 0x40, P1 ;  /* 0x000000400b00780c */ /* 0x000fe40000fa4270 */
[----:B------:R-:W-:Y:S02]  /*70e0*/  FMNMX.FTZ R5, R177, R0, !PT ;  /* 0x00000000b1057209 */ /* 0x000fe40007810000 */
[----:B------:R-:W-:-:S02]  /*70f0*/  ISETP.GT.AND P4, PT, R11, 0x9, P1 ;  /* 0x000000090b00780c */ /* 0x000fc40000f84270 */
[----:B------:R-:W-:Y:S02]  /*7100*/  FMNMX.FTZ R0, R180, R5, !PT ;  /* 0x00000005b4007209 */ /* 0x000fe40007810000 */
[C---:B------:R-:W-:Y:S02]  /*7110*/  ISETP.LT.OR P2, PT, R12.reuse, 0x9, P2 ;  /* 0x000000090c00780c */ /* 0x040fe40001741670 */
[----:B------:R-:W-:Y:S02]  /*7120*/  FMNMX.FTZ R4, R181, R0, !PT ;  /* 0x00000000b5047209 */ /* 0x000fe40007810000 */
[----:B------:R-:W-:Y:S02]  /*7130*/  FMNMX.FTZ R20, R13, R6, !PT ;  /* 0x000000060d147209 */ /* 0x000fe40007810000 */
[C---:B------:R-:W-:Y:S01]  /*7140*/  ISETP.LT.OR P5, PT, R12.reuse, 0x41, P5 ;  /* 0x000000410c00780c */ /* 0x040fe20002fa1670 */
[----:B------:R-:W0:Y:S01]  /*7150*/  SHFL.BFLY PT, R5, R4, 0x2, 0x1f ;  /* 0x0c401f0004057f89 */ /* 0x000e2200000e0000 */
[----:B------:R-:W-:-:S02]  /*7160*/  ISETP.LT.OR P4, PT, R12, 0xa, P4 ;  /* 0x0000000a0c00780c */ /* 0x000fc40002781670 */
[----:B------:R-:W-:Y:S02]  /*7170*/  ISETP.GT.AND P3, PT, R11, 0x10, P1 ;  /* 0x000000100b00780c */ /* 0x000fe40000f64270 */
[----:B------:R-:W-:Y:S02]  /*7180*/  FSEL R126, R126, -INF , !P2 ;  /* 0xff8000007e7e7808 */ /* 0x000fe40005000000 */
[----:B------:R-:W-:Y:S02]  /*7190*/  FMNMX.FTZ R15, R123, R20, !PT ;  /* 0x000000147b0f7209 */ /* 0x000fe40007810000 */
[----:B------:R-:W-:Y:S02]  /*71a0*/  FSEL R154, R154, -INF , !P5 ;  /* 0xff8000009a9a7808 */ /* 0x000fe40006800000 */
[----:B------:R-:W-:Y:S02]  /*71b0*/  FSEL R127, R127, -INF , !P4 ;  /* 0xff8000007f7f7808 */ /* 0x000fe40006000000 */
[----:B------:R-:W-:-:S02]  /*71c0*/  ISETP.GT.AND P2, PT, R11, 0x19, P1 ;  /* 0x000000190b00780c */ /* 0x000fc40000f44270 */
[----:B------:R-:W-:Y:S02]  /*71d0*/  ISETP.LT.OR P3, PT, R12, 0x11, P3 ;  /* 0x000000110c00780c */ /* 0x000fe40001f61670 */
[----:B------:R-:W-:Y:S02]  /*71e0*/  ISETP.GT.AND P4, PT, R11, 0x20, P1 ;  /* 0x000000200b00780c */ /* 0x000fe40000f84270 */
[----:B------:R-:W-:Y:S02]  /*71f0*/  FMNMX.FTZ R20, R126, R15, !PT ;  /* 0x0000000f7e147209 */ /* 0x000fe40007810000 */
[----:B------:R-:W-:Y:S02]  /*7200*/  FSEL R130, R130, -INF , !P3 ;  /* 0xff80000082827808 */ /* 0x000fe40005800000 */
[----:B------:R-:W-:Y:S02]  /*7210*/  ISETP.LT.OR P2, PT, R12, 0x1a, P2 ;  /* 0x0000001a0c00780c */ /* 0x000fe40001741670 */
[----:B0-----:R-:W-:-:S02]  /*7220*/  FMNMX.FTZ R5, R4, R5, !PT ;  /* 0x0000000504057209 */ /* 0x001fc40007810000 */
[----:B------:R-:W-:Y:S02]  /*7230*/  ISETP.LT.OR P4, PT, R12, 0x21, P4 ;  /* 0x000000210c00780c */ /* 0x000fe40002781670 */
[----:B------:R-:W-:Y:S01]  /*7240*/  FMNMX.FTZ R21, R127, R20, !PT ;  /* 0x000000147f157209 */ /* 0x000fe20007810000 */
[----:B------:R-:W0:Y:S01]  /*7250*/  SHFL.BFLY PT, R0, R5, 0x1, 0x1f ;  /* 0x0c201f0005007f89 */ /* 0x000e2200000e0000 */
[----:B------:R-:W-:Y:S02]  /*7260*/  FSEL R135, R135, -INF , !P2 ;  /* 0xff80000087877808 */ /* 0x000fe40005000000 */
[----:B------:R-:W-:Y:S02]  /*7270*/  FSEL R138, R138, -INF , !P4 ;  /* 0xff8000008a8a7808 */ /* 0x000fe40006000000 */
[C---:B------:R-:W-:Y:S02]  /*7280*/  ISETP.GT.AND P3, PT, R11.reuse, 0x21, P1 ;  /* 0x000000210b00780c */ /* 0x040fe40000f64270 */
[----:B------:R-:W-:-:S02]  /*7290*/  ISETP.GT.AND P2, PT, R11, 0x30, P1 ;  /* 0x000000300b00780c */ /* 0x000fc40000f44270 */
[----:B------:R-:W-:Y:S02]  /*72a0*/  ISETP.GT.AND P4, PT, R11, 0x31, P1 ;  /* 0x000000310b00780c */ /* 0x000fe40000f84270 */
[C---:B------:R-:W-:Y:S02]  /*72b0*/  ISETP.LT.OR P3, PT, R12.reuse, 0x22, P3 ;  /* 0x000000220c00780c */ /* 0x040fe40001f61670 */
[C---:B------:R-:W-:Y:S02]  /*72c0*/  ISETP.LT.OR P2, PT, R12.reuse, 0x31, P2 ;  /* 0x000000310c00780c */ /* 0x040fe40001741670 */
[----:B------:R-:W-:Y:S02]  /*72d0*/  ISETP.LT.OR P4, PT, R12, 0x32, P4 ;  /* 0x000000320c00780c */ /* 0x000fe40002781670 */
[----:B------:R-:W-:Y:S02]  /*72e0*/  FSEL R139, R139, -INF , !P3 ;  /* 0xff8000008b8b7808 */ /* 0x000fe40005800000 */
[----:B------:R-:W-:-:S02]  /*72f0*/  FSEL R146, R146, -INF , !P2 ;  /* 0xff80000092927808 */ /* 0x000fc40005000000 */
[----:B------:R-:W-:Y:S02]  /*7300*/  FSEL R147, R147, -INF , !P4 ;  /* 0xff80000093937808 */ /* 0x000fe40006000000 */
[----:B------:R-:W-:Y:S02]  /*7310*/  ISETP.GT.AND P3, PT, R11, 0x38, P1 ;  /* 0x000000380b00780c */ /* 0x000fe40000f64270 */
[----:B0-----:R-:W-:Y:S01]  /*7320*/  FMNMX.FTZ R0, R5, R0, !PT ;  /* 0x0000000005007209 */ /* 0x001fe20007810000 */
[----:B------:R-:W-:Y:S01]  /*7330*/  IMAD.U32 R5, RZ, RZ, UR40 ;  /* 0x00000028ff057e24 */ /* 0x000fe2000f8e00ff */
[----:B------:R-:W-:Y:S02]  /*7340*/  ISETP.GT.AND P2, PT, R11, 0x41, P1 ;  /* 0x000000410b00780c */ /* 0x000fe40000f44270 */
[C---:B------:R-:W-:Y:S01]  /*7350*/  FSETP.NEU.FTZ.AND P5, PT, R0.reuse, -INF , PT ;  /* 0xff8000000000780b */ /* 0x040fe20003fbd000 */
[----:B------:R-:W-:-:S01]  /*7360*/  FFMA.FTZ R4, R0, R5, -8 ;  /* 0xc100000000047423 */ /* 0x000fc20000010005 */
[----:B------:R-:W-:-:S02]  /*7370*/  ISETP.GT.AND P4, PT, R11, 0x48, P1 ;  /* 0x000000480b00780c */ /* 0x000fc40000f84270 */
[----:B------:R-:W-:Y:S02]  /*7380*/  ISETP.LT.OR P3, PT, R12, 0x39, P3 ;  /* 0x000000390c00780c */ /* 0x000fe40001f61670 */
[----:B------:R-:W-:Y:S02]  /*7390*/  FSEL R4, R4, RZ, P5 ;  /* 0x000000ff04047208 */ /* 0x000fe40002800000 */
[C---:B------:R-:W-:Y:S02]  /*73a0*/  ISETP.LT.OR P2, PT, R12.reuse, 0x42, P2 ;  /* 0x000000420c00780c */ /* 0x040fe40001741670 */
[----:B------:R-:W-:Y:S01]  /*73b0*/  ISETP.LT.OR P4, PT, R12, 0x49, P4 ;  /* 0x000000490c00780c */ /* 0x000fe20002781670 */
[----:B------:R-:W-:-:S01]  /*73c0*/  FFMA.FTZ R10, R120, UR40, -R4 ;  /* 0x00000028780a7c23 */ /* 0x000fc20008010804 */
[----:B------:R-:W-:Y:S01]  /*73d0*/  FMNMX.FTZ R120, R130, R21, !PT ;  /* 0x0000001582787209 */ /* 0x000fe20007810000 */
[----:B------:R-:W-:-:S01]  /*73e0*/  FFMA.FTZ R5, R121, UR40, -R4 ;  /* 0x0000002879057c23 */ /* 0x000fc20008010804 */
[----:B------:R-:W-:Y:S01]  /*73f0*/  FSEL R150, R150, -INF , !P3 ;  /* 0xff80000096967808 */ /* 0x000fe20005800000 */
        /* <DEDUP_REMOVED lines=8> */
[----:B------:R0:W-:Y:S01]  /*7480*/  MUFU.EX2 R15, R132 ;  /* 0x00000084000f7308 */ /* 0x0001e20000000800 */
[----:B------:R-:W-:Y:S01]  /*7490*/  FMNMX.FTZ R121, R135, R120, !PT ;  /* 0x0000007887797209 */ /* 0x000fe20007810000 */
[--C-:B------:R-:W-:Y:S01]  /*74a0*/  FFMA.FTZ R136, R136, UR40, -R4.reuse ;  /* 0x0000002888887c23 */ /* 0x100fe20008010804 */
[----:B------:R-:W-:Y:S01]  /*74b0*/  ISETP.GT.AND P3, PT, R11, 0x49, P1 ;  /* 0x000000490b00780c */ /* 0x000fe20000f64270 */
[--C-:B------:R-:W-:Y:S01]  /*74c0*/  FFMA.FTZ R120, R137, UR40, -R4.reuse ;  /* 0x0000002889787c23 */ /* 0x100fe20008010804 */
[----:B------:R-:W-:Y:S01]  /*74d0*/  FMNMX.FTZ R122, R138, R121, !PT ;  /* 0x000000798a7a7209 */ /* 0x000fe20007810000 */
[--C-:B------:R-:W-:Y:S01]  /*74e0*/  FFMA.FTZ R140, R140, UR40, -R4.reuse ;  /* 0x000000288c8c7c23 */ /* 0x100fe20008010804 */
[C---:B------:R-:W-:Y:S01]  /*74f0*/  ISETP.GT.AND P2, PT, R11.reuse, 0x51, P1 ;  /* 0x000000510b00780c */ /* 0x040fe20000f44270 */
[----:B------:R-:W-:Y:S01]  /*7500*/  MUFU.EX2 R21, R136 ;  /* 0x0000008800157308 */ /* 0x000fe20000000800 */
[----:B------:R-:W-:Y:S01]  /*7510*/  ISETP.GT.AND P4, PT, R11, 0x58, P1 ;  /* 0x000000580b00780c */ /* 0x000fe20000f84270 */
[--C-:B------:R-:W-:Y:S01]  /*7520*/  FFMA.FTZ R145, R145, UR40, -R4.reuse ;  /* 0x0000002891917c23 */ /* 0x100fe20008010804 */
[----:B------:R-:W-:Y:S01]  /*7530*/  FMNMX.FTZ R121, R139, R122, !PT ;  /* 0x0000007a8b797209 */ /* 0x000fe20007810000 */
[--C-:B------:R-:W-:Y:S01]  /*7540*/  FFMA.FTZ R149, R149, UR40, -R4.reuse ;  /* 0x0000002895957c23 */ /* 0x100fe20008010804 */
[C---:B------:R-:W-:Y:S01]  /*7550*/  ISETP.LT.OR P3, PT, R12.reuse, 0x4a, P3 ;  /* 0x0000004a0c00780c */ /* 0x040fe20001f61670 */
[--C-:B------:R-:W-:Y:S01]  /*7560*/  FFMA.FTZ R153, R153, UR40, -R4.reuse ;  /* 0x0000002899997c23 */ /* 0x100fe20008010804 */
[C---:B------:R-:W-:Y:S01]  /*7570*/  ISETP.LT.OR P2, PT, R12.reuse, 0x52, P2 ;  /* 0x000000520c00780c */ /* 0x040fe20001741670 */
[--C-:B------:R-:W-:Y:S01]  /*7580*/  FFMA.FTZ R157, R157, UR40, -R4.reuse ;  /* 0x000000289d9d7c23 */ /* 0x100fe20008010804 */
[----:B------:R-:W-:Y:S01]  /*7590*/  ISETP.LT.OR P4, PT, R12, 0x59, P4 ;  /* 0x000000590c00780c */ /* 0x000fe20002781670 */
[--C-:B------:R-:W-:Y:S01]  /*75a0*/  FFMA.FTZ R172, R172, UR40, -R4.reuse ;  /* 0x00000028acac7c23 */ /* 0x100fe20008010804 */
[----:B------:R-:W-:Y:S01]  /*75b0*/  FMNMX.FTZ R122, R142, R121, !PT ;  /* 0x000000798e7a7209 */ /* 0x000fe20007810000 */
[----:B------:R-:W-:Y:S01]  /*75c0*/  FFMA.FTZ R181, R181, UR40, -R4 ;  /* 0x00000028b5b57c23 */ /* 0x000fe20008010804 */
[----:B------:R-:W-:Y:S01]  /*75d0*/  FSEL R159, R159, -INF , !P3 ;  /* 0xff8000009f9f7808 */ /* 0x000fe20005800000 */
[----:B------:R-:W-:Y:S01]  /*75e0*/  MUFU.EX2 R121, R140 ;  /* 0x0000008c00797308 */ /* 0x000fe20000000800 */
[----:B------:R-:W-:-:S02]  /*75f0*/  FSEL R163, R163, -INF , !P2 ;  /* 0xff800000a3a37808 */ /* 0x000fc40005000000 */
[----:B------:R-:W-:Y:S02]  /*7600*/  FSEL R166, R166, -INF , !P4 ;  /* 0xff800000a6a67808 */ /* 0x000fe40006000000 */
[C---:B------:R-:W-:Y:S02]  /*7610*/  ISETP.GT.AND P3, PT, R11.reuse, 0x59, P1 ;  /* 0x000000590b00780c */ /* 0x040fe40000f64270 */
[C---:B------:R-:W-:Y:S01]  /*7620*/  ISETP.GT.AND P2, PT, R11.reuse, 0x61, P1 ;  /* 0x000000610b00780c */ /* 0x040fe20000f44270 */
[----:B------:R-:W-:Y:S01]  /*7630*/  MUFU.EX2 R10, R10 ;  /* 0x0000000a000a7308 */ /* 0x000fe20000000800 */
[----:B------:R-:W-:Y:S02]  /*7640*/  ISETP.GT.AND P4, PT, R11, 0x68, P1 ;  /* 0x000000680b00780c */ /* 0x000fe40000f84270 */
[----:B------:R-:W-:Y:S01]  /*7650*/  FMNMX.FTZ R125, R143, R122, !PT ;  /* 0x0000007a8f7d7209 */ /* 0x000fe20007810000 */
[----:B------:R-:W-:-:S01]  /*7660*/  FFMA.FTZ R122, R141, UR40, -R4 ;  /* 0x000000288d7a7c23 */ /* 0x000fc20008010804 */
[----:B------:R-:W-:-:S02]  /*7670*/  ISETP.LT.OR P3, PT, R12, 0x5a, P3 ;  /* 0x0000005a0c00780c */ /* 0x000fc40001f61670 */
[C---:B------:R-:W-:Y:S01]  /*7680*/  ISETP.LT.OR P2, PT, R12.reuse, 0x62, P2 ;  /* 0x000000620c00780c */ /* 0x040fe20001741670 */
[----:B------:R-:W-:Y:S01]  /*7690*/  MUFU.EX2 R5, R5 ;  /* 0x0000000500057308 */ /* 0x000fe20000000800 */
[----:B------:R-:W-:Y:S02]  /*76a0*/  ISETP.LT.OR P4, PT, R12, 0x69, P4 ;  /* 0x000000690c00780c */ /* 0x000fe40002781670 */
[----:B------:R-:W-:Y:S02]  /*76b0*/  FMNMX.FTZ R124, R146, R125, !PT ;  /* 0x0000007d927c7209 */ /* 0x000fe40007810000 */
[----:B------:R-:W-:Y:S02]  /*76c0*/  FSEL R167, R167, -INF , !P3 ;  /* 0xff800000a7a77808 */ /* 0x000fe40005800000 */
[----:B------:R-:W-:Y:S01]  /*76d0*/  FSEL R171, R171, -INF , !P2 ;  /* 0xff800000abab7808 */ /* 0x000fe20005000000 */
[----:B------:R-:W-:Y:S01]  /*76e0*/  MUFU.EX2 R9, R9 ;  /* 0x0000000900097308 */ /* 0x000fe20000000800 */
[----:B------:R-:W-:-:S02]  /*76f0*/  FSEL R174, R174, -INF , !P4 ;  /* 0xff800000aeae7808 */ /* 0x000fc40006000000 */
[----:B------:R-:W-:Y:S01]  /*7700*/  FMNMX.FTZ R125, R147, R124, !PT ;  /* 0x0000007c937d7209 */ /* 0x000fe20007810000 */
[----:B------:R-:W-:-:S01]  /*7710*/  FFMA.FTZ R124, R144, UR40, -R4 ;  /* 0x00000028907c7c23 */ /* 0x000fc20008010804 */
[C---:B------:R-:W-:Y:S02]  /*7720*/  ISETP.GT.AND P3, PT, R11.reuse, 0x69, P1 ;  /* 0x000000690b00780c */ /* 0x040fe40000f64270 */
[C---:B------:R-:W-:Y:S01]  /*7730*/  ISETP.GT.AND P2, PT, R11.reuse, 0x70, P1 ;  /* 0x000000700b00780c */ /* 0x040fe20000f44270 */
[----:B------:R-:W-:Y:S01]  /*7740*/  MUFU.EX2 R14, R14 ;  /* 0x0000000e000e7308 */ /* 0x000fe20000000800 */
[C---:B------:R-:W-:Y:S02]  /*7750*/  ISETP.GT.AND P4, PT, R11.reuse, 0x71, P1 ;  /* 0x000000710b00780c */ /* 0x040fe40000f84270 */
[C---:B------:R-:W-:Y:S02]  /*7760*/  ISETP.GT.AND P6, PT, R11.reuse, 0x78, P1 ;  /* 0x000000780b00780c */ /* 0x040fe40000fc4270 */
[----:B------:R-:W-:Y:S01]  /*7770*/  ISETP.GT.AND P1, PT, R11, 0x79, P1 ;  /* 0x000000790b00780c */ /* 0x000fe20000f24270 */
[----:B------:R-:W-:Y:S01]  /*7780*/  FFMA.FTZ R11, R128, UR40, -R4 ;  /* 0x00000028800b7c23 */ /* 0x000fe20008010804 */
[----:B------:R-:W-:Y:S01]  /*7790*/  FMNMX.FTZ R128, R150, R125, !PT ;  /* 0x0000007d96807209 */ /* 0x000fe20007810000 */
[----:B------:R-:W-:Y:S01]  /*77a0*/  MUFU.EX2 R20, R20 ;  /* 0x0000001400147308 */ /* 0x000fe20000000800 */
[----:B------:R-:W-:-:S02]  /*77b0*/  ISETP.LT.OR P3, PT, R12, 0x6a, P3 ;  /* 0x0000006a0c00780c */ /* 0x000fc40001f61670 */
[----:B------:R-:W-:Y:S02]  /*77c0*/  FMNMX.FTZ R125, R151, R128, !PT ;  /* 0x00000080977d7209 */ /* 0x000fe40007810000 */
[----:B------:R-:W-:Y:S02]  /*77d0*/  ISETP.LT.OR P2, PT, R12, 0x71, P2 ;  /* 0x000000710c00780c */ /* 0x000fe40001741670 */
[----:B------:R-:W-:Y:S01]  /*77e0*/  FMNMX.FTZ R128, R154, R125, !PT ;  /* 0x0000007d9a807209 */ /* 0x000fe20007810000 */
[----:B------:R-:W-:Y:S01]  /*77f0*/  MUFU.EX2 R11, R11 ;  /* 0x0000000b000b7308 */ /* 0x000fe20000000800 */
[C---:B------:R-:W-:Y:S02]  /*7800*/  ISETP.LT.OR P4, PT, R12.reuse, 0x72, P4 ;  /* 0x000000720c00780c */ /* 0x040fe40002781670 */
[C---:B------:R-:W-:Y:S02]  /*7810*/  ISETP.LT.OR P6, PT, R12.reuse, 0x79, P6 ;  /* 0x000000790c00780c */ /* 0x040fe400037c1670 */
[----:B------:R-:W-:Y:S01]  /*7820*/  ISETP.LT.OR P1, PT, R12, 0x7a, P1 ;  /* 0x0000007a0c00780c */ /* 0x000fe20000f21670 */
[--C-:B------:R-:W-:Y:S01]  /*7830*/  FFMA.FTZ R12, R129, UR40, -R4.reuse ;  /* 0x00000028810c7c23 */ /* 0x100fe20008010804 */
[----:B------:R-:W-:Y:S01]  /*7840*/  FMNMX.FTZ R129, R155, R128, !PT ;  /* 0x000000809b817209 */ /* 0x000fe20007810000 */
[----:B------:R1:W-:Y:S01]  /*7850*/  MUFU.EX2 R125, R145 ;  /* 0x00000091007d7308 */ /* 0x0003e20000000800 */
[----:B------:R-:W-:Y:S01]  /*7860*/  FSEL R175, R175, -INF , !P3 ;  /* 0xff800000afaf7808 */ /* 0x000fe20005800000 */
[--C-:B------:R-:W-:Y:S01]  /*7870*/  FFMA.FTZ R128, R148, UR40, -R4.reuse ;  /* 0x0000002894807c23 */ /* 0x100fe20008010804 */
[----:B0-----:R-:W-:Y:S01]  /*7880*/  FMNMX.FTZ R132, R158, R129, !PT ;  /* 0x000000819e847209 */ /* 0x001fe20007810000 */
[----:B------:R-:W-:Y:S01]  /*7890*/  FFMA.FTZ R148, R168, UR40, -R4 ;  /* 0x00000028a8947c23 */ /* 0x000fe20008010804 */
[----:B------:R-:W-:-:S02]  /*78a0*/  FSEL R178, R178, -INF , !P2 ;  /* 0xff800000b2b27808 */ /* 0x000fc40005000000 */
[----:B------:R-:W-:Y:S01]  /*78b0*/  FMNMX.FTZ R129, R159, R132, !PT ;  /* 0x000000849f817209 */ /* 0x000fe20007810000 */
[----:B------:R-:W-:Y:S01]  /*78c0*/  MUFU.EX2 R12, R12 ;  /* 0x0000000c000c7308 */ /* 0x000fe20000000800 */
[----:B------:R-:W-:Y:S01]  /*78d0*/  FSEL R179, R179, -INF , !P4 ;  /* 0xff800000b3b37808 */ /* 0x000fe20006000000 */
[--C-:B-1----:R-:W-:Y:S01]  /*78e0*/  FFMA.FTZ R145, R165, UR40, -R4.reuse ;  /* 0x00000028a5917c23 */ /* 0x102fe20008010804 */
[----:B------:R-:W-:Y:S01]  /*78f0*/  FMNMX.FTZ R132, R162, R129, !PT ;  /* 0x00000081a2847209 */ /* 0x000fe20007810000 */
[----:B------:R-:W-:Y:S01]  /*7900*/  IMAD.U32 R165, RZ, RZ, UR40 ;  /* 0x00000028ffa57e24 */ /* 0x000fe2000f8e00ff */
[----:B------:R-:W-:Y:S02]  /*7910*/  FSEL R182, R182, -INF , !P6 ;  /* 0xff800000b6b67808 */ /* 0x000fe40007000000 */
[----:B------:R-:W-:Y:S01]  /*7920*/  FMNMX.FTZ R133, R163, R132, !PT ;  /* 0x00000084a3857209 */ /* 0x000fe20007810000 */
[----:B------:R-:W-:-:S01]  /*7930*/  FFMA.FTZ R132, R152, UR40, -R4 ;  /* 0x0000002898847c23 */ /* 0x000fc20008010804 */
[----:B------:R-:W-:Y:S01]  /*7940*/  FSEL R183, R183, -INF , !P1 ;  /* 0xff800000b7b77808 */ /* 0x000fe20004800000 */
[----:B------:R0:W-:Y:S01]  /*7950*/  MUFU.EX2 R129, R149 ;  /* 0x0000009500817308 */ /* 0x0001e20000000800 */
[----:B------:R-:W-:-:S04]  /*7960*/  FMNMX.FTZ R136, R166, R133, !PT ;  /* 0x00000085a6887209 */ /* 0x000fc80007810000 */
[----:B------:R-:W-:-:S03]  /*7970*/  FMNMX.FTZ R133, R167, R136, !PT ;  /* 0x00000088a7857209 */ /* 0x000fc60007810000 */
[----:B------:R-:W-:Y:S01]  /*7980*/  MUFU.EX2 R120, R120 ;  /* 0x0000007800787308 */ /* 0x000fe20000000800 */
[----:B------:R-:W-:Y:S01]  /*7990*/  FMNMX.FTZ R136, R170, R133, !PT ;  /* 0x00000085aa887209 */ /* 0x000fe20007810000 */
[----:B0-----:R-:W-:-:S03]  /*79a0*/  FFMA.FTZ R149, R169, UR40, -R4 ;  /* 0x00000028a9957c23 */ /* 0x001fc60008010804 */
[----:B------:R-:W-:Y:S01]  /*79b0*/  FMNMX.FTZ R137, R171, R136, !PT ;  /* 0x00000088ab897209 */ /* 0x000fe20007810000 */
[----:B------:R-:W-:-:S01]  /*79c0*/  FFMA.FTZ R136, R156, UR40, -R4 ;  /* 0x000000289c887c23 */ /* 0x000fc20008010804 */
[----:B------:R-:W-:Y:S01]  /*79d0*/  FFMA.FTZ R156, R176, UR40, -R4 ;  /* 0x00000028b09c7c23 */ /* 0x000fe20008010804 */
        /* <DEDUP_REMOVED lines=8> */
[--C-:B------:R-:W-:Y:S01]  /*7a60*/  FFMA.FTZ R160, R180, UR40, -R4.reuse ;  /* 0x00000028b4a07c23 */ /* 0x100fe20008010804 */
[----:B------:R0:W-:Y:S01]  /*7a70*/  MUFU.EX2 R137, R157 ;  /* 0x0000009d00897308 */ /* 0x0001e20000000800 */
[----:B------:R-:W-:Y:S01]  /*7a80*/  FMNMX.FTZ R144, R182, R141, !PT ;  /* 0x0000008db6907209 */ /* 0x000fe20007810000 */
[----:B------:R-:W-:-:S03]  /*7a90*/  FFMA.FTZ R141, R161, UR40, -R4 ;  /* 0x00000028a18d7c23 */ /* 0x000fc60008010804 */
[----:B------:R-:W-:Y:S01]  /*7aa0*/  FMNMX.FTZ R152, R183, R144, !PT ;  /* 0x00000090b7987209 */ /* 0x000fe20007810000 */
[----:B------:R-:W-:-:S02]  /*7ab0*/  FFMA.FTZ R144, R164, UR40, -R4 ;  /* 0x00000028a4907c23 */ /* 0x000fc40008010804 */
[----:B------:R-:W-:Y:S01]  /*7ac0*/  MUFU.EX2 R124, R124 ;  /* 0x0000007c007c7308 */ /* 0x000fe20000000800 */
[----:B0-----:R-:W-:-:S01]  /*7ad0*/  FFMA.FTZ R157, R177, UR40, -R4 ;  /* 0x00000028b19d7c23 */ /* 0x001fc20008010804 */
[----:B------:R-:W0:Y:S01]  /*7ae0*/  SHFL.BFLY PT, R161, R152, 0x2, 0x1f ;  /* 0x0c401f0098a17f89 */ /* 0x000e2200000e0000 */
[----:B------:R-:W-:-:S05]  /*7af0*/  FSEL R4, R0, RZ, P5 ;  /* 0x000000ff00047208 */ /* 0x000fca0002800000 */
[----:B------:R-:W-:Y:S01]  /*7b00*/  FADD.FTZ R7, -R4, R7 ;  /* 0x0000000704077221 */ /* 0x000fe20000010100 */
[----:B------:R-:W-:Y:S03]  /*7b10*/  MUFU.EX2 R128, R128 ;  /* 0x0000008000807308 */ /* 0x000fe60000000800 */
[----:B------:R-:W-:-:S05]  /*7b20*/  FMUL.FTZ R7, R7, UR40 ;  /* 0x0000002807077c20 */ /* 0x000fca0008410000 */
[----:B------:R-:W-:Y:S08]  /*7b30*/  MUFU.EX2 R132, R132 ;  /* 0x0000008400847308 */ /* 0x000ff00000000800 */
[----:B------:R-:W1:Y:S01]  /*7b40*/  MUFU.EX2 R7, R7 ;  /* 0x0000000700077308 */ /* 0x000e620000000800 */
[----:B0-----:R-:W-:-:S05]  /*7b50*/  FMNMX.FTZ R161, R152, R161, !PT ;  /* 0x000000a198a17209 */ /* 0x001fca0007810000 */
[----:B------:R-:W0:Y:S02]  /*7b60*/  SHFL.BFLY PT, R164, R161, 0x1, 0x1f ;  /* 0x0c201f00a1a47f89 */ /* 0x000e2400000e0000 */
[----:B------:R1:W-:Y:S08]  /*7b70*/  MUFU.EX2 R152, R172 ;  /* 0x000000ac00987308 */ /* 0x0003f00000000800 */
[----:B------:R-:W-:Y:S01]  /*7b80*/  MUFU.EX2 R136, R136 ;  /* 0x0000008800887308 */ /* 0x000fe20000000800 */
[----:B-1----:R-:W-:-:S04]  /*7b90*/  FFMA.FTZ R172, R7, R3, R10 ;  /* 0x0000000307ac7223 */ /* 0x002fc8000001000a */
[----:B------:R-:W-:-:S03]  /*7ba0*/  FADD.FTZ R172, R5, R172 ;  /* 0x000000ac05ac7221 */ /* 0x000fc60000010000 */
[----:B------:R-:W-:Y:S01]  /*7bb0*/  MUFU.EX2 R140, R140 ;  /* 0x0000008c008c7308 */ /* 0x000fe20000000800 */
[----:B0-----:R-:W-:-:S07]  /*7bc0*/  FMNMX.FTZ R4, R161, R164, !PT ;  /* 0x000000a4a1047209 */ /* 0x001fce0007810000 */
[----:B------:R-:W-:Y:S01]  /*7bd0*/  MUFU.EX2 R141, R141 ;  /* 0x0000008d008d7308 */ /* 0x000fe20000000800 */
[C---:B------:R-:W-:Y:S01]  /*7be0*/  FSETP.NEU.FTZ.AND P1, PT, R4.reuse, -INF , PT ;  /* 0xff8000000400780b */ /* 0x040fe20003f3d000 */
[----:B------:R-:W-:-:S03]  /*7bf0*/  FFMA.FTZ R164, R4, R165, -8 ;  /* 0xc100000004a47423 */ /* 0x000fc600000100a5 */
[----:B------:R-:W-:Y:S02]  /*7c00*/  FSEL R165, R4, RZ, P1 ;  /* 0x000000ff04a57208 */ /* 0x000fe40000800000 */
[----:B------:R-:W-:Y:S01]  /*7c10*/  FSEL R164, R164, RZ, P1 ;  /* 0x000000ffa4a47208 */ /* 0x000fe20000800000 */
[----:B------:R-:W-:Y:S02]  /*7c20*/  MUFU.EX2 R144, R144 ;  /* 0x0000009000907308 */ /* 0x000fe40000000800 */
[----:B------:R-:W-:-:S02]  /*7c30*/  FADD.FTZ R165, -R165, R6 ;  /* 0x00000006a5a57221 */ /* 0x000fc40000010100 */
        /* <DEDUP_REMOVED lines=15> */
[----:B------:R-:W-:Y:S01]  /*7d30*/  FMUL.FTZ R150, R165, UR40 ;  /* 0x00000028a5967c20 */ /* 0x000fe20008410000 */
        /* <DEDUP_REMOVED lines=19> */
[----:B------:R-:W-:-:S05]  /*7e70*/  FFMA.FTZ R164, R183, UR40, -R164 ;  /* 0x00000028b7a47c23 */ /* 0x000fca00080108a4 */
[----:B------:R-:W1:Y:S08]  /*7e80*/  MUFU.EX2 R123, R123 ;  /* 0x0000007b007b7308 */ /* 0x000e700000000800 */
[----:B------:R-:W2:Y:S01]  /*7e90*/  MUFU.EX2 R126, R126 ;  /* 0x0000007e007e7308 */ /* 0x000ea20000000800 */
[----:B0-----:R-:W-:-:S04]  /*7ea0*/  FFMA.FTZ R3, R150, R2, R13 ;  /* 0x0000000296037223 */ /* 0x001fc8000001000d */
        /* <DEDUP_REMOVED lines=8> */
[----:B------:R-:W-:-:S04]  /*7f30*/  FADD.FTZ R2, R12, R3 ;  /* 0x000000030c027221 */ /* 0x000fc80000010000 */
[----:B------:R-:W-:Y:S02]  /*7f40*/  FADD.FTZ R3, R15, R2 ;  /* 0x000000020f037221 */ /* 0x000fe40000010000 */
        /* <DEDUP_REMOVED lines=9> */
[----:B--2---:R-:W-:-:S01]  /*7fe0*/  FADD.FTZ R155, R131, R172 ;  /* 0x000000ac839b7221 */ /* 0x004fc20000010000 */
[----:B------:R-:W-:-:S06]  /*7ff0*/  FADD.FTZ R3, R122, R3 ;  /* 0x000000037a037221 */ /* 0x000fcc0000010000 */
        /* <DEDUP_REMOVED lines=8> */
[----:B------:R-:W-:-:S06]  /*8080*/  FADD.FTZ R172, R124, R3 ;  /* 0x000000037cac7221 */ /* 0x000fcc0000010000 */
        /* <DEDUP_REMOVED lines=19> */
[----:B-1----:R-:W-:-:S07]  /*81c0*/  FADD.FTZ R3, R154, R3 ;  /* 0x000000039a037221 */ /* 0x002fce0000010000 */
        /* <DEDUP_REMOVED lines=23> */
[----:B--2---:R-:W-:-:S04]  /*8340*/  FADD.FTZ R3, R149, R2 ;  /* 0x0000000295037221 */ /* 0x004fc80000010000 */
[----:B------:R-:W-:-:S03]  /*8350*/  FADD.FTZ R2, R152, R3 ;  /* 0x0000000398027221 */ /* 0x000fc60000010000 */
        /* <DEDUP_REMOVED lines=24> */
.L_x_1360:
        /* <DEDUP_REMOVED lines=73> */
[-C--:B------:R-:W-:Y:S01]  /*8970*/  FMUL.FTZ R26, R26, R150.reuse ;  /* 0x000000961a1a7220 */ /* 0x080fe20000410000 */
        /* <DEDUP_REMOVED lines=65> */
.L_x_1342:
[----:B------:R-:W-:Y:S02]  /*8d90*/  UISETP.NE.AND UP1, UPT, UR55, URZ, UPT ;  /* 0x0000003f3700728c */ /* 0x000fe4000bf25270 */
[----:B------:R-:W-:Y:S02]  /*8da0*/  UISETP.NE.AND UP0, UPT, UR54, URZ, UPT ;  /* 0x0000003f3600728c */ /* 0x000fe4000bf05270 */
[----:B------:R-:W-:Y:S02]  /*8db0*/  UIADD3 UR10, UR42, 0x7f, URZ ;  /* 0x0000007f2a0a7890 */ /* 0x000fe4000fffe03f */
[----:B------:R-:W-:Y:S02]  /*8dc0*/  UIADD3 UR11, UR41, 0x1, -UR48 ;  /* 0x00000001290b7890 */ /* 0x000fe4000fffe830 */
[----:B------:R-:W-:-:S03]  /*8dd0*/  PLOP3.LUT P1, PT, PT, PT, UP0, 0x40, 0x0 ;  /* 0x000000000000781c */ /* 0x000fc60003f2e808 */
[----:B------:R-:W-:Y:S01]  /*8de0*/  @UP1 ULDC UR6, c[0x0][0x44c] ;  /* 0x0001130000061ab9 */ /* 0x000fe20000000800 */
[----:B------:R-:W-:Y:S01]  /*8df0*/  @UP1 ULDC UR14, c[0x0][0x450] ;  /* 0x00011400000e1ab9 */ /* 0x000fe20000000800 */
[----:B------:R-:W-:-:S04]  /*8e00*/  UIMAD.WIDE.U32 UR6, UR10, UR6, URZ ;  /* 0x000000060a0672a5 */ /* 0x000fc8000f8e003f */
[----:B------:R-:W-:-:S04]  /*8e10*/  @UP1 USHF.R.U32.HI UR10, URZ, UR14, UR7 ;  /* 0x0000000e3f0a1299 */ /* 0x000fc80008011607 */
[----:B------:R-:W-:-:S04]  /*8e20*/  UIADD3 UR10, UR11, UR10, URZ ;  /* 0x0000000a0b0a7290 */ /* 0x000fc8000fffe03f */
[----:B------:R-:W-:Y:S01]  /*8e30*/  UIADD3 UR30, UR10, -UR30, URZ ;  /* 0x8000001e0a1e7290 */ /* 0x000fe2000fffe03f */
[----:B------:R-:W-:Y:S11]  /*8e40*/  @P1 BRA `(.L_x_1362) ;  /* 0x0000000000501947 */ /* 0x000ff60003800000 */
[----:B------:R-:W-:Y:S02]  /*8e50*/  UMOV UR14, UR10 ;  /* 0x0000000a000e7c82 */ /* 0x000fe40008000000 */
        /* <DEDUP_REMOVED lines=11> */
.L_x_1363:
[----:B------:R-:W-:Y:S02]  /*8f10*/  ULDC UR15, c[0x0][0x9e4] ;  /* 0x00027900000f7ab9 */ /* 0x000fe40000000800 */
[----:B------:R-:W-:-:S11]  /*8f20*/  UISETP.NE.AND UP0, UPT, UR15, 0x1, UPT ;  /* 0x000000010f00788c */ /* 0x000fd6000bf05270 */
[----:B------:R-:W-:Y:S02]  /*8f30*/  @UP0 ULDC.64 UR6, c[0x0][0x9e8] ;  /* 0x00027a0000060ab9 */ /* 0x000fe40000000a00 */
[----:B------:R-:W-:-:S04]  /*8f40*/  UIMAD.WIDE.U32 UR10, UR14, UR6, URZ ;  /* 0x000000060e0a72a5 */ /* 0x000fc8000f8e003f */
[----:B------:R-:W-:-:S12]  /*8f50*/  @UP0 USHF.R.U32.HI UR14, URZ, UR7, UR11 ;  /* 0x000000073f0e0299 */ /* 0x000fd8000801160b */
.L_x_1364:
[----:B------:R-:W-:-:S04]  /*8f60*/  UIMAD UR14, UR14, UR15, URZ ;  /* 0x0000000f0e0e72a4 */ /* 0x000fc8000f8e023f */
[----:B------:R-:W-:-:S04]  /*8f70*/  UISETP.LT.AND UP0, UPT, UR30, UR14, UPT ;  /* 0x0000000e1e00728c */ /* 0x000fc8000bf01270 */
[----:B------:R-:W-:-:S12]  /*8f80*/  USEL UR30, UR30, UR14, !UP0 ;  /* 0x0000000e1e1e7287 */ /* 0x000fd8000c000000 */
.L_x_1362:
        /* <DEDUP_REMOVED lines=12> */
.L_x_1376:
[----:B------:R-:W-:Y:S01]  /*9050*/  ISETP.NE.AND P2, PT, RZ, UR46, PT ;  /* 0x0000002eff007c0c */ /* 0x000fe2000bf45270 */
[----:B------:R-:W-:-:S04]  /*9060*/  UISETP.NE.AND UP0, UPT, UR30, 0x1, UPT ;  /* 0x000000011e00788c */ /* 0x000fc8000bf05270 */
[----:B------:R-:W-:-:S04]  /*9070*/  USEL UR50, URZ, 0x1, UP0 ;  /* 0x000000013f327887 */ /* 0x000fc80008000000 */
[----:B------:R-:W-:-:S04]  /*9080*/  ULOP3.LUT UR50, UR31, UR50, URZ, 0x3c, !UPT ;  /* 0x000000321f327292 */ /* 0x000fc8000f8e3c3f */
[----:B------:R-:W-:Y:S08]  /*9090*/  @P2 BRA `(.L_x_1366) ;  /* 0x0000000000382947 */ /* 0x000ff00003800000 */
[----:B------:R-:W-:Y:S05]  /*90a0*/  @!P0 BRA `(.L_x_1367) ;  /* 0x0000000000048947 */ /* 0x000fea0003800000 */
[----:B------:R-:W-:Y:S01]  /*90b0*/  BPT.TRAP 0x1 ;  /* 0x000000040000795c */ /* 0x000fe20000300000 */
.L_x_1367:
        /* <DEDUP_REMOVED lines=9> */
.L_x_1368:
[----:B-1----:R-:W-:Y:S05]  /*9150*/  @P1 BRA `(.L_x_1366) ;  /* 0x0000000000081947 */ /* 0x002fea0003800000 */
[----:B------:R-:W1:Y:S02]  /*9160*/  SYNCS.PHASECHK.TRANS64.TRYWAIT P1, [UR6+0x2a830], R0 ;  /* 0x02a83000ff0075a7 */ /* 0x000e640008020146 */
[----:B-1----:R-:W-:Y:S05]  /*9170*/  @!P1 BRA `(.L_x_1369) ;  /* 0x0000011c00449947 */ /* 0x002fea0003800000 */
.L_x_1366:
        /* <DEDUP_REMOVED lines=40> */
.L_x_1371:
[----:B------:R-:W-:Y:S01]  /*9400*/  ULEA UR6, UR30, UR36, 0x3 ;  /* 0x000000241e067291 */ /* 0x000fe2000f8e183f */
[----:B------:R-:W-:-:S05]  /*9410*/  IMAD.U32 R0, RZ, RZ, UR31 ;  /* 0x0000001fff007e24 */ /* 0x000fca000f8e00ff */
[----:B------:R-:W-:-:S04]  /*9420*/  SHF.L.U32 R0, R0, 0x1f, RZ ;  /* 0x0000001f00007819 */ /* 0x000fc800000006ff */
[----:B------:R0:W1:Y:S01]  /*9430*/  SYNCS.PHASECHK.TRANS64.TRYWAIT P1, [UR6+0x2a850], R0 ;  /* 0x02a85000ff0075a7 */ /* 0x0000620008020146 */
[----:B------:R-:W-:Y:S05]  /*9440*/  @!P0 BRA `(.L_x_1372) ;  /* 0x0000000000048947 */ /* 0x000fea0003800000 */
[----:B------:R-:W-:Y:S01]  /*9450*/  BPT.TRAP 0x1 ;  /* 0x000000040000795c */ /* 0x000fe20000300000 */
.L_x_1372:
[----:B-1----:R-:W-:Y:S05]  /*9460*/  @P1 BRA `(.L_x_1370) ;  /* 0x0000000000081947 */ /* 0x002fea0003800000 */
[----:B------:R-:W1:Y:S02]  /*9470*/  SYNCS.PHASECHK.TRANS64.TRYWAIT P1, [UR6+0x2a850], R0 ;  /* 0x02a85000ff0075a7 */ /* 0x000e640008020146 */
[----:B-1----:R-:W-:Y:S05]  /*9480*/  @!P1 BRA `(.L_x_1373) ;  /* 0x0000011800989947 */ /* 0x002fea0003800000 */
.L_x_1370:
        /* <DEDUP_REMOVED lines=31> */
.L_x_1374:
        /* <DEDUP_REMOVED lines=87> */
[----:B------:R-:W-:Y:S01]  /*9bf0*/  FFMA.FTZ R10, R121, UR40, -R7 ;  /* 0x00000028790a7c23 */ /* 0x000fe20008010807 */
[----:B------:R-:W-:Y:S01]  /*9c00*/  FMUL.FTZ R5, R5, UR40 ;  /* 0x0000002805057c20 */ /* 0x000fe20008410000 */
[----:B------:R0:W-:Y:S01]  /*9c10*/  MUFU.EX2 R6, R13 ;  /* 0x0000000d00067308 */ /* 0x0001e20000000800 */
[----:B------:R-:W-:-:S01]  /*9c20*/  FFMA.FTZ R122, R122, UR40, -R161 ;  /* 0x000000287a7a7c23 */ /* 0x000fc200080108a1 */
        /* <DEDUP_REMOVED lines=12> */
[--C-:B------:R-:W-:Y:S01]  /*9cf0*/  FFMA.FTZ R149, R168, UR40, -R7.reuse ;  /* 0x00000028a8957c23 */ /* 0x100fe20008010807 */
[----:B------:R-:W-:-:S01]  /*9d00*/  FFMA.FTZ R20, R133, UR40, -R7 ;  /* 0x0000002885147c23 */ /* 0x000fc20008010807 */
[----:B------:R-:W-:Y:S01]  /*9d10*/  MUFU.EX2 R5, R5 ;  /* 0x0000000500057308 */ /* 0x000fe20000000800 */
[----:B------:R-:W-:-:S01]  /*9d20*/  FFMA.FTZ R129, R148, UR40, -R7 ;  /* 0x0000002894817c23 */ /* 0x000fc20008010807 */
[----:B------:R-:W-:Y:S01]  /*9d30*/  FFMA.FTZ R135, R135, UR40, -R161 ;  /* 0x0000002887877c23 */ /* 0x000fe200080108a1 */
[----:B------:R-:W-:-:S01]  /*9d40*/  FFMA.FTZ R148, R165, UR40, -R7 ;  /* 0x00000028a5947c23 */ /* 0x000fc20008010807 */
[----:B------:R-:W-:Y:S01]  /*9d50*/  FFMA.FTZ R21, R136, UR40, -R7 ;  /* 0x0000002888157c23 */ /* 0x000fe20008010807 */
        /* <DEDUP_REMOVED lines=12> */
[----:B------:R-:W-:-:S01]  /*9e20*/  FFMA.FTZ R147, R147, UR40, -R161 ;  /* 0x0000002893937c23 */ /* 0x000fc200080108a1 */
[--C-:B------:R-:W-:Y:S01]  /*9e30*/  FFMA.FTZ R150, R150, UR40, -R161.reuse ;  /* 0x0000002896967c23 */ /* 0x100fe200080108a1 */
[----:B------:R-:W-:-:S01]  /*9e40*/  FFMA.FTZ R151, R151, UR40, -R161 ;  /* 0x0000002897977c23 */ /* 0x000fc200080108a1 */
[----:B------:R-:W-:Y:S01]  /*9e50*/  FFMA.FTZ R133, R152, UR40, -R7 ;  /* 0x0000002898857c23 */ /* 0x000fe20008010807 */
[----:B------:R-:W-:-:S01]  /*9e60*/  FFMA.FTZ R154, R154, UR40, -R161 ;  /* 0x000000289a9a7c23 */ /* 0x000fc200080108a1 */
[----:B------:R-:W-:Y:S01]  /*9e70*/  FFMA.FTZ R136, R153, UR40, -R7 ;  /* 0x0000002899887c23 */ /* 0x000fe20008010807 */
[----:B------:R-:W-:-:S01]  /*9e80*/  FFMA.FTZ R155, R155, UR40, -R161 ;  /* 0x000000289b9b7c23 */ /* 0x000fc200080108a1 */
[----:B------:R-:W2:Y:S01]  /*9e90*/  MUFU.EX2 R123, R123 ;  /* 0x0000007b007b7308 */ /* 0x000ea20000000800 */
[----:B0-----:R-:W-:-:S01]  /*9ea0*/  FFMA.FTZ R2, R5, R2, R122 ;  /* 0x0000000205027223 */ /* 0x001fc2000001007a */
[----:B------:R-:W-:Y:S01]  /*9eb0*/  FFMA.FTZ R137, R156, UR40, -R7 ;  /* 0x000000289c897c23 */ /* 0x000fe20008010807 */
[----:B------:R-:W-:-:S01]  /*9ec0*/  FFMA.FTZ R158, R158, UR40, -R161 ;  /* 0x000000289e9e7c23 */ /* 0x000fc200080108a1 */
[----:B------:R-:W-:Y:S01]  /*9ed0*/  FFMA.FTZ R140, R157, UR40, -R7 ;  /* 0x000000289d8c7c23 */ /* 0x000fe20008010807 */
[----:B------:R-:W-:-:S01]  /*9ee0*/  FFMA.FTZ R159, R159, UR40, -R161 ;  /* 0x000000289f9f7c23 */ /* 0x000fc200080108a1 */
[----:B------:R-:W-:Y:S01]  /*9ef0*/  FFMA.FTZ R141, R160, UR40, -R7 ;  /* 0x00000028a08d7c23 */ /* 0x000fe20008010807 */
[----:B------:R-:W-:-:S01]  /*9f00*/  FFMA.FTZ R162, R162, UR40, -R161 ;  /* 0x00000028a2a27c23 */ /* 0x000fc200080108a1 */
[----:B------:R-:W0:Y:S01]  /*9f10*/  MUFU.EX2 R11, R11 ;  /* 0x0000000b000b7308 */ /* 0x000e220000000800 */
[----:B-1----:R-:W-:-:S01]  /*9f20*/  FADD.FTZ R168, R10, R3 ;  /* 0x000000030aa87221 */ /* 0x002fc20000010000 */
[----:B------:R-:W-:Y:S01]  /*9f30*/  FFMA.FTZ R163, R163, UR40, -R161 ;  /* 0x00000028a3a37c23 */ /* 0x000fe200080108a1 */
[----:B------:R-:W-:-:S01]  /*9f40*/  FFMA.FTZ R145, R164, UR40, -R7 ;  /* 0x00000028a4917c23 */ /* 0x000fc20008010807 */
[--C-:B------:R-:W-:Y:S01]  /*9f50*/  FFMA.FTZ R166, R166, UR40, -R161.reuse ;  /* 0x00000028a6a67c23 */ /* 0x100fe200080108a1 */
[----:B------:R-:W-:-:S01]  /*9f60*/  FFMA.FTZ R167, R167, UR40, -R161 ;  /* 0x00000028a7a77c23 */ /* 0x000fc200080108a1 */
[----:B------:R-:W-:Y:S01]  /*9f70*/  FFMA.FTZ R170, R170, UR40, -R161 ;  /* 0x00000028aaaa7c23 */ /* 0x000fe200080108a1 */
[----:B------:R-:W-:-:S01]  /*9f80*/  FFMA.FTZ R152, R169, UR40, -R7 ;  /* 0x00000028a9987c23 */ /* 0x000fc20008010807 */
[----:B------:R-:W1:Y:S01]  /*9f90*/  MUFU.EX2 R126, R126 ;  /* 0x0000007e007e7308 */ /* 0x000e620000000800 */
        /* <DEDUP_REMOVED lines=17> */
[----:B------:R-:W-:-:S06]  /*a0b0*/  FFMA.FTZ R161, R183, UR40, -R161 ;  /* 0x00000028b7a17c23 */ /* 0x000fcc00080108a1 */
        /* <DEDUP_REMOVED lines=116> */
.L_x_1375:
        /* <DEDUP_REMOVED lines=18> */
[----:B------:R-:W-:Y:S01]  /*a920*/  SYNCS.ARRIVE.TRANS64.RED.A1T0 RZ, [UR6], RZ ;  /* 0x000000ffffff79a7 */ /* 0x000fe20008100406 */
        /* <DEDUP_REMOVED lines=101> */
[----:B------:R-:W-:Y:S01]  /*af80*/  VIADD R8, R8, 0xffffffff ;  /* 0xffffffff08087836 */ /* 0x000fe20000000000 */
        /* <DEDUP_REMOVED lines=16> */
[----:B------:R-:W-:Y:S01]  /*b090*/  F2FP.SATFINITE.E4M3.F32.PACK_AB_MERGE_C R187, R179, R178, R161 ;  /* 0x000000b2b3bb723e */ /* 0x000fe200048070a1 */
[----:B------:R-:W-:Y:S06]  /*b0a0*/  @P1 BRA `(.L_x_1376) ;  /* 0xffffffdc00e81947 */ /* 0x000fec000383ffff */
.L_x_1365:
[----:B------:R-:W-:-:S13]  /*b0b0*/  ISETP.GE.AND P1, PT, R8, UR38, PT ;  /* 0x0000002608007c0c */ /* 0x000fda000bf26270 */
[----:B------:R-:W-:Y:S05]  /*b0c0*/  @!P1 BRA `(.L_x_1377) ;  /* 0x0000003000649947 */ /* 0x000fea0003800000 */
[----:B------:R-:W-:Y:S01]  /*b0d0*/  IMAD.MOV.U32 R6, RZ, RZ, R4 ;  /* 0x000000ffff067224 */ /* 0x000fe200078e0004 */
[----:B------:R-:W-:Y:S01]  /*b0e0*/  UMOV UR33, UR50 ;  /* 0x0000003200217c82 */ /* 0x000fe20008000000 */
[----:B------:R-:W-:Y:S01]  /*b0f0*/  IMAD.MOV.U32 R7, RZ, RZ, R0 ;  /* 0x000000ffff077224 */ /* 0x000fe200078e0000 */
[----:B------:R-:W-:Y:S01]  /*b100*/  UMOV UR32, UR49 ;  /* 0x0000003100207c82 */ /* 0x000fe20008000000 */
[----:B------:R-:W-:Y:S01]  /*b110*/  ULDC UR29, c[0x0][0x9e4] ;  /* 0x00027900001d7ab9 */ /* 0x000fe20000000800 */
[----:B------:R-:W-:Y:S01]  /*b120*/  ULDC UR31, c[0x0][0x9dc] ;  /* 0x00027700001f7ab9 */ /* 0x000fe20000000800 */
[----:B------:R-:W-:-:S05]  /*b130*/  ULDC UR30, c[0x0][0x9e0] ;  /* 0x00027800001e7ab9 */ /* 0x000fca0000000800 */
.L_x_1396:
        /* <DEDUP_REMOVED lines=9> */
.L_x_1379:
[----:B------:R-:W-:Y:S01]  /*b1d0*/  ULEA UR6, UR49, UR36, 0x3 ;  /* 0x0000002431067291 */ /* 0x000fe2000f8e183f */
[----:B------:R-:W-:-:S05]  /*b1e0*/  IMAD.U32 R0, RZ, RZ, UR50 ;  /* 0x00000032ff007e24 */ /* 0x000fca000f8e00ff */
[----:B------:R-:W-:-:S04]  /*b1f0*/  SHF.L.U32 R0, R0, 0x1f, RZ ;  /* 0x0000001f00007819 */ /* 0x000fc800000006ff */
[----:B------:R0:W1:Y:S01]  /*b200*/  SYNCS.PHASECHK.TRANS64.TRYWAIT P1, [UR6+0x2a830], R0 ;  /* 0x02a83000ff0075a7 */ /* 0x0000620008020146 */
[----:B------:R-:W-:Y:S05]  /*b210*/  @!P0 BRA `(.L_x_1380) ;  /* 0x0000000000048947 */ /* 0x000fea0003800000 */
[----:B------:R-:W-:Y:S01]  /*b220*/  BPT.TRAP 0x1 ;  /* 0x000000040000795c */ /* 0x000fe20000300000 */
.L_x_1380:
[----:B-1----:R-:W-:Y:S05]  /*b230*/  @P1 BRA `(.L_x_1378) ;  /* 0x0000000000081947 */ /* 0x002fea0003800000 */
[----:B------:R-:W1:Y:S02]  /*b240*/  SYNCS.PHASECHK.TRANS64.TRYWAIT P1, [UR6+0x2a830], R0 ;  /* 0x02a83000ff0075a7 */ /* 0x000e640008020146 */
[----:B-1----:R-:W-:Y:S05]  /*b250*/  @!P1 BRA `(.L_x_1381) ;  /* 0x000000fc003c9947 */ /* 0x002fea0003800000 */
.L_x_1378:
[----:B------:R-:W2:Y:S01]  /*b260*/  S2R R4, SR_TID.X ;  /* 0x0000000000047919 */ /* 0x000ea20000002100 */
[----:B------:R-:W-:Y:S01]  /*b270*/  UIMAD UR26, UR49, 0x600, UR28 ;  /* 0x00000600311a78a4 */ /* 0x000fe2000f8e021c */
[----:B------:R-:W-:Y:S01]  /*b280*/  UMOV UR27, 0x80000020 ;  /* 0x80000020001b7882 */ /* 0x000fe20000000000 */
[----:B------:R-:W-:Y:S02]  /*b290*/  UMOV UR7, 0x80000020 ;  /* 0x8000002000077882 */ /* 0x000fe40000000000 */
[----:B------:R-:W-:Y:S02]  /*b2a0*/  UIADD3 UR6, UR26, 0x2, URZ ;  /* 0x000000021a067890 */ /* 0x000fe4000fffe03f */
        /* <DEDUP_REMOVED lines=32> */
.L_x_1383:
[----:B------:R-:W-:Y:S01]  /*b4b0*/  ULEA UR6, UR32, UR36, 0x3 ;  /* 0x0000002420067291 */ /* 0x000fe2000f8e183f */
[----:B------:R-:W-:-:S05]  /*b4c0*/  IMAD.U32 R0, RZ, RZ, UR33 ;  /* 0x00000021ff007e24 */ /* 0x000fca000f8e00ff */
[----:B------:R-:W-:-:S04]  /*b4d0*/  SHF.L.U32 R0, R0, 0x1f, RZ ;  /* 0x0000001f00007819 */ /* 0x000fc800000006ff */
[----:B------:R0:W1:Y:S01]  /*b4e0*/  SYNCS.PHASECHK.TRANS64.TRYWAIT P1, [UR6+0x2a850], R0 ;  /* 0x02a85000ff0075a7 */ /* 0x0000620008020146 */
[----:B------:R-:W-:Y:S05]  /*b4f0*/  @!P0 BRA `(.L_x_1384) ;  /* 0x0000000000048947 */ /* 0x000fea0003800000 */
[----:B------:R-:W-:Y:S01]  /*b500*/  BPT.TRAP 0x1 ;  /* 0x000000040000795c */ /* 0x000fe20000300000 */
.L_x_1384:
[----:B-1----:R-:W-:Y:S05]  /*b510*/  @P1 BRA `(.L_x_1382) ;  /* 0x0000000000081947 */ /* 0x002fea0003800000 */
[----:B------:R-:W1:Y:S02]  /*b520*/  SYNCS.PHASECHK.TRANS64.TRYWAIT P1, [UR6+0x2a850], R0 ;  /* 0x02a85000ff0075a7 */ /* 0x000e640008020146 */
[----:B-1----:R-:W-:Y:S05]  /*b530*/  @!P1 BRA `(.L_x_1385) ;  /* 0x000000f8009c9947 */ /* 0x002fea0003800000 */
.L_x_1382:
        /* <DEDUP_REMOVED lines=31> */
.L_x_1386:
        /* <DEDUP_REMOVED lines=38> */
.L_x_1389:
[----:B------:R-:W-:-:S05]  /*b990*/  IMAD.U32 R14, RZ, RZ, UR29 ;  /* 0x0000001dff0e7e24 */ /* 0x000fca000f8e00ff */
[----:B------:R-:W-:-:S13]  /*b9a0*/  ISETP.NE.AND P1, PT, R14, 0x1, PT ;  /* 0x000000010e00780c */ /* 0x000fda0003f25270 */
[----:B------:R-:W0:Y:S02]  /*b9b0*/  @P1 LDC.64 R4, c[0x0][0x9e8] ;  /* 0x00027a00ff041b82 */ /* 0x000e240000000a00 */
[----:B0-----:R-:W-:-:S05]  /*b9c0*/  @P1 IMAD.HI.U32 R4, R15, R4, RZ ;  /* 0x000000040f041227 */ /* 0x001fca00078e00ff */
[----:B------:R-:W-:-:S07]  /*b9d0*/  @P1 SHF.R.U32.HI R15, RZ, R5, R4 ;  /* 0x00000005ff0f1219 */ /* 0x000fce0000011604 */
.L_x_1390:
[----:B------:R-:W-:Y:S05]  /*b9e0*/  BSYNC B0 ;  /* 0x0000000000007941 */ /* 0x000fea0003800000 */
.L_x_1388:
[----:B------:R-:W-:-:S04]  /*b9f0*/  IMAD R15, R15, R14, -R9 ;  /* 0x0000000e0f0f7224 */ /* 0x000fc800078e0a09 */
[----:B------:R-:W-:-:S05]  /*ba00*/  IMAD.IADD R15, R15, 0x1, -R16 ;  /* 0x000000010f0f7824 */ /* 0x000fca00078e0a10 */
[----:B------:R-:W-:Y:S02]  /*ba10*/  VIADDMNMX R10, R15, R14, R10, PT ;  /* 0x0000000e0f0a7246 */ /* 0x000fe4000380010a */
[----:B------:R-:W-:-:S07]  /*ba20*/  VIMNMX R0, R0, R15, !PT ;  /* 0x0000000f00007248 */ /* 0x000fce0007fe0100 */
.L_x_1387:
        /* <DEDUP_REMOVED lines=116> */
.L_x_1393:
[----:B------:R-:W-:-:S05]  /*c170*/  IMAD.U32 R10, RZ, RZ, UR29 ;  /* 0x0000001dff0a7e24 */ /* 0x000fca000f8e00ff */
[----:B------:R-:W-:-:S13]  /*c180*/  ISETP.NE.AND P2, PT, R10, 0x1, PT ;  /* 0x000000010a00780c */ /* 0x000fda0003f45270 */
[----:B------:R-:W0:Y:S02]  /*c190*/  @P2 LDC.64 R4, c[0x0][0x9e8] ;  /* 0x00027a00ff042b82 */ /* 0x000e240000000a00 */
[----:B0-----:R-:W-:-:S05]  /*c1a0*/  @P2 IMAD.HI.U32 R4, R0, R4, RZ ;  /* 0x0000000400042227 */ /* 0x001fca00078e00ff */
[----:B------:R-:W-:-:S07]  /*c1b0*/  @P2 SHF.R.U32.HI R0, RZ, R5, R4 ;  /* 0x00000005ff002219 */ /* 0x000fce0000011604 */
.L_x_1394:
[----:B------:R-:W-:Y:S05]  /*c1c0*/  BSYNC B0 ;  /* 0x0000000000007941 */ /* 0x000fea0003800000 */
.L_x_1392:
[----:B------:R-:W-:-:S04]  /*c1d0*/  IMAD R9, R0, R10, -R9 ;  /* 0x0000000a00097224 */ /* 0x000fc800078e0a09 */
[----:B------:R-:W-:-:S05]  /*c1e0*/  IMAD.IADD R9, R9, 0x1, -R16 ;  /* 0x0000000109097824 */ /* 0x000fca00078e0a10 */
[----:B------:R-:W-:Y:S02]  /*c1f0*/  VIADDMNMX R12, R9, R10, R12, PT ;  /* 0x0000000a090c7246 */ /* 0x000fe4000380010c */
[----:B------:R-:W-:-:S07]  /*c200*/  VIMNMX R11, R11, R9, !PT ;  /* 0x000000090b0b7248 */ /* 0x000fce0007fe0100 */
.L_x_1391:
        /* <DEDUP_REMOVED lines=378> */
.L_x_1395:
        /* <DEDUP_REMOVED lines=139> */
.L_x_1377:
[----:B------:R-:W-:Y:S06]  /*e260*/  BAR.ARV 0x8, 0x180 ;  /* 0x0206000000007b1d */ /* 0x000fec0000002000 */
[----:B------:R-:W-:Y:S05]  /*e270*/  @!P0 BRA `(.L_x_1397) ;  /* 0x0000000000048947 */ /* 0x000fea0003800000 */
[----:B------:R-:W-:Y:S01]  /*e280*/  BPT.TRAP 0x1 ;  /* 0x000000040000795c */ /* 0x000fe20000300000 */
.L_x_1397:
[----:B------:R-:W-:Y:S01]  /*e290*/  ULEA UR9, UR49, UR36, 0x3 ;  /* 0x0000002431097291 */ /* 0x000fe2000f8e183f */
[----:B------:R-:W-:-:S05]  /*e2a0*/  IMAD.U32 R5, RZ, RZ, UR50 ;  /* 0x00000032ff057e24 */ /* 0x000fca000f8e00ff */
[----:B------:R-:W-:-:S04]  /*e2b0*/  SHF.L.U32 R5, R5, 0x1f, RZ ;  /* 0x0000001f05057819 */ /* 0x000fc800000006ff */
[----:B------:R0:W1:Y:S01]  /*e2c0*/  SYNCS.PHASECHK.TRANS64.TRYWAIT P1, [UR9+0x2a850], R5 ;  /* 0x02a85005ff0075a7 */ /* 0x0000620008020149 */
[----:B------:R-:W-:Y:S05]  /*e2d0*/  @!P0 BRA `(.L_x_1398) ;  /* 0x0000000000048947 */ /* 0x000fea0003800000 */
[----:B------:R-:W-:Y:S01]  /*e2e0*/  BPT.TRAP 0x1 ;  /* 0x000000040000795c */ /* 0x000fe20000300000 */
.L_x_1398:
[----:B-1----:R-:W-:Y:S05]  /*e2f0*/  @P1 BRA `(.L_x_1399) ;  /* 0x0000000000081947 */ /* 0x002fea0003800000 */
[----:B------:R-:W1:Y:S02]  /*e300*/  SYNCS.PHASECHK.TRANS64.TRYWAIT P1, [UR9+0x2a850], R5 ;  /* 0x02a85005ff0075a7 */ /* 0x000e640008020149 */
[----:B-1----:R-:W-:Y:S05]  /*e310*/  @!P1 BRA `(.L_x_1400) ;  /* 0x000000cc003c9947 */ /* 0x002fea0003800000 */
.L_x_1399:
[----:B------:R-:W-:Y:S01]  /*e320*/  UIADD3 UR36, UR36, 0x400, URZ ;  /* 0x0000040024247890 */ /* 0x000fe2000fffe03f */
[----:B------:R-:W-:Y:S01]  /*e330*/  WARPGROUP.ARRIVE ;  /* 0x00000000000079c5 */ /* 0x000fe20000000000 */
[----:B------:R-:W-:Y:S01]  /*e340*/  UMOV UR7, 0x40000040 ;  /* 0x4000004000077882 */ /* 0x000fe20000000000 */
[----:B------:R-:W-:Y:S01]  /*e350*/  ULDC.64 UR10, c[0x0][0x9a0] ;  /* 0x00026800000a7ab9 */ /* 0x000fe20000000a00 */
[----:B------:R-:W-:Y:S01]  /*e360*/  USHF.R.U32.HI UR36, URZ, 0x4, UR36 ;  /* 0x000000043f247899 */ /* 0x000fe20008011624 */
[----:B01----:R-:W-:Y:S01]  /*e370*/  IMAD.MOV.U32 R5, RZ, RZ, 0x3f800000 ;  /* 0x3f800000ff057424 */ /* 0x003fe200078e00ff */
[----:B------:R-:W-:Y:S02]  /*e380*/  UISETP.NE.U32.AND UP0, UPT, UR10, URZ, UPT ;  /* 0x0000003f0a00728c */ /* 0x000fe4000bf05070 */
[----:B------:R-:W-:Y:S02]  /*e390*/  ULOP3.LUT UR36, UR36, 0x3fff, URZ, 0xc0, !UPT ;  /* 0x00003fff24247892 */ /* 0x000fe4000f8ec03f */
[----:B------:R-:W-:-:S02]  /*e3a0*/  UISETP.NE.AND.EX UP0, UPT, UR11, URZ, UPT, UP0 ;  /* 0x0000003f0b00728c */ /* 0x000fc4000bf05300 */
[----:B------:R-:W-:-:S04]  /*e3b0*/  ULOP3.LUT UR8, UR36, 0x10000, URZ, 0xfc, !UPT ;  /* 0x0001000024087892 */ /* 0x000fc8000f8efc3f */
[----:B------:R-:W-:Y:S01]  /*e3c0*/  UIMAD UR8, UR49, 0x600, UR8 ;  /* 0x00000600310878a4 */ /* 0x000fe2000f8e0208 */
[----:B------:R-:W-:-:S04]  /*e3d0*/  PLOP3.LUT P1, PT, PT, PT, UP0, 0x80, 0x0 ;  /* 0x000000000000781c */ /* 0x000fc80003f2f008 */
[----:B------:R-:W-:Y:S02]  /*e3e0*/  @UP0 ULDC.64 UR12, c[0x0][0x9c8] ;  /* 0x00027200000c0ab9 */ /* 0x000fe40000000a00 */
[----:B------:R-:W-:Y:S01]  /*e3f0*/  UMOV UR6, UR8 ;  /* 0x0000000800067c82 */ /* 0x000fe20008000000 */
[----:B------:R-:W-:-:S09]  /*e400*/  @UP0 UIMAD.WIDE.U32 UR4, UR53, UR12, URZ ;  /* 0x0000000c350402a5 */ /* 0x000fd2000f8e003f */
[----:B------:R-:W-:Y:S01]  /*e410*/  QGMMA.64x192x32.F32.E4M3.E4M3 R24, R196, gdesc[UR4], R24, gsb0 ;  /* 0x02e00004c4187df3 */ /* 0x000fe20008000818 */
[----:B------:R-:W-:Y:S01]  /*e420*/  UIADD3 UR6, UR8, 0x2, URZ ;  /* 0x0000000208067890 */ /* 0x000fe2000fffe03f */
[----:B------:R-:W-:Y:S01]  /*e430*/  UMOV UR7, 0x40000040 ;  /* 0x4000004000077882 */ /* 0x000fe20000000000 */
[----:B------:R-:W-:Y:S02]  /*e440*/  WARPGROUP.DEPBAR.LE gsb0, 0x0 ;  /* 0x00008000000079c5 */ /* 0x000fe40000010000 */
[----:B------:R-:W-:-:S15]  /*e450*/  WARPGROUP.ARRIVE ;  /* 0x00000000000079c5 */ /* 0x000fde0000000000 */
[----:B------:R-:W-:Y:S01]  /*e460*/  QGMMA.64x192x32.F32.E4M3.E4M3 R24, R192, gdesc[UR4], R24, gsb0 ;  /* 0x02e00004c0187df3 */ /* 0x000fe20008000818 */
[----:B------:R-:W-:-:S04]  /*e470*/  @UP0 USHF.R.S32.HI UR6, URZ, 0x1f, UR53 ;  /* 0x0000001f3f060899 */ /* 0x000fc80008011435 */
[----:B------:R-:W-:-:S04]  /*e480*/  @UP0 UIMAD UR6, UR6, UR12, URZ ;  /* 0x0000000c060602a4 */ /* 0x000fc8000f8e023f */
[----:B------:R-:W-:-:S04]  /*e490*/  @UP0 UIMAD UR6, UR53, UR13, UR6 ;  /* 0x0000000d350602a4 */ /* 0x000fc8000f8e0206 */
[----:B------:R-:W-:-:S03]  /*e4a0*/  @UP0 UIADD3 UR5, UR5, UR6, URZ ;  /* 0x0000000605050290 */ /* 0x000fc6000fffe03f */
[----:B------:R-:W-:Y:S02]  /*e4b0*/  @UP0 ULDC.64 UR6, c[0x0][0x9d0] ;  /* 0x0002740000060ab9 */ /* 0x000fe40000000a00 */
[----:B------:R-:W-:-:S04]  /*e4c0*/  @UP0 UIMAD.WIDE.U32 UR4, UR43, UR6, UR4 ;  /* 0x000000062b0402a5 */ /* 0x000fc8000f8e0004 */
[----:B------:R-:W-:Y:S02]  /*e4d0*/  @UP0 UIMAD UR5, UR43, UR7, UR5 ;  /* 0x000000072b0502a4 */ /* 0x000fe4000f8e0205 */
[----:B------:R-:W-:-:S04]  /*e4e0*/  @UP0 ULEA UR6, UP1, UR4, UR10, 0x2 ;  /* 0x0000000a04060291 */ /* 0x000fc8000f82103f */
[----:B------:R-:W-:Y:S02]  /*e4f0*/  @UP0 ULEA.HI.X UR7, UR4, UR11, UR5, 0x2, UP1 ;  /* 0x0000000b04070291 */ /* 0x000fe400088f1405 */
[----:B------:R-:W-:-:S04]  /*e500*/  IMAD.U32 R6, RZ, RZ, UR6 ;  /* 0x00000006ff067e24 */ /* 0x000fc8000f8e00ff */
[----:B------:R-:W-:-:S05]  /*e510*/  IMAD.U32 R7, RZ, RZ, UR7 ;  /* 0x00000007ff077e24 */ /* 0x000fca000f8e00ff */
[----:B------:R0:W2:Y:S01]  /*e520*/  @P1 LDG.E R5, desc[UR56][R6.64] ;  /* 0x0000003806051981 */ /* 0x0000a2000c1e1900 */
[----:B------:R-:W-:Y:S01]  /*e530*/  UIADD3 UR6, UR8, 0x4, URZ ;  /* 0x0000000408067890 */ /* 0x000fe2000fffe03f */
[----:B------:R-:W-:Y:S01]  /*e540*/  UMOV UR7, 0x40000040 ;  /* 0x4000004000077882 */ /* 0x000fe20000000000 */
        /* <DEDUP_REMOVED lines=44> */
.L_x_1401:
        /* <DEDUP_REMOVED lines=13> */
[----:B------:R-:W-:Y:S01]  /*e8e0*/  SYNCS.ARRIVE.TRANS64.RED.A1T0 RZ, [UR4], RZ ;  /* 0x000000ffffff79a7 */ /* 0x000fe20008100404 */
[----:B------:R-:W-:Y:S01]  /*e8f0*/  USEL UR4, URZ, 0x1, UP0 ;  /* 0x000000013f047887 */ /* 0x000fe20008000000 */
        /* <DEDUP_REMOVED lines=87> */
[----:B------:R-:W-:Y:S01]  /*ee70*/  FMUL.FTZ R9, R115, R4 ;  /* 0x0000000473097220 */ /* 0x000fe20000410000 */
[----:B------:R-:W-:-:S02]  /*ee80*/  UIADD3 UR51, UR51, 0x1, URZ ;  /* 0x0000000133337890 */ /* 0x000fc4000fffe03f */
[----:B------:R-:W-:Y:S02]  /*ee90*/  USEL UR49, UR49, URZ, UP0 ;  /* 0x0000003f31317287 */ /* 0x000fe40008000000 */
[----:B------:R-:W-:-:S12]  /*eea0*/  ULOP3.LUT UR50, UR50, UR4, URZ, 0x3c, !UPT ;  /* 0x0000000432327292 */ /* 0x000fd8000f8e3c3f */
.L_x_1323:
        /* <DEDUP_REMOVED lines=16> */
[----:B------:R-:W-:Y:S01]  /*efb0*/  IMAD.MOV.U32 R20, RZ, RZ, 0x2 ;  /* 0x00000002ff147424 */ /* 0x000fe200078e00ff */
[----:B------:R-:W-:Y:S01]  /*efc0*/  ULDC.64 UR12, c[0x0][0xc00] ;  /* 0x00030000000c7ab9 */ /* 0x000fe20000000a00 */
[----:B------:R-:W-:Y:S01]  /*efd0*/  ULDC.64 UR10, c[0x0][0xc00] ;  /* 0x00030000000a7ab9 */ /* 0x000fe20000000a00 */
[----:B0-----:R-:W-:-:S05]  /*efe0*/  IMAD.SHL.U32 R4, R10, 0x4, RZ ;  /* 0x000000040a047824 */ /* 0x001fca00078e00ff */
[----:B------:R-:W-:Y:S01]  /*eff0*/  LOP3.LUT R4, R4, 0xc, RZ, 0xc0, !PT ;  /* 0x0000000c04047812 */ /* 0x000fe200078ec0ff */
[----:B------:R-:W-:Y:S03]  /*f000*/  BAR.SYNC.DEFER_BLOCKING 0x1, 0x100 ;  /* 0x0044000000007b1d */ /* 0x000fe60000010000 */
[----:B------:R-:W-:-:S05]  /*f010*/  IADD3 R4, P0, R4, UR8, RZ ;  /* 0x0000000804047c10 */ /* 0x000fca000ff1e0ff */
[----:B------:R-:W-:-:S05]  /*f020*/  IMAD.X R5, RZ, RZ, UR9, P0 ;  /* 0x00000009ff057e24 */ /* 0x000fca00080e06ff */
[----:B------:R-:W2:Y:S01]  /*f030*/  LDG.E.CONSTANT R26, desc[UR56][R4.64] ;  /* 0x00000038041a7981 */ /* 0x000ea2000c1e9900 */
[----:B------:R-:W-:-:S03]  /*f040*/  LOP3.LUT P0, R6, R10, 0x3, RZ, 0xc0, !PT ;  /* 0x000000030a067812 */ /* 0x000fc6000780c0ff */
[----:B------:R-:W3:Y:S01]  /*f050*/  LDL R4, [R1+0x8] ;  /* 0x0000080001047983 */ /* 0x000ee20000100800 */
[----:B------:R-:W-:Y:S01]  /*f060*/  ISETP.EQ.OR P0, PT, R6, 0x3, !P0 ;  /* 0x000000030600780c */ /* 0x000fe20004702670 */
[----:B------:R-:W-:Y:S01]  /*f070*/  UMOV UR8, UR7 ;  /* 0x0000000700087c82 */ /* 0x000fe20008000000 */
[----:B-1----:R-:W-:Y:S01]  /*f080*/  UMOV UR9, UR4 ;  /* 0x0000000400097c82 */ /* 0x002fe20008000000 */
[----:B------:R-:W-:Y:S01]  /*f090*/  UIMAD.WIDE UR10, UR44, 0x4, UR10 ;  /* 0x000000042c0a78a5 */ /* 0x000fe2000f8e020a */
        /* <DEDUP_REMOVED lines=96> */
[----:B--2---:R-:W-:Y:S04]  /*f6a0*/  SHFL.IDX PT, R52, R49, R26, 0x1c1f ;  /* 0x001c1f1a31347589 */ /* 0x004fe800000e0000 */
[----:B------:R-:W-:Y:S04]  /*f6b0*/  SHFL.IDX PT, R54, R51, R26, 0x1c1f ;  /* 0x001c1f1a33367589 */ /* 0x000fe800000e0000 */
[----:B------:R-:W-:Y:S01]  /*f6c0*/  SHFL.IDX PT, R115, R115, R26, 0x1c1f ;  /* 0x001c1f1a73737589 */ /* 0x000fe200000e0000 */
[----:B---3--:R-:W-:-:S03]  /*f6d0*/  IMAD.WIDE R20, R4, R20, UR8 ;  /* 0x0000000804147e25 */ /* 0x008fc6000f8e0214 */
[----:B------:R-:W-:Y:S01]  /*f6e0*/  SHFL.IDX PT, R76, R65, R26, 0x1c1f ;  /* 0x001c1f1a414c7589 */ /* 0x000fe200000e0000 */
[----:B------:R-:W-:-:S03]  /*f6f0*/  IADD3 R173, P6, R20, 0x8020, RZ ;  /* 0x0000802014ad7810 */ /* 0x000fc60007fde0ff */
[----:B------:R-:W-:Y:S01]  /*f700*/  SHFL.IDX PT, R46, R91, R26, 0x1c1f ;  /* 0x001c1f1a5b2e7589 */ /* 0x000fe200000e0000 */
[C---:B------:R-:W-:Y:S02]  /*f710*/  IADD3 R177, P4, R20.reuse, 0x8060, RZ ;  /* 0x0000806014b17810 */ /* 0x040fe40007f9e0ff */
[----:B------:R-:W-:Y:S01]  /*f720*/  LOP3.LUT R0, R173, 0x380, RZ, 0xc0, !PT ;  /* 0x00000380ad007812 */ /* 0x000fe200078ec0ff */
[--C-:B------:R-:W-:Y:S01]  /*f730*/  IMAD.X R15, RZ, RZ, R21.reuse, P6 ;  /* 0x000000ffff0f7224 */ /* 0x100fe200030e0615 */
[----:B------:R-:W-:Y:S01]  /*f740*/  IADD3 R171, P5, R20, 0x8000, RZ ;  /* 0x0000800014ab7810 */ /* 0x000fe20007fbe0ff */
[--C-:B------:R-:W-:Y:S01]  /*f750*/  IMAD.X R25, RZ, RZ, R21.reuse, P4 ;  /* 0x000000ffff197224 */ /* 0x100fe200020e0615 */
[----:B------:R-:W-:Y:S01]  /*f760*/  SHF.R.U64 R0, R0, 0x3, RZ ;  /* 0x0000000300007819 */ /* 0x000fe200000012ff */
[----:B------:R-:W-:Y:S01]  /*f770*/  SHFL.IDX PT, R123, R123, R26, 0x1c1f ;  /* 0x001c1f1a7b7b7589 */ /* 0x000fe200000e0000 */
[C---:B------:R-:W-:Y:S01]  /*f780*/  IADD3 R119, P4, R20.reuse, 0x4020, RZ ;  /* 0x0000402014777810 */ /* 0x040fe20007f9e0ff */
[--C-:B------:R-:W-:Y:S01]  /*f790*/  IMAD.X R137, RZ, RZ, R21.reuse, P5 ;  /* 0x000000ffff897224 */ /* 0x100fe200028e0615 */
[----:B------:R-:W-:Y:S01]  /*f7a0*/  IADD3 R175, P3, R20, 0x8040, RZ ;  /* 0x0000804014af7810 */ /* 0x000fe20007f7e0ff */
[----:B------:R-:W-:Y:S01]  /*f7b0*/  SHFL.IDX PT, R65, R125, R26, 0x1c1f ;  /* 0x001c1f1a7d417589 */ /* 0x000fe200000e0000 */
[----:B------:R-:W-:Y:S01]  /*f7c0*/  LOP3.LUT R14, R0, R173, RZ, 0x3c, !PT ;  /* 0x000000ad000e7212 */ /* 0x000fe200078e3cff */
[--C-:B------:R-:W-:Y:S01]  /*f7d0*/  IMAD.X R11, RZ, RZ, R21.reuse, P4 ;  /* 0x000000ffff0b7224 */ /* 0x100fe200020e0615 */
[----:B------:R-:W-:Y:S01]  /*f7e0*/  LOP3.LUT R8, R171, 0x380, RZ, 0xc0, !PT ;  /* 0x00000380ab087812 */ /* 0x000fe200078ec0ff */
[----:B------:R-:W-:Y:S01]  /*f7f0*/  IMAD.X R135, RZ, RZ, R21, P3 ;  /* 0x000000ffff877224 */ /* 0x000fe200018e0615 */
[----:B------:R-:W-:Y:S01]  /*f800*/  LOP3.LUT R0, R119, 0x380, RZ, 0xc0, !PT ;  /* 0x0000038077007812 */ /* 0x000fe200078ec0ff */
[----:B------:R-:W-:Y:S01]  /*f810*/  SHFL.IDX PT, R127, R127, R26, 0x1c1f ;  /* 0x001c1f1a7f7f7589 */ /* 0x000fe200000e0000 */
[----:B------:R-:W-:-:S02]  /*f820*/  LOP3.LUT R6, R177, 0x380, RZ, 0xc0, !PT ;  /* 0x00000380b1067812 */ /* 0x000fc400078ec0ff */
[----:B------:R-:W-:Y:S01]  /*f830*/  LOP3.LUT R4, R175, 0x380, RZ, 0xc0, !PT ;  /* 0x00000380af047812 */ /* 0x000fe200078ec0ff */
[----:B------:R-:W-:Y:S01]  /*f840*/  SHFL.IDX PT, R143, R143, R26, 0x1c1f ;  /* 0x001c1f1a8f8f7589 */ /* 0x000fe200000e0000 */
[----:B------:R-:W-:Y:S02]  /*f850*/  SHF.R.U64 R8, R8, 0x3, RZ ;  /* 0x0000000308087819 */ /* 0x000fe400000012ff */
[----:B------:R-:W-:Y:S01]  /*f860*/  IADD3 R117, P3, R20, 0x4000, RZ ;  /* 0x0000400014757810 */ /* 0x000fe20007f7e0ff */
[----:B------:R-:W-:Y:S01]  /*f870*/  SHFL.IDX PT, R102, R73, R26, 0x1c1f ;  /* 0x001c1f1a49667589 */ /* 0x000fe200000e0000 */
[----:B------:R-:W-:Y:S02]  /*f880*/  SHF.R.U64 R0, R0, 0x3, RZ ;  /* 0x0000000300007819 */ /* 0x000fe400000012ff */
[----:B------:R-:W-:Y:S01]  /*f890*/  IADD3 R37, P6, R20, 0x20, RZ ;  /* 0x0000002014257810 */ /* 0x000fe20007fde0ff */
[--C-:B------:R-:W-:Y:S01]  /*f8a0*/  IMAD.X R141, RZ, RZ, R21.reuse, P3 ;  /* 0x000000ffff8d7224 */ /* 0x100fe200018e0615 */
[----:B------:R-:W-:Y:S01]  /*f8b0*/  SHF.R.U64 R6, R6, 0x3, RZ ;  /* 0x0000000306067819 */ /* 0x000fe200000012ff */
[----:B------:R-:W-:Y:S01]  /*f8c0*/  SHFL.IDX PT, R131, R131, R26, 0x1c1f ;  /* 0x001c1f1a83837589 */ /* 0x000fe200000e0000 */
[----:B------:R-:W-:Y:S01]  /*f8d0*/  SHF.R.U64 R4, R4, 0x3, RZ ;  /* 0x0000000304047819 */ /* 0x000fe200000012ff */
[----:B------:R-:W-:Y:S01]  /*f8e0*/  IMAD.X R9, RZ, RZ, R21, P6 ;  /* 0x000000ffff097224 */ /* 0x000fe200030e0615 */
[C---:B------:R-:W-:Y:S01]  /*f8f0*/  LOP3.LUT R5, R20.reuse, 0x380, RZ, 0xc0, !PT ;  /* 0x0000038014057812 */ /* 0x040fe200078ec0ff */
[----:B------:R-:W-:Y:S01]  /*f900*/  SHFL.IDX PT, R94, R81, R26, 0x1c1f ;  /* 0x001c1f1a515e7589 */ /* 0x000fe200000e0000 */
[----:B------:R-:W-:-:S02]  /*f910*/  IADD3 R169, P2, R20, 0x4060, RZ ;  /* 0x0000406014a97810 */ /* 0x000fc40007f5e0ff */
[----:B------:R-:W-:Y:S01]  /*f920*/  IADD3 R167, P1, R20, 0x4040, RZ ;  /* 0x0000404014a77810 */ /* 0x000fe20007f3e0ff */
[----:B------:R-:W-:Y:S01]  /*f930*/  SHFL.IDX PT, R81, R133, R26, 0x1c1f ;  /* 0x001c1f1a85517589 */ /* 0x000fe200000e0000 */
[----:B------:R-:W-:Y:S01]  /*f940*/  LOP3.LUT R136, R8, R171, RZ, 0x3c, !PT ;  /* 0x000000ab08887212 */ /* 0x000fe200078e3cff */
[--C-:B------:R-:W-:Y:S01]  /*f950*/  IMAD.X R13, RZ, RZ, R21.reuse, P2 ;  /* 0x000000ffff0d7224 */ /* 0x100fe200010e0615 */
[----:B------:R-:W-:Y:S01]  /*f960*/  LOP3.LUT R10, R0, R119, RZ, 0x3c, !PT ;  /* 0x00000077000a7212 */ /* 0x000fe200078e3cff */
[----:B------:R-:W-:Y:S01]  /*f970*/  IMAD.X R139, RZ, RZ, R21, P1 ;  /* 0x000000ffff8b7224 */ /* 0x000fe200008e0615 */
[----:B------:R-:W-:Y:S01]  /*f980*/  LOP3.LUT R8, R117, 0x380, RZ, 0xc0, !PT ;  /* 0x0000038075087812 */ /* 0x000fe200078ec0ff */
[----:B------:R-:W-:Y:S01]  /*f990*/  SHFL.IDX PT, R110, R67, R26, 0x1c1f ;  /* 0x001c1f1a436e7589 */ /* 0x000fe200000e0000 */
[----:B------:R-:W-:Y:S02]  /*f9a0*/  LOP3.LUT R24, R6, R177, RZ, 0x3c, !PT ;  /* 0x000000b106187212 */ /* 0x000fe400078e3cff */
[----:B------:R-:W-:Y:S01]  /*f9b0*/  LOP3.LUT R134, R4, R175, RZ, 0x3c, !PT ;  /* 0x000000af04867212 */ /* 0x000fe200078e3cff */
[----:B------:R-:W-:Y:S01]  /*f9c0*/  SHFL.IDX PT, R124, R101, R26, 0x1c1f ;  /* 0x001c1f1a657c7589 */ /* 0x000fe200000e0000 */
[----:B------:R-:W-:-:S02]  /*f9d0*/  LOP3.LUT R0, R37, 0x380, RZ, 0xc0, !PT ;  /* 0x0000038025007812 */ /* 0x000fc400078ec0ff */
[----:B------:R-:W-:Y:S01]  /*f9e0*/  SHF.R.U64 R5, R5, 0x3, RZ ;  /* 0x0000000305057819 */ /* 0x000fe200000012ff */
[----:B------:R-:W-:Y:S01]  /*f9f0*/  SHFL.IDX PT, R129, R129, R26, 0x1c1f ;  /* 0x001c1f1a81817589 */ /* 0x000fe200000e0000 */
[----:B------:R-:W-:Y:S02]  /*fa00*/  LOP3.LUT R6, R169, 0x380, RZ, 0xc0, !PT ;  /* 0x00000380a9067812 */ /* 0x000fe400078ec0ff */
[----:B------:R-:W-:Y:S01]  /*fa10*/  LOP3.LUT R4, R167, 0x380, RZ, 0xc0, !PT ;  /* 0x00000380a7047812 */ /* 0x000fe200078ec0ff */
[----:B------:R-:W-:Y:S01]  /*fa20*/  SHFL.IDX PT, R68, R57, R26, 0x1c1f ;  /* 0x001c1f1a39447589 */ /* 0x000fe200000e0000 */
[----:B------:R-:W-:Y:S02]  /*fa30*/  SHF.R.U64 R8, R8, 0x3, RZ ;  /* 0x0000000308087819 */ /* 0x000fe400000012ff */
[C---:B------:R-:W-:Y:S01]  /*fa40*/  IADD3 R87, P5, R20.reuse, 0x60, RZ ;  /* 0x0000006014577810 */ /* 0x040fe20007fbe0ff */
[----:B------:R-:W-:Y:S01]  /*fa50*/  SHFL.IDX PT, R119, R59, R26, 0x1c1f ;  /* 0x001c1f1a3b777589 */ /* 0x000fe200000e0000 */
[----:B------:R-:W-:-:S02]  /*fa60*/  IADD3 R61, P2, R20, 0x40, RZ ;  /* 0x00000040143d7810 */ /* 0x000fc40007f5e0ff */
[----:B------:R-:W-:Y:S01]  /*fa70*/  SHF.R.U64 R0, R0, 0x3, RZ ;  /* 0x0000000300007819 */ /* 0x000fe200000012ff */
[--C-:B------:R-:W-:Y:S01]  /*fa80*/  IMAD.X R7, RZ, RZ, R21.reuse, P5 ;  /* 0x000000ffff077224 */ /* 0x100fe200028e0615 */
[----:B------:R-:W-:Y:S01]  /*fa90*/  LOP3.LUT R20, R5, R20, RZ, 0x3c, !PT ;  /* 0x0000001405147212 */ /* 0x000fe200078e3cff */
[----:B------:R-:W-:Y:S01]  /*faa0*/  IMAD.X R5, RZ, RZ, R21, P2 ;  /* 0x000000ffff057224 */ /* 0x000fe200010e0615 */
[----:B------:R-:W-:Y:S01]  /*fab0*/  SHF.R.U64 R6, R6, 0x3, RZ ;  /* 0x0000000306067819 */ /* 0x000fe200000012ff */
[----:B------:R-:W-:Y:S01]  /*fac0*/  SHFL.IDX PT, R121, R121, R26, 0x1c1f ;  /* 0x001c1f1a79797589 */ /* 0x000fe200000e0000 */
[----:B------:R-:W-:Y:S02]  /*fad0*/  SHF.R.U64 R4, R4, 0x3, RZ ;  /* 0x0000000304047819 */ /* 0x000fe400000012ff */
[----:B------:R-:W-:Y:S01]  /*fae0*/  LOP3.LUT R140, R8, R117, RZ, 0x3c, !PT ;  /* 0x00000075088c7212 */ /* 0x000fe200078e3cff */
[----:B------:R-:W-:Y:S01]  /*faf0*/  SHFL.IDX PT, R59, R153, R26, 0x1c1f ;  /* 0x001c1f1a993b7589 */ /* 0x000fe200000e0000 */
[----:B------:R-:W-:-:S02]  /*fb00*/  LOP3.LUT R8, R0, R37, RZ, 0x3c, !PT ;  /* 0x0000002500087212 */ /* 0x000fc400078e3cff */
[----:B------:R-:W-:Y:S01]  /*fb10*/  LOP3.LUT R12, R6, R169, RZ, 0x3c, !PT ;  /* 0x000000a9060c7212 */ /* 0x000fe200078e3cff */
[----:B------:R-:W-:Y:S01]  /*fb20*/  SHFL.IDX PT, R132, R107, R26, 0x1c1f ;  /* 0x001c1f1a6b847589 */ /* 0x000fe200000e0000 */
[----:B------:R-:W-:Y:S02]  /*fb30*/  LOP3.LUT R138, R4, R167, RZ, 0x3c, !PT ;  /* 0x000000a7048a7212 */ /* 0x000fe400078e3cff */
[----:B------:R-:W-:Y:S01]  /*fb40*/  MOV R37, R20 ;  /* 0x0000001400257202 */ /* 0x000fe20000000f00 */
[----:B------:R-:W-:Y:S01]  /*fb50*/  SHFL.IDX PT, R117, R93, R26, 0x1c1f ;  /* 0x001c1f1a5d757589 */ /* 0x000fe200000e0000 */
[----:B------:R-:W-:Y:S02]  /*fb60*/  LOP3.LUT R21, R26, 0x2, RZ, 0x3c, !PT ;  /* 0x000000021a157812 */ /* 0x000fe400078e3cff */
[----:B------:R-:W-:Y:S01]  /*fb70*/  LOP3.LUT R6, R87, 0x380, RZ, 0xc0, !PT ;  /* 0x0000038057067812 */ /* 0x000fe200078ec0ff */
[----:B------:R-:W-:Y:S01]  /*fb80*/  SHFL.IDX PT, R145, R145, R26, 0x1c1f ;  /* 0x001c1f1a91917589 */ /* 0x000fe200000e0000 */
[----:B------:R-:W-:-:S02]  /*fb90*/  LOP3.LUT R4, R61, 0x380, RZ, 0xc0, !PT ;  /* 0x000003803d047812 */ /* 0x000fc400078ec0ff */
[----:B------:R-:W-:Y:S01]  /*fba0*/  MOV R136, R136 ;  /* 0x0000008800887202 */ /* 0x000fe20000000f00 */
[----:B------:R-:W0:Y:S01]  /*fbb0*/  SHFL.IDX PT, R20, R31, R21, 0x1c1f ;  /* 0x001c1f151f147589 */ /* 0x000e2200000e0000 */
[----:B------:R-:W-:Y:S02]  /*fbc0*/  MOV R138, R138 ;  /* 0x0000008a008a7202 */ /* 0x000fe40000000f00 */
[----:B------:R-:W-:Y:S01]  /*fbd0*/  MOV R137, R12 ;  /* 0x0000000c00897202 */ /* 0x000fe20000000f00 */
[----:B------:R-:W-:Y:S01]  /*fbe0*/  SHFL.IDX PT, R27, R27, R21, 0x1c1f ;  /* 0x001c1f151b1b7589 */ /* 0x000fe200000e0000 */
[----:B------:R-:W-:Y:S02]  /*fbf0*/  MOV R139, R10 ;  /* 0x0000000a008b7202 */ /* 0x000fe40000000f00 */
[----:B------:R-:W-:Y:S01]  /*fc00*/  MOV R134, R134 ;  /* 0x0000008600867202 */ /* 0x000fe20000000f00 */
[----:B------:R-:W-:Y:S01]  /*fc10*/  SHFL.IDX PT, R11, R35, R26, 0x1c1f ;  /* 0x001c1f1a230b7589 */ /* 0x000fe200000e0000 */
[----:B------:R-:W-:-:S02]  /*fc20*/  SHF.R.U64 R6, R6, 0x3, RZ ;  /* 0x0000000306067819 */ /* 0x000fc400000012ff */
[----:B------:R-:W-:Y:S01]  /*fc30*/  SHF.R.U64 R4, R4, 0x3, RZ ;  /* 0x0000000304047819 */ /* 0x000fe200000012ff */
[----:B------:R-:W1:Y:S01]  /*fc40*/  SHFL.IDX PT, R12, R28, R21, 0x1c1f ;  /* 0x001c1f151c0c7589 */ /* 0x000e6200000e0000 */
[----:B------:R-:W-:Y:S02]  /*fc50*/  MOV R135, R14 ;  /* 0x0000000e00877202 */ /* 0x000fe40000000f00 */
[----:B------:R-:W-:Y:S01]  /*fc60*/  MOV R0, R24 ;  /* 0x0000001800007202 */ /* 0x000fe20000000f00 */
[----:B------:R-:W-:Y:S01]  /*fc70*/  SHFL.IDX PT, R14, R113, R26, 0x1c1f ;  /* 0x001c1f1a710e7589 */ /* 0x000fe200000e0000 */
[----:B------:R-:W-:Y:S02]  /*fc80*/  LOP3.LUT R6, R6, R87, RZ, 0x3c, !PT ;  /* 0x0000005706067212 */ /* 0x000fe400078e3cff */
[----:B------:R-:W-:Y:S01]  /*fc90*/  LOP3.LUT R4, R4, R61, RZ, 0x3c, !PT ;  /* 0x0000003d04047212 */ /* 0x000fe200078e3cff */
[----:B------:R-:W2:Y:S01]  /*fca0*/  SHFL.IDX PT, R15, R36, R21, 0x1c1f ;  /* 0x001c1f15240f7589 */ /* 0x000ea200000e0000 */
[----:B------:R-:W-:-:S02]  /*fcb0*/  MOV R140, R140 ;  /* 0x0000008c008c7202 */ /* 0x000fc40000000f00 */
[----:B------:R-:W-:Y:S01]  /*fcc0*/  MOV R141, R6 ;  /* 0x00000006008d7202 */ /* 0x000fe20000000f00 */
[----:B------:R-:W3:Y:S01]  /*fcd0*/  SHFL.IDX PT, R10, R33, R26, 0x1c1f ;  /* 0x001c1f1a210a7589 */ /* 0x000ee200000e0000 */
[----:B------:R-:W-:Y:S02]  /*fce0*/  MOV R142, R4 ;  /* 0x00000004008e7202 */ /* 0x000fe40000000f00 */
[----:B------:R-:W-:Y:S01]  /*fcf0*/  MOV R61, R8 ;  /* 0x00000008003d7202 */ /* 0x000fe20000000f00 */
[----:B------:R-:W-:Y:S01]  /*fd00*/  SHFL.IDX PT, R24, R41, R26, 0x1c1f ;  /* 0x001c1f1a29187589 */ /* 0x000fe200000e0000 */
[----:B0-----:R-:W-:-:S03]  /*fd10*/  SEL R13, R115, R20, P0 ;  /* 0x00000014730d7207 */ /* 0x001fc60000000000 */
[----:B------:R-:W-:Y:S04]  /*fd20*/  SHFL.IDX PT, R41, R85, R26, 0x1c1f ;  /* 0x001c1f1a55297589 */ /* 0x000fe800000e0000 */
[----:B------:R-:W-:Y:S01]  /*fd30*/  SHFL.IDX PT, R33, R97, R26, 0x1c1f ;  /* 0x001c1f1a61217589 */ /* 0x000fe200000e0000 */
[----:B-1----:R-:W-:Y:S02]  /*fd40*/  SEL R9, R11, R12, P0 ;  /* 0x0000000c0b097207 */ /* 0x002fe40000000000 */
[----:B------:R-:W-:Y:S01]  /*fd50*/  SEL R11, R12, R11, P0 ;  /* 0x0000000b0c0b7207 */ /* 0x000fe20000000000 */
[----:B------:R-:W0:Y:S04]  /*fd60*/  SHFL.IDX PT, R49, R32, R21, 0x1c1f ;  /* 0x001c1f1520317589 */ /* 0x000e2800000e0000 */
[----:B------:R-:W-:Y:S01]  /*fd70*/  SHFL.IDX PT, R51, R40, R21, 0x1c1f ;  /* 0x001c1f1528337589 */ /* 0x000fe200000e0000 */
[----:B--2---:R-:W-:-:S02]  /*fd80*/  SEL R12, R14, R15, P0 ;  /* 0x0000000f0e0c7207 */ /* 0x004fc40000000000 */
[----:B------:R-:W-:Y:S01]  /*fd90*/  SEL R14, R15, R14, P0 ;  /* 0x0000000e0f0e7207 */ /* 0x000fe20000000000 */
[----:B------:R-:W-:Y:S01]  /*fda0*/  SHFL.IDX PT, R97, R71, R26, 0x1c1f ;  /* 0x001c1f1a47617589 */ /* 0x000fe200000e0000 */
[----:B------:R-:W-:Y:S02]  /*fdb0*/  SEL R15, R20, R115, P0 ;  /* 0x00000073140f7207 */ /* 0x000fe40000000000 */
[----:B---3--:R-:W-:Y:S01]  /*fdc0*/  SEL R8, R10, R27, P0 ;  /* 0x0000001b0a087207 */ /* 0x008fe20000000000 */
[----:B------:R-:W-:Y:S01]  /*fdd0*/  SHFL.IDX PT, R85, R64, R21, 0x1c1f ;  /* 0x001c1f1540557589 */ /* 0x000fe200000e0000 */
[----:B------:R-:W-:-:S03]  /*fde0*/  SEL R10, R27, R10, P0 ;  /* 0x0000000a1b0a7207 */ /* 0x000fc60000000000 */
[----:B------:R-:W-:Y:S04]  /*fdf0*/  SHFL.IDX PT, R71, R45, R21, 0x1c1f ;  /* 0x001c1f152d477589 */ /* 0x000fe800000e0000 */
[----:B------:R-:W1:Y:S04]  /*fe00*/  SHFL.IDX PT, R64, R39, R21, 0x1c1f ;  /* 0x001c1f1527407589 */ /* 0x000e6800000e0000 */
[----:B------:R-:W-:Y:S01]  /*fe10*/  SHFL.IDX PT, R91, R72, R21, 0x1c1f ;  /* 0x001c1f15485b7589 */ /* 0x000fe200000e0000 */
[----:B0-----:R-:W-:Y:S02]  /*fe20*/  SEL R20, R24, R49, P0 ;  /* 0x0000003118147207 */ /* 0x001fe40000000000 */
[----:B------:R-:W-:Y:S01]  /*fe30*/  SEL R24, R49, R24, P0 ;  /* 0x0000001831187207 */ /* 0x000fe20000000000 */
[----:B------:R-:W0:Y:S04]  /*fe40*/  SHFL.IDX PT, R42, R42, R21, 0x1c1f ;  /* 0x001c1f152a2a7589 */ /* 0x000e2800000e0000 */
[----:B------:R-:W-:Y:S04]  /*fe50*/  SHFL.IDX PT, R122, R84, R21, 0x1c1f ;  /* 0x001c1f15547a7589 */ /* 0x000fe800000e0000 */
[----:B------:R-:W-:Y:S04]  /*fe60*/  SHFL.IDX PT, R72, R47, R21, 0x1c1f ;  /* 0x001c1f152f487589 */ /* 0x000fe800000e0000 */
[----:B------:R2:W3:Y:S04]  /*fe70*/  SHFL.IDX PT, R84, R50, R21, 0x1c1f ;  /* 0x001c1f1532547589 */ /* 0x0004e800000e0000 */
[----:B------:R-:W-:Y:S01]  /*fe80*/  SHFL.IDX PT, R6, R105, R26, 0x1c1f ;  /* 0x001c1f1a69067589 */ /* 0x000fe200000e0000 */
[----:B-1----:R-:W-:-:S02]  /*fe90*/  SEL R27, R123, R64, P0 ;  /* 0x000000407b1b7207 */ /* 0x002fc40000000000 */
[----:B------:R-:W-:Y:S01]  /*fea0*/  SEL R49, R64, R123, P0 ;  /* 0x0000007b40317207 */ /* 0x000fe20000000000 */
[----:B------:R-:W-:Y:S01]  /*feb0*/  SHFL.IDX PT, R4, R109, R26, 0x1c1f ;  /* 0x001c1f1a6d047589 */ /* 0x000fe200000e0000 */
[----:B--2---:R-:W-:-:S03]  /*fec0*/  SEL R50, R52, R51, P0 ;  /* 0x0000003334327207 */ /* 0x004fc60000000000 */
[----:B------:R-:W-:Y:S01]  /*fed0*/  SHFL.IDX PT, R87, R75, R26, 0x1c1f ;  /* 0x001c1f1a4b577589 */ /* 0x000fe200000e0000 */
[----:B------:R-:W-:Y:S02]  /*fee0*/  SEL R52, R51, R52, P0 ;  /* 0x0000003433347207 */ /* 0x000fe40000000000 */
[----:B------:R-:W-:Y:S01]  /*fef0*/  SEL R51, R54, R71, P0 ;  /* 0x0000004736337207 */ /* 0x000fe20000000000 */
[----:B------:R-:W-:Y:S01]  /*ff00*/  SHFL.IDX PT, R105, R79, R26, 0x1c1f ;  /* 0x001c1f1a4f697589 */ /* 0x000fe200000e0000 */
[----:B0-----:R-:W-:-:S03]  /*ff10*/  SEL R64, R42, R65, P0 ;  /* 0x000000412a407207 */ /* 0x001fc60000000000 */
[----:B------:R-:W-:Y:S04]  /*ff20*/  SHFL.IDX PT, R126, R69, R21, 0x1c1f ;  /* 0x001c1f15457e7589 */ /* 0x000fe800000e0000 */
[----:B------:R-:W-:Y:S04]  /*ff30*/  SHFL.IDX PT, R109, R92, R21, 0x1c1f ;  /* 0x001c1f155c6d7589 */ /* 0x000fe800000e0000 */
[----:B------:R-:W-:Y:S04]  /*ff40*/  SHFL.IDX PT, R79, R30, R21, 0x1c1f ;  /* 0x001c1f151e4f7589 */ /* 0x000fe800000e0000 */
[----:B------:R3:W-:Y:S04]  /*ff50*/  SHFL.IDX PT, R92, R70, R21, 0x1c1f ;  /* 0x001c1f15465c7589 */ /* 0x0007e800000e0000 */
[----:B------:R-:W0:Y:S04]  /*ff60*/  SHFL.IDX PT, R75, R56, R21, 0x1c1f ;  /* 0x001c1f15384b7589 */ /* 0x000e2800000e0000 */
[----:B------:R-:W-:Y:S01]  /*ff70*/  SHFL.IDX PT, R30, R96, R21, 0x1c1f ;  /* 0x001c1f15601e7589 */ /* 0x000fe200000e0000 */
[----:B---3--:R-:W-:-:S03]  /*ff80*/  SEL R70, R143, R84, P0 ;  /* 0x000000548f467207 */ /* 0x008fc60000000000 */
[----:B------:R0:W-:Y:S04]  /*ff90*/  SHFL.IDX PT, R96, R74, R21, 0x1c1f ;  /* 0x001c1f154a607589 */ /* 0x0001e800000e0000 */
[----:B------:R-:W1:Y:S04]  /*ffa0*/  SHFL.IDX PT, R28, R100, R21, 0x1c1f ;  /* 0x001c1f15641c7589 */ /* 0x000e6800000e0000 */
[----:B------:R-:W-:Y:S04]  /*ffb0*/  SHFL.IDX PT, R133, R112, R21, 0x1c1f ;  /* 0x001c1f1570857589 */ /* 0x000fe800000e0000 */
[----:B------:R-:W-:Y:S04]  /*ffc0*/  SHFL.IDX PT, R113, R151, R26, 0x1c1f ;  /* 0x001c1f1a97717589 */ /* 0x000fe800000e0000 */
[----:B------:R-:W-:Y:S01]  /*ffd0*/  SHFL.IDX PT, R100, R78, R21, 0x1c1f ;  /* 0x001c1f154e647589 */ /* 0x000fe200000e0000 */
[----:B0-----:R-:W-:-:S02]  /*ffe0*/  SEL R74, R76, R75, P0 ;  /* 0x0000004b4c4a7207 */ /* 0x001fc40000000000 */
[----:B------:R-:W-:Y:S01]  /*fff0*/  SEL R76, R75, R76, P0 ;  /* 0x0000004c4b4c7207 */ /* 0x000fe20000000000 */
[----:B------:R0:W-:Y:S01]  /*10000*/  SHFL.IDX PT, R112, R90, R21, 0x1c1f ;  /* 0x001c1f155a707589 */ /* 0x0001e200000e0000 */
[----:B------:R-:W-:-:S03]  /*10010*/  SEL R75, R110, R79, P0 ;  /* 0x0000004f6e4b7207 */ /* 0x000fc60000000000 */
[----:B------:R-:W-:Y:S04]  /*10020*/  SHFL.IDX PT, R25, R43, R26, 0x1c1f ;  /* 0x001c1f1a2b197589 */ /* 0x000fe800000e0000 */
[----:B------:R-:W-:Y:S01]  /*10030*/  SHFL.IDX PT, R67, R48, R21, 0x1c1f ;  /* 0x001c1f1530437589 */ /* 0x000fe200000e0000 */
[----:B-1----:R-:W-:Y:S02]  /*10040*/  SEL R115, R33, R28, P0 ;  /* 0x0000001c21737207 */ /* 0x002fe40000000000 */
[----:B0-----:R-:W-:Y:S01]  /*10050*/  SEL R90, R94, R91, P0 ;  /* 0x0000005b5e5a7207 */ /* 0x001fe20000000000 */
[----:B------:R-:W-:Y:S04]  /*10060*/  SHFL.IDX PT, R101, R80, R21, 0x1c1f ;  /* 0x001c1f1550657589 */ /* 0x000fe800000e0000 */
[----:B------:R-:W0:Y:S04]  /*10070*/  SHFL.IDX PT, R43, R99, R26, 0x1c1f ;  /* 0x001c1f1a632b7589 */ /* 0x000e2800000e0000 */
[----:B------:R-:W-:Y:S04]  /*10080*/  SHFL.IDX PT, R144, R29, R21, 0x1c1f ;  /* 0x001c1f151d907589 */ /* 0x000fe800000e0000 */
[----:B------:R-:W-:Y:S04]  /*10090*/  SHFL.IDX PT, R32, R88, R21, 0x1c1f ;  /* 0x001c1f1558207589 */ /* 0x000fe800000e0000 */
[----:B------:R-:W-:Y:S04]  /*100a0*/  SHFL.IDX PT, R48, R34, R21, 0x1c1f ;  /* 0x001c1f1522307589 */ /* 0x000fe800000e0000 */
[----:B------:R1:W-:Y:S04]  /*100b0*/  SHFL.IDX PT, R40, R95, R21, 0x1c1f ;  /* 0x001c1f155f287589 */ /* 0x0003e800000e0000 */
[----:B------:R2:W3:Y:S04]  /*100c0*/  SHFL.IDX PT, R130, R53, R21, 0x1c1f ;  /* 0x001c1f1535827589 */ /* 0x0004e800000e0000 */
[----:B------:R-:W-:Y:S01]  /*100d0*/  SHFL.IDX PT, R125, R104, R21, 0x1c1f ;  /* 0x001c1f15687d7589 */ /* 0x000fe200000e0000 */
[----:B0-----:R-:W-:-:S02]  /*100e0*/  SEL R99, R43, R122, P0 ;  /* 0x0000007a2b637207 */ /* 0x001fc40000000000 */
[----:B-1----:R-:W-:Y:S01]  /*100f0*/  SEL R95, R129, R100, P0 ;  /* 0x00000064815f7207 */ /* 0x002fe20000000000 */
[----:B------:R0:W1:Y:S01]  /*10100*/  SHFL.IDX PT, R80, R55, R21, 0x1c1f ;  /* 0x001c1f1537507589 */ /* 0x00006200000e0000 */
[----:B--2---:R-:W-:-:S03]  /*10110*/  SEL R53, R71, R54, P0 ;  /* 0x0000003647357207 */ /* 0x004fc60000000000 */
[----:B------:R-:W-:Y:S01]  /*10120*/  SHFL.IDX PT, R62, R62, R21, 0x1c1f ;  /* 0x001c1f153e3e7589 */ /* 0x000fe200000e0000 */
[----:B------:R-:W-:Y:S02]  /*10130*/  SEL R54, R65, R42, P0 ;  /* 0x0000002a41367207 */ /* 0x000fe40000000000 */
[----:B------:R-:W-:Y:S01]  /*10140*/  SEL R65, R72, R127, P0 ;  /* 0x0000007f48417207 */ /* 0x000fe20000000000 */
[----:B------:R-:W-:Y:S01]  /*10150*/  SHFL.IDX PT, R147, R147, R26, 0x1c1f ;  /* 0x001c1f1a93937589 */ /* 0x000fe200000e0000 */
[----:B------:R-:W-:Y:S02]  /*10160*/  F2FP.BF16.F32.PACK_AB R42, R11, R10 ;  /* 0x0000000a0b2a723e */ /* 0x000fe400000010ff */
[----:B0-----:R-:W-:Y:S01]  /*10170*/  SEL R55, R127, R72, P0 ;  /* 0x000000487f377207 */ /* 0x001fe20000000000 */
[----:B------:R-:W-:Y:S01]  /*10180*/  SHFL.IDX PT, R63, R63, R26, 0x1c1f ;  /* 0x001c1f1a3f3f7589 */ /* 0x000fe200000e0000 */
[----:B------:R-:W-:Y:S02]  /*10190*/  SEL R72, R84, R143, P0 ;  /* 0x0000008f54487207 */ /* 0x000fe40000000000 */
[----:B------:R-:W-:Y:S01]  /*101a0*/  SEL R84, R85, R102, P0 ;  /* 0x0000006655547207 */ /* 0x000fe20000000000 */
[----:B------:R-:W-:Y:S01]  /*101b0*/  SHFL.IDX PT, R44, R161, R26, 0x1c1f ;  /* 0x001c1f1aa12c7589 */ /* 0x000fe200000e0000 */
[----:B---3--:R-:W-:-:S03]  /*101c0*/  SEL R69, R130, R119, P0 ;  /* 0x0000007782457207 */ /* 0x008fc60000000000 */
[----:B------:R0:W-:Y:S04]  /*101d0*/  SHFL.IDX PT, R45, R108, R21, 0x1c1f ;  /* 0x001c1f156c2d7589 */ /* 0x0001e800000e0000 */
[----:B------:R2:W-:Y:S01]  /*101e0*/  SHFL.IDX PT, R29, R116, R21, 0x1c1f ;  /* 0x001c1f15741d7589 */ /* 0x0005e200000e0000 */
[----:B-1----:R-:W-:Y:S02]  /*101f0*/  SEL R71, R145, R80, P0 ;  /* 0x0000005091477207 */ /* 0x002fe40000000000 */
[----:B------:R-:W-:Y:S01]  /*10200*/  SEL R73, R80, R145, P0 ;  /* 0x0000009150497207 */ /* 0x000fe20000000000 */
[----:B------:R-:W1:Y:S01]  /*10210*/  SHFL.IDX PT, R58, R58, R21, 0x1c1f ;  /* 0x001c1f153a3a7589 */ /* 0x000e6200000e0000 */
[----:B0-----:R-:W-:-:S03]  /*10220*/  SEL R108, R32, R41, P0 ;  /* 0x00000029206c7207 */ /* 0x001fc60000000000 */
[----:B------:R0:W-:Y:S01]  /*10230*/  SHFL.IDX PT, R88, R66, R21, 0x1c1f ;  /* 0x001c1f1542587589 */ /* 0x0001e200000e0000 */
[----:B--2---:R-:W-:-:S03]  /*10240*/  SEL R116, R30, R117, P0 ;  /* 0x000000751e747207 */ /* 0x004fc60000000000 */
[----:B------:R2:W3:Y:S04]  /*10250*/  SHFL.IDX PT, R31, R111, R21, 0x1c1f ;  /* 0x001c1f156f1f7589 */ /* 0x0004e800000e0000 */
[----:B------:R4:W-:Y:S01]  /*10260*/  SHFL.IDX PT, R60, R83, R26, 0x1c1f ;  /* 0x001c1f1a533c7589 */ /* 0x0009e200000e0000 */
[----:B0-----:R-:W-:-:S03]  /*10270*/  SEL R66, R68, R67, P0 ;  /* 0x0000004344427207 */ /* 0x001fc60000000000 */
[----:B------:R0:W-:Y:S01]  /*10280*/  SHFL.IDX PT, R38, R89, R26, 0x1c1f ;  /* 0x001c1f1a59267589 */ /* 0x0001e200000e0000 */
[----:B------:R-:W-:Y:S02]  /*10290*/  SEL R68, R67, R68, P0 ;  /* 0x0000004443447207 */ /* 0x000fe40000000000 */
[----:B--2---:R-:W-:Y:S01]  /*102a0*/  SEL R111, R59, R40, P0 ;  /* 0x000000283b6f7207 */ /* 0x004fe20000000000 */
[----:B------:R-:W-:Y:S01]  /*102b0*/  SHFL.IDX PT, R128, R159, R26, 0x1c1f ;  /* 0x001c1f1a9f807589 */ /* 0x000fe200000e0000 */
[----:B------:R-:W-:Y:S02]  /*102c0*/  SEL R67, R119, R130, P0 ;  /* 0x0000008277437207 */ /* 0x000fe40000000000 */
[----:B----4-:R-:W-:Y:S01]  /*102d0*/  SEL R83, R87, R126, P0 ;  /* 0x0000007e57537207 */ /* 0x010fe20000000000 */
[----:B------:R-:W-:Y:S01]  /*102e0*/  SHFL.IDX PT, R35, R163, R26, 0x1c1f ;  /* 0x001c1f1aa3237589 */ /* 0x000fe200000e0000 */
[----:B------:R-:W-:Y:S02]  /*102f0*/  SEL R130, R132, R133, P0 ;  /* 0x0000008584827207 */ /* 0x000fe40000000000 */
[----:B0-----:R-:W-:Y:S01]  /*10300*/  SEL R89, R92, R131, P0 ;  /* 0x000000835c597207 */ /* 0x001fe20000000000 */
[----:B------:R0:W2:Y:S01]  /*10310*/  SHFL.IDX PT, R93, R77, R21, 0x1c1f ;  /* 0x001c1f154d5d7589 */ /* 0x0000a200000e0000 */
[----:B------:R-:W-:-:S02]  /*10320*/  SEL R132, R133, R132, P0 ;  /* 0x0000008485847207 */ /* 0x000fc40000000000 */
[----:B-1----:R-:W-:Y:S01]  /*10330*/  SEL R78, R147, R58, P0 ;  /* 0x0000003a934e7207 */ /* 0x002fe20000000000 */
[----:B------:R1:W4:Y:S01]  /*10340*/  SHFL.IDX PT, R104, R82, R21, 0x1c1f ;  /* 0x001c1f1552687589 */ /* 0x00032200000e0000 */
[----:B------:R-:W-:Y:S02]  /*10350*/  SEL R80, R58, R147, P0 ;  /* 0x000000933a507207 */ /* 0x000fe40000000000 */
[----:B------:R-:W-:Y:S01]  /*10360*/  SEL R123, R6, R45, P0 ;  /* 0x0000002d067b7207 */ /* 0x000fe20000000000 */
[----:B------:R2:W4:Y:S01]  /*10370*/  SHFL.IDX PT, R39, R106, R21, 0x1c1f ;  /* 0x001c1f156a277589 */ /* 0x00052200000e0000 */
[----:B---3--:R-:W-:Y:S02]  /*10380*/  SEL R127, R44, R31, P0 ;  /* 0x0000001f2c7f7207 */ /* 0x008fe40000000000 */
[----:B0-----:R-:W-:Y:S01]  /*10390*/  SEL R77, R79, R110, P0 ;  /* 0x0000006e4f4d7207 */ /* 0x001fe20000000000 */
[----:B------:R0:W3:Y:S01]  /*103a0*/  SHFL.IDX PT, R34, R114, R21, 0x1c1f ;  /* 0x001c1f1572227589 */ /* 0x0000e200000e0000 */
[----:B------:R-:W-:-:S02]  /*103b0*/  SEL R110, R113, R112, P0 ;  /* 0x00000070716e7207 */ /* 0x000fc40000000000 */
[----:B-1----:R-:W-:Y:S01]  /*103c0*/  SEL R82, R102, R85, P0 ;  /* 0x0000005566527207 */ /* 0x002fe20000000000 */
[----:B------:R-:W-:Y:S01]  /*103d0*/  SHFL.IDX PT, R57, R157, R26, 0x1c1f ;  /* 0x001c1f1a9d397589 */ /* 0x000fe200000e0000 */
[----:B------:R-:W-:Y:S02]  /*103e0*/  SEL R85, R126, R87, P0 ;  /* 0x000000577e557207 */ /* 0x000fe40000000000 */
[----:B------:R-:W-:Y:S01]  /*103f0*/  SEL R87, R131, R92, P0 ;  /* 0x0000005c83577207 */ /* 0x000fe20000000000 */
[----:B------:R-:W-:Y:S01]  /*10400*/  SHFL.IDX PT, R165, R165, R26, 0x1c1f ;  /* 0x001c1f1aa5a57589 */ /* 0x000fe200000e0000 */
[----:B------:R-:W-:Y:S02]  /*10410*/  SEL R92, R91, R94, P0 ;  /* 0x0000005e5b5c7207 */ /* 0x000fe40000000000 */
[----:B------:R-:W-:Y:S01]  /*10420*/  SEL R94, R97, R96, P0 ;  /* 0x00000060615e7207 */ /* 0x000fe20000000000 */
[----:B------:R-:W1:Y:S01]  /*10430*/  SHFL.IDX PT, R118, R118, R21, 0x1c1f ;  /* 0x001c1f1576767589 */ /* 0x000e6200000e0000 */
[----:B------:R-:W-:-:S02]  /*10440*/  SEL R96, R96, R97, P0 ;  /* 0x0000006160607207 */ /* 0x000fc40000000000 */
[----:B------:R-:W-:Y:S01]  /*10450*/  SEL R97, R100, R129, P0 ;  /* 0x0000008164617207 */ /* 0x000fe20000000000 */
[----:B------:R-:W1:Y:S01]  /*10460*/  SHFL.IDX PT, R36, R103, R21, 0x1c1f ;  /* 0x001c1f1567247589 */ /* 0x000e6200000e0000 */
[----:B------:R-:W-:Y:S02]  /*10470*/  SEL R100, R101, R46, P0 ;  /* 0x0000002e65647207 */ /* 0x000fe40000000000 */
[----:B------:R-:W-:Y:S01]  /*10480*/  SEL R112, R112, R113, P0 ;  /* 0x0000007170707207 */ /* 0x000fe20000000000 */
[----:B------:R-:W-:Y:S01]  /*10490*/  SHFL.IDX PT, R149, R149, R26, 0x1c1f ;  /* 0x001c1f1a95957589 */ /* 0x000fe200000e0000 */
[----:B--2---:R-:W-:Y:S02]  /*104a0*/  SEL R106, R41, R32, P0 ;  /* 0x00000020296a7207 */ /* 0x004fe40000000000 */
[----:B------:R-:W-:Y:S01]  /*104b0*/  SEL R113, R40, R59, P0 ;  /* 0x0000003b28717207 */ /* 0x000fe20000000000 */
[----:B------:R2:W-:Y:S01]  /*104c0*/  SHFL.IDX PT, R120, R155, R26, 0x1c1f ;  /* 0x001c1f1a9b787589 */ /* 0x0005e200000e0000 */
[----:B------:R-:W-:-:S02]  /*104d0*/  F2FP.BF16.F32.PACK_AB R40, R9, R8 ;  /* 0x000000080928723e */ /* 0x000fc400000010ff */
[----:B------:R-:W-:Y:S01]  /*104e0*/  F2FP.BF16.F32.PACK_AB R41, R13, R12 ;  /* 0x0000000c0d29723e */ /* 0x000fe200000010ff */
[----:B------:R4:W1:Y:S01]  /*104f0*/  SHFL.IDX PT, R56, R86, R21, 0x1c1f ;  /* 0x001c1f1556387589 */ /* 0x00086200000e0000 */
[----:B------:R-:W-:Y:S02]  /*10500*/  SEL R79, R81, R62, P0 ;  /* 0x0000003e514f7207 */ /* 0x000fe40000000000 */
[----:B0-----:R-:W-:Y:S01]  /*10510*/  SEL R114, R117, R30, P0 ;  /* 0x0000001e75727207 */ /* 0x001fe20000000000 */
[----:B------:R0:W1:Y:S01]  /*10520*/  SHFL.IDX PT, R47, R98, R21, 0x1c1f ;  /* 0x001c1f15622f7589 */ /* 0x00006200000e0000 */
[----:B------:R-:W-:Y:S02]  /*10530*/  SEL R81, R62, R81, P0 ;  /* 0x000000513e517207 */ /* 0x000fe40000000000 */
[----:B--2---:R-:W-:Y:S02]  /*10540*/  SEL R26, R121, R48, P0 ;  /* 0x00000030791a7207 */ /* 0x004fe40000000000 */
[----:B------:R-:W-:-:S02]  /*10550*/  SEL R48, R48, R121, P0 ;  /* 0x0000007930307207 */ /* 0x000fc40000000000 */
[----:B----4-:R-:W-:Y:S02]  /*10560*/  SEL R86, R63, R88, P0 ;  /* 0x000000583f567207 */ /* 0x010fe40000000000 */
[----:B------:R-:W-:Y:S02]  /*10570*/  SEL R117, R28, R33, P0 ;  /* 0x000000211c757207 */ /* 0x000fe40000000000 */
[----:B0-----:R-:W-:Y:S02]  /*10580*/  SEL R98, R46, R101, P0 ;  /* 0x000000652e627207 */ /* 0x001fe40000000000 */
[----:B------:R-:W-:Y:S02]  /*10590*/  SEL R21, R25, R144, P0 ;  /* 0x0000009019157207 */ /* 0x000fe40000000000 */
[----:B------:R-:W-:Y:S02]  /*105a0*/  SEL R101, R122, R43, P0 ;  /* 0x0000002b7a657207 */ /* 0x000fe40000000000 */
[----:B------:R-:W-:-:S02]  /*105b0*/  SEL R25, R144, R25, P0 ;  /* 0x0000001990197207 */ /* 0x000fc40000000000 */
[----:B------:R-:W-:Y:S02]  /*105c0*/  F2FP.BF16.F32.PACK_AB R43, R15, R14 ;  /* 0x0000000e0f2b723e */ /* 0x000fe400000010ff */
[----:B------:R-:W-:Y:S02]  /*105d0*/  SEL R122, R124, R125, P0 ;  /* 0x0000007d7c7a7207 */ /* 0x000fe40000000000 */
[----:B------:R-:W-:Y:S01]  /*105e0*/  SEL R124, R125, R124, P0 ;  /* 0x0000007c7d7c7207 */ /* 0x000fe20000000000 */
[----:B------:R0:W-:Y:S01]  /*105f0*/  STSM.16.M88.4 [R37], R40 ;  /* 0x0000002825007844 */ /* 0x0001e20000000200 */
        /* <DEDUP_REMOVED lines=9> */
[----:B---3--:R-:W-:Y:S02]  /*10690*/  SEL R4, R35, R34, P0 ;  /* 0x0000002223047207 */ /* 0x008fe40000000000 */
[----:B------:R-:W-:Y:S02]  /*106a0*/  SEL R6, R34, R35, P0 ;  /* 0x0000002322067207 */ /* 0x000fe40000000000 */
[----:B------:R-:W-:Y:S02]  /*106b0*/  F2FP.BF16.F32.PACK_AB R28, R21, R20 ;  /* 0x00000014151c723e */ /* 0x000fe400000010ff */
[----:B------:R-:W-:Y:S02]  /*106c0*/  F2FP.BF16.F32.PACK_AB R29, R27, R26 ;  /* 0x0000001a1b1d723e */ /* 0x000fe400000010ff */
[----:B------:R-:W-:Y:S02]  /*106d0*/  F2FP.BF16.F32.PACK_AB R30, R25, R24 ;  /* 0x00000018191e723e */ /* 0x000fe400000010ff */
[----:B------:R-:W-:-:S02]  /*106e0*/  F2FP.BF16.F32.PACK_AB R31, R49, R48 ;  /* 0x00000030311f723e */ /* 0x000fc400000010ff */
[----:B-1----:R-:W-:Y:S02]  /*106f0*/  SEL R5, R165, R118, P0 ;  /* 0x00000076a5057207 */ /* 0x002fe40000000000 */
[----:B------:R-:W-:Y:S01]  /*10700*/  SEL R7, R118, R165, P0 ;  /* 0x000000a576077207 */ /* 0x000fe20000000000 */
[----:B------:R1:W-:Y:S01]  /*10710*/  STSM.16.M88.4 [R61], R28 ;  /* 0x0000001c3d007844 */ /* 0x0003e20000000200 */
[----:B------:R-:W-:Y:S02]  /*10720*/  SEL R93, R93, R60, P0 ;  /* 0x0000003c5d5d7207 */ /* 0x000fe40000000000 */
[----:B------:R-:W-:Y:S02]  /*10730*/  SEL R104, R104, R105, P0 ;  /* 0x0000006968687207 */ /* 0x000fe40000000000 */
[----:B------:R-:W-:Y:S02]  /*10740*/  SEL R109, R109, R38, P0 ;  /* 0x000000266d6d7207 */ /* 0x000fe40000000000 */
[----:B------:R-:W-:-:S02]  /*10750*/  SEL R119, R57, R36, P0 ;  /* 0x0000002439777207 */ /* 0x000fc40000000000 */
[----:B------:R-:W-:Y:S02]  /*10760*/  SEL R121, R36, R57, P0 ;  /* 0x0000003924797207 */ /* 0x000fe40000000000 */
[----:B------:R-:W-:Y:S02]  /*10770*/  SEL R128, R39, R128, P0 ;  /* 0x0000008027807207 */ /* 0x000fe40000000000 */
[----:B------:R-:W-:Y:S02]  /*10780*/  F2FP.BF16.F32.PACK_AB R32, R51, R50 ;  /* 0x000000323320723e */ /* 0x000fe400000010ff */
[----:B------:R-:W-:Y:S02]  /*10790*/  F2FP.BF16.F32.PACK_AB R34, R53, R52 ;  /* 0x000000343522723e */ /* 0x000fe400000010ff */
[----:B------:R-:W-:Y:S02]  /*107a0*/  F2FP.BF16.F32.PACK_AB R35, R65, R64 ;  /* 0x000000404123723e */ /* 0x000fe400000010ff */
[----:B------:R-:W-:-:S02]  /*107b0*/  F2FP.BF16.F32.PACK_AB R33, R55, R54 ;  /* 0x000000363721723e */ /* 0x000fc400000010ff */
[----:B------:R-:W-:Y:S02]  /*107c0*/  SEL R103, R149, R56, P0 ;  /* 0x0000003895677207 */ /* 0x000fe40000000000 */
[----:B------:R-:W-:Y:S01]  /*107d0*/  SEL R105, R56, R149, P0 ;  /* 0x0000009538697207 */ /* 0x000fe20000000000 */
[----:B------:R-:W-:Y:S01]  /*107e0*/  STSM.16.M88.4 [R142], R32 ;  /* 0x000000208e007844 */ /* 0x000fe20000000200 */
[----:B------:R-:W-:Y:S02]  /*107f0*/  SEL R118, R120, R47, P0 ;  /* 0x0000002f78767207 */ /* 0x000fe40000000000 */
[----:B------:R-:W-:Y:S02]  /*10800*/  F2FP.BF16.F32.PACK_AB R36, R67, R66 ;  /* 0x000000424324723e */ /* 0x000fe400000010ff */
[----:B------:R-:W-:Y:S02]  /*10810*/  F2FP.BF16.F32.PACK_AB R38, R69, R68 ;  /* 0x000000444526723e */ /* 0x000fe400000010ff */
[----:B------:R-:W-:-:S02]  /*10820*/  F2FP.BF16.F32.PACK_AB R39, R73, R72 ;  /* 0x000000484927723e */ /* 0x000fc400000010ff */
[----:B0-----:R-:W-:Y:S02]  /*10830*/  F2FP.BF16.F32.PACK_AB R37, R71, R70 ;  /* 0x000000464725723e */ /* 0x001fe400000010ff */
[----:B------:R-:W-:Y:S02]  /*10840*/  SEL R120, R47, R120, P0 ;  /* 0x000000782f787207 */ /* 0x000fe40000000000 */
[----:B------:R-:W-:Y:S01]  /*10850*/  F2FP.BF16.F32.PACK_AB R40, R75, R74 ;  /* 0x0000004a4b28723e */ /* 0x000fe200000010ff */
[----:B------:R-:W-:Y:S01]  /*10860*/  STSM.16.M88.4 [R141], R36 ;  /* 0x000000248d007844 */ /* 0x000fe20000000200 */
[----:B------:R-:W-:Y:S02]  /*10870*/  F2FP.BF16.F32.PACK_AB R42, R77, R76 ;  /* 0x0000004c4d2a723e */ /* 0x000fe400000010ff */
[----:B------:R-:W-:Y:S02]  /*10880*/  F2FP.BF16.F32.PACK_AB R43, R81, R80 ;  /* 0x00000050512b723e */ /* 0x000fe400000010ff */
[----:B------:R-:W-:-:S02]  /*10890*/  F2FP.BF16.F32.PACK_AB R41, R79, R78 ;  /* 0x0000004e4f29723e */ /* 0x000fc400000010ff */
[----:B------:R-:W-:Y:S02]  /*108a0*/  F2FP.BF16.F32.PACK_AB R44, R83, R82 ;  /* 0x00000052532c723e */ /* 0x000fe400000010ff */
[----:B------:R-:W-:Y:S01]  /*108b0*/  F2FP.BF16.F32.PACK_AB R46, R85, R84 ;  /* 0x00000054552e723e */ /* 0x000fe200000010ff */
        /* <DEDUP_REMOVED lines=10> */
[----:B------:R-:W-:Y:S01]  /*10960*/  STSM.16.M88.4 [R138], R56 ;  /* 0x000000388a007844 */ /* 0x000fe20000000200 */
[----:B------:R-:W-:Y:S02]  /*10970*/  F2FP.BF16.F32.PACK_AB R63, R105, R104 ;  /* 0x00000068693f723e */ /* 0x000fe400000010ff */
[----:B-1----:R-:W-:Y:S02]  /*10980*/  F2FP.BF16.F32.PACK_AB R61, R103, R102 ;  /* 0x00000066673d723e */ /* 0x002fe400000010ff */
[----:B------:R-:W-:-:S02]  /*10990*/  F2FP.BF16.F32.PACK_AB R28, R107, R106 ;  /* 0x0000006a6b1c723e */ /* 0x000fc400000010ff */
[----:B------:R-:W-:Y:S01]  /*109a0*/  F2FP.BF16.F32.PACK_AB R30, R109, R108 ;  /* 0x0000006c6d1e723e */ /* 0x000fe200000010ff */
[----:B------:R-:W-:Y:S01]  /*109b0*/  STSM.16.M88.4 [R137], R60 ;  /* 0x0000003c89007844 */ /* 0x000fe20000000200 */
[----:B------:R-:W-:Y:S01]  /*109c0*/  F2FP.BF16.F32.PACK_AB R31, R113, R112 ;  /* 0x00000070711f723e */ /* 0x000fe200000010ff */
[----:B0-----:R-:W-:Y:S01]  /*109d0*/  IMAD.U32 R44, RZ, RZ, UR10 ;  /* 0x0000000aff2c7e24 */ /* 0x001fe2000f8e00ff */
[----:B------:R-:W-:Y:S01]  /*109e0*/  F2FP.BF16.F32.PACK_AB R29, R111, R110 ;  /* 0x0000006e6f1d723e */ /* 0x000fe200000010ff */
[----:B------:R-:W-:Y:S01]  /*109f0*/  IMAD.U32 R45, RZ, RZ, UR11 ;  /* 0x0000000bff2d7e24 */ /* 0x000fe2000f8e00ff */
[----:B------:R-:W-:Y:S01]  /*10a00*/  F2FP.BF16.F32.PACK_AB R32, R115, R114 ;  /* 0x000000727320723e */ /* 0x000fe200000010ff */
[----:B------:R-:W-:Y:S01]  /*10a10*/  ULDC.64 UR10, c[0x0][0xc08] ;  /* 0x00030200000a7ab9 */ /* 0x000fe20000000a00 */
[----:B------:R-:W-:Y:S01]  /*10a20*/  F2FP.BF16.F32.PACK_AB R34, R117, R116 ;  /* 0x000000747522723e */ /* 0x000fe200000010ff */
[----:B------:R-:W-:Y:S01]  /*10a30*/  STSM.16.M88.4 [R136], R28 ;  /* 0x0000001c88007844 */ /* 0x000fe20000000200 */
[----:B------:R-:W-:-:S02]  /*10a40*/  F2FP.BF16.F32.PACK_AB R35, R121, R120 ;  /* 0x000000787923723e */ /* 0x000fc400000010ff */
[----:B------:R-:W-:Y:S02]  /*10a50*/  F2FP.BF16.F32.PACK_AB R33, R119, R118 ;  /* 0x000000767721723e */ /* 0x000fe400000010ff */
[----:B------:R-:W-:Y:S02]  /*10a60*/  F2FP.BF16.F32.PACK_AB R36, R123, R122 ;  /* 0x0000007a7b24723e */ /* 0x000fe400000010ff */
[----:B------:R-:W-:Y:S01]  /*10a70*/  F2FP.BF16.F32.PACK_AB R38, R125, R124 ;  /* 0x0000007c7d26723e */ /* 0x000fe200000010ff */
[----:B------:R-:W-:Y:S01]  /*10a80*/  STSM.16.M88.4 [R135], R32 ;  /* 0x0000002087007844 */ /* 0x000fe20000000200 */
[----:B------:R-:W-:Y:S02]  /*10a90*/  F2FP.BF16.F32.PACK_AB R39, R129, R128 ;  /* 0x000000808127723e */ /* 0x000fe400000010ff */
[----:B------:R-:W-:Y:S02]  /*10aa0*/  F2FP.BF16.F32.PACK_AB R37, R127, R126 ;  /* 0x0000007e7f25723e */ /* 0x000fe400000010ff */
[----:B------:R-:W-:-:S02]  /*10ab0*/  F2FP.BF16.F32.PACK_AB R41, R5, R4 ;  /* 0x000000040529723e */ /* 0x000fc400000010ff */
[----:B------:R-:W-:Y:S01]  /*10ac0*/  F2FP.BF16.F32.PACK_AB R42, R133, R132 ;  /* 0x00000084852a723e */ /* 0x000fe200000010ff */
[----:B------:R-:W-:Y:S01]  /*10ad0*/  STSM.16.M88.4 [R134], R36 ;  /* 0x0000002486007844 */ /* 0x000fe20000000200 */
[----:B------:R-:W-:Y:S02]  /*10ae0*/  F2FP.BF16.F32.PACK_AB R43, R7, R6 ;  /* 0x00000006072b723e */ /* 0x000fe400000010ff */
[----:B------:R-:W-:Y:S02]  /*10af0*/  F2FP.BF16.F32.PACK_AB R40, R131, R130 ;  /* 0x000000828328723e */ /* 0x000fe400000010ff */
[----:B------:R-:W-:-:S03]  /*10b00*/  ISETP.NE.U32.AND P0, PT, RZ, UR12, PT ;  /* 0x0000000cff007c0c */ /* 0x000fc6000bf05070 */
[----:B------:R0:W-:Y:S01]  /*10b10*/  STSM.16.M88.4 [R0], R40 ;  /* 0x0000002800007844 */ /* 0x0001e20000000200 */
[----:B------:R-:W-:Y:S01]  /*10b20*/  ISETP.NE.AND.EX P0, PT, RZ, UR13, PT, P0 ;  /* 0x0000000dff007c0c */ /* 0x000fe2000bf05300 */
[----:B------:R-:W-:Y:S08]  /*10b30*/  BAR.SYNC.DEFER_BLOCKING 0x1, 0x100 ;  /* 0x0044000000007b1d */ /* 0x000ff00000010000 */
[----:B0-----:R-:W0:Y:S04]  /*10b40*/  LDC R0, c[0x0][0xbe8] ;  /* 0x0002fa00ff007b82 */ /* 0x001e280000000800 */
[----:B------:R-:W2:Y:S01]  /*10b50*/  @P0 LDG.E R46, desc[UR56][R44.64] ;  /* 0x000000382c2e0981 */ /* 0x000ea2000c1e1900 */
[----:B------:R-:W-:-:S02]  /*10b60*/  UISETP.NE.U32.AND UP0, UPT, UR10, URZ, UPT ;  /* 0x0000003f0a00728c */ /* 0x000fc4000bf05070 */
[----:B------:R-:W-:Y:S02]  /*10b70*/  UISETP.GT.AND UP1, UPT, UR47, 0x1, UPT ;  /* 0x000000012f00788c */ /* 0x000fe4000bf24270 */
[----:B------:R-:W-:Y:S01]  /*10b80*/  UISETP.NE.AND.EX UP0, UPT, UR11, URZ, UPT, UP0 ;  /* 0x0000003f0b00728c */ /* 0x000fe2000bf05300 */
[----:B------:R-:W-:Y:S01]  /*10b90*/  UMOV UR19, 0x9b8 ;  /* 0x000009b800137882 */ /* 0x000fe20000000000 */
[----:B------:R-:W-:Y:S01]  /*10ba0*/  ULDC UR4, c[0x0][0xa88] ;  /* 0x0002a20000047ab9 */ /* 0x000fe20000000800 */
[----:B0-----:R-:W-:Y:S01]  /*10bb0*/  ISETP.NE.AND P1, PT, R0, 0x1, PT ;  /* 0x000000010000780c */ /* 0x001fe20003f25270 */
[----:B------:R-:W-:Y:S02]  /*10bc0*/  USEL UR19, UR19, 0x978, UP1 ;  /* 0x0000097813137887 */ /* 0x000fe40008800000 */
[----:B------:R-:W-:Y:S01]  /*10bd0*/  PLOP3.LUT P4, PT, PT, PT, UP0, 0x80, 0x0 ;  /* 0x000000000000781c */ /* 0x000fe20003f8f008 */
[----:B------:R-:W-:-:S04]  /*10be0*/  IMAD.U32 R33, RZ, RZ, UR4 ;  /* 0x00000004ff217e24 */ /* 0x000fc8000f8e00ff */
[----:B------:R-:W-:Y:S02]  /*10bf0*/  @UP0 ULDC.64 UR10, c[0x0][0xc08] ;  /* 0x00030200000a0ab9 */ /* 0x000fe40000000a00 */
[----:B------:R-:W-:-:S03]  /*10c00*/  @UP0 UIMAD.WIDE UR10, UR44, 0x4, UR10 ;  /* 0x000000042c0a08a5 */ /* 0x000fc6000f8e020a */
[----:B------:R-:W0:Y:S08]  /*10c10*/  @P1 LDC R30, c[0x0][0xbec] ;  /* 0x0002fb00ff1e1b82 */ /* 0x000e300000000800 */
[----:B------:R-:W1:Y:S01]  /*10c20*/  @P1 LDC R35, c[0x0][0xbf0] ;  /* 0x0002fc00ff231b82 */ /* 0x000e620000000800 */
[----:B------:R-:W-:Y:S01]  /*10c30*/  UISETP.NE.U32.AND UP0, UPT, UR12, URZ, UPT ;  /* 0x0000003f0c00728c */ /* 0x000fe2000bf05070 */
[----:B------:R-:W-:-:S02]  /*10c40*/  IMAD.U32 R28, RZ, RZ, UR10 ;  /* 0x0000000aff1c7e24 */ /* 0x000fc4000f8e00ff */
[----:B------:R-:W-:Y:S01]  /*10c50*/  IMAD.U32 R29, RZ, RZ, UR11 ;  /* 0x0000000bff1d7e24 */ /* 0x000fe2000f8e00ff */
[----:B------:R-:W-:Y:S01]  /*10c60*/  UISETP.NE.AND.EX UP0, UPT, UR13, URZ, UPT, UP0 ;  /* 0x0000003f0d00728c */ /* 0x000fe2000bf05300 */
[----:B------:R-:W-:Y:S01]  /*10c70*/  ULDC.64 UR10, c[0x0][UR19+0x218] ;  /* 0x00008600130a7abb */ /* 0x000fe20008000a00 */
[----:B------:R-:W-:Y:S01]  /*10c80*/  UMOV UR4, URZ ;  /* 0x0000003f00047c82 */ /* 0x000fe20008000000 */
[----:B------:R-:W-:Y:S01]  /*10c90*/  UIMAD.WIDE.U32 UR12, UR10, UR43, URZ ;  /* 0x0000002b0a0c72a5 */ /* 0x000fe2000f8e003f */
[----:B------:R-:W-:Y:S01]  /*10ca0*/  VIADD R37, R17, UR42 ;  /* 0x0000002a11257c36 */ /* 0x000fe20008000000 */
[----:B------:R-:W-:Y:S01]  /*10cb0*/  UIMAD UR20, UR11, UR43, URZ ;  /* 0x0000002b0b1472a4 */ /* 0x000fe2000f8e023f */
[----:B------:R0:W5:Y:S01]  /*10cc0*/  @P4 LDG.E R33, desc[UR56][R28.64] ;  /* 0x000000381c214981 */ /* 0x000162000c1e1900 */
[----:B------:R-:W-:Y:S01]  /*10cd0*/  USHF.R.S32.HI UR21, URZ, 0x1f, UR44 ;  /* 0x0000001f3f157899 */ /* 0x000fe2000801142c */
[----:B------:R-:W-:Y:S01]  /*10ce0*/  IMAD.MOV.U32 R31, RZ, RZ, R37 ;  /* 0x000000ffff1f7224 */ /* 0x000fe200078e0025 */
[----:B------:R-:W-:-:S02]  /*10cf0*/  USEL UR10, UR44, URZ, !UP0 ;  /* 0x0000003f2c0a7287 */ /* 0x000fc4000c000000 */
[----:B------:R-:W-:Y:S01]  /*10d00*/  USEL UR18, UR39, URZ, UP1 ;  /* 0x0000003f27127287 */ /* 0x000fe20008800000 */
[----:B------:R-:W-:Y:S01]  /*10d10*/  ULDC.64 UR14, c[0x0][UR19+0x220] ;  /* 0x00008800130e7abb */ /* 0x000fe20008000a00 */
[----:B------:R-:W-:Y:S01]  /*10d20*/  UIADD3 UR20, UR13, UR20, URZ ;  /* 0x000000140d147290 */ /* 0x000fe2000fffe03f */
[----:B0-----:R-:W-:Y:S01]  /*10d30*/  @P1 IMAD.HI.U32 R28, R37, R30, RZ ;  /* 0x0000001e251c1227 */ /* 0x001fe200078e00ff */
[----:B------:R-:W-:Y:S01]  /*10d40*/  ULDC.64 UR16, c[0x0][UR19+0x228] ;  /* 0x00008a0013107abb */ /* 0x000fe20008000a00 */
[----:B------:R-:W-:Y:S02]  /*10d50*/  USEL UR11, UR21, URZ, !UP0 ;  /* 0x0000003f150b7287 */ /* 0x000fe4000c000000 */
[----:B------:R-:W-:Y:S01]  /*10d60*/  UIMAD UR13, UR15, UR10, URZ ;  /* 0x0000000a0f0d72a4 */ /* 0x000fe2000f8e023f */
[----:B-1----:R-:W-:Y:S01]  /*10d70*/  @P1 SHF.R.U32.HI R31, RZ, R35, R28 ;  /* 0x00000023ff1f1219 */ /* 0x002fe2000001161c */
[----:B------:R-:W-:Y:S02]  /*10d80*/  UIMAD.WIDE.U32 UR22, UR16, UR18, URZ ;  /* 0x00000012101672a5 */ /* 0x000fe4000f8e003f */
[----:B------:R-:W-:-:S02]  /*10d90*/  UIMAD UR18, UR17, UR18, URZ ;  /* 0x00000012111272a4 */ /* 0x000fc4000f8e023f */
[----:B------:R-:W-:Y:S01]  /*10da0*/  UIMAD.WIDE.U32 UR16, UR14, UR10, URZ ;  /* 0x0000000a0e1072a5 */ /* 0x000fe2000f8e003f */
[----:B------:R-:W-:Y:S01]  /*10db0*/  IMAD.MOV R35, RZ, RZ, -R31 ;  /* 0x000000ffff237224 */ /* 0x000fe200078e0a1f */
[----:B------:R-:W-:Y:S01]  /*10dc0*/  UIMAD UR11, UR14, UR11, UR13 ;  /* 0x0000000b0e0b72a4 */ /* 0x000fe2000f8e020d */
[----:B------:R-:W-:Y:S01]  /*10dd0*/  IMAD.U32 R28, RZ, RZ, UR22 ;  /* 0x00000016ff1c7e24 */ /* 0x000fe2000f8e00ff */
[----:B------:R-:W-:Y:S02]  /*10de0*/  UIADD3 UR18, UR23, UR18, URZ ;  /* 0x0000001217127290 */ /* 0x000fe4000fffe03f */
[----:B------:R-:W-:Y:S01]  /*10df0*/  IMAD.U32 R29, RZ, RZ, UR23 ;  /* 0x00000017ff1d7e24 */ /* 0x000fe2000f8e00ff */
[----:B------:R-:W-:Y:S01]  /*10e00*/  UIADD3 UR11, UR17, UR11, URZ ;  /* 0x0000000b110b7290 */ /* 0x000fe2000fffe03f */
[----:B------:R-:W-:Y:S01]  /*10e10*/  IMAD R35, R0, R35, R37 ;  /* 0x0000002300237224 */ /* 0x000fe200078e0225 */
[----:B------:R-:W-:Y:S01]  /*10e20*/  SHF.R.S32.HI R29, RZ, 0x1f, R31 ;  /* 0x0000001fff1d7819 */ /* 0x000fe2000001141f */
        /* <DEDUP_REMOVED lines=9> */
[----:B------:R-:W-:Y:S01]  /*10ec0*/  ULDC.64 UR12, c[0x0][UR19+0x210] ;  /* 0x00008400130c7abb */ /* 0x000fe20008000a00 */
[----:B------:R-:W-:Y:S01]  /*10ed0*/  @!UP1 ULDC UR17, c[0x0][0xb54] ;  /* 0x0002d50000119ab9 */ /* 0x000fe20000000800 */
[----:B------:R-:W-:-:S02]  /*10ee0*/  IMAD R31, R35, UR13, RZ ;  /* 0x0000000d231f7c24 */ /* 0x000fc4000f8e02ff */
[----:B------:R-:W-:Y:S02]  /*10ef0*/  IADD3.X R29, R29, UR11, R32, P2, P3 ;  /* 0x0000000b1d1d7c10 */ /* 0x000fe400097e6420 */
        /* <DEDUP_REMOVED lines=10> */
.L_x_1404:
[----:B------:R-:W2:Y:S01]  /*10fa0*/  LDL R35, [R1+0x4] ;  /* 0x0000040001237983 */ /* 0x000ea20000100800 */
[----:B-----5:R-:W-:Y:S01]  /*10fb0*/  IMAD R60, R33, R0, RZ ;  /* 0x00000000213c7224 */ /* 0x020fe200078e02ff */
[----:B------:R-:W-:Y:S02]  /*10fc0*/  LOP3.LUT P0, RZ, R218, 0x3, RZ, 0xc0, !PT ;  /* 0x00000003daff7812 */ /* 0x000fe4000780c0ff */
[----:B------:R-:W-:Y:S01]  /*10fd0*/  SHFL.IDX PT, R28, R32, RZ, 0x1c1f ;  /* 0x001c1fff201c7589 */ /* 0x000fe200000e0000 */
[----:B------:R-:W-:-:S03]  /*10fe0*/  PLOP3.LUT P3, PT, PT, PT, UP1, 0x80, 0x0 ;  /* 0x000000000000781c */ /* 0x000fc60003f6f018 */
[----:B------:R-:W0:Y:S04]  /*10ff0*/  SHFL.IDX PT, R29, R34, RZ, 0x1c1f ;  /* 0x001c1fff221d7589 */ /* 0x000e2800000e0000 */
[----:B------:R-:W-:Y:S04]  /*11000*/  SHFL.IDX PT, R30, R32, 0x1, 0x1c1f ;  /* 0x003c1f00201e7f89 */ /* 0x000fe800000e0000 */
[----:B------:R-:W1:Y:S01]  /*11010*/  SHFL.IDX PT, R31, R34, 0x1, 0x1c1f ;  /* 0x003c1f00221f7f89 */ /* 0x000e6200000e0000 */
[----:B--2---:R-:W-:-:S04]  /*11020*/  VIADD R35, R35, UR42 ;  /* 0x0000002a23237c36 */ /* 0x004fc80008000000 */
[C---:B------:R-:W-:Y:S01]  /*11030*/  VIADD R33, R35.reuse, 0x8 ;  /* 0x0000000823217836 */ /* 0x040fe20000000000 */
[----:B------:R-:W-:-:S04]  /*11040*/  ISETP.GE.OR P2, PT, R35, R60, P0 ;  /* 0x0000003c2300720c */ /* 0x000fc80000746670 */
[----:B------:R-:W-:-:S09]  /*11050*/  ISETP.GE.OR P0, PT, R33, R60, P0 ;  /* 0x0000003c2100720c */ /* 0x000fd20000706670 */
[----:B0-----:R0:W-:Y:S01]  /*11060*/  @!P2 ST.E desc[UR56][R28.64], R2 ;  /* 0x000000021c00a985 */ /* 0x0011e2000c101938 */
[----:B------:R-:W-:-:S03]  /*11070*/  ISETP.GE.AND P2, PT, R35, R60, PT ;  /* 0x0000003c2300720c */ /* 0x000fc60003f46270 */
[----:B-1----:R0:W-:Y:S01]  /*11080*/  @!P0 ST.E desc[UR56][R30.64], R3 ;  /* 0x000000031e008985 */ /* 0x0021e2000c101938 */
[----:B------:R-:W-:Y:S01]  /*11090*/  ISETP.GE.AND P0, PT, R33, R60, PT ;  /* 0x0000003c2100720c */ /* 0x000fe20003f06270 */
[----:B------:R-:W-:-:S12]  /*110a0*/  @P3 BRA `(.L_x_1405) ;  /* 0x0000000c00443947 */ /* 0x000fd80003800000 */
[----:B0-----:R-:W-:Y:S01]  /*110b0*/  IMAD.SHL.U32 R2, R18, 0x8, RZ ;  /* 0x0000000812027824 */ /* 0x001fe200078e00ff */
[----:B------:R-:W0:Y:S01]  /*110c0*/  @P1 LDC R21, c[0x0][0xbec] ;  /* 0x0002fb00ff151b82 */ /* 0x000e220000000800 */
[----:B------:R-:W-:Y:S01]  /*110d0*/  IMAD.MOV.U32 R5, RZ, RZ, 0x2 ;  /* 0x00000002ff057424 */ /* 0x000fe200078e00ff */
[----:B------:R-:W-:Y:S01]  /*110e0*/  ULDC.64 UR12, c[0x0][0xaa0] ;  /* 0x0002a800000c7ab9 */ /* 0x000fe20000000a00 */
[----:B------:R-:W-:-:S04]  /*110f0*/  IMAD R4, R217, 0x40, R2 ;  /* 0x00000040d9047824 */ /* 0x000fc800078e0202 */
[----:B------:R-:W-:Y:S01]  /*11100*/  IMAD.WIDE R4, R4, R5, UR8 ;  /* 0x0000000804047e25 */ /* 0x000fe2000f8e0205 */
[----:B------:R-:W1:Y:S02]  /*11110*/  @P1 LDC R61, c[0x0][0xbf0] ;  /* 0x0002fc00ff3d1b82 */ /* 0x000e640000000800 */
[C---:B------:R-:W-:Y:S01]  /*11120*/  IADD3 R33, P2, R4.reuse, 0x5000, RZ ;  /* 0x0000500004217810 */ /* 0x040fe20007f5e0ff */
[----:B------:R-:W-:Y:S01]  /*11130*/  UIMAD UR11, UR14, UR12, URZ ;  /* 0x0000000c0e0b72a4 */ /* 0x000fe2000f8e023f */
[C---:B------:R-:W-:Y:S02]  /*11140*/  IADD3 R9, P4, R4.reuse, 0x1000, RZ ;  /* 0x0000100004097810 */ /* 0x040fe40007f9e0ff */
[----:B------:R-:W-:Y:S02]  /*11150*/  LOP3.LUT R32, R33, 0x380, RZ, 0xc0, !PT ;  /* 0x0000038021207812 */ /* 0x000fe400078ec0ff */
[----:B------:R-:W-:Y:S02]  /*11160*/  IADD3 R13, P3, R4, 0x2000, RZ ;  /* 0x00002000040d7810 */ /* 0x000fe40007f7e0ff */
[----:B------:R-:W-:-:S02]  /*11170*/  SHF.R.U64 R32, R32, 0x3, RZ ;  /* 0x0000000320207819 */ /* 0x000fc400000012ff */
[----:B------:R-:W-:Y:S02]  /*11180*/  IADD3 R25, P6, R4, 0x3000, RZ ;  /* 0x0000300004197810 */ /* 0x000fe40007fde0ff */
[----:B------:R-:W-:Y:S01]  /*11190*/  LOP3.LUT R32, R32, R33, RZ, 0x3c, !PT ;  /* 0x0000002120207212 */ /* 0x000fe200078e3cff */
[--C-:B------:R-:W-:Y:S01]  /*111a0*/  IMAD.X R33, RZ, RZ, R5.reuse, P2 ;  /* 0x000000ffff217224 */ /* 0x100fe200010e0605 */
[C---:B------:R-:W-:Y:S02]  /*111b0*/  IADD3 R6, P2, R4.reuse, 0xb000, RZ ;  /* 0x0000b00004067810 */ /* 0x040fe40007f5e0ff */
[----:B------:R-:W-:Y:S02]  /*111c0*/  IADD3 R29, P5, R4, 0x4000, RZ ;  /* 0x00004000041d7810 */ /* 0x000fe40007fbe0ff */
[----:B------:R-:W-:Y:S01]  /*111d0*/  LOP3.LUT R3, R6, 0x380, RZ, 0xc0, !PT ;  /* 0x0000038006037812 */ /* 0x000fe200078ec0ff */
[----:B------:R-:W-:Y:S01]  /*111e0*/  UIMAD.WIDE.U32 UR8, UR4, UR12, URZ ;  /* 0x0000000c040872a5 */ /* 0x000fe2000f8e003f */
[----:B------:R-:W-:Y:S01]  /*111f0*/  LOP3.LUT R8, R9, 0x380, RZ, 0xc0, !PT ;  /* 0x0000038009087812 */ /* 0x000fe200078ec0ff */
[----:B------:R-:W-:Y:S01]  /*11200*/  UIMAD UR11, UR4, UR13, UR11 ;  /* 0x0000000d040b72a4 */ /* 0x000fe2000f8e020b */
[----:B------:R-:W-:Y:S01]  /*11210*/  SHF.R.U64 R3, R3, 0x3, RZ ;  /* 0x0000000303037819 */ /* 0x000fe200000012ff */
[----:B------:R-:W-:Y:S01]  /*11220*/  IMAD.X R57, RZ, RZ, R5, P2 ;  /* 0x000000ffff397224 */ /* 0x000fe200010e0605 */
[----:B------:R-:W-:Y:S01]  /*11230*/  LOP3.LUT R12, R13, 0x380, RZ, 0xc0, !PT ;  /* 0x000003800d0c7812 */ /* 0x000fe200078ec0ff */
[----:B------:R-:W5:Y:S01]  /*11240*/  LD.E.128 R32, desc[UR56][R32.64] ;  /* 0x0000003820207980 */ /* 0x000f62000c101d00 */
[----:B------:R-:W-:-:S02]  /*11250*/  LOP3.LUT R24, R25, 0x380, RZ, 0xc0, !PT ;  /* 0x0000038019187812 */ /* 0x000fc400078ec0ff */
[----:B------:R-:W-:Y:S01]  /*11260*/  LOP3.LUT R28, R29, 0x380, RZ, 0xc0, !PT ;  /* 0x000003801d1c7812 */ /* 0x000fe200078ec0ff */
[----:B------:R-:W-:Y:S01]  /*11270*/  UIADD3 UR9, UR9, UR11, URZ ;  /* 0x0000000b09097290 */ /* 0x000fe2000fffe03f */
[----:B------:R-:W-:Y:S01]  /*11280*/  LOP3.LUT R56, R3, R6, RZ, 0x3c, !PT ;  /* 0x0000000603387212 */ /* 0x000fe200078e3cff */
[----:B------:R-:W-:Y:S01]  /*11290*/  IMAD R3, R18, 0x20, R217 ;  /* 0x0000002012037824 */ /* 0x000fe200078e02d9 */
[----:B------:R-:W-:Y:S01]  /*112a0*/  SHF.R.U64 R8, R8, 0x3, RZ ;  /* 0x0000000308087819 */ /* 0x000fe200000012ff */
[----:B------:R-:W-:Y:S01]  /*112b0*/  ULDC.64 UR12, c[0x0][0xae8] ;  /* 0x0002ba00000c7ab9 */ /* 0x000fe20000000a00 */
[----:B------:R-:W-:Y:S02]  /*112c0*/  SHF.R.U64 R12, R12, 0x3, RZ ;  /* 0x000000030c0c7819 */ /* 0x000fe400000012ff */
[----:B------:R-:W-:Y:S02]  /*112d0*/  SHF.R.U64 R24, R24, 0x3, RZ ;  /* 0x0000000318187819 */ /* 0x000fe400000012ff */
[----:B------:R-:W-:Y:S01]  /*112e0*/  SHF.R.U64 R28, R28, 0x3, RZ ;  /* 0x000000031c1c7819 */ /* 0x000fe200000012ff */
[----:B------:R-:W-:Y:S01]  /*112f0*/  UIMAD.WIDE.U32 UR8, UR43, UR12, UR8 ;  /* 0x0000000c2b0872a5 */ /* 0x000fe2000f8e0008 */
[----:B------:R-:W-:Y:S01]  /*11300*/  VIADD R64, R3, UR42 ;  /* 0x0000002a03407c36 */ /* 0x000fe20008000000 */
        /* <DEDUP_REMOVED lines=8> */
[----:B------:R-:W-:Y:S01]  /*11390*/  USHF.R.S32.HI UR4, URZ, 0x1f, UR10 ;  /* 0x0000001f3f047899 */ /* 0x000fe2000801140a */
[C---:B------:R-:W-:Y:S01]  /*113a0*/  IADD3 R37, P0, R4.reuse, 0x6000, RZ ;  /* 0x0000600004257810 */ /* 0x040fe20007f1e0ff */
[----:B------:R-:W-:Y:S01]  /*113b0*/  UIMAD UR9, UR43, UR13, UR9 ;  /* 0x0000000d2b0972a4 */ /* 0x000fe2000f8e0209 */
[----:B------:R-:W-:Y:S01]  /*113c0*/  IADD3 R41, P4, R4, 0x7000, RZ ;  /* 0x0000700004297810 */ /* 0x000fe20007f9e0ff */
[----:B0-----:R-:W-:Y:S01]  /*113d0*/  @P1 IMAD.HI.U32 R20, R64, R21, RZ ;  /* 0x0000001540141227 */ /* 0x001fe200078e00ff */
[C---:B------:R-:W-:Y:S01]  /*113e0*/  IADD3 R45, P3, R4.reuse, 0x8000, RZ ;  /* 0x00008000042d7810 */ /* 0x040fe20007f7e0ff */
[----:B------:R-:W-:Y:S01]  /*113f0*/  ULDC.64 UR12, c[0x0][0xaf0] ;  /* 0x0002bc00000c7ab9 */ /* 0x000fe20000000a00 */
[C---:B------:R-:W-:Y:S01]  /*11400*/  IADD3 R49, P6, R4.reuse, 0x9000, RZ ;  /* 0x0000900004317810 */ /* 0x040fe20007fde0ff */
[----:B------:R-:W-:Y:S01]  /*11410*/  IMAD.MOV.U32 R3, RZ, RZ, R64 ;  /* 0x000000ffff037224 */ /* 0x000fe200078e0040 */
[----:B------:R-:W-:Y:S01]  /*11420*/  IADD3 R53, P5, R4, 0xa000, RZ ;  /* 0x0000a00004357810 */ /* 0x000fe20007fbe0ff */
[----:B------:R-:W-:Y:S01]  /*11430*/  UIMAD UR4, UR4, UR12, URZ ;  /* 0x0000000c040472a4 */ /* 0x000fe2000f8e023f */
[----:B------:R-:W-:Y:S01]  /*11440*/  LOP3.LUT R36, R37, 0x380, RZ, 0xc0, !PT ;  /* 0x0000038025247812 */ /* 0x000fe200078ec0ff */
[----:B------:R-:W5:Y:S01]  /*11450*/  LD.E.128 R8, desc[UR56][R8.64] ;  /* 0x0000003808087980 */ /* 0x000f62000c101d00 */
[----:B------:R-:W-:-:S02]  /*11460*/  LOP3.LUT R40, R41, 0x380, RZ, 0xc0, !PT ;  /* 0x0000038029287812 */ /* 0x000fc400078ec0ff */
[----:B------:R-:W-:Y:S01]  /*11470*/  LOP3.LUT R44, R45, 0x380, RZ, 0xc0, !PT ;  /* 0x000003802d2c7812 */ /* 0x000fe200078ec0ff */
[----:B------:R-:W5:Y:S01]  /*11480*/  LD.E.128 R12, desc[UR56][R12.64] ;  /* 0x000000380c0c7980 */ /* 0x000f62000c101d00 */
[----:B------:R-:W-:Y:S02]  /*11490*/  LOP3.LUT R48, R49, 0x380, RZ, 0xc0, !PT ;  /* 0x0000038031307812 */ /* 0x000fe400078ec0ff */
[----:B------:R-:W-:Y:S02]  /*114a0*/  LOP3.LUT R52, R53, 0x380, RZ, 0xc0, !PT ;  /* 0x0000038035347812 */ /* 0x000fe400078ec0ff */
[----:B------:R-:W-:Y:S01]  /*114b0*/  LOP3.LUT R7, R4, 0x380, RZ, 0xc0, !PT ;  /* 0x0000038004077812 */ /* 0x000fe200078ec0ff */
[----:B------:R-:W-:Y:S01]  /*114c0*/  UIMAD UR4, UR10, UR13, UR4 ;  /* 0x0000000d0a0472a4 */ /* 0x000fe2000f8e0204 */
[----:B-1----:R-:W-:Y:S01]  /*114d0*/  @P1 SHF.R.U32.HI R3, RZ, R61, R20 ;  /* 0x0000003dff031219 */ /* 0x002fe20000011614 */
[----:B------:R-:W-:Y:S01]  /*114e0*/  UIMAD.WIDE.U32 UR10, UR10, UR12, UR8 ;  /* 0x0000000c0a0a72a5 */ /* 0x000fe2000f8e0008 */
[----:B------:R-:W-:Y:S01]  /*114f0*/  SHF.R.U64 R36, R36, 0x3, RZ ;  /* 0x0000000324247819 */ /* 0x000fe200000012ff */
[----:B------:R-:W5:Y:S01]  /*11500*/  LD.E.128 R24, desc[UR56][R24.64] ;  /* 0x0000003818187980 */ /* 0x000f62000c101d00 */
[----:B------:R-:W-:-:S02]  /*11510*/  SHF.R.U64 R40, R40, 0x3, RZ ;  /* 0x0000000328287819 */ /* 0x000fc400000012ff */
[----:B------:R-:W-:Y:S01]  /*11520*/  SHF.R.U64 R44, R44, 0x3, RZ ;  /* 0x000000032c2c7819 */ /* 0x000fe200000012ff */
[----:B------:R-:W5:Y:S01]  /*11530*/  LD.E.128 R28, desc[UR56][R28.64] ;  /* 0x000000381c1c7980 */ /* 0x000f62000c101d00 */
[----:B------:R-:W-:Y:S02]  /*11540*/  SHF.R.U64 R48, R48, 0x3, RZ ;  /* 0x0000000330307819 */ /* 0x000fe400000012ff */
[----:B------:R-:W-:Y:S01]  /*11550*/  SHF.R.U64 R52, R52, 0x3, RZ ;  /* 0x0000000334347819 */ /* 0x000fe200000012ff */
[----:B------:R-:W5:Y:S01]  /*11560*/  LD.E.128 R56, desc[UR56][R56.64] ;  /* 0x0000003838387980 */ /* 0x000f62000c101d00 */
[----:B------:R-:W-:Y:S02]  /*11570*/  SHF.R.U64 R7, R7, 0x3, RZ ;  /* 0x0000000307077819 */ /* 0x000fe400000012ff */
[--C-:B------:R-:W-:Y:S01]  /*11580*/  SHF.R.S32.HI R61, RZ, 0x1f, R3.reuse ;  /* 0x0000001fff3d7819 */ /* 0x100fe20000011403 */
[----:B------:R-:W-:Y:S01]  /*11590*/  UIADD3 UR4, UR11, UR4, URZ ;  /* 0x000000040b047290 */ /* 0x000fe2000fffe03f */
[----:B------:R-:W-:Y:S01]  /*115a0*/  LOP3.LUT R36, R36, R37, RZ, 0x3c, !PT ;  /* 0x0000002524247212 */ /* 0x000fe200078e3cff */
[----:B------:R-:W-:Y:S01]  /*115b0*/  IMAD.MOV R63, RZ, RZ, -R3 ;  /* 0x000000ffff3f7224 */ /* 0x000fe200078e0a03 */
        /* <DEDUP_REMOVED lines=10> */
[----:B------:R-:W-:Y:S01]  /*11660*/  ULDC.64 UR8, c[0x0][0xae0] ;  /* 0x0002b80000087ab9 */ /* 0x000fe20000000a00 */
[----:B------:R-:W-:Y:S01]  /*11670*/  IMAD.U32 R21, RZ, RZ, UR11 ;  /* 0x0000000bff157e24 */ /* 0x000fe2000f8e00ff */
[----:B------:R-:W5:Y:S01]  /*11680*/  LD.E.128 R36, desc[UR56][R36.64] ;  /* 0x0000003824247980 */ /* 0x000f62000c101d00 */
[----:B------:R-:W-:-:S02]  /*11690*/  IMAD R62, R61, UR8, RZ ;  /* 0x000000083d3e7c24 */ /* 0x000fc4000f8e02ff */
[----:B------:R-:W-:Y:S01]  /*116a0*/  IMAD R61, R0, R63, R64 ;  /* 0x0000003f003d7224 */ /* 0x000fe200078e0240 */
[----:B------:R-:W5:Y:S01]  /*116b0*/  LD.E.128 R4, desc[UR56][R4.64] ;  /* 0x0000003804047980 */ /* 0x000f62000c101d00 */
[----:B------:R-:W-:Y:S02]  /*116c0*/  IMAD.U32 R20, RZ, RZ, UR10 ;  /* 0x0000000aff147e24 */ /* 0x000fe4000f8e00ff */
[----:B------:R-:W-:Y:S01]  /*116d0*/  IMAD.U32 R21, RZ, RZ, UR4 ;  /* 0x00000004ff157e24 */ /* 0x000fe2000f8e00ff */
[----:B------:R-:W5:Y:S01]  /*116e0*/  LD.E.128 R40, desc[UR56][R40.64] ;  /* 0x0000003828287980 */ /* 0x000f62000c101d00 */
[----:B------:R-:W-:-:S03]  /*116f0*/  SHF.R.S32.HI R0, RZ, 0x1f, R61 ;  /* 0x0000001fff007819 */ /* 0x000fc6000001143d */
[----:B------:R-:W5:Y:S01]  /*11700*/  LD.E.128 R44, desc[UR56][R44.64] ;  /* 0x000000382c2c7980 */ /* 0x000f62000c101d00 */
[----:B------:R-:W-:-:S03]  /*11710*/  IMAD R63, R3, UR9, R62 ;  /* 0x00000009033f7c24 */ /* 0x000fc6000f8e023e */
[----:B------:R-:W5:Y:S01]  /*11720*/  LD.E.128 R48, desc[UR56][R48.64] ;  /* 0x0000003830307980 */ /* 0x000f62000c101d00 */
[----:B------:R-:W-:Y:S01]  /*11730*/  IMAD.WIDE.U32 R20, R3, UR8, R20 ;  /* 0x0000000803147c25 */ /* 0x000fe2000f8e0014 */
[----:B------:R-:W-:Y:S02]  /*11740*/  ULDC.64 UR8, c[0x0][0xad8] ;  /* 0x0002b60000087ab9 */ /* 0x000fe40000000a00 */
[----:B------:R-:W5:Y:S01]  /*11750*/  LD.E.128 R52, desc[UR56][R52.64] ;  /* 0x0000003834347980 */ /* 0x000f62000c101d00 */
[----:B------:R-:W-:Y:S01]  /*11760*/  @!PT LDS RZ, [RZ] ;  /* 0x00000000fffff984 */ /* 0x000fe20000000800 */
[----:B------:R-:W-:Y:S01]  /*11770*/  @!PT LDS RZ, [RZ] ;  /* 0x00000000fffff984 */ /* 0x000fe20000000800 */
[----:B------:R-:W-:Y:S01]  /*11780*/  @!PT LDS RZ, [RZ] ;  /* 0x00000000fffff984 */ /* 0x000fe20000000800 */
[----:B------:R-:W-:Y:S01]  /*11790*/  @!PT LDS RZ, [RZ] ;  /* 0x00000000fffff984 */ /* 0x000fe20000000800 */
[----:B------:R0:W-:Y:S06]  /*117a0*/  MEMBAR.ALL.CTA ;  /* 0x0000000000007992 */ /* 0x0001ec0000008000 */
[----:B0-----:R-:W0:Y:S01]  /*117b0*/  FENCE.VIEW.ASYNC.S ;  /* 0x00000000000073c6 */ /* 0x001e220000000000 */
[----:B------:R-:W-:-:S02]  /*117c0*/  VIADD R67, R217, UR42 ;  /* 0x0000002ad9437c36 */ /* 0x000fc40008000000 */
[----:B------:R-:W-:Y:S02]  /*117d0*/  IMAD.IADD R21, R21, 0x1, R63 ;  /* 0x0000000115157824 */ /* 0x000fe400078e023f */
[----:B------:R-:W-:Y:S02]  /*117e0*/  IMAD R0, R0, UR8, RZ ;  /* 0x0000000800007c24 */ /* 0x000fe4000f8e02ff */
[----:B------:R-:W-:Y:S01]  /*117f0*/  VIADD R3, R67, 0x20 ;  /* 0x0000002043037836 */ /* 0x000fe20000000000 */
[----:B------:R-:W-:Y:S01]  /*11800*/  UIADD3 UR7, UR7, 0x2a820, URZ ;  /* 0x0002a82007077890 */ /* 0x000fe2000fffe03f */
[C---:B------:R-:W-:Y:S02]  /*11810*/  IMAD R63, R61.reuse, UR9, R0 ;  /* 0x000000093d3f7c24 */ /* 0x040fe4000f8e0200 */
[----:B------:R-:W-:Y:S01]  /*11820*/  IMAD.WIDE.U32 R20, R61, UR8, R20 ;  /* 0x000000083d147c25 */ /* 0x000fe2000f8e0014 */
[-C--:B------:R-:W-:Y:S01]  /*11830*/  ISETP.GE.AND P2, PT, R67, R60.reuse, PT ;  /* 0x0000003c4300720c */ /* 0x080fe20003f46270 */
[----:B------:R-:W-:Y:S01]  /*11840*/  ULDC.64 UR8, c[0x0][0xa80] ;  /* 0x0002a00000087ab9 */ /* 0x000fe20000000a00 */
[----:B------:R-:W-:Y:S01]  /*11850*/  ISETP.GE.AND P0, PT, R3, R60, PT ;  /* 0x0000003c0300720c */ /* 0x000fe20003f06270 */
[----:B------:R-:W-:Y:S01]  /*11860*/  VIADD R61, R67, 0x40 ;  /* 0x00000040433d7836 */ /* 0x000fe20000000000 */
[----:B------:R-:W-:Y:S01]  /*11870*/  UPRMT UR7, URZ, 0x654, UR7 ;  /* 0x000006543f077896 */ /* 0x000fe20008000007 */
[----:B------:R-:W-:Y:S01]  /*11880*/  IMAD.IADD R3, R21, 0x1, R63 ;  /* 0x0000000115037824 */ /* 0x000fe200078e023f */
[----:B------:R-:W-:-:S02]  /*11890*/  LEA R0, P3, R20, UR8, 0x1 ;  /* 0x0000000814007c11 */ /* 0x000fc4000f8608ff */
[----:B------:R-:W-:Y:S02]  /*118a0*/  ISETP.GE.AND P1, PT, R61, R60, PT ;  /* 0x0000003c3d00720c */ /* 0x000fe40003f26270 */
[----:B------:R-:W-:Y:S01]  /*118b0*/  LEA.HI.X R61, R20, UR9, R3, 0x1, P3 ;  /* 0x00000009143d7c11 */ /* 0x000fe200098f0c03 */
[C---:B------:R-:W-:Y:S02]  /*118c0*/  VIADD R68, R2.reuse, 0x40 ;  /* 0x0000004002447836 */ /* 0x040fe40000000000 */
[----:B------:R-:W-:Y:S01]  /*118d0*/  VIADD R70, R2, 0x80 ;  /* 0x0000008002467836 */ /* 0x000fe20000000000 */
[----:B0-----:R-:W-:Y:S01]  /*118e0*/  SYNCS.ARRIVE.TRANS64.RED.A1T0 RZ, [UR7], RZ ;  /* 0x000000ffffff79a7 */ /* 0x001fe20008100407 */
[----:B------:R0:W1:Y:S01]  /*118f0*/  SHFL.IDX PT, R65, R0, RZ, 0x181f ;  /* 0x00181fff00417589 */ /* 0x00006200000e0000 */
[----:B------:R-:W-:Y:S03]  /*11900*/  BSSY B1, `(.L_x_1406) ;  /* 0x0000013000017945 */ /* 0x000fe60003800000 */
[----:B------:R0:W2:Y:S01]  /*11910*/  SHFL.IDX PT, R3, R61, RZ, 0x181f ;  /* 0x00181fff3d037589 */ /* 0x0000a200000e0000 */
[----:B------:R-:W-:-:S02]  /*11920*/  SHF.R.S32.HI R66, RZ, 0x1f, R2 ;  /* 0x0000001fff427819 */ /* 0x000fc40000011402 */
        /* <DEDUP_REMOVED lines=12> */
[----:B-----5:R3:W-:Y:S01]  /*119f0*/  @!P4 ST.E.128 desc[UR56][R20.64], R4 ;  /* 0x000000041400c985 */ /* 0x0207e2000c101d38 */
[----:B------:R-:W-:-:S03]  /*11a00*/  @!P2 LEA.HI.X R65, R70, R3, R71, 0x1, P6 ;  /* 0x000000034641a211 */ /* 0x000fc600030f0c47 */
[----:B------:R3:W-:Y:S04]  /*11a10*/  @!P3 ST.E.128 desc[UR56][R62.64], R28 ;  /* 0x0000001c3e00b985 */ /* 0x0007e8000c101d38 */
[----:B------:R3:W-:Y:S02]  /*11a20*/  @!P2 ST.E.128 desc[UR56][R64.64], R44 ;  /* 0x0000002c4000a985 */ /* 0x0007e4000c101d38 */
.L_x_1407:
[----:B------:R-:W-:Y:S05]  /*11a30*/  BSYNC B1 ;  /* 0x0000000000017941 */ /* 0x000fea0003800000 */
.L_x_1406:
[----:B--2---:R2:W4:Y:S01]  /*11a40*/  SHFL.IDX PT, R3, R61, 0x1, 0x181f ;  /* 0x00381f003d037f89 */ /* 0x00452200000e0000 */
[----:B------:R-:W-:Y:S03]  /*11a50*/  BSSY B1, `(.L_x_1408) ;  /* 0x0000010000017945 */ /* 0x000fe60003800000 */
[----:B---3--:R2:W3:Y:S01]  /*11a60*/  SHFL.IDX PT, R21, R0, 0x1, 0x181f ;  /* 0x00381f0000157f89 */ /* 0x0084e200000e0000 */
[----:B------:R-:W-:Y:S05]  /*11a70*/  @P0 BRA `(.L_x_1409) ;  /* 0x0000000000340947 */ /* 0x000fea0003800000 */
[----:B------:R-:W-:Y:S02]  /*11a80*/  ULDC UR4, c[0x0][0xac8] ;  /* 0x0002b20000047ab9 */ /* 0x000fe40000000800 */
[----:B------:R-:W-:Y:S02]  /*11a90*/  ISETP.GE.AND P4, PT, R2, UR4, PT ;  /* 0x0000000402007c0c */ /* 0x000fe4000bf86270 */
[----:B------:R-:W-:Y:S02]  /*11aa0*/  ISETP.GE.AND P5, PT, R68, UR4, PT ;  /* 0x0000000444007c0c */ /* 0x000fe4000bfa6270 */
[----:B------:R-:W-:-:S09]  /*11ab0*/  ISETP.GE.AND P6, PT, R70, UR4, PT ;  /* 0x0000000446007c0c */ /* 0x000fd2000bfc6270 */
[-C--:B---3-5:R-:W-:Y:S02]  /*11ac0*/  @!P4 LEA R4, P0, R2, R21.reuse, 0x1 ;  /* 0x000000150204c211 */ /* 0x0a8fe400078008ff */
[-C--:B------:R-:W-:Y:S02]  /*11ad0*/  @!P5 LEA R6, P2, R68, R21.reuse, 0x1 ;  /* 0x000000154406d211 */ /* 0x080fe400078408ff */
[----:B------:R-:W-:Y:S02]  /*11ae0*/  @!P6 LEA R20, P3, R70, R21, 0x1 ;  /* 0x000000154614e211 */ /* 0x000fe400078608ff */
[-C--:B----4-:R-:W-:Y:S02]  /*11af0*/  @!P4 LEA.HI.X R5, R2, R3.reuse, R66, 0x1, P0 ;  /* 0x000000030205c211 */ /* 0x090fe400000f0c42 */
[-C--:B------:R-:W-:Y:S02]  /*11b00*/  @!P5 LEA.HI.X R7, R68, R3.reuse, R69, 0x1, P2 ;  /* 0x000000034407d211 */ /* 0x080fe400010f0c45 */
[----:B------:R-:W-:Y:S01]  /*11b10*/  @!P6 LEA.HI.X R21, R70, R3, R71, 0x1, P3 ;  /* 0x000000034615e211 */ /* 0x000fe200018f0c47 */
[----:B------:R3:W-:Y:S04]  /*11b20*/  @!P4 ST.E.128 desc[UR56][R4.64], R8 ;  /* 0x000000080400c985 */ /* 0x0007e8000c101d38 */
[----:B------:R3:W-:Y:S04]  /*11b30*/  @!P5 ST.E.128 desc[UR56][R6.64], R32 ;  /* 0x000000200600d985 */ /* 0x0007e8000c101d38 */
[----:B------:R3:W-:Y:S02]  /*11b40*/  @!P6 ST.E.128 desc[UR56][R20.64], R48 ;  /* 0x000000301400e985 */ /* 0x0007e4000c101d38 */
.L_x_1409:
[----:B------:R-:W-:Y:S05]  /*11b50*/  BSYNC B1 ;  /* 0x0000000000017941 */ /* 0x000fea0003800000 */
.L_x_1408:
[----:B----4-:R4:W0:Y:S01]  /*11b60*/  SHFL.IDX PT, R3, R61, 0x2, 0x181f ;  /* 0x00581f003d037f89 */ /* 0x01082200000e0000 */
[----:B------:R-:W-:Y:S03]  /*11b70*/  BSSY B1, `(.L_x_1410) ;  /* 0x0000010000017945 */ /* 0x000fe60003800000 */
[----:B---3-5:R4:W3:Y:S01]  /*11b80*/  SHFL.IDX PT, R9, R0, 0x2, 0x181f ;  /* 0x00581f0000097f89 */ /* 0x0288e200000e0000 */
        /* <DEDUP_REMOVED lines=14> */
.L_x_1411:
[----:B------:R-:W-:Y:S05]  /*11c70*/  BSYNC B1 ;  /* 0x0000000000017941 */ /* 0x000fea0003800000 */
.L_x_1410:
[----:B0-----:R-:W-:Y:S01]  /*11c80*/  VIADD R3, R67, 0x60 ;  /* 0x0000006043037836 */ /* 0x001fe20000000000 */
[----:B--2-4-:R-:W0:Y:S04]  /*11c90*/  SHFL.IDX PT, R61, R61, 0x3, 0x181f ;  /* 0x00781f003d3d7f89 */ /* 0x014e2800000e0000 */
[----:B------:R-:W-:Y:S01]  /*11ca0*/  ISETP.GE.AND P0, PT, R3, R60, PT ;  /* 0x0000003c0300720c */ /* 0x000fe20003f06270 */
[----:B---3--:R2:W3:-:S12]  /*11cb0*/  SHFL.IDX PT, R9, R0, 0x3, 0x181f ;  /* 0x00781f0000097f89 */ /* 0x0084d800000e0000 */
[----:B--2---:R-:W-:Y:S05]  /*11cc0*/  @P0 BRA `(.L_x_1412) ;  /* 0x0000001c00f40947 */ /* 0x004fea0003800000 */
[----:B------:R-:W-:Y:S02]  /*11cd0*/  ULDC UR4, c[0x0][0xac8] ;  /* 0x0002b20000047ab9 */ /* 0x000fe40000000800 */
[----:B------:R-:W-:Y:S02]  /*11ce0*/  ISETP.GE.AND P2, PT, R2, UR4, PT ;  /* 0x0000000402007c0c */ /* 0x000fe4000bf46270 */
[----:B------:R-:W-:-:S11]  /*11cf0*/  ISETP.GE.AND P3, PT, R68, UR4, PT ;  /* 0x0000000444007c0c */ /* 0x000fd6000bf66270 */
[-C--:B---3--:R-:W-:Y:S02]  /*11d00*/  @!P2 LEA R4, P0, R2, R9.reuse, 0x1 ;  /* 0x000000090204a211 */ /* 0x088fe400078008ff */
        /* <DEDUP_REMOVED lines=11> */
.L_x_1405:
[----:B------:R-:W-:Y:S01]  /*11dc0*/  ULDC.64 UR12, c[0x0][0xb08] ;  /* 0x0002c200000c7ab9 */ /* 0x000fe20000000a00 */
[----:B0-----:R-:W0:Y:S01]  /*11dd0*/  @P1 LDC R2, c[0x0][0xbec] ;  /* 0x0002fb00ff021b82 */ /* 0x001e220000000800 */
[----:B------:R-:W-:Y:S01]  /*11de0*/  UIMAD UR11, UR14, UR12, URZ ;  /* 0x0000000c0e0b72a4 */ /* 0x000fe2000f8e023f */
[----:B------:R-:W-:Y:S01]  /*11df0*/  IMAD.MOV.U32 R29, RZ, RZ, R37 ;  /* 0x000000ffff1d7224 */ /* 0x000fe200078e0025 */
[----:B------:R-:W-:Y:S01]  /*11e00*/  UIMAD.WIDE.U32 UR8, UR4, UR12, URZ ;  /* 0x0000000c040872a5 */ /* 0x000fe2000f8e003f */
[----:B------:R-:W-:Y:S01]  /*11e10*/  BSSY B1, `(.L_x_1413) ;  /* 0x000009e000017945 */ /* 0x000fe20003800000 */
[----:B------:R-:W-:Y:S01]  /*11e20*/  UIMAD UR11, UR4, UR13, UR11 ;  /* 0x0000000d040b72a4 */ /* 0x000fe2000f8e020b */
[----:B------:R-:W-:Y:S01]  /*11e30*/  SHF.R.S32.HI R39, RZ, 0x1f, R210 ;  /* 0x0000001fff277819 */ /* 0x000fe200000114d2 */
[----:B------:R-:W-:Y:S01]  /*11e40*/  USHF.R.S32.HI UR4, URZ, 0x1f, UR10 ;  /* 0x0000001f3f047899 */ /* 0x000fe2000801140a */
[----:B------:R-:W1:Y:S01]  /*11e50*/  @P1 LDC R3, c[0x0][0xbf0] ;  /* 0x0002fc00ff031b82 */ /* 0x000e620000000800 */
        /* <DEDUP_REMOVED lines=14> */
[----:B0-----:R-:W-:Y:S01]  /*11f40*/  @P1 IMAD.HI.U32 R2, R37, R2, RZ ;  /* 0x0000000225021227 */ /* 0x001fe200078e00ff */
[----:B------:R-:W-:Y:S01]  /*11f50*/  SYNCS.ARRIVE.TRANS64.RED.A1T0 RZ, [UR7], RZ ;  /* 0x000000ffffff79a7 */ /* 0x000fe20008100407 */
[----:B------:R-:W-:Y:S01]  /*11f60*/  SHF.R.S32.HI R47, RZ, 0x1f, R16 ;  /* 0x0000001fff2f7819 */ /* 0x000fe20000011410 */
[----:B------:R-:W-:Y:S02]  /*11f70*/  UIMAD UR4, UR10, UR13, UR4 ;  /* 0x0000000d0a0472a4 */ /* 0x000fe4000f8e0204 */
[----:B------:R-:W-:-:S03]  /*11f80*/  UIMAD.WIDE.U32 UR10, UR10, UR12, UR8 ;  /* 0x0000000c0a0a72a5 */ /* 0x000fc6000f8e0008 */
[----:B------:R-:W-:Y:S01]  /*11f90*/  ULDC.64 UR12, c[0x0][0xb48] ;  /* 0x0002d200000c7ab9 */ /* 0x000fe20000000a00 */
[----:B------:R-:W-:Y:S01]  /*11fa0*/  UIADD3 UR9, UR11, UR4, URZ ;  /* 0x000000040b097290 */ /* 0x000fe2000fffe03f */
[----:B-1----:R-:W-:Y:S02]  /*11fb0*/  @P1 SHF.R.U32.HI R29, RZ, R3, R2 ;  /* 0x00000003ff1d1219 */ /* 0x002fe40000011602 */
[----:B------:R-:W-:Y:S01]  /*11fc0*/  UMOV UR8, UR10 ;  /* 0x0000000a00087c82 */ /* 0x000fe20008000000 */
[----:B------:R-:W-:Y:S01]  /*11fd0*/  ULDC.64 UR10, c[0x0][0xb30] ;  /* 0x0002cc00000a7ab9 */ /* 0x000fe20000000a00 */
[----:B------:R-:W-:Y:S01]  /*11fe0*/  UIMAD.WIDE.U32 UR8, UR39, UR12, UR8 ;  /* 0x0000000c270872a5 */ /* 0x000fe2000f8e0008 */
[--C-:B------:R-:W-:Y:S01]  /*11ff0*/  IMAD.MOV R31, RZ, RZ, -R29.reuse ;  /* 0x000000ffff1f7224 */ /* 0x100fe200078e0a1d */
[----:B------:R-:W-:Y:S02]  /*12000*/  SHF.R.S32.HI R2, RZ, 0x1f, R29 ;  /* 0x0000001fff027819 */ /* 0x000fe4000001141d */
[----:B------:R-:W-:Y:S01]  /*12010*/  UIMAD UR39, UR39, UR13, UR9 ;  /* 0x0000000d272772a4 */ /* 0x000fe2000f8e0209 */
[----:B------:R-:W-:-:S02]  /*12020*/  IMAD R31, R0, R31, R37 ;  /* 0x0000001f001f7224 */ /* 0x000fc400078e0225 */
[----:B------:R-:W-:Y:S02]  /*12030*/  IMAD R0, R2, UR10, RZ ;  /* 0x0000000a02007c24 */ /* 0x000fe4000f8e02ff */
[----:B------:R-:W-:Y:S02]  /*12040*/  IMAD.U32 R3, RZ, RZ, UR9 ;  /* 0x00000009ff037e24 */ /* 0x000fe4000f8e00ff */
        /* <DEDUP_REMOVED lines=13> */
[----:B------:R-:W-:Y:S01]  /*12120*/  LEA.HI.X R34, R2, UR9, R3, 0x2, P1 ;  /* 0x0000000902227c11 */ /* 0x000fe200088f1403 */
[----:B------:R0:W1:Y:S04]  /*12130*/  SHFL.IDX PT, R37, R0, RZ, 0x1c1f ;  /* 0x001c1fff00257589 */ /* 0x00006800000e0000 */
[----:B------:R0:W2:Y:S01]  /*12140*/  SHFL.IDX PT, R35, R34, RZ, 0x1c1f ;  /* 0x001c1fff22237589 */ /* 0x0000a200000e0000 */
[----:B------:R-:W-:Y:S05]  /*12150*/  @P2 BRA `(.L_x_1414) ;  /* 0x0000000400a42947 */ /* 0x000fea0003800000 */
[----:B------:R-:W-:Y:S01]  /*12160*/  ULDC UR4, c[0x0][0xac8] ;  /* 0x0002b20000047ab9 */ /* 0x000fe20000000800 */
[C---:B------:R-:W-:Y:S01]  /*12170*/  VIADD R36, R16.reuse, 0x20 ;  /* 0x0000002010247836 */ /* 0x040fe20000000000 */
[C---:B------:R-:W-:Y:S01]  /*12180*/  ISETP.GE.AND P4, PT, R16.reuse, UR4, PT ;  /* 0x0000000410007c0c */ /* 0x040fe2000bf86270 */
[----:B------:R-:W-:Y:S01]  /*12190*/  VIADD R38, R16, 0x28 ;  /* 0x0000002810267836 */ /* 0x000fe20000000000 */
[----:B------:R-:W-:Y:S01]  /*121a0*/  ISETP.GE.AND P3, PT, R216, UR4, PT ;  /* 0x00000004d8007c0c */ /* 0x000fe2000bf66270 */
[----:B------:R-:W-:Y:S01]  /*121b0*/  VIADD R40, R16, 0x30 ;  /* 0x0000003010287836 */ /* 0x000fe20000000000 */
[----:B------:R-:W-:Y:S02]  /*121c0*/  ISETP.GE.AND P2, PT, R215, UR4, PT ;  /* 0x00000004d7007c0c */ /* 0x000fe4000bf46270 */
[----:B------:R-:W-:-:S07]  /*121d0*/  SHF.R.S32.HI R33, RZ, 0x1f, R22 ;  /* 0x0000001fff217819 */ /* 0x000fce0000011416 */
[-C--:B-1----:R-:W-:Y:S02]  /*121e0*/  @!P4 LEA R2, P1, R16, R37.reuse, 0x2 ;  /* 0x000000251002c211 */ /* 0x082fe400078210ff */
[----:B------:R-:W-:Y:S02]  /*121f0*/  @!P3 LEA R28, P5, R216, R37, 0x2 ;  /* 0x00000025d81cb211 */ /* 0x000fe400078a10ff */
[-C--:B--2---:R-:W-:Y:S02]  /*12200*/  @!P4 LEA.HI.X R3, R16, R35.reuse, R47, 0x2, P1 ;  /* 0x000000231003c211 */ /* 0x084fe400008f142f */
[----:B------:R-:W-:Y:S02]  /*12210*/  ISETP.GE.AND P1, PT, R22, UR4, PT ;  /* 0x0000000416007c0c */ /* 0x000fe4000bf26270 */
[----:B------:R-:W-:Y:S01]  /*12220*/  @!P3 LEA.HI.X R29, R216, R35, R46, 0x2, P5 ;  /* 0x00000023d81db211 */ /* 0x000fe200028f142e */
[----:B------:R1:W-:Y:S01]  /*12230*/  @!P4 ST.E.64 desc[UR56][R2.64], R8 ;  /* 0x000000080200c985 */ /* 0x0003e2000c101b38 */
[----:B------:R-:W-:-:S02]  /*12240*/  ISETP.GE.AND P5, PT, R36, UR4, PT ;  /* 0x0000000424007c0c */ /* 0x000fc4000bfa6270 */
[----:B------:R-:W-:Y:S01]  /*12250*/  ISETP.GE.AND P4, PT, R38, UR4, PT ;  /* 0x0000000426007c0c */ /* 0x000fe2000bf86270 */
[----:B------:R2:W-:Y:S01]  /*12260*/  @!P3 ST.E.64 desc[UR56][R28.64], R10 ;  /* 0x0000000a1c00b985 */ /* 0x0005e2000c101b38 */
[----:B------:R-:W-:-:S04]  /*12270*/  @!P2 LEA R30, P3, R215, R37, 0x2 ;  /* 0x00000025d71ea211 */ /* 0x000fc800078610ff */
[----:B------:R-:W-:Y:S02]  /*12280*/  @!P2 LEA.HI.X R31, R215, R35, R45, 0x2, P3 ;  /* 0x00000023d71fa211 */ /* 0x000fe400018f142d */
[----:B------:R-:W-:Y:S02]  /*12290*/  @!P1 LEA R32, P6, R22, R37, 0x2 ;  /* 0x0000002516209211 */ /* 0x000fe400078c10ff */
[----:B------:R-:W-:Y:S01]  /*122a0*/  ISETP.GE.AND P3, PT, R40, UR4, PT ;  /* 0x0000000428007c0c */ /* 0x000fe2000bf66270 */
[----:B------:R3:W-:Y:S01]  /*122b0*/  @!P2 ST.E.64 desc[UR56][R30.64], R20 ;  /* 0x000000141e00a985 */ /* 0x0007e2000c101b38 */
[----:B------:R-:W-:Y:S02]  /*122c0*/  @!P1 LEA.HI.X R33, R22, R35, R33, 0x2, P6 ;  /* 0x0000002316219211 */ /* 0x000fe400030f1421 */
[----:B-1----:R-:W-:Y:S02]  /*122d0*/  SHF.R.S32.HI R3, RZ, 0x1f, R36 ;  /* 0x0000001fff037819 */ /* 0x002fe40000011424 */
[----:B------:R-:W-:Y:S01]  /*122e0*/  @!P5 LEA R2, P6, R36, R37, 0x2 ;  /* 0x000000252402d211 */ /* 0x000fe200078c10ff */
[----:B------:R-:W-:Y:S01]  /*122f0*/  @!P1 ST.E.64 desc[UR56][R32.64], R24 ;  /* 0x0000001820009985 */ /* 0x000fe2000c101b38 */
[----:B------:R-:W-:-:S02]  /*12300*/  ISETP.GE.AND P2, PT, R19, UR4, PT ;  /* 0x0000000413007c0c */ /* 0x000fc4000bf46270 */
[----:B------:R-:W-:Y:S02]  /*12310*/  @!P5 LEA.HI.X R3, R36, R35, R3, 0x2, P6 ;  /* 0x000000232403d211 */ /* 0x000fe400030f1403 */
[----:B------:R-:W-:Y:S02]  /*12320*/  SHF.R.S32.HI R9, RZ, 0x1f, R38 ;  /* 0x0000001fff097819 */ /* 0x000fe40000011426 */
[----:B------:R-:W-:Y:S01]  /*12330*/  @!P4 LEA R8, P6, R38, R37, 0x2 ;  /* 0x000000252608c211 */ /* 0x000fe200078c10ff */
[----:B------:R1:W-:Y:S01]  /*12340*/  @!P5 ST.E.64 desc[UR56][R2.64], R50 ;  /* 0x000000320200d985 */ /* 0x0003e2000c101b38 */
[----:B------:R-:W-:Y:S02]  /*12350*/  ISETP.GE.AND P1, PT, R214, UR4, PT ;  /* 0x00000004d6007c0c */ /* 0x000fe4000bf26270 */
[----:B------:R-:W-:Y:S02]  /*12360*/  @!P4 LEA.HI.X R9, R38, R35, R9, 0x2, P6 ;  /* 0x000000232609c211 */ /* 0x000fe400030f1409 */
[----:B--2---:R-:W-:-:S02]  /*12370*/  SHF.R.S32.HI R11, RZ, 0x1f, R40 ;  /* 0x0000001fff0b7819 */ /* 0x004fc40000011428 */
[C---:B------:R-:W-:Y:S01]  /*12380*/  @!P3 LEA R10, P6, R40.reuse, R37, 0x2 ;  /* 0x00000025280ab211 */ /* 0x040fe200078c10ff */
[----:B------:R2:W-:Y:S01]  /*12390*/  @!P4 ST.E.64 desc[UR56][R8.64], R52 ;  /* 0x000000340800c985 */ /* 0x0005e2000c101b38 */
[----:B------:R-:W-:Y:S02]  /*123a0*/  SHF.R.S32.HI R36, RZ, 0x1f, R19 ;  /* 0x0000001fff247819 */ /* 0x000fe40000011413 */
[----:B------:R-:W-:Y:S02]  /*123b0*/  @!P3 LEA.HI.X R11, R40, R35, R11, 0x2, P6 ;  /* 0x00000023280bb211 */ /* 0x000fe400030f140b */
[----:B------:R-:W-:Y:S02]  /*123c0*/  ISETP.GE.AND P4, PT, R213, UR4, PT ;  /* 0x00000004d5007c0c */ /* 0x000fe4000bf86270 */
[----:B------:R-:W-:Y:S01]  /*123d0*/  @!P2 LEA R28, P5, R19, R37, 0x2 ;  /* 0x00000025131ca211 */ /* 0x000fe200078a10ff */
[----:B------:R4:W-:Y:S01]  /*123e0*/  @!P3 ST.E.64 desc[UR56][R10.64], R66 ;  /* 0x000000420a00b985 */ /* 0x0009e2000c101b38 */
[----:B------:R-:W-:-:S02]  /*123f0*/  ISETP.GE.AND P3, PT, R212, UR4, PT ;  /* 0x00000004d4007c0c */ /* 0x000fc4000bf66270 */
[----:B------:R-:W-:Y:S02]  /*12400*/  @!P2 LEA.HI.X R29, R19, R35, R36, 0x2, P5 ;  /* 0x00000023131da211 */ /* 0x000fe400028f1424 */
[----:B---3--:R-:W-:-:S03]  /*12410*/  @!P1 LEA R20, P5, R214, R37, 0x2 ;  /* 0x00000025d6149211 */ /* 0x008fc600078a10ff */
[----:B------:R-:W-:Y:S01]  /*12420*/  @!P2 ST.E.64 desc[UR56][R28.64], R68 ;  /* 0x000000441c00a985 */ /* 0x000fe2000c101b38 */
[----:B------:R-:W-:Y:S02]  /*12430*/  @!P1 LEA.HI.X R21, R214, R35, R44, 0x2, P5 ;  /* 0x00000023d6159211 */ /* 0x000fe400028f142c */
[----:B------:R-:W-:Y:S02]  /*12440*/  ISETP.GE.AND P2, PT, R211, UR4, PT ;  /* 0x00000004d3007c0c */ /* 0x000fe4000bf46270 */
[C---:B-1----:R-:W-:Y:S01]  /*12450*/  @!P4 LEA R2, P6, R213.reuse, R37, 0x2 ;  /* 0x00000025d502c211 */ /* 0x042fe200078c10ff */
[----:B------:R1:W-:Y:S01]  /*12460*/  @!P1 ST.E.64 desc[UR56][R20.64], R74 ;  /* 0x0000004a14009985 */ /* 0x0003e2000c101b38 */
[----:B------:R-:W-:Y:S02]  /*12470*/  ISETP.GE.AND P1, PT, R210, UR4, PT ;  /* 0x00000004d2007c0c */ /* 0x000fe4000bf26270 */
[----:B------:R-:W-:Y:S02]  /*12480*/  @!P4 LEA.HI.X R3, R213, R35, R43, 0x2, P6 ;  /* 0x00000023d503c211 */ /* 0x000fe400030f142b */
[----:B--2---:R-:W-:-:S02]  /*12490*/  @!P3 LEA R8, P6, R212, R37, 0x2 ;  /* 0x00000025d408b211 */ /* 0x004fc400078c10ff */
[----:B------:R-:W-:Y:S01]  /*124a0*/  ISETP.GE.AND P5, PT, R209, UR4, PT ;  /* 0x00000004d1007c0c */ /* 0x000fe2000bfa6270 */
[----:B------:R2:W-:Y:S01]  /*124b0*/  @!P4 ST.E.64 desc[UR56][R2.64], R76 ;  /* 0x0000004c0200c985 */ /* 0x0005e2000c101b38 */
[----:B------:R-:W-:Y:S02]  /*124c0*/  @!P3 LEA.HI.X R9, R212, R35, R42, 0x2, P6 ;  /* 0x00000023d409b211 */ /* 0x000fe400030f142a */
[----:B----4-:R-:W-:-:S03]  /*124d0*/  @!P2 LEA R10, P4, R211, R37, 0x2 ;  /* 0x00000025d30aa211 */ /* 0x010fc600078810ff */
[----:B------:R3:W-:Y:S01]  /*124e0*/  @!P3 ST.E.64 desc[UR56][R8.64], R82 ;  /* 0x000000520800b985 */ /* 0x0007e2000c101b38 */
[----:B------:R-:W-:Y:S02]  /*124f0*/  @!P2 LEA.HI.X R11, R211, R35, R41, 0x2, P4 ;  /* 0x00000023d30ba211 */ /* 0x000fe400020f1429 */
[----:B------:R-:W-:Y:S02]  /*12500*/  ISETP.GE.AND P3, PT, R208, UR4, PT ;  /* 0x00000004d0007c0c */ /* 0x000fe4000bf66270 */
[C---:B------:R-:W-:Y:S01]  /*12510*/  @!P1 LEA R24, P4, R210.reuse, R37, 0x2 ;  /* 0x00000025d2189211 */ /* 0x040fe200078810ff */
[----:B------:R4:W-:Y:S01]  /*12520*/  @!P2 ST.E.64 desc[UR56][R10.64], R84 ;  /* 0x000000540a00a985 */ /* 0x0009e2000c101b38 */
[----:B------:R-:W-:Y:S02]  /*12530*/  ISETP.GE.AND P2, PT, R207, UR4, PT ;  /* 0x00000004cf007c0c */ /* 0x000fe4000bf46270 */
[----:B------:R-:W-:Y:S02]  /*12540*/  @!P1 LEA.HI.X R25, R210, R35, R39, 0x2, P4 ;  /* 0x00000023d2199211 */ /* 0x000fe400020f1427 */
[----:B-1----:R-:W-:-:S03]  /*12550*/  @!P5 LEA R20, P6, R209, R37, 0x2 ;  /* 0x00000025d114d211 */ /* 0x002fc600078c10ff */
[----:B------:R1:W-:Y:S01]  /*12560*/  @!P1 ST.E.64 desc[UR56][R24.64], R90 ;  /* 0x0000005a18009985 */ /* 0x0003e2000c101b38 */
[----:B------:R-:W-:Y:S02]  /*12570*/  ISETP.GE.AND P1, PT, R206, UR4, PT ;  /* 0x00000004ce007c0c */ /* 0x000fe4000bf26270 */
[----:B------:R-:W-:Y:S02]  /*12580*/  @!P5 LEA.HI.X R21, R209, R35, R229, 0x2, P6 ;  /* 0x00000023d115d211 */ /* 0x000fe400030f14e5 */
[CC--:B--2---:R-:W-:Y:S02]  /*12590*/  @!P3 LEA R2, P4, R208.reuse, R37.reuse, 0x2 ;  /* 0x00000025d002b211 */ /* 0x0c4fe400078810ff */
[----:B---3--:R-:W-:Y:S01]  /*125a0*/  @!P2 LEA R8, P6, R207, R37, 0x2 ;  /* 0x00000025cf08a211 */ /* 0x008fe200078c10ff */
[----:B------:R2:W-:Y:S01]  /*125b0*/  @!P5 ST.E.64 desc[UR56][R20.64], R92 ;  /* 0x0000005c1400d985 */ /* 0x0005e2000c101b38 */
[----:B------:R-:W-:Y:S02]  /*125c0*/  @!P3 LEA.HI.X R3, R208, R35, R228, 0x2, P4 ;  /* 0x00000023d003b211 */ /* 0x000fe400020f14e4 */
[----:B------:R-:W-:-:S02]  /*125d0*/  ISETP.GE.AND P5, PT, R205, UR4, PT ;  /* 0x00000004cd007c0c */ /* 0x000fc4000bfa6270 */
[----:B------:R-:W-:Y:S01]  /*125e0*/  ISETP.GE.AND P4, PT, R204, UR4, PT ;  /* 0x00000004cc007c0c */ /* 0x000fe2000bf86270 */
[----:B------:R3:W-:Y:S01]  /*125f0*/  @!P3 ST.E.64 desc[UR56][R2.64], R98 ;  /* 0x000000620200b985 */ /* 0x0007e2000c101b38 */
[----:B------:R-:W-:Y:S02]  /*12600*/  @!P2 LEA.HI.X R9, R207, R35, R227, 0x2, P6 ;  /* 0x00000023cf09a211 */ /* 0x000fe400030f14e3 */
[----:B----4-:R-:W-:-:S03]  /*12610*/  @!P1 LEA R10, P3, R206, R37, 0x2 ;  /* 0x00000025ce0a9211 */ /* 0x010fc600078610ff */
[----:B------:R4:W-:Y:S01]  /*12620*/  @!P2 ST.E.64 desc[UR56][R8.64], R100 ;  /* 0x000000640800a985 */ /* 0x0009e2000c101b38 */
[----:B------:R-:W-:Y:S02]  /*12630*/  @!P1 LEA.HI.X R11, R206, R35, R226, 0x2, P3 ;  /* 0x00000023ce0b9211 */ /* 0x000fe400018f14e2 */
[----:B------:R-:W-:Y:S02]  /*12640*/  ISETP.GE.AND P2, PT, R203, UR4, PT ;  /* 0x00000004cb007c0c */ /* 0x000fe4000bf46270 */
[CC--:B-1----:R-:W-:Y:S01]  /*12650*/  @!P5 LEA R24, P6, R205.reuse, R37.reuse, 0x2 ;  /* 0x00000025cd18d211 */ /* 0x0c2fe200078c10ff */
[----:B------:R1:W-:Y:S01]  /*12660*/  @!P1 ST.E.64 desc[UR56][R10.64], R106 ;  /* 0x0000006a0a009985 */ /* 0x0003e2000c101b38 */
[----:B------:R-:W-:Y:S02]  /*12670*/  ISETP.GE.AND P1, PT, R202, UR4, PT ;  /* 0x00000004ca007c0c */ /* 0x000fe4000bf26270 */
[----:B--2---:R-:W-:Y:S02]  /*12680*/  @!P4 LEA R20, P3, R204, R37, 0x2 ;  /* 0x00000025cc14c211 */ /* 0x004fe400078610ff */
[----:B------:R-:W-:-:S02]  /*12690*/  @!P5 LEA.HI.X R25, R205, R35, R225, 0x2, P6 ;  /* 0x00000023cd19d211 */ /* 0x000fc400030f14e1 */
[----:B------:R-:W-:Y:S02]  /*126a0*/  @!P4 LEA.HI.X R21, R204, R35, R224, 0x2, P3 ;  /* 0x00000023cc15c211 */ /* 0x000fe400018f14e0 */
[----:B------:R-:W-:Y:S01]  /*126b0*/  ISETP.GE.AND P6, PT, R200, UR4, PT ;  /* 0x00000004c8007c0c */ /* 0x000fe2000bfc6270 */
[----:B------:R2:W-:Y:S01]  /*126c0*/  @!P5 ST.E.64 desc[UR56][R24.64], R108 ;  /* 0x0000006c1800d985 */ /* 0x0005e2000c101b38 */
[----:B---3--:R-:W-:Y:S02]  /*126d0*/  @!P2 LEA R2, P3, R203, R37, 0x2 ;  /* 0x00000025cb02a211 */ /* 0x008fe400078610ff */
[----:B------:R-:W-:Y:S01]  /*126e0*/  ISETP.GE.AND P5, PT, R201, UR4, PT ;  /* 0x00000004c9007c0c */ /* 0x000fe2000bfa6270 */
[----:B------:R3:W-:Y:S01]  /*126f0*/  @!P4 ST.E.64 desc[UR56][R20.64], R114 ;  /* 0x000000721400c985 */ /* 0x0007e2000c101b38 */
[----:B------:R-:W-:Y:S02]  /*12700*/  ISETP.GE.AND P4, PT, R23, UR4, PT ;  /* 0x0000000417007c0c */ /* 0x000fe4000bf86270 */
[----:B------:R-:W-:-:S02]  /*12710*/  @!P2 LEA.HI.X R3, R203, R35, R223, 0x2, P3 ;  /* 0x00000023cb03a211 */ /* 0x000fc400018f14df */
[----:B----4-:R-:W-:-:S03]  /*12720*/  @!P1 LEA R8, P3, R202, R37, 0x2 ;  /* 0x00000025ca089211 */ /* 0x010fc600078610ff */
[----:B------:R3:W-:Y:S01]  /*12730*/  @!P2 ST.E.64 desc[UR56][R2.64], R116 ;  /* 0x000000740200a985 */ /* 0x0007e2000c101b38 */
[----:B------:R-:W-:-:S03]  /*12740*/  @!P1 LEA.HI.X R9, R202, R35, R222, 0x2, P3 ;  /* 0x00000023ca099211 */ /* 0x000fc600018f14de */
[-C--:B-1----:R-:W-:Y:S02]  /*12750*/  @!P5 LEA R10, P2, R201, R37.reuse, 0x2 ;  /* 0x00000025c90ad211 */ /* 0x082fe400078410ff */
[----:B------:R3:W-:Y:S01]  /*12760*/  @!P1 ST.E.64 desc[UR56][R8.64], R122 ;  /* 0x0000007a08009985 */ /* 0x0007e2000c101b38 */
[CC--:B--2---:R-:W-:Y:S02]  /*12770*/  @!P6 LEA R24, P1, R200.reuse, R37.reuse, 0x2 ;  /* 0x00000025c818e211 */ /* 0x0c4fe400078210ff */
[----:B------:R-:W-:Y:S02]  /*12780*/  @!P4 LEA R28, P3, R23, R37, 0x2 ;  /* 0x00000025171cc211 */ /* 0x000fe400078610ff */
[-C--:B------:R-:W-:Y:S02]  /*12790*/  @!P5 LEA.HI.X R11, R201, R35.reuse, R221, 0x2, P2 ;  /* 0x00000023c90bd211 */ /* 0x080fe400010f14dd */
[-C--:B------:R-:W-:Y:S02]  /*127a0*/  @!P6 LEA.HI.X R25, R200, R35.reuse, R220, 0x2, P1 ;  /* 0x00000023c819e211 */ /* 0x080fe400008f14dc */
[----:B------:R-:W-:Y:S01]  /*127b0*/  @!P4 LEA.HI.X R29, R23, R35, R219, 0x2, P3 ;  /* 0x00000023171dc211 */ /* 0x000fe200018f14db */
[----:B------:R3:W-:Y:S04]  /*127c0*/  @!P5 ST.E.64 desc[UR56][R10.64], R124 ;  /* 0x0000007c0a00d985 */ /* 0x0007e8000c101b38 */
[----:B------:R3:W-:Y:S04]  /*127d0*/  @!P6 ST.E.64 desc[UR56][R24.64], R130 ;  /* 0x000000821800e985 */ /* 0x0007e8000c101b38 */
[----:B------:R3:W-:Y:S02]  /*127e0*/  @!P4 ST.E.64 desc[UR56][R28.64], R132 ;  /* 0x000000841c00c985 */ /* 0x0007e4000c101b38 */
.L_x_1414:
[----:B------:R-:W-:Y:S05]  /*127f0*/  BSYNC B1 ;  /* 0x0000000000017941 */ /* 0x000fea0003800000 */
.L_x_1413:
[----:B0-----:R-:W0:Y:S04]  /*12800*/  SHFL.IDX PT, R34, R34, 0x1, 0x1c1f ;  /* 0x003c1f0022227f89 */ /* 0x001e2800000e0000 */
[----:B---3--:R3:W4:Y:S01]  /*12810*/  SHFL.IDX PT, R25, R0, 0x1, 0x1c1f ;  /* 0x003c1f0000197f89 */ /* 0x00872200000e0000 */
[----:B------:R-:W-:Y:S05]  /*12820*/  @P0 BRA `(.L_x_1412) ;  /* 0x00000014001c0947 */ /* 0x000fea0003800000 */
[----:B------:R-:W-:Y:S01]  /*12830*/  ULDC UR4, c[0x0][0xac8] ;  /* 0x0002b20000047ab9 */ /* 0x000fe20000000800 */
[C---:B---3--:R-:W-:Y:S01]  /*12840*/  VIADD R0, R16.reuse, 0x20 ;  /* 0x0000002010007836 */ /* 0x048fe20000000000 */
[C---:B------:R-:W-:Y:S01]  /*12850*/  ISETP.GE.AND P3, PT, R16.reuse, UR4, PT ;  /* 0x0000000410007c0c */ /* 0x040fe2000bf66270 */
[----:B------:R-:W-:Y:S01]  /*12860*/  VIADD R21, R16, 0x28 ;  /* 0x0000002810157836 */ /* 0x000fe20000000000 */
[----:B------:R-:W-:Y:S01]  /*12870*/  ISETP.GE.AND P5, PT, R216, UR4, PT ;  /* 0x00000004d8007c0c */ /* 0x000fe2000bfa6270 */
[----:B------:R-:W-:Y:S01]  /*12880*/  VIADD R28, R16, 0x30 ;  /* 0x00000030101c7836 */ /* 0x000fe20000000000 */
[----:B------:R-:W-:Y:S02]  /*12890*/  ISETP.GE.AND P2, PT, R0, UR4, PT ;  /* 0x0000000400007c0c */ /* 0x000fe4000bf46270 */
[----:B------:R-:W-:Y:S02]  /*128a0*/  ISETP.GE.AND P4, PT, R21, UR4, PT ;  /* 0x0000000415007c0c */ /* 0x000fe4000bf86270 */
[----:B------:R-:W-:-:S02]  /*128b0*/  SHF.R.S32.HI R11, RZ, 0x1f, R0 ;  /* 0x0000001fff0b7819 */ /* 0x000fc40000011400 */
[----:B------:R-:W-:Y:S02]  /*128c0*/  SHF.R.S32.HI R24, RZ, 0x1f, R21 ;  /* 0x0000001fff187819 */ /* 0x000fe40000011415 */
[----:B------:R-:W-:Y:S02]  /*128d0*/  SHF.R.S32.HI R29, RZ, 0x1f, R22 ;  /* 0x0000001fff1d7819 */ /* 0x000fe40000011416 */
[-C--:B----4-:R-:W-:Y:S02]  /*128e0*/  @!P3 LEA R2, P0, R16, R25.reuse, 0x2 ;  /* 0x000000191002b211 */ /* 0x090fe400078010ff */
[----:B------:R-:W-:Y:S02]  /*128f0*/  @!P5 LEA R8, P1, R216, R25, 0x2 ;  /* 0x00000019d808d211 */ /* 0x000fe400078210ff */
[-C--:B0-----:R-:W-:Y:S02]  /*12900*/  @!P3 LEA.HI.X R3, R16, R34.reuse, R47, 0x2, P0 ;  /* 0x000000221003b211 */ /* 0x081fe400000f142f */
[----:B------:R-:W-:-:S02]  /*12910*/  @!P5 LEA.HI.X R9, R216, R34, R46, 0x2, P1 ;  /* 0x00000022d809d211 */ /* 0x000fc400008f142e */
[----:B------:R-:W-:Y:S01]  /*12920*/  ISETP.GE.AND P0, PT, R28, UR4, PT ;  /* 0x000000041c007c0c */ /* 0x000fe2000bf06270 */
[----:B------:R0:W-:Y:S01]  /*12930*/  @!P3 ST.E.64 desc[UR56][R2.64], R12 ;  /* 0x0000000c0200b985 */ /* 0x0001e2000c101b38 */
[----:B------:R-:W-:Y:S02]  /*12940*/  ISETP.GE.AND P3, PT, R215, UR4, PT ;  /* 0x00000004d7007c0c */ /* 0x000fe4000bf66270 */
[-C--:B------:R-:W-:Y:S01]  /*12950*/  @!P2 LEA R10, P6, R0, R25.reuse, 0x2 ;  /* 0x00000019000aa211 */ /* 0x080fe200078c10ff */
[----:B------:R3:W-:Y:S01]  /*12960*/  @!P5 ST.E.64 desc[UR56][R8.64], R14 ;  /* 0x0000000e0800d985 */ /* 0x0007e2000c101b38 */
[----:B------:R-:W-:Y:S02]  /*12970*/  ISETP.GE.AND P5, PT, R22, UR4, PT ;  /* 0x0000000416007c0c */ /* 0x000fe4000bfa6270 */
[----:B------:R-:W-:Y:S02]  /*12980*/  @!P2 LEA.HI.X R11, R0, R34, R11, 0x2, P6 ;  /* 0x00000022000ba211 */ /* 0x000fe400030f140b */
[----:B------:R-:W-:-:S02]  /*12990*/  @!P4 LEA R20, P1, R21, R25, 0x2 ;  /* 0x000000191514c211 */ /* 0x000fc400078210ff */
[----:B------:R-:W-:Y:S02]  /*129a0*/  SHF.R.S32.HI R0, RZ, 0x1f, R19 ;  /* 0x0000001fff007819 */ /* 0x000fe40000011413 */
[-C--:B------:R-:W-:Y:S02]  /*129b0*/  @!P4 LEA.HI.X R21, R21, R34.reuse, R24, 0x2, P1 ;  /* 0x000000221515c211 */ /* 0x080fe400008f1418 */
[CC--:B0-----:R-:W-:Y:S02]  /*129c0*/  @!P3 LEA R2, P6, R215.reuse, R25.reuse, 0x2 ;  /* 0x00000019d702b211 */ /* 0x0c1fe400078c10ff */
[----:B---3--:R-:W-:Y:S02]  /*129d0*/  SHF.R.S32.HI R9, RZ, 0x1f, R28 ;  /* 0x0000001fff097819 */ /* 0x008fe4000001141c */
[----:B------:R-:W-:Y:S02]  /*129e0*/  @!P3 LEA.HI.X R3, R215, R34, R45, 0x2, P6 ;  /* 0x00000022d703b211 */ /* 0x000fe400030f142d */
[----:B------:R-:W-:-:S02]  /*129f0*/  @!P0 LEA R12, P6, R28, R25, 0x2 ;  /* 0x000000191c0c8211 */ /* 0x000fc400078c10ff */
[----:B------:R-:W-:Y:S01]  /*12a00*/  @!P5 LEA R8, P1, R22, R25, 0x2 ;  /* 0x000000191608d211 */ /* 0x000fe200078210ff */
[----:B------:R-:W-:Y:S01]  /*12a10*/  @!P3 ST.E.64 desc[UR56][R2.64], R26 ;  /* 0x0000001a0200b985 */ /* 0x000fe2000c101b38 */
[-C--:B------:R-:W-:Y:S02]  /*12a20*/  @!P0 LEA.HI.X R13, R28, R34.reuse, R9, 0x2, P6 ;  /* 0x000000221c0d8211 */ /* 0x080fe400030f1409 */
[----:B------:R-:W-:Y:S02]  /*12a30*/  @!P5 LEA.HI.X R9, R22, R34, R29, 0x2, P1 ;  /* 0x000000221609d211 */ /* 0x000fe400008f141d */
[----:B------:R-:W-:Y:S02]  /*12a40*/  ISETP.GE.AND P1, PT, R19, UR4, PT ;  /* 0x0000000413007c0c */ /* 0x000fe4000bf26270 */
[----:B------:R-:W-:Y:S01]  /*12a50*/  ISETP.GE.AND P3, PT, R213, UR4, PT ;  /* 0x00000004d5007c0c */ /* 0x000fe2000bf66270 */
[----:B------:R0:W-:Y:S04]  /*12a60*/  @!P5 ST.E.64 desc[UR56][R8.64], R48 ;  /* 0x000000300800d985 */ /* 0x0001e8000c101b38 */
[----:B------:R3:W-:Y:S01]  /*12a70*/  @!P2 ST.E.64 desc[UR56][R10.64], R54 ;  /* 0x000000360a00a985 */ /* 0x0007e2000c101b38 */
[----:B------:R-:W-:-:S03]  /*12a80*/  ISETP.GE.AND P2, PT, R214, UR4, PT ;  /* 0x00000004d6007c0c */ /* 0x000fc6000bf46270 */
[----:B------:R-:W-:Y:S01]  /*12a90*/  @!P4 ST.E.64 desc[UR56][R20.64], R64 ;  /* 0x000000401400c985 */ /* 0x000fe2000c101b38 */
[----:B------:R-:W-:Y:S02]  /*12aa0*/  ISETP.GE.AND P4, PT, R212, UR4, PT ;  /* 0x00000004d4007c0c */ /* 0x000fe4000bf86270 */
[-C--:B------:R-:W-:Y:S01]  /*12ab0*/  @!P1 LEA R14, P5, R19, R25.reuse, 0x2 ;  /* 0x00000019130e9211 */ /* 0x080fe200078a10ff */
[----:B------:R4:W-:Y:S01]  /*12ac0*/  @!P0 ST.E.64 desc[UR56][R12.64], R70 ;  /* 0x000000460c008985 */ /* 0x0009e2000c101b38 */
[----:B------:R-:W-:Y:S02]  /*12ad0*/  ISETP.GE.AND P0, PT, R211, UR4, PT ;  /* 0x00000004d3007c0c */ /* 0x000fe4000bf06270 */
[----:B------:R-:W-:Y:S02]  /*12ae0*/  @!P1 LEA.HI.X R15, R19, R34, R0, 0x2, P5 ;  /* 0x00000022130f9211 */ /* 0x000fe400028f1400 */
[-C--:B0-----:R-:W-:Y:S02]  /*12af0*/  @!P3 LEA R8, P6, R213, R25.reuse, 0x2 ;  /* 0x00000019d508b211 */ /* 0x081fe400078c10ff */
[----:B------:R-:W-:Y:S01]  /*12b00*/  @!P2 LEA R2, P5, R214, R25, 0x2 ;  /* 0x00000019d602a211 */ /* 0x000fe200078a10ff */
[----:B------:R0:W-:Y:S01]  /*12b10*/  @!P1 ST.E.64 desc[UR56][R14.64], R72 ;  /* 0x000000480e009985 */ /* 0x0001e2000c101b38 */
[----:B------:R-:W-:-:S02]  /*12b20*/  ISETP.GE.AND P1, PT, R210, UR4, PT ;  /* 0x00000004d2007c0c */ /* 0x000fc4000bf26270 */
[-C--:B------:R-:W-:Y:S02]  /*12b30*/  @!P2 LEA.HI.X R3, R214, R34.reuse, R44, 0x2, P5 ;  /* 0x00000022d603a211 */ /* 0x080fe400028f142c */
[CC--:B---3--:R-:W-:Y:S02]  /*12b40*/  @!P4 LEA R10, P5, R212.reuse, R25.reuse, 0x2 ;  /* 0x00000019d40ac211 */ /* 0x0c8fe400078a10ff */
[-C--:B------:R-:W-:Y:S01]  /*12b50*/  @!P3 LEA.HI.X R9, R213, R34.reuse, R43, 0x2, P6 ;  /* 0x00000022d509b211 */ /* 0x080fe200030f142b */
[----:B------:R3:W-:Y:S01]  /*12b60*/  @!P2 ST.E.64 desc[UR56][R2.64], R78 ;  /* 0x0000004e0200a985 */ /* 0x0007e2000c101b38 */
[----:B------:R-:W-:Y:S02]  /*12b70*/  ISETP.GE.AND P2, PT, R209, UR4, PT ;  /* 0x00000004d1007c0c */ /* 0x000fe4000bf46270 */
[----:B------:R-:W-:Y:S01]  /*12b80*/  @!P4 LEA.HI.X R11, R212, R34, R42, 0x2, P5 ;  /* 0x00000022d40bc211 */ /* 0x000fe200028f142a */
[----:B------:R5:W-:Y:S01]  /*12b90*/  @!P3 ST.E.64 desc[UR56][R8.64], R80 ;  /* 0x000000500800b985 */ /* 0x000be2000c101b38 */
[----:B----4-:R-:W-:-:S02]  /*12ba0*/  @!P0 LEA R12, P5, R211, R25, 0x2 ;  /* 0x00000019d30c8211 */ /* 0x010fc400078a10ff */
[----:B------:R-:W-:Y:S01]  /*12bb0*/  ISETP.GE.AND P3, PT, R208, UR4, PT ;  /* 0x00000004d0007c0c */ /* 0x000fe2000bf66270 */
[----:B------:R4:W-:Y:S01]  /*12bc0*/  @!P4 ST.E.64 desc[UR56][R10.64], R86 ;  /* 0x000000560a00c985 */ /* 0x0009e2000c101b38 */
[CC--:B0-----:R-:W-:Y:S02]  /*12bd0*/  @!P1 LEA R14, P6, R210.reuse, R25.reuse, 0x2 ;  /* 0x00000019d20e9211 */ /* 0x0c1fe400078c10ff */
[-C--:B------:R-:W-:Y:S02]  /*12be0*/  @!P0 LEA.HI.X R13, R211, R34.reuse, R41, 0x2, P5 ;  /* 0x00000022d30d8211 */ /* 0x080fe400028f1429 */
[----:B------:R-:W-:Y:S02]  /*12bf0*/  ISETP.GE.AND P4, PT, R207, UR4, PT ;  /* 0x00000004cf007c0c */ /* 0x000fe4000bf86270 */
[----:B------:R-:W-:Y:S01]  /*12c00*/  @!P2 LEA R20, P5, R209, R25, 0x2 ;  /* 0x00000019d114a211 */ /* 0x000fe200078a10ff */
[----:B------:R0:W-:Y:S01]  /*12c10*/  @!P0 ST.E.64 desc[UR56][R12.64], R88 ;  /* 0x000000580c008985 */ /* 0x0001e2000c101b38 */
[----:B------:R-:W-:-:S02]  /*12c20*/  @!P1 LEA.HI.X R15, R210, R34, R39, 0x2, P6 ;  /* 0x00000022d20f9211 */ /* 0x000fc400030f1427 */
[----:B------:R-:W-:Y:S02]  /*12c30*/  @!P2 LEA.HI.X R21, R209, R34, R229, 0x2, P5 ;  /* 0x00000022d115a211 */ /* 0x000fe400028f14e5 */
[----:B------:R-:W-:Y:S01]  /*12c40*/  ISETP.GE.AND P0, PT, R206, UR4, PT ;  /* 0x00000004ce007c0c */ /* 0x000fe2000bf06270 */
[----:B------:R1:W-:Y:S01]  /*12c50*/  @!P1 ST.E.64 desc[UR56][R14.64], R94 ;  /* 0x0000005e0e009985 */ /* 0x0003e2000c101b38 */
[----:B---3--:R-:W-:-:S03]  /*12c60*/  @!P3 LEA R2, P1, R208, R25, 0x2 ;  /* 0x00000019d002b211 */ /* 0x008fc600078210ff */
[----:B------:R-:W-:Y:S01]  /*12c70*/  @!P2 ST.E.64 desc[UR56][R20.64], R96 ;  /* 0x000000601400a985 */ /* 0x000fe2000c101b38 */
[----:B------:R-:W-:Y:S02]  /*12c80*/  ISETP.GE.AND P2, PT, R205, UR4, PT ;  /* 0x00000004cd007c0c */ /* 0x000fe4000bf46270 */
[CC--:B-----5:R-:W-:Y:S02]  /*12c90*/  @!P4 LEA R8, P5, R207.reuse, R25.reuse, 0x2 ;  /* 0x00000019cf08c211 */ /* 0x0e0fe400078a10ff */
[-C--:B------:R-:W-:Y:S02]  /*12ca0*/  @!P3 LEA.HI.X R3, R208, R34.reuse, R228, 0x2, P1 ;  /* 0x00000022d003b211 */ /* 0x080fe400008f14e4 */
[----:B------:R-:W-:Y:S02]  /*12cb0*/  ISETP.GE.AND P1, PT, R204, UR4, PT ;  /* 0x00000004cc007c0c */ /* 0x000fe4000bf26270 */
[----:B------:R-:W-:Y:S01]  /*12cc0*/  @!P4 LEA.HI.X R9, R207, R34, R227, 0x2, P5 ;  /* 0x00000022cf09c211 */ /* 0x000fe200028f14e3 */
[----:B------:R3:W-:Y:S01]  /*12cd0*/  @!P3 ST.E.64 desc[UR56][R2.64], R102 ;  /* 0x000000660200b985 */ /* 0x0007e2000c101b38 */
[----:B----4-:R-:W-:-:S02]  /*12ce0*/  @!P0 LEA R10, P6, R206, R25, 0x2 ;  /* 0x00000019ce0a8211 */ /* 0x010fc400078c10ff */
[----:B------:R-:W-:Y:S01]  /*12cf0*/  ISETP.GE.AND P3, PT, R203, UR4, PT ;  /* 0x00000004cb007c0c */ /* 0x000fe2000bf66270 */
[----:B------:R4:W-:Y:S01]  /*12d00*/  @!P4 ST.E.64 desc[UR56][R8.64], R104 ;  /* 0x000000680800c985 */ /* 0x0009e2000c101b38 */
[-C--:B------:R-:W-:Y:S02]  /*12d10*/  @!P0 LEA.HI.X R11, R206, R34.reuse, R226, 0x2, P6 ;  /* 0x00000022ce0b8211 */ /* 0x080fe400030f14e2 */
[C---:B0-----:R-:W-:Y:S02]  /*12d20*/  @!P2 LEA R12, P4, R205.reuse, R25, 0x2 ;  /* 0x00000019cd0ca211 */ /* 0x041fe400078810ff */
[----:B------:R-:W-:Y:S01]  /*12d30*/  ISETP.GE.AND P5, PT, R202, UR4, PT ;  /* 0x00000004ca007c0c */ /* 0x000fe2000bfa6270 */
[----:B------:R0:W-:Y:S01]  /*12d40*/  @!P0 ST.E.64 desc[UR56][R10.64], R110 ;  /* 0x0000006e0a008985 */ /* 0x0001e2000c101b38 */
[----:B------:R-:W-:Y:S02]  /*12d50*/  @!P2 LEA.HI.X R13, R205, R34, R225, 0x2, P4 ;  /* 0x00000022cd0da211 */ /* 0x000fe400020f14e1 */
[----:B------:R-:W-:-:S02]  /*12d60*/  ISETP.GE.AND P4, PT, R201, UR4, PT ;  /* 0x00000004c9007c0c */ /* 0x000fc4000bf86270 */
[----:B------:R-:W-:Y:S01]  /*12d70*/  ISETP.GE.AND P0, PT, R200, UR4, PT ;  /* 0x00000004c8007c0c */ /* 0x000fe2000bf06270 */
[----:B------:R2:W-:Y:S01]  /*12d80*/  @!P2 ST.E.64 desc[UR56][R12.64], R112 ;  /* 0x000000700c00a985 */ /* 0x0005e2000c101b38 */
[CC--:B-1----:R-:W-:Y:S02]  /*12d90*/  @!P1 LEA R14, P6, R204.reuse, R25.reuse, 0x2 ;  /* 0x00000019cc0e9211 */ /* 0x0c2fe400078c10ff */
[C---:B---3--:R-:W-:Y:S02]  /*12da0*/  @!P3 LEA R2, P2, R203.reuse, R25, 0x2 ;  /* 0x00000019cb02b211 */ /* 0x048fe400078410ff */
[-C--:B------:R-:W-:Y:S02]  /*12db0*/  @!P1 LEA.HI.X R15, R204, R34.reuse, R224, 0x2, P6 ;  /* 0x00000022cc0f9211 */ /* 0x080fe400030f14e0 */
[----:B------:R-:W-:-:S03]  /*12dc0*/  @!P3 LEA.HI.X R3, R203, R34, R223, 0x2, P2 ;  /* 0x00000022cb03b211 */ /* 0x000fc600010f14df */
[----:B------:R1:W-:Y:S01]  /*12dd0*/  @!P1 ST.E.64 desc[UR56][R14.64], R118 ;  /* 0x000000760e009985 */ /* 0x0003e2000c101b38 */
[-C--:B----4-:R-:W-:Y:S02]  /*12de0*/  @!P5 LEA R8, P1, R202, R25.reuse, 0x2 ;  /* 0x00000019ca08d211 */ /* 0x090fe400078210ff */
[CC--:B0-----:R-:W-:Y:S01]  /*12df0*/  @!P4 LEA R10, P2, R201.reuse, R25.reuse, 0x2 ;  /* 0x00000019c90ac211 */ /* 0x0c1fe200078410ff */
[----:B------:R1:W-:Y:S01]  /*12e00*/  @!P3 ST.E.64 desc[UR56][R2.64], R120 ;  /* 0x000000780200b985 */ /* 0x0003e2000c101b38 */
[----:B------:R-:W-:Y:S02]  /*12e10*/  @!P0 LEA R20, P6, R200, R25, 0x2 ;  /* 0x00000019c8148211 */ /* 0x000fe400078c10ff */
[-C--:B------:R-:W-:Y:S02]  /*12e20*/  @!P5 LEA.HI.X R9, R202, R34.reuse, R222, 0x2, P1 ;  /* 0x00000022ca09d211 */ /* 0x080fe400008f14de */
[-C--:B------:R-:W-:Y:S02]  /*12e30*/  @!P4 LEA.HI.X R11, R201, R34.reuse, R221, 0x2, P2 ;  /* 0x00000022c90bc211 */ /* 0x080fe400010f14dd */
[----:B------:R-:W-:Y:S01]  /*12e40*/  @!P0 LEA.HI.X R21, R200, R34, R220, 0x2, P6 ;  /* 0x00000022c8158211 */ /* 0x000fe200030f14dc */
[----:B------:R1:W-:Y:S04]  /*12e50*/  @!P5 ST.E.64 desc[UR56][R8.64], R126 ;  /* 0x0000007e0800d985 */ /* 0x0003e8000c101b38 */
[----:B------:R1:W-:Y:S04]  /*12e60*/  @!P4 ST.E.64 desc[UR56][R10.64], R128 ;  /* 0x000000800a00c985 */ /* 0x0003e8000c101b38 */
[----:B------:R1:W-:Y:S01]  /*12e70*/  @!P0 ST.E.64 desc[UR56][R20.64], R4 ;  /* 0x0000000414008985 */ /* 0x0003e2000c101b38 */
[----:B------:R-:W-:-:S13]  /*12e80*/  ISETP.GE.AND P0, PT, R23, UR4, PT ;  /* 0x0000000417007c0c */ /* 0x000fda000bf06270 */
[----:B-12---:R-:W-:Y:S05]  /*12e90*/  @P0 BRA `(.L_x_1412) ;  /* 0x0000000c00800947 */ /* 0x006fea0003800000 */
[----:B------:R-:W-:-:S04]  /*12ea0*/  LEA R2, P0, R23, R25, 0x2 ;  /* 0x0000001917027211 */ /* 0x000fc800078010ff */
[----:B------:R-:W-:-:S05]  /*12eb0*/  LEA.HI.X R3, R23, R34, R219, 0x2, P0 ;  /* 0x0000002217037211 */ /* 0x000fca00000f14db */
[----:B------:R0:W-:Y:S01]  /*12ec0*/  ST.E.64 desc[UR56][R2.64], R6 ;  /* 0x0000000602007985 */ /* 0x0001e2000c101b38 */
[----:B------:R-:W-:Y:S05]  /*12ed0*/  BRA `(.L_x_1412) ;  /* 0x0000000c00707947 */ /* 0x000fea0003800000 */
.L_x_1403:
        /* <DEDUP_REMOVED lines=9> */
[----:B------:R-:W-:Y:S01]  /*12f70*/  UISETP.NE.U32.AND UP1, UPT, UR8, URZ, UPT ;  /* 0x0000003f0800728c */ /* 0x000fe2000bf25070 */
[----:B------:R-:W-:Y:S02]  /*12f80*/  ULDC UR4, c[0x0][0xa88] ;  /* 0x0002a20000047ab9 */ /* 0x000fe40000000800 */
[----:B------:R-:W2:Y:S01]  /*12f90*/  @P1 LDG.E R6, desc[UR56][R2.64] ;  /* 0x0000003802061981 */ /* 0x000ea2000c1e1900 */
[----:B------:R-:W-:Y:S01]  /*12fa0*/  UISETP.NE.AND.EX UP1, UPT, UR9, URZ, UPT, UP1 ;  /* 0x0000003f0900728c */ /* 0x000fe2000bf25310 */
[----:B------:R-:W-:Y:S01]  /*12fb0*/  IMAD.U32 R0, RZ, RZ, UR4 ;  /* 0x00000004ff007e24 */ /* 0x000fe2000f8e00ff */
[----:B------:R-:W0:Y:S04]  /*12fc0*/  S2R R7, SR_TID.X ;  /* 0x0000000000077919 */ /* 0x000e280000002100 */
        /* <DEDUP_REMOVED lines=9> */
[----:B--2---:R-:W-:Y:S01]  /*13060*/  @P1 R2UR UR4, R6 ;  /* 0x00000000060412ca */ /* 0x004fe200000e0000 */
[----:B-1----:R-:W-:-:S14]  /*13070*/  @P2 BRA `(.L_x_1415) ;  /* 0x0000000000102947 */ /* 0x002fdc0003800000 */
[----:B------:R-:W-:Y:S05]  /*13080*/  @!P1 BRA `(.L_x_1415) ;  /* 0x00000000000c9947 */ /* 0x000fea0003800000 */
[----:B------:R-:W2:Y:S04]  /*13090*/  LDG.E R5, desc[UR56][R2.64] ;  /* 0x0000003802057981 */ /* 0x000ea8000c1e1900 */
[----:B-----5:R-:W2:Y:S02]  /*130a0*/  LDG.E R0, desc[UR56][R2.64+0x4] ;  /* 0x0000043802007981 */ /* 0x020ea4000c1e1900 */
[----:B--2---:R-:W-:-:S07]  /*130b0*/  IMAD.IADD R0, R0, 0x1, -R5 ;  /* 0x0000000100007824 */ /* 0x004fce00078e0a05 */
.L_x_1415:
[----:B------:R-:W-:Y:S01]  /*130c0*/  USHF.R.S32.HI UR12, URZ, 0x1f, UR44 ;  /* 0x0000001f3f0c7899 */ /* 0x000fe2000801142c */
[----:B------:R-:W-:Y:S01]  /*130d0*/  BSSY B1, `(.L_x_1416) ;  /* 0x000003a000017945 */ /* 0x000fe20003800000 */
[----:B------:R-:W-:Y:S02]  /*130e0*/  USHF.R.S32.HI UR18, URZ, 0x1f, UR4 ;  /* 0x0000001f3f127899 */ /* 0x000fe40008011404 */
[----:B------:R-:W-:Y:S02]  /*130f0*/  USEL UR7, UR44, URZ, !UP0 ;  /* 0x0000003f2c077287 */ /* 0x000fe4000c000000 */
[----:B------:R-:W-:Y:S01]  /*13100*/  USEL UR12, UR12, URZ, !UP0 ;  /* 0x0000003f0c0c7287 */ /* 0x000fe2000c000000 */
[----:B------:R-:W-:Y:S11]  /*13110*/  @P0 BRA `(.L_x_1417) ;  /* 0x0000000000d40947 */ /* 0x000ff60003800000 */
[----:B------:R-:W0:Y:S01]  /*13120*/  S2R R3, SR_TID.X ;  /* 0x0000000000037919 */ /* 0x000e220000002100 */
[----:B------:R-:W1:Y:S01]  /*13130*/  LDC R9, c[0x0][0xbe8] ;  /* 0x0002fa00ff097b82 */ /* 0x000e620000000800 */
[----:B------:R-:W-:Y:S02]  /*13140*/  IMAD.U32 R4, RZ, RZ, UR42 ;  /* 0x0000002aff047e24 */ /* 0x000fe4000f8e00ff */
[----:B-1---5:R-:W-:-:S03]  /*13150*/  IMAD R2, R0, R9, RZ ;  /* 0x0000000900027224 */ /* 0x022fc600078e02ff */
[----:B0-----:R-:W-:-:S04]  /*13160*/  IADD3 R4, R4, -0x80, R3 ;  /* 0xffffff8004047810 */ /* 0x001fc80007ffe003 */
[----:B------:R-:W-:-:S13]  /*13170*/  ISETP.GE.AND P0, PT, R4, R2, PT ;  /* 0x000000020400720c */ /* 0x000fda0003f06270 */
[----:B------:R-:W-:Y:S05]  /*13180*/  @P0 BRA `(.L_x_1417) ;  /* 0x0000000000b80947 */ /* 0x000fea0003800000 */
[----:B------:R-:W-:Y:S01]  /*13190*/  ISETP.NE.AND P0, PT, R9, 0x1, PT ;  /* 0x000000010900780c */ /* 0x000fe20003f05270 */
[----:B------:R-:W-:Y:S01]  /*131a0*/  UISETP.GT.AND UP2, UPT, UR47, 0x1, UPT ;  /* 0x000000012f00788c */ /* 0x000fe2000bf44270 */
[----:B------:R-:W-:Y:S01]  /*131b0*/  IMAD.MOV.U32 R5, RZ, RZ, R4 ;  /* 0x000000ffff057224 */ /* 0x000fe200078e0004 */
[----:B------:R-:W-:Y:S02]  /*131c0*/  UMOV UR8, 0x9b8 ;  /* 0x000009b800087882 */ /* 0x000fe40000000000 */
        /* <DEDUP_REMOVED lines=19> */
[----:B------:R-:W-:Y:S02]  /*13300*/  IMAD.U32 R3, RZ, RZ, UR23 ;  /* 0x00000017ff037e24 */ /* 0x000fe4000f8e00ff */
[----:B------:R-:W-:Y:S01]  /*13310*/  IMAD.U32 R6, RZ, RZ, UR8 ;  /* 0x00000008ff067e24 */ /* 0x000fe2000f8e00ff */
[----:B------:R-:W-:Y:S01]  /*13320*/  ULDC.64 UR8, c[0x0][UR19+0x210] ;  /* 0x0000840013087abb */ /* 0x000fe20008000a00 */
[----:B-1----:R-:W-:Y:S01]  /*13330*/  @P0 SHF.R.U32.HI R5, RZ, R7, R2 ;  /* 0x00000007ff050219 */ /* 0x002fe20000011602 */
[----:B------:R-:W-:-:S04]  /*13340*/  IMAD.U32 R2, RZ, RZ, UR22 ;  /* 0x00000016ff027e24 */ /* 0x000fc8000f8e00ff */
[--C-:B------:R-:W-:Y:S01]  /*13350*/  IMAD.MOV R7, RZ, RZ, -R5.reuse ;  /* 0x000000ffff077224 */ /* 0x100fe200078e0a05 */
[----:B------:R-:W-:Y:S01]  /*13360*/  IADD3 R2, P0, P1, R5, UR10, R2 ;  /* 0x0000000a05027c10 */ /* 0x000fe2000f91e002 */
[----:B------:R-:W-:Y:S01]  /*13370*/  UIADD3.X UR10, UR13, UR11, UR18, UP0, UP1 ;  /* 0x0000000b0d0a7290 */ /* 0x000fe200087e2412 */
[----:B------:R-:W-:Y:S01]  /*13380*/  SHF.R.S32.HI R5, RZ, 0x1f, R5 ;  /* 0x0000001fff057819 */ /* 0x000fe20000011405 */
        /* <DEDUP_REMOVED lines=14> */
.L_x_1417:
[----:B------:R-:W-:Y:S05]  /*13470*/  BSYNC B1 ;  /* 0x0000000000017941 */ /* 0x000fea0003800000 */
.L_x_1416:
[----:B------:R-:W-:-:S06]  /*13480*/  UISETP.GT.AND UP0, UPT, UR47, 0x1, UPT ;  /* 0x000000012f00788c */ /* 0x000fcc000bf04270 */
[----:B------:R-:W-:-:S13]  /*13490*/  PLOP3.LUT P0, PT, PT, PT, UP0, 0x80, 0x0 ;  /* 0x000000000000781c */ /* 0x000fda0003f0f008 */
[----:B------:R-:W-:Y:S05]  /*134a0*/  @P0 BRA `(.L_x_1412) ;  /* 0x0000000400fc0947 */ /* 0x000fea0003800000 */
[----:B------:R-:W1:Y:S01]  /*134b0*/  LDC R11, c[0x0][0xbe8] ;  /* 0x0002fa00ff0b7b82 */ /* 0x000e620000000800 */
[----:B------:R-:W-:Y:S01]  /*134c0*/  ULDC.64 UR14, c[0x0][0xaa0] ;  /* 0x0002a800000e7ab9 */ /* 0x000fe20000000a00 */
[----:B------:R-:W-:Y:S01]  /*134d0*/  IMAD R2, R18, 0x20, R217 ;  /* 0x0000002012027824 */ /* 0x000fe200078e02d9 */
[----:B------:R-:W-:Y:S01]  /*134e0*/  UIMAD UR10, UR18, UR14, URZ ;  /* 0x0000000e120a72a4 */ /* 0x000fe2000f8e023f */
[----:B------:R-:W-:Y:S01]  /*134f0*/  VIADD R8, R217, UR42 ;  /* 0x0000002ad9087c36 */ /* 0x000fe20008000000 */
[----:B------:R-:W-:Y:S01]  /*13500*/  UIMAD.WIDE.U32 UR8, UR4, UR14, URZ ;  /* 0x0000000e040872a5 */ /* 0x000fe2000f8e003f */
[----:B------:R-:W-:Y:S01]  /*13510*/  VIADD R6, R2, UR42 ;  /* 0x0000002a02067c36 */ /* 0x000fe20008000000 */
[----:B------:R-:W-:Y:S01]  /*13520*/  UIMAD UR10, UR4, UR15, UR10 ;  /* 0x0000000f040a72a4 */ /* 0x000fe2000f8e020a */
[----:B------:R-:W-:Y:S02]  /*13530*/  BSSY B1, `(.L_x_1418) ;  /* 0x0000040000017945 */ /* 0x000fe40003800000 */
[----:B0-----:R-:W-:Y:S01]  /*13540*/  IMAD.MOV.U32 R5, RZ, RZ, R6 ;  /* 0x000000ffff057224 */ /* 0x001fe200078e0006 */
[----:B------:R-:W-:-:S03]  /*13550*/  UIADD3 UR9, UR9, UR10, URZ ;  /* 0x0000000a09097290 */ /* 0x000fc6000fffe03f */
[----:B------:R-:W-:Y:S02]  /*13560*/  ULDC.64 UR10, c[0x0][0xae8] ;  /* 0x0002ba00000a7ab9 */ /* 0x000fe40000000a00 */
[----:B------:R-:W-:-:S04]  /*13570*/  UIMAD.WIDE.U32 UR8, UR43, UR10, UR8 ;  /* 0x0000000a2b0872a5 */ /* 0x000fc8000f8e0008 */
[----:B------:R-:W-:-:S03]  /*13580*/  UIMAD UR9, UR43, UR11, UR9 ;  /* 0x0000000b2b0972a4 */ /* 0x000fc6000f8e0209 */
[----:B------:R-:W-:Y:S01]  /*13590*/  ULDC.64 UR10, c[0x0][0xaf0] ;  /* 0x0002bc00000a7ab9 */ /* 0x000fe20000000a00 */
[----:B-1----:R-:W-:Y:S01]  /*135a0*/  ISETP.NE.AND P0, PT, R11, 0x1, PT ;  /* 0x000000010b00780c */ /* 0x002fe20003f05270 */
[----:B------:R-:W-:Y:S02]  /*135b0*/  UIMAD UR12, UR12, UR10, URZ ;  /* 0x0000000a0c0c72a4 */ /* 0x000fe4000f8e023f */
[----:B------:R-:W-:Y:S02]  /*135c0*/  UIMAD.WIDE.U32 UR8, UR7, UR10, UR8 ;  /* 0x0000000a070872a5 */ /* 0x000fe4000f8e0008 */
[----:B------:R-:W-:-:S03]  /*135d0*/  UIMAD UR4, UR7, UR11, UR12 ;  /* 0x0000000b070472a4 */ /* 0x000fc6000f8e020c */
[----:B------:R-:W-:Y:S01]  /*135e0*/  ULDC.64 UR10, c[0x0][0xae0] ;  /* 0x0002b800000a7ab9 */ /* 0x000fe20000000a00 */
[----:B------:R-:W-:-:S04]  /*135f0*/  UIADD3 UR4, UR9, UR4, URZ ;  /* 0x0000000409047290 */ /* 0x000fc8000fffe03f */
        /* <DEDUP_REMOVED lines=9> */
[----:B------:R-:W-:Y:S02]  /*13690*/  IMAD R7, R11, R7, R6 ;  /* 0x000000070b077224 */ /* 0x000fe400078e0206 */
[----:B------:R-:W-:Y:S01]  /*136a0*/  IMAD.U32 R2, RZ, RZ, UR8 ;  /* 0x00000008ff027e24 */ /* 0x000fe2000f8e00ff */
[----:B------:R-:W-:Y:S01]  /*136b0*/  ULDC.64 UR8, c[0x0][0xad8] ;  /* 0x0002b60000087ab9 */ /* 0x000fe20000000a00 */
[C---:B------:R-:W-:Y:S01]  /*136c0*/  IMAD R9, R5.reuse, UR11, R4 ;  /* 0x0000000b05097c24 */ /* 0x040fe2000f8e0204 */
[----:B------:R-:W-:Y:S01]  /*136d0*/  SHF.R.S32.HI R4, RZ, 0x1f, R7 ;  /* 0x0000001fff047819 */ /* 0x000fe20000011407 */
[----:B------:R-:W-:-:S04]  /*136e0*/  IMAD.WIDE.U32 R2, R5, UR10, R2 ;  /* 0x0000000a05027c25 */ /* 0x000fc8000f8e0002 */
[----:B------:R-:W-:Y:S02]  /*136f0*/  IMAD.IADD R3, R3, 0x1, R9 ;  /* 0x0000000103037824 */ /* 0x000fe400078e0209 */
[----:B------:R-:W-:Y:S02]  /*13700*/  IMAD R6, R4, UR8, RZ ;  /* 0x0000000804067c24 */ /* 0x000fe4000f8e02ff */
[----:B-----5:R-:W-:Y:S02]  /*13710*/  IMAD R11, R0, R11, RZ ;  /* 0x0000000b000b7224 */ /* 0x020fe400078e02ff */
[C---:B------:R-:W-:Y:S02]  /*13720*/  VIADD R4, R8.reuse, 0x40 ;  /* 0x0000004008047836 */ /* 0x040fe40000000000 */
[C---:B------:R-:W-:Y:S01]  /*13730*/  IMAD R5, R7.reuse, UR9, R6 ;  /* 0x0000000907057c24 */ /* 0x040fe2000f8e0206 */
[-C--:B------:R-:W-:Y:S01]  /*13740*/  ISETP.GE.AND P2, PT, R8, R11.reuse, PT ;  /* 0x0000000b0800720c */ /* 0x080fe20003f46270 */
[----:B------:R-:W-:Y:S01]  /*13750*/  IMAD.WIDE.U32 R2, R7, UR8, R2 ;  /* 0x0000000807027c25 */ /* 0x000fe2000f8e0002 */
[----:B------:R-:W-:Y:S01]  /*13760*/  ULDC.64 UR8, c[0x0][0xa80] ;  /* 0x0002a00000087ab9 */ /* 0x000fe20000000a00 */
[----:B------:R-:W-:-:S02]  /*13770*/  ISETP.GE.AND P1, PT, R4, R11, PT ;  /* 0x0000000b0400720c */ /* 0x000fc40003f26270 */
        /* <DEDUP_REMOVED lines=27> */
.L_x_1419:
[----:B------:R-:W-:Y:S05]  /*13930*/  BSYNC B1 ;  /* 0x0000000000017941 */ /* 0x000fea0003800000 */
.L_x_1418:
        /* <DEDUP_REMOVED lines=17> */
.L_x_1421:
[----:B------:R-:W-:Y:S05]  /*13a50*/  BSYNC B1 ;  /* 0x0000000000017941 */ /* 0x000fea0003800000 */
.L_x_1420:
        /* <DEDUP_REMOVED lines=17> */
.L_x_1423:
[----:B------:R-:W-:Y:S05]  /*13b70*/  BSYNC B1 ;  /* 0x0000000000017941 */ /* 0x000fea0003800000 */
.L_x_1422:
        /* <DEDUP_REMOVED lines=18> */
.L_x_1412:
[----:B------:R-:W-:Y:S05]  /*13ca0*/  BSYNC B0 ;  /* 0x0000000000007941 */ /* 0x000fea0003800000 */
.L_x_1402:
[----:B------:R-:W-:Y:S02]  /*13cb0*/  ULDC UR4, c[0x0][0xc3c] ;  /* 0x00030f0000047ab9 */ /* 0x000fe40000000800 */
[----:B------:R-:W-:-:S06]  /*13cc0*/  UISETP.GE.AND UP0, UPT, UR53, UR4, UPT ;  /* 0x000000043500728c */ /* 0x000fcc000bf06270 */
[----:B------:R-:W-:-:S13]  /*13cd0*/  PLOP3.LUT P0, PT, PT, PT, UP0, 0x80, 0x0 ;  /* 0x000000000000781c */ /* 0x000fda0003f0f008 */
[----:B------:R-:W-:Y:S05]  /*13ce0*/  @!P0 BRA `(.L_x_1424) ;  /* 0xfffffed000b08947 */ /* 0x000fea000383ffff */
[----:B------:R-:W-:Y:S05]  /*13cf0*/  EXIT ;  /* 0x000000000000794d */ /* 0x000fea0003800000 */
.L_x_1311:
        /* <DEDUP_REMOVED lines=10> */
[----:B------:R-:W0:Y:S02]  /*13da0*/  @P0 LDS.128 R24, [R2+0x2a8d0] ;  /* 0x02a8d00002180984 */ /* 0x000e240000000c00 */
[----:B0-----:R-:W-:Y:S01]  /*13db0*/  @P0 R2UR UR40, R27 ;  /* 0x000000001b2802ca */ /* 0x001fe200000e0000 */
[----:B------:R-:W-:Y:S06]  /*13dc0*/  @P0 BAR.ARV 0x4, 0x180 ;  /* 0x0106000000000b1d */ /* 0x000fec0000002000 */
[----:B------:R-:W-:Y:S08]  /*13dd0*/  @P0 BRA `(.L_x_1425) ;  /* 0x0000000c00b80947 */ /* 0x000ff00003800000 */
[----:B------:R-:W0:Y:S01]  /*13de0*/  S2R R4, SR_TID.X ;  /* 0x0000000000047919 */ /* 0x000e220000002100 */
[----:B------:R-:W-:Y:S01]  /*13df0*/  ULDC UR4, c[0x0][0xc3c] ;  /* 0x00030f0000047ab9 */ /* 0x000fe20000000800 */
[----:B------:R-:W-:Y:S02]  /*13e00*/  IMAD.MOV.U32 R0, RZ, RZ, RZ ;  /* 0x000000ffff007224 */ /* 0x000fe400078e00ff */
[----:B------:R-:W-:Y:S01]  /*13e10*/  IMAD.MOV.U32 R9, RZ, RZ, RZ ;  /* 0x000000ffff097224 */ /* 0x000fe200078e00ff */
[----:B0-----:R-:W-:-:S04]  /*13e20*/  LOP3.LUT R7, R4, 0x1f, RZ, 0xc0, !PT ;  /* 0x0000001f04077812 */ /* 0x001fc800078ec0ff */
[----:B------:R-:W-:-:S04]  /*13e30*/  ISETP.NE.AND P0, PT, R7, 0x1f, PT ;  /* 0x0000001f0700780c */ /* 0x000fc80003f05270 */
[----:B------:R-:W-:-:S13]  /*13e40*/  ISETP.GE.OR P1, PT, R7, UR4, !P0 ;  /* 0x0000000407007c0c */ /* 0x000fda000c726670 */
[----:B------:R-:W0:Y:S08]  /*13e50*/  @!P1 LDC.64 R4, c[0x0][0xc80] ;  /* 0x00032000ff049b82 */ /* 0x000e300000000a00 */
[----:B------:R-:W1:Y:S01]  /*13e60*/  @!P1 LDC.64 R2, c[0x0][0xc78] ;  /* 0x00031e00ff029b82 */ /* 0x000e620000000a00 */
[----:B0-----:R-:W-:-:S05]  /*13e70*/  @!P1 IMAD.WIDE.U32 R4, R7, 0x4, R4 ;  /* 0x0000000407049825 */ /* 0x001fca00078e0004 */
[----:B------:R-:W2:Y:S01]  /*13e80*/  @!P1 LDG.E R0, desc[UR56][R4.64] ;  /* 0x0000003804009981 */ /* 0x000ea2000c1e1900 */
[----:B-1----:R-:W-:-:S05]  /*13e90*/  @!P1 IMAD.WIDE.U32 R2, R7, 0x4, R2 ;  /* 0x0000000407029825 */ /* 0x002fca00078e0002 */
        /* <DEDUP_REMOVED lines=21> */
[----:B------:R-:W1:Y:S01]  /*13ff0*/  S2R R11, SR_CTAID.X ;  /* 0x00000000000b7919 */ /* 0x000e620000002500 */
[----:B0-----:R-:W-:Y:S02]  /*14000*/  SEL R5, R4, RZ, P5 ;  /* 0x000000ff04057207 */ /* 0x001fe40002800000 */
[----:B------:R-:W0:Y:S03]  /*14010*/  LDC R4, c[0x0][0xc38] ;  /* 0x00030e00ff047b82 */ /* 0x000e260000000800 */
[----:B------:R-:W-:-:S05]  /*14020*/  IMAD.IADD R13, R2, 0x1, R5 ;  /* 0x00000001020d7824 */ /* 0x000fca00078e0205 */
[----:B------:R-:W0:Y:S02]  /*14030*/  SHFL.IDX PT, R5, R13, 0x1f, 0x1f ;  /* 0x03e01f000d057f89 */ /* 0x000e2400000e0000 */
[----:B0-----:R-:W-:-:S05]  /*14040*/  IMAD R6, R5, R4, RZ ;  /* 0x0000000405067224 */ /* 0x001fca00078e02ff */
[----:B-1----:R-:W-:Y:S01]  /*14050*/  ISETP.GT.AND P6, PT, R6, R11, PT ;  /* 0x0000000b0600720c */ /* 0x002fe20003fc4270 */
[----:B------:R-:W-:-:S12]  /*14060*/  IMAD.MOV.U32 R3, RZ, RZ, R6 ;  /* 0x000000ffff037224 */ /* 0x000fd800078e0006 */
[----:B------:R-:W-:Y:S05]  /*14070*/  @P6 BRA `(.L_x_1426) ;  /* 0x0000000000a46947 */ /* 0x000fea0003800000 */
[----:B------:R-:W-:Y:S01]  /*14080*/  IMAD.MOV.U32 R6, RZ, RZ, R3 ;  /* 0x000000ffff067224 */ /* 0x000fe200078e0003 */
[----:B------:R-:W-:Y:S01]  /*14090*/  UMOV UR4, URZ ;  /* 0x0000003f00047c82 */ /* 0x000fe20008000000 */
[----:B------:R-:W-:-:S05]  /*140a0*/  ULDC UR5, c[0x0][0xc3c] ;  /* 0x00030f0000057ab9 */ /* 0x000fca0000000800 */
.L_x_1428:
[----:B------:R-:W-:-:S04]  /*140b0*/  UIADD3 UR4, UR4, 0x1f, URZ ;  /* 0x0000001f04047890 */ /* 0x000fc8000fffe03f */
[----:B------:R-:W-:-:S06]  /*140c0*/  UISETP.GE.AND UP0, UPT, UR4, UR5, UPT ;  /* 0x000000050400728c */ /* 0x000fcc000bf06270 */
[----:B------:R-:W-:-:S13]  /*140d0*/  PLOP3.LUT P6, PT, PT, PT, UP0, 0x40, 0x0 ;  /* 0x000000000000781c */ /* 0x000fda0003fce808 */
[----:B------:R-:W-:Y:S05]  /*140e0*/  @!P6 BRA `(.L_x_1427) ;  /* 0x0000000800c8e947 */ /* 0x000fea0003800000 */
[----:B------:R-:W-:Y:S02]  /*140f0*/  VIADD R9, R7, UR4 ;  /* 0x0000000407097c36 */ /* 0x000fe40008000000 */
[----:B------:R-:W-:-:S03]  /*14100*/  IMAD.MOV.U32 R0, RZ, RZ, RZ ;  /* 0x000000ffff007224 */ /* 0x000fc600078e00ff */
[----:B------:R-:W-:-:S13]  /*14110*/  ISETP.GE.OR P6, PT, R9, UR5, !P0 ;  /* 0x0000000509007c0c */ /* 0x000fda000c7c6670 */
[----:B------:R-:W0:Y:S08]  /*14120*/  @!P6 LDC.64 R4, c[0x0][0xc80] ;  /* 0x00032000ff04eb82 */ /* 0x000e300000000a00 */
[----:B------:R-:W1:Y:S01]  /*14130*/  @!P6 LDC.64 R2, c[0x0][0xc78] ;  /* 0x00031e00ff02eb82 */ /* 0x000e620000000a00 */
[----:B0-----:R-:W-:-:S05]  /*14140*/  @!P6 IMAD.WIDE R4, R9, 0x4, R4 ;  /* 0x000000040904e825 */ /* 0x001fca00078e0204 */
[----:B------:R0:W2:Y:S01]  /*14150*/  @!P6 LDG.E R0, desc[UR56][R4.64] ;  /* 0x000000380400e981 */ /* 0x0000a2000c1e1900 */
[----:B-1----:R-:W-:-:S04]  /*14160*/  @!P6 IMAD.WIDE R2, R9, 0x4, R2 ;  /* 0x000000040902e825 */ /* 0x002fc800078e0202 */
[----:B------:R-:W-:Y:S01]  /*14170*/  IMAD.MOV.U32 R9, RZ, RZ, RZ ;  /* 0x000000ffff097224 */ /* 0x000fe200078e00ff */
[----:B0-----:R-:W0:Y:S05]  /*14180*/  LDC R4, c[0x0][0xc38] ;  /* 0x00030e00ff047b82 */ /* 0x001e2a0000000800 */
[----:B------:R-:W2:Y:S02]  /*14190*/  @!P6 LDG.E R9, desc[UR56][R2.64] ;  /* 0x000000380209e981 */ /* 0x000ea4000c1e1900 */
[----:B--2---:R-:W-:-:S05]  /*141a0*/  IMAD R15, R0, R9, RZ ;  /* 0x00000009000f7224 */ /* 0x004fca00078e02ff */
        /* <DEDUP_REMOVED lines=20> */
[----:B------:R-:W-:Y:S02]  /*142f0*/  IMAD.MOV.U32 R13, RZ, RZ, R2 ;  /* 0x000000ffff0d7224 */ /* 0x000fe400078e0002 */
[----:B------:R-:W-:-:S07]  /*14300*/  IMAD.MOV.U32 R3, RZ, RZ, R5 ;  /* 0x000000ffff037224 */ /* 0x000fce00078e0005 */
.L_x_1426:
[----:B------:R-:W-:Y:S02]  /*14310*/  IMAD.IADD R24, R6, 0x1, -R3 ;  /* 0x0000000106187824 */ /* 0x000fe400078e0a03 */
[----:B------:R-:W-:Y:S02]  /*14320*/  IMAD.MOV.U32 R3, RZ, RZ, RZ ;  /* 0x000000ffff037224 */ /* 0x000fe400078e00ff */
[----:B------:R-:W-:-:S05]  /*14330*/  IMAD R2, R13, R4, R24 ;  /* 0x000000040d027224 */ /* 0x000fca00078e0218 */
[----:B------:R-:W-:-:S13]  /*14340*/  ISETP.GT.AND P0, PT, R2, R11, PT ;  /* 0x0000000b0200720c */ /* 0x000fda0003f04270 */
[----:B------:R-:W-:Y:S02]  /*14350*/  VOTEU.ANY UR6, UPT, !P0 ;  /* 0x0000000000067886 */ /* 0x000fe400040e0100 */
[----:B------:R-:W-:Y:S02]  /*14360*/  UPOPC UR5, UR6 ;  /* 0x00000006000572bf */ /* 0x000fe40008000000 */
[----:B------:R-:W-:Y:S02]  /*14370*/  ISETP.NE.AND P0, PT, RZ, UR6, PT ;  /* 0x00000006ff007c0c */ /* 0x000fe4000bf05270 */
[----:B------:R-:W-:Y:S02]  /*14380*/  UIADD3 UR40, UR5, UR4, URZ ;  /* 0x0000000405287290 */ /* 0x000fe4000fffe03f */
[----:B------:R-:W-:Y:S02]  /*14390*/  IMAD.U32 R2, RZ, RZ, UR5 ;  /* 0x00000005ff027e24 */ /* 0x000fe4000f8e00ff */
[----:B------:R-:W-:-:S03]  /*143a0*/  IMAD.U32 R5, RZ, RZ, UR5 ;  /* 0x00000005ff057e24 */ /* 0x000fc6000f8e00ff */
[----:B------:R-:W0:Y:S04]  /*143b0*/  SHFL.IDX PT, R9, R9, R2, 0x1f ;  /* 0x00001f0209097589 */ /* 0x000e2800000e0000 */
[----:B------:R1:W2:Y:S01]  /*143c0*/  SHFL.IDX PT, R0, R0, R5, 0x1f ;  /* 0x00001f0500007589 */ /* 0x0002a200000e0000 */
[----:B0-----:R-:W-:Y:S01]  /*143d0*/  ISETP.NE.AND P1, PT, R9, 0x1, PT ;  /* 0x000000010900780c */ /* 0x001fe20003f25270 */
[----:B-1----:R-:W-:-:S12]  /*143e0*/  @!P0 BRA `(.L_x_1429) ;  /* 0x00000000000c8947 */ /* 0x002fd80003800000 */
[----:B------:R-:W-:-:S06]  /*143f0*/  UIADD3 UR4, UR5, -0x1, URZ ;  /* 0xffffffff05047890 */ /* 0x000fcc000fffe03f */
[----:B------:R-:W-:-:S05]  /*14400*/  IMAD.U32 R2, RZ, RZ, UR4 ;  /* 0x00000004ff027e24 */ /* 0x000fca000f8e00ff */
[----:B------:R0:W1:Y:S02]  /*14410*/  SHFL.IDX PT, R3, R13, R2, 0x1f ;  /* 0x00001f020d037589 */ /* 0x00006400000e0000 */
.L_x_1429:
[----:B-1----:R-:W-:-:S04]  /*14420*/  IMAD R24, R3, R4, R24 ;  /* 0x0000000403187224 */ /* 0x002fc800078e0218 */
[----:B------:R-:W-:Y:S01]  /*14430*/  IMAD.IADD R5, R11, 0x1, -R24 ;  /* 0x000000010b057824 */ /* 0x000fe200078e0a18 */
[----:B------:R-:W-:Y:S06]  /*14440*/  @!P1 BRA `(.L_x_1430) ;  /* 0x0000000000e89947 */ /* 0x000fec0003800000 */
[-C--:B--2---:R-:W-:Y:S02]  /*14450*/  IABS R12, R0.reuse ;  /* 0x00000000000c7213 */ /* 0x084fe40000000000 */
[----:B------:R-:W-:Y:S02]  /*14460*/  IABS R4, R9 ;  /* 0x0000000900047213 */ /* 0x000fe40000000000 */
[----:B------:R-:W1:Y:S01]  /*14470*/  I2F.RP R6, R12 ;  /* 0x0000000c00067306 */ /* 0x000e620000209400 */
[----:B------:R-:W-:-:S07]  /*14480*/  IABS R10, R0 ;  /* 0x00000000000a7213 */ /* 0x000fce0000000000 */
[----:B------:R-:W2:Y:S08]  /*14490*/  I2F.RP R8, R4 ;  /* 0x0000000400087306 */ /* 0x000eb00000209400 */
[----:B-1----:R-:W0:Y:S08]  /*144a0*/  MUFU.RCP R6, R6 ;  /* 0x0000000600067308 */ /* 0x002e300000001000 */
[----:B--2---:R-:W-:Y:S01]  /*144b0*/  MUFU.RCP R8, R8 ;  /* 0x0000000800087308 */ /* 0x004fe20000001000 */
[----:B0-----:R-:W-:Y:S01]  /*144c0*/  VIADD R2, R6, 0xffffffe ;  /* 0x0ffffffe06027836 */ /* 0x001fe20000000000 */
[----:B------:R-:W-:-:S06]  /*144d0*/  IABS R6, R5 ;  /* 0x0000000500067213 */ /* 0x000fcc0000000000 */
[----:B------:R0:W1:Y:S02]  /*144e0*/  F2I.FTZ.U32.TRUNC.NTZ R3, R2 ;  /* 0x0000000200037305 */ /* 0x000064000021f000 */
[----:B0-----:R-:W-:Y:S02]  /*144f0*/  IMAD.MOV.U32 R2, RZ, RZ, RZ ;  /* 0x000000ffff027224 */ /* 0x001fe400078e00ff */
[----:B-1----:R-:W-:-:S04]  /*14500*/  IMAD.MOV R11, RZ, RZ, -R3 ;  /* 0x000000ffff0b7224 */ /* 0x002fc800078e0a03 */
[----:B------:R-:W-:-:S04]  /*14510*/  IMAD R11, R11, R12, RZ ;  /* 0x0000000c0b0b7224 */ /* 0x000fc800078e02ff */
[----:B------:R-:W-:-:S04]  /*14520*/  IMAD.HI.U32 R3, R3, R11, R2 ;  /* 0x0000000b03037227 */ /* 0x000fc800078e0002 */
[----:B------:R-:W-:Y:S02]  /*14530*/  IMAD.MOV R11, RZ, RZ, -R10 ;  /* 0x000000ffff0b7224 */ /* 0x000fe400078e0a0a */
[----:B------:R-:W-:-:S04]  /*14540*/  IMAD.HI.U32 R2, R3, R6, RZ ;  /* 0x0000000603027227 */ /* 0x000fc800078e00ff */
[----:B------:R-:W-:Y:S01]  /*14550*/  IMAD R3, R2, R11, R6 ;  /* 0x0000000b02037224 */ /* 0x000fe200078e0206 */
[----:B------:R-:W-:Y:S01]  /*14560*/  LOP3.LUT R6, R5, R0, RZ, 0x3c, !PT ;  /* 0x0000000005067212 */ /* 0x000fe200078e3cff */
[----:B------:R-:W-:-:S03]  /*14570*/  VIADD R10, R8, 0xffffffe ;  /* 0x0ffffffe080a7836 */ /* 0x000fc60000000000 */
[----:B------:R-:W-:Y:S02]  /*14580*/  ISETP.GT.U32.AND P1, PT, R12, R3, PT ;  /* 0x000000030c00720c */ /* 0x000fe40003f24070 */
[----:B------:R-:W-:-:S11]  /*14590*/  ISETP.GE.AND P2, PT, R6, RZ, PT ;  /* 0x000000ff0600720c */ /* 0x000fd60003f46270 */
[----:B------:R-:W-:Y:S02]  /*145a0*/  @!P1 IMAD.IADD R3, R3, 0x1, -R12 ;  /* 0x0000000103039824 */ /* 0x000fe400078e0a0c */
[----:B------:R-:W-:Y:S01]  /*145b0*/  @!P1 VIADD R2, R2, 0x1 ;  /* 0x0000000102029836 */ /* 0x000fe20000000000 */
[----:B------:R-:W-:Y:S02]  /*145c0*/  ISETP.NE.AND P1, PT, R0, RZ, PT ;  /* 0x000000ff0000720c */ /* 0x000fe40003f25270 */
[----:B------:R-:W-:Y:S02]  /*145d0*/  ISETP.GE.U32.AND P0, PT, R3, R12, PT ;  /* 0x0000000c0300720c */ /* 0x000fe40003f06070 */
[----:B------:R-:W0:Y:S11]  /*145e0*/  F2I.FTZ.U32.TRUNC.NTZ R3, R10 ;  /* 0x0000000a00037305 */ /* 0x000e36000021f000 */
        /* <DEDUP_REMOVED lines=21> */
[----:B------:R-:W-:Y:S01]  /*14740*/  ISETP.GE.AND P2, PT, R3, RZ, PT ;  /* 0x000000ff0300720c */ /* 0x000fe20003f46270 */
[----:B------:R-:W-:-:S06]  /*14750*/  IMAD.MOV R3, RZ, RZ, -R8 ;  /* 0x000000ffff037224 */ /* 0x000fcc00078e0a08 */
[----:B------:R-:W-:-:S06]  /*14760*/  @P0 VIADD R2, R2, 0x1 ;  /* 0x0000000102020836 */ /* 0x000fcc0000000000 */
[----:B------:R-:W-:Y:S01]  /*14770*/  @!P2 IMAD.MOV R2, RZ, RZ, -R2 ;  /* 0x000000ffff02a224 */ /* 0x000fe200078e0a02 */
[----:B------:R-:W-:-:S05]  /*14780*/  @!P1 LOP3.LUT R2, RZ, R9, RZ, 0x33, !PT ;  /* 0x00000009ff029212 */ /* 0x000fca00078e33ff */
[----:B------:R-:W-:-:S04]  /*14790*/  IMAD.MOV R26, RZ, RZ, -R2 ;  /* 0x000000ffff1a7224 */ /* 0x000fc800078e0a02 */
[C---:B------:R-:W-:Y:S02]  /*147a0*/  IMAD R26, R9.reuse, R26, R8 ;  /* 0x0000001a091a7224 */ /* 0x040fe400078e0208 */
[----:B------:R-:W-:Y:S02]  /*147b0*/  IMAD R9, R9, 0x1000000, R2 ;  /* 0x0100000009097824 */ /* 0x000fe400078e0202 */
[----:B------:R-:W-:Y:S02]  /*147c0*/  IMAD R2, R0, R3, R5 ;  /* 0x0000000300027224 */ /* 0x000fe400078e0205 */
[----:B------:R-:W-:Y:S01]  /*147d0*/  IMAD R26, R26, 0x10000, R9 ;  /* 0x000100001a1a7824 */ /* 0x000fe200078e0209 */
[----:B------:R-:W-:Y:S06]  /*147e0*/  BRA `(.L_x_1431) ;  /* 0x0000000000fc7947 */ /* 0x000fec0003800000 */
.L_x_1430:
[----:B------:R-:W-:Y:S02]  /*147f0*/  ULDC.64 UR4, c[0x0][0xc90] ;  /* 0x0003240000047ab9 */ /* 0x000fe40000000a00 */
[----:B------:R-:W-:-:S06]  /*14800*/  UIMAD.WIDE UR4, UR40, 0x4, UR4 ;  /* 0x00000004280478a5 */ /* 0x000fcc000f8e0204 */
[----:B0-----:R-:W-:Y:S02]  /*14810*/  IMAD.U32 R2, RZ, RZ, UR4 ;  /* 0x00000004ff027e24 */ /* 0x001fe4000f8e00ff */
[----:B------:R-:W-:-:S05]  /*14820*/  IMAD.U32 R3, RZ, RZ, UR5 ;  /* 0x00000005ff037e24 */ /* 0x000fca000f8e00ff */
[----:B------:R0:W2:Y:S01]  /*14830*/  LDG.E R13, desc[UR56][R2.64] ;  /* 0x00000038020d7981 */ /* 0x0000a2000c1e1900 */
[----:B------:R-:W-:Y:S01]  /*14840*/  IABS R15, R5 ;  /* 0x00000005000f7213 */ /* 0x000fe20000000000 */
[----:B0-----:R-:W-:Y:S02]  /*14850*/  IMAD.MOV.U32 R2, RZ, RZ, RZ ;  /* 0x000000ffff027224 */ /* 0x001fe400078e00ff */
[----:B--2---:R-:W-:-:S05]  /*14860*/  IMAD R6, R0, R13, RZ ;  /* 0x0000000d00067224 */ /* 0x004fca00078e02ff */
[-C--:B------:R-:W-:Y:S02]  /*14870*/  IABS R10, R6.reuse ;  /* 0x00000006000a7213 */ /* 0x080fe40000000000 */
[----:B------:R-:W-:Y:S02]  /*14880*/  IABS R12, R6 ;  /* 0x00000006000c7213 */ /* 0x000fe40000000000 */
[----:B------:R-:W0:Y:S08]  /*14890*/  I2F.RP R8, R10 ;  /* 0x0000000a00087306 */ /* 0x000e300000209400 */
[----:B0-----:R-:W0:Y:S02]  /*148a0*/  MUFU.RCP R8, R8 ;  /* 0x0000000800087308 */ /* 0x001e240000001000 */
[----:B0-----:R-:W-:-:S06]  /*148b0*/  VIADD R9, R8, 0xffffffe ;  /* 0x0ffffffe08097836 */ /* 0x001fcc0000000000 */
[----:B------:R-:W0:Y:S02]  /*148c0*/  F2I.FTZ.U32.TRUNC.NTZ R3, R9 ;  /* 0x0000000900037305 */ /* 0x000e24000021f000 */
[----:B0-----:R-:W-:-:S04]  /*148d0*/  IMAD.MOV R11, RZ, RZ, -R3 ;  /* 0x000000ffff0b7224 */ /* 0x001fc800078e0a03 */
[----:B------:R-:W-:-:S04]  /*148e0*/  IMAD R11, R11, R10, RZ ;  /* 0x0000000a0b0b7224 */ /* 0x000fc800078e02ff */
[----:B------:R-:W-:-:S04]  /*148f0*/  IMAD.HI.U32 R2, R3, R11, R2 ;  /* 0x0000000b03027227 */ /* 0x000fc800078e0002 */
[----:B------:R-:W-:Y:S02]  /*14900*/  IMAD.MOV R3, RZ, RZ, -R12 ;  /* 0x000000ffff037224 */ /* 0x000fe400078e0a0c */
        /* <DEDUP_REMOVED lines=12> */
[----:B------:R-:W-:Y:S02]  /*149d0*/  IMAD R11, R13, R2, RZ ;  /* 0x000000020d0b7224 */ /* 0x000fe400078e02ff */
[----:B------:R-:W-:Y:S02]  /*149e0*/  IMAD.MOV R2, RZ, RZ, -R2 ;  /* 0x000000ffff027224 */ /* 0x000fe400078e0a02 */
[----:B------:R-:W-:Y:S02]  /*149f0*/  IMAD.MOV R3, RZ, RZ, -R11 ;  /* 0x000000ffff037224 */ /* 0x000fe400078e0a0b */
[----:B------:R-:W-:Y:S02]  /*14a00*/  IMAD R6, R6, R2, R5 ;  /* 0x0000000206067224 */ /* 0x000fe400078e0205 */
[----:B------:R-:W-:Y:S01]  /*14a10*/  IMAD.MOV.U32 R2, RZ, RZ, RZ ;  /* 0x000000ffff027224 */ /* 0x000fe200078e00ff */
[----:B------:R-:W-:-:S04]  /*14a20*/  VIADDMNMX R13, R3, R4, R13, PT ;  /* 0x00000004030d7246 */ /* 0x000fc8000380010d */
[-C--:B------:R-:W-:Y:S01]  /*14a30*/  IABS R8, R13.reuse ;  /* 0x0000000d00087213 */ /* 0x080fe20000000000 */
[----:B------:R-:W-:Y:S01]  /*14a40*/  IMAD.MOV R26, RZ, RZ, -R13 ;  /* 0x000000ffff1a7224 */ /* 0x000fe200078e0a0d */
[----:B------:R-:W-:Y:S02]  /*14a50*/  IABS R10, R13 ;  /* 0x0000000d000a7213 */ /* 0x000fe40000000000 */
[----:B------:R-:W0:Y:S08]  /*14a60*/  I2F.RP R4, R8 ;  /* 0x0000000800047306 */ /* 0x000e300000209400 */
[----:B0-----:R-:W0:Y:S02]  /*14a70*/  MUFU.RCP R4, R4 ;  /* 0x0000000400047308 */ /* 0x001e240000001000 */
[----:B0-----:R-:W-:-:S06]  /*14a80*/  VIADD R3, R4, 0xffffffe ;  /* 0x0ffffffe04037836 */ /* 0x001fcc0000000000 */
[----:B------:R-:W0:Y:S02]  /*14a90*/  F2I.FTZ.U32.TRUNC.NTZ R3, R3 ;  /* 0x0000000300037305 */ /* 0x000e24000021f000 */
[----:B0-----:R-:W-:-:S04]  /*14aa0*/  IMAD.MOV R9, RZ, RZ, -R3 ;  /* 0x000000ffff097224 */ /* 0x001fc800078e0a03 */
[----:B------:R-:W-:Y:S01]  /*14ab0*/  IMAD.MOV.U32 R5, RZ, RZ, R9 ;  /* 0x000000ffff057224 */ /* 0x000fe200078e0009 */
[----:B------:R-:W-:-:S03]  /*14ac0*/  IABS R9, R6 ;  /* 0x0000000600097213 */ /* 0x000fc60000000000 */
        /* <DEDUP_REMOVED lines=11> */
[----:B------:R-:W-:Y:S02]  /*14b80*/  ISETP.GE.AND P2, PT, R3, RZ, PT ;  /* 0x000000ff0300720c */ /* 0x000fe40003f46270 */
[----:B------:R-:W-:-:S05]  /*14b90*/  IADD3 R3, R11, 0x1000000, R6 ;  /* 0x010000000b037810 */ /* 0x000fca0007ffe006 */
[----:B------:R-:W-:-:S06]  /*14ba0*/  @P0 VIADD R2, R2, 0x1 ;  /* 0x0000000102020836 */ /* 0x000fcc0000000000 */
[----:B------:R-:W-:Y:S01]  /*14bb0*/  @!P2 IMAD.MOV R2, RZ, RZ, -R2 ;  /* 0x000000ffff02a224 */ /* 0x000fe200078e0a02 */
[----:B------:R-:W-:-:S05]  /*14bc0*/  @!P1 LOP3.LUT R2, RZ, R13, RZ, 0x33, !PT ;  /* 0x0000000dff029212 */ /* 0x000fca00078e33ff */
[----:B------:R-:W-:-:S07]  /*14bd0*/  IMAD R26, R2, R26, R3 ;  /* 0x0000001a021a7224 */ /* 0x000fce00078e0203 */
.L_x_1431:
[----:B------:R-:W-:-:S05]  /*14be0*/  LOP3.LUT R25, RZ, R2, RZ, 0x33, !PT ;  /* 0x00000002ff197212 */ /* 0x000fca00078e33ff */
[----:B------:R-:W-:Y:S01]  /*14bf0*/  IMAD.IADD R25, R0, 0x1, R25 ;  /* 0x0000000100197824 */ /* 0x000fe200078e0219 */
[----:B------:R-:W-:Y:S06]  /*14c00*/  BRA `(.L_x_1432) ;  /* 0x0000000000107947 */ /* 0x000fec0003800000 */
.L_x_1427:
[----:B------:R-:W-:Y:S01]  /*14c10*/  IMAD.MOV.U32 R24, RZ, RZ, R11 ;  /* 0x000000ffff187224 */ /* 0x000fe200078e000b */
[----:B------:R-:W-:Y:S01]  /*14c20*/  ULDC UR40, c[0x0][0xc3c] ;  /* 0x00030f0000287ab9 */ /* 0x000fe20000000800 */
[----:B------:R-:W-:Y:S02]  /*14c30*/  IMAD.MOV.U32 R25, RZ, RZ, RZ ;  /* 0x000000ffff197224 */ /* 0x000fe400078e00ff */
[----:B------:R-:W-:-:S07]  /*14c40*/  IMAD.MOV.U32 R26, RZ, RZ, RZ ;  /* 0x000000ffff1a7224 */ /* 0x000fce00078e00ff */
.L_x_1432:
[----:B------:R-:W-:Y:S01]  /*14c50*/  ISETP.NE.AND P0, PT, R7, RZ, PT ;  /* 0x000000ff0700720c */ /* 0x000fe20003f05270 */
[----:B------:R-:W-:-:S12]  /*14c60*/  IMAD.U32 R27, RZ, RZ, UR40 ;  /* 0x00000028ff1b7e24 */ /* 0x000fd8000f8e00ff */
[----:B------:R-:W0:Y:S01]  /*14c70*/  @!P0 S2R R3, SR_CgaCtaId ;  /* 0x0000000000038919 */ /* 0x000e220000008800 */
[----:B------:R-:W-:-:S04]  /*14c80*/  @!P0 MOV R0, 0x400 ;  /* 0x0000040000008802 */ /* 0x000fc80000000f00 */
[----:B0-----:R-:W-:-:S05]  /*14c90*/  @!P0 LEA R0, R3, R0, 0x18 ;  /* 0x0000000003008211 */ /* 0x001fca00078ec0ff */
[----:B------:R0:W-:Y:S01]  /*14ca0*/  @!P0 STS.128 [R0+0x2a8d0], R24 ;  /* 0x02a8d01800008388 */ /* 0x0001e20000000c00 */
[----:B------:R-:W-:Y:S06]  /*14cb0*/  BAR.ARV 0x5, 0x180 ;  /* 0x0146000000007b1d */ /* 0x000fec0000002000 */
.L_x_1425:
[----:B------:R-:W-:Y:S01]  /*14cc0*/  ULDC UR4, c[0x0][0xc3c] ;  /* 0x00030f0000047ab9 */ /* 0x000fe20000000800 */
[----:B------:R1:W-:Y:S01]  /*14cd0*/  STL [R1], RZ ;  /* 0x000000ff01007387 */ /* 0x0003e20000100800 */
[----:B------:R-:W-:Y:S01]  /*14ce0*/  UISETP.GE.AND UP0, UPT, UR40, UR4, UPT ;  /* 0x000000042800728c */ /* 0x000fe2000bf06270 */
[----:B------:R-:W-:Y:S02]  /*14cf0*/  IMAD.MOV.U32 R22, RZ, RZ, 0x1 ;  /* 0x00000001ff167424 */ /* 0x000fe400078e00ff */
[----:B------:R-:W-:-:S03]  /*14d00*/  IMAD.MOV.U32 R18, RZ, RZ, RZ ;  /* 0x000000ffff127224 */ /* 0x000fc600078e00ff */
[----:B------:R-:W-:-:S13]  /*14d10*/  PLOP3.LUT P0, PT, PT, PT, UP0, 0x80, 0x0 ;  /* 0x000000000000781c */ /* 0x000fda0003f0f008 */
[----:B-1----:R-:W-:Y:S05]  /*14d20*/  @P0 BRA `(.L_x_1433) ;  /* 0x0000005800f40947 */ /* 0x002fea0003800000 */
[----:B------:R-:W1:Y:S01]  /*14d30*/  S2R R10, SR_TID.X ;  /* 0x00000000000a7919 */ /* 0x000e620000002100 */
[----:B------:R-:W2:Y:S01]  /*14d40*/  S2UR UR4, SR_CgaCtaId ;  /* 0x00000000000479c3 */ /* 0x000ea20000008800 */
[----:B------:R-:W-:Y:S01]  /*14d50*/  IMAD.MOV.U32 R28, RZ, RZ, 0x20 ;  /* 0x00000020ff1c7424 */ /* 0x000fe200078e00ff */
[----:B------:R-:W-:Y:S01]  /*14d60*/  ULOP3.LUT UR43, UR45, 0x2, URZ, 0xfc, !UPT ;  /* 0x000000022d2b7892 */ /* 0x000fe2000f8efc3f */
[----:B------:R3:W-:Y:S01]  /*14d70*/  STL [R1], RZ ;  /* 0x000000ff01007387 */ /* 0x0007e20000100800 */
[----:B------:R-:W-:Y:S01]  /*14d80*/  IMAD.MOV.U32 R33, RZ, RZ, 0x40 ;  /* 0x00000040ff217424 */ /* 0x000fe200078e00ff */
[----:B------:R-:W-:Y:S01]  /*14d90*/  ULOP3.LUT UR44, UR45, 0x1, URZ, 0xfc, !UPT ;  /* 0x000000012d2c7892 */ /* 0x000fe2000f8efc3f */
[----:B------:R-:W-:Y:S01]  /*14da0*/  IMAD.MOV.U32 R22, RZ, RZ, 0x1 ;  /* 0x00000001ff167424 */ /* 0x000fe200078e00ff */
[----:B------:R-:W-:Y:S01]  /*14db0*/  ULDC UR46, c[0x0][0xc] ;  /* 0x00000300002e7ab9 */ /* 0x000fe20000000800 */
[----:B------:R-:W-:Y:S02]  /*14dc0*/  IMAD.MOV.U32 R18, RZ, RZ, RZ ;  /* 0x000000ffff127224 */ /* 0x000fe400078e00ff */
[----:B--2---:R-:W-:-:S02]  /*14dd0*/  IMAD.U32 R30, RZ, RZ, UR4 ;  /* 0x00000004ff1e7e24 */ /* 0x004fc4000f8e00ff */
[C---:B-1----:R-:W-:Y:S01]  /*14de0*/  IMAD.SHL.U32 R34, R10.reuse, 0x40, RZ ;  /* 0x000000400a227824 */ /* 0x042fe200078e00ff */
[----:B------:R-:W-:Y:S01]  /*14df0*/  SHF.R.U32.HI R3, RZ, 0x1, R10 ;  /* 0x00000001ff037819 */ /* 0x000fe2000001160a */
[C---:B------:R-:W-:Y:S01]  /*14e00*/  IMAD.SHL.U32 R2, R10.reuse, 0x80, RZ ;  /* 0x000000800a027824 */ /* 0x040fe200078e00ff */
[C---:B------:R-:W-:Y:S01]  /*14e10*/  LOP3.LUT R9, R10.reuse, 0x7f, RZ, 0xc0, !PT ;  /* 0x0000007f0a097812 */ /* 0x040fe200078ec0ff */
[----:B------:R-:W-:Y:S01]  /*14e20*/  IMAD.SHL.U32 R23, R10, 0x10, RZ ;  /* 0x000000100a177824 */ /* 0x000fe200078e00ff */
[----:B0-----:R-:W-:Y:S01]  /*14e30*/  LOP3.LUT R0, R34, 0x180, RZ, 0xc0, !PT ;  /* 0x0000018022007812 */ /* 0x001fe200078ec0ff */
[----:B------:R-:W-:Y:S01]  /*14e40*/  IMAD.SHL.U32 R7, R10, 0x2, RZ ;  /* 0x000000020a077824 */ /* 0x000fe200078e00ff */
[----:B------:R-:W-:Y:S02]  /*14e50*/  LOP3.LUT R4, R2, 0x380, RZ, 0xc0, !PT ;  /* 0x0000038002047812 */ /* 0x000fe400078ec0ff */
[----:B------:R-:W-:Y:S01]  /*14e60*/  LOP3.LUT R0, R0, 0x30, R3, 0xf8, !PT ;  /* 0x0000003000007812 */ /* 0x000fe200078ef803 */
[----:B------:R-:W-:Y:S01]  /*14e70*/  IMAD.SHL.U32 R3, R10, 0x8, RZ ;  /* 0x000000080a037824 */ /* 0x000fe200078e00ff */
[----:B------:R-:W-:-:S02]  /*14e80*/  LOP3.LUT R2, R2, 0x400, RZ, 0xc0, !PT ;  /* 0x0000040002027812 */ /* 0x000fc400078ec0ff */
[----:B------:R-:W-:Y:S02]  /*14e90*/  SHF.R.U32.HI R5, RZ, 0x5, R9 ;  /* 0x00000005ff057819 */ /* 0x000fe40000011609 */
[----:B------:R-:W-:Y:S02]  /*14ea0*/  LOP3.LUT R8, R23, 0x40, RZ, 0xc0, !PT ;  /* 0x0000004017087812 */ /* 0x000fe400078ec0ff */
[----:B------:R-:W-:Y:S01]  /*14eb0*/  LOP3.LUT R4, R4, 0x10, R10, 0xf8, !PT ;  /* 0x0000001004047812 */ /* 0x000fe200078ef80a */
[C---:B------:R-:W-:Y:S01]  /*14ec0*/  IMAD R2, R5.reuse, 0x800, R2 ;  /* 0x0000080005027824 */ /* 0x040fe200078e0202 */
[----:B------:R-:W-:Y:S01]  /*14ed0*/  LOP3.LUT R3, R0, 0x30, R3, 0x78, !PT ;  /* 0x0000003000037812 */ /* 0x000fe200078e7803 */
[----:B------:R-:W-:Y:S01]  /*14ee0*/  IMAD R31, R5, 0x200, R8 ;  /* 0x00000200051f7824 */ /* 0x000fe200078e0208 */
[----:B------:R-:W-:Y:S01]  /*14ef0*/  LOP3.LUT R6, R23, 0x1b0, RZ, 0xc0, !PT ;  /* 0x000001b017067812 */ /* 0x000fe200078ec0ff */
[----:B------:R-:W-:Y:S01]  /*14f00*/  IMAD.SHL.U32 R0, R10, 0x20, RZ ;  /* 0x000000200a007824 */ /* 0x000fe200078e00ff */
[----:B------:R-:W-:-:S02]  /*14f10*/  LOP3.LUT R5, R4, 0x70, R23, 0x78, !PT ;  /* 0x0000007004057812 */ /* 0x000fc400078e7817 */
[----:B------:R-:W-:Y:S02]  /*14f20*/  LOP3.LUT R34, R3, 0x640, R34, 0xf8, !PT ;  /* 0x0000064003227812 */ /* 0x000fe400078ef822 */
[----:B------:R-:W-:Y:S01]  /*14f30*/  LOP3.LUT R6, R6, 0x30, R7, 0x78, !PT ;  /* 0x0000003006067812 */ /* 0x000fe200078e7807 */
[----:B------:R-:W-:Y:S01]  /*14f40*/  IMAD.IADD R32, R2, 0x1, R5 ;  /* 0x0000000102207824 */ /* 0x000fe200078e0205 */
[----:B------:R-:W-:Y:S02]  /*14f50*/  MOV R3, 0x400 ;  /* 0x0000040000037802 */ /* 0x000fe40000000f00 */
[----:B------:R-:W-:Y:S01]  /*14f60*/  R2P PR, R10, 0x6 ;  /* 0x000000060a007804 */ /* 0x000fe20000000000 */
[----:B------:R-:W-:Y:S01]  /*14f70*/  IMAD.IADD R31, R6, 0x1, R31 ;  /* 0x00000001061f7824 */ /* 0x000fe200078e021f */
[----:B------:R-:W-:Y:S02]  /*14f80*/  LOP3.LUT R0, R0, 0x60, RZ, 0xc0, !PT ;  /* 0x0000006000007812 */ /* 0x000fe400078ec0ff */
[----:B------:R-:W-:-:S02]  /*14f90*/  SHF.R.U32.HI R2, RZ, 0x2, R9 ;  /* 0x00000002ff027819 */ /* 0x000fc40000011609 */
[----:B------:R-:W-:Y:S02]  /*14fa0*/  LEA R16, R30, R3, 0x18 ;  /* 0x000000031e107211 */ /* 0x000fe400078ec0ff */
[----:B------:R-:W-:Y:S02]  /*14fb0*/  LOP3.LUT R23, R23, 0x30, RZ, 0xc0, !PT ;  /* 0x0000003017177812 */ /* 0x000fe400078ec0ff */
[----:B------:R-:W-:Y:S01]  /*14fc0*/  LOP3.LUT R3, R2, R0, RZ, 0xfc, !PT ;  /* 0x0000000002037212 */ /* 0x000fe200078efcff */
[----:B------:R-:W-:Y:S01]  /*14fd0*/  IMAD.IADD R36, R16, 0x1, R31 ;  /* 0x0000000110247824 */ /* 0x000fe200078e021f */
[----:B------:R-:W-:Y:S02]  /*14fe0*/  SEL R28, R28, 0xffffffe0, !P1 ;  /* 0xffffffe01c1c7807 */ /* 0x000fe40004800000 */
[----:B------:R-:W-:Y:S02]  /*14ff0*/  SEL R33, R33, 0xffffffc0, !P2 ;  /* 0xffffffc021217807 */ /* 0x000fe40005000000 */
[----:B------:R-:W-:-:S02]  /*15000*/  LOP3.LUT R2, R23, 0x40, RZ, 0xfc, !PT ;  /* 0x0000004017027812 */ /* 0x000fc400078efcff */
[----:B---3--:R-:W-:-:S07]  /*15010*/  LOP3.LUT R0, R23, 0x80, RZ, 0xfc, !PT ;  /* 0x0000008017007812 */ /* 0x008fce00078efcff */
.L_x_1515:
[----:B------:R-:W-:Y:S01]  /*15020*/  ULDC.64 UR4, c[0x0][0xa28] ;  /* 0x00028a0000047ab9 */ /* 0x000fe20000000a00 */
[----:B------:R-:W-:Y:S01]  /*15030*/  ULDC.64 UR6, c[0x0][0xa18] ;  /* 0x0002860000067ab9 */ /* 0x000fe20000000a00 */
[----:B------:R-:W-:Y:S02]  /*15040*/  UISETP.NE.U32.AND UP0, UPT, UR4, URZ, UPT ;  /* 0x0000003f0400728c */ /* 0x000fe4000bf05070 */
[----:B------:R-:W-:Y:S02]  /*15050*/  UISETP.NE.U32.AND UP2, UPT, UR6, URZ, UPT ;  /* 0x0000003f0600728c */ /* 0x000fe4000bf45070 */
[----:B------:R-:W-:Y:S02]  /*15060*/  UISETP.NE.AND.EX UP0, UPT, UR5, URZ, UPT, UP0 ;  /* 0x0000003f0500728c */ /* 0x000fe4000bf05300 */
[----:B------:R-:W-:Y:S01]  /*15070*/  UISETP.NE.AND.EX UP2, UPT, UR7, URZ, UPT, UP2 ;  /* 0x0000003f0700728c */ /* 0x000fe2000bf45320 */
[----:B------:R-:W-:Y:S02]  /*15080*/  ULDC.64 UR4, c[0x0][0xa00] ;  /* 0x0002800000047ab9 */ /* 0x000fe40000000a00 */
[----:B------:R-:W-:Y:S01]  /*15090*/  ULDC.64 UR6, c[0x0][0xa00] ;  /* 0x0002800000067ab9 */ /* 0x000fe20000000a00 */
[----:B------:R-:W-:Y:S01]  /*150a0*/  UISETP.NE.U32.AND UP1, UPT, UR4, URZ, UPT ;  /* 0x0000003f0400728c */ /* 0x000fe2000bf25070 */
[----:B------:R-:W-:Y:S01]  /*150b0*/  PLOP3.LUT P0, PT, PT, PT, UP0, 0x80, 0x0 ;  /* 0x000000000000781c */ /* 0x000fe20003f0f008 */
[----:B------:R-:W-:-:S02]  /*150c0*/  UIMAD.WIDE UR6, UR40, 0x4, UR6 ;  /* 0x00000004280678a5 */ /* 0x000fc4000f8e0206 */
[----:B------:R-:W-:Y:S01]  /*150d0*/  UISETP.NE.AND.EX UP3, UPT, UR5, URZ, UPT, UP1 ;  /* 0x0000003f0500728c */ /* 0x000fe2000bf65310 */
[----:B------:R-:W-:Y:S02]  /*150e0*/  UMOV UR38, URZ ;  /* 0x0000003f00267c82 */ /* 0x000fe40008000000 */
[----:B------:R-:W-:Y:S01]  /*150f0*/  @UP0 ULDC.64 UR4, c[0x0][0xa28] ;  /* 0x00028a0000040ab9 */ /* 0x000fe20000000a00 */
[----:B------:R-:W-:Y:S01]  /*15100*/  ULDC.64 UR8, c[0x0][0xa20] ;  /* 0x0002880000087ab9 */ /* 0x000fe20000000a00 */
[----:B------:R-:W-:Y:S01]  /*15110*/  @UP0 UIMAD.WIDE UR4, UR40, 0x4, UR4 ;  /* 0x00000004280408a5 */ /* 0x000fe2000f8e0204 */
[----:B------:R-:W-:Y:S01]  /*15120*/  PLOP3.LUT P1, PT, PT, PT, UP3, 0x80, 0x0 ;  /* 0x000000000000781c */ /* 0x000fe20003f2f038 */
[----:B------:R-:W-:Y:S01]  /*15130*/  ULDC UR36, c[0x0][0x2f0] ;  /* 0x0000bc0000247ab9 */ /* 0x000fe20000000800 */
[----:B------:R-:W-:Y:S01]  /*15140*/  PLOP3.LUT P2, PT, PT, PT, UP3, 0x80, 0x0 ;  /* 0x000000000000781c */ /* 0x000fe20003f4f038 */
[----:B------:R-:W-:Y:S01]  /*15150*/  UMOV UR39, URZ ;  /* 0x0000003f00277c82 */ /* 0x000fe20008000000 */
[----:B------:R-:W-:Y:S01]  /*15160*/  UP2UR UR47, UPR, URZ, 0x8 ;  /* 0x000000083f2f7883 */ /* 0x000fe20008000000 */
[----:B0-----:R-:W-:-:S02]  /*15170*/  IMAD.U32 R2, RZ, RZ, UR4 ;  /* 0x00000004ff027e24 */ /* 0x001fc4000f8e00ff */
[----:B------:R-:W-:Y:S01]  /*15180*/  IMAD.U32 R3, RZ, RZ, UR5 ;  /* 0x00000005ff037e24 */ /* 0x000fe2000f8e00ff */
[----:B------:R-:W-:-:S04]  /*15190*/  @UP2 ULDC.64 UR4, c[0x0][0xa18] ;  /* 0x0002860000042ab9 */ /* 0x000fc80000000a00 */
[----:B------:R0:W2:Y:S01]  /*151a0*/  @P0 LDG.E R0, desc[UR56][R2.64] ;  /* 0x0000003802000981 */ /* 0x0000a2000c1e1900 */
[----:B------:R-:W-:Y:S01]  /*151b0*/  @UP2 UIMAD.WIDE UR4, UR40, 0x4, UR4 ;  /* 0x00000004280428a5 */ /* 0x000fe2000f8e0204 */
[----:B0-----:R-:W-:Y:S02]  /*151c0*/  IMAD.U32 R2, RZ, RZ, UR6 ;  /* 0x00000006ff027e24 */ /* 0x001fe4000f8e00ff */
[----:B------:R-:W-:-:S05]  /*151d0*/  IMAD.U32 R3, RZ, RZ, UR7 ;  /* 0x00000007ff037e24 */ /* 0x000fca000f8e00ff */
[----:B------:R0:W3:Y:S01]  /*151e0*/  @P1 LDG.E R4, desc[UR56][R2.64] ;  /* 0x0000003802041981 */ /* 0x0000e2000c1e1900 */
[----:B------:R-:W-:Y:S01]  /*151f0*/  PLOP3.LUT P1, PT, PT, PT, UP2, 0x80, 0x0 ;  /* 0x000000000000781c */ /* 0x000fe20003f2f028 */
[----:B0-----:R-:W-:Y:S02]  /*15200*/  IMAD.U32 R2, RZ, RZ, UR4 ;  /* 0x00000004ff027e24 */ /* 0x001fe4000f8e00ff */
[----:B------:R-:W-:Y:S01]  /*15210*/  IMAD.U32 R3, RZ, RZ, UR5 ;  /* 0x00000005ff037e24 */ /* 0x000fe2000f8e00ff */
[----:B------:R-:W-:-:S09]  /*15220*/  ULDC.64 UR4, c[0x0][0x418] ;  /* 0x0001060000047ab9 */ /* 0x000fd20000000a00 */
[----:B------:R-:W4:Y:S01]  /*15230*/  @P1 LDG.E R5, desc[UR56][R2.64] ;  /* 0x0000003802051981 */ /* 0x000f22000c1e1900 */
[----:B------:R-:W-:-:S03]  /*15240*/  UISETP.NE.U32.AND UP0, UPT, UR4, URZ, UPT ;  /* 0x0000003f0400728c */ /* 0x000fc6000bf05070 */
[----:B------:R-:W-:Y:S01]  /*15250*/  ULDC UR4, c[0x0][0x424] ;  /* 0x0001090000047ab9 */ /* 0x000fe20000000800 */
[----:B------:R-:W-:-:S04]  /*15260*/  UISETP.NE.AND.EX UP0, UPT, UR5, URZ, UPT, UP0 ;  /* 0x0000003f0500728c */ /* 0x000fc8000bf05300 */
[----:B------:R-:W-:-:S04]  /*15270*/  USEL UR4, UR4, 0x1, UP0 ;  /* 0x0000000104047887 */ /* 0x000fc80008000000 */
[----:B------:R-:W-:Y:S01]  /*15280*/  UIMAD UR36, UR4, UR36, URZ ;  /* 0x00000024042472a4 */ /* 0x000fe2000f8e023f */
[----:B--2---:R-:W-:Y:S02]  /*15290*/  @P0 R2UR UR38, R0 ;  /* 0x00000000002602ca */ /* 0x004fe400000e0000 */
[----:B------:R-:W-:-:S04]  /*152a0*/  ISETP.NE.U32.AND P0, PT, RZ, UR8, PT ;  /* 0x00000008ff007c0c */ /* 0x000fc8000bf05070 */
[----:B------:R-:W-:Y:S02]  /*152b0*/  ISETP.NE.AND.EX P0, PT, RZ, UR9, PT, P0 ;  /* 0x00000009ff007c0c */ /* 0x000fe4000bf05300 */
[----:B---3--:R-:W-:Y:S02]  /*152c0*/  @P2 R2UR UR39, R4 ;  /* 0x00000000042722ca */ /* 0x008fe400000e0000 */
[----:B----4-:R-:W-:Y:S01]  /*152d0*/  @P1 R2UR UR41, R5 ;  /* 0x00000000052912ca */ /* 0x010fe200000e0000 */
[----:B------:R-:W-:-:S14]  /*152e0*/  @P1 BRA `(.L_x_1434) ;  /* 0x00000000002c1947 */ /* 0x000fdc0003800000 */
[----:B------:R-:W-:Y:S01]  /*152f0*/  UISETP.NE.AND UP0, UPT, UR47, URZ, UPT ;  /* 0x0000003f2f00728c */ /* 0x000fe2000bf05270 */
[----:B------:R-:W-:-:S05]  /*15300*/  ULDC UR41, c[0x0][0x288] ;  /* 0x0000a20000297ab9 */ /* 0x000fca0000000800 */
[----:B------:R-:W-:-:S13]  /*15310*/  PLOP3.LUT P1, PT, PT, PT, UP0, 0x40, 0x0 ;  /* 0x000000000000781c */ /* 0x000fda0003f2e808 */
[----:B------:R-:W-:Y:S05]  /*15320*/  @P1 BRA `(.L_x_1434) ;  /* 0x00000000001c1947 */ /* 0x000fea0003800000 */
[----:B------:R-:W-:Y:S02]  /*15330*/  IMAD.U32 R2, RZ, RZ, UR6 ;  /* 0x00000006ff027e24 */ /* 0x000fe4000f8e00ff */
[----:B------:R-:W-:-:S05]  /*15340*/  IMAD.U32 R3, RZ, RZ, UR7 ;  /* 0x00000007ff037e24 */ /* 0x000fca000f8e00ff */
[----:B------:R-:W2:Y:S04]  /*15350*/  LDG.E R0, desc[UR56][R2.64] ;  /* 0x0000003802007981 */ /* 0x000ea8000c1e1900 */
[----:B------:R-:W3:Y:S01]  /*15360*/  LDG.E R4, desc[UR56][R2.64+0x4] ;  /* 0x0000043802047981 */ /* 0x000ee2000c1e1900 */
[----:B--2---:R-:W-:Y:S02]  /*15370*/  R2UR UR4, R0 ;  /* 0x00000000000472ca */ /* 0x004fe400000e0000 */
[----:B---3--:R-:W-:-:S13]  /*15380*/  R2UR UR41, R4 ;  /* 0x00000000042972ca */ /* 0x008fda00000e0000 */
[----:B------:R-:W-:-:S12]  /*15390*/  UIADD3 UR41, -UR4, UR41, URZ ;  /* 0x0000002904297290 */ /* 0x000fd8000fffe13f */
.L_x_1434:
        /* <DEDUP_REMOVED lines=8> */
.L_x_1435:
        /* <DEDUP_REMOVED lines=13> */
.L_x_1436:
[----:B------:R-:W-:Y:S01]  /*154f0*/  ULDC UR4, c[0x0][0x448] ;  /* 0x0001120000047ab9 */ /* 0x000fe20000000800 */
[----:B------:R-:W-:Y:S01]  /*15500*/  IMAD.SHL.U32 R19, R25, 0x80, RZ ;  /* 0x0000008019137824 */ /* 0x000fe200078e00ff */
[----:B------:R-:W-:Y:S02]  /*15510*/  UISETP.NE.AND UP0, UPT, UR4, 0x1, UPT ;  /* 0x000000010400788c */ /* 0x000fe4000bf05270 */
[----:B------:R-:W-:Y:S01]  /*15520*/  UIADD3 UR36, -UR38, UR36, URZ ;  /* 0x0000002426247290 */ /* 0x000fe2000fffe13f */
[----:B------:R-:W-:Y:S01]  /*15530*/  VIADD R0, R19, 0x7f ;  /* 0x0000007f13007836 */ /* 0x000fe20000000000 */
[----:B------:R-:W-:Y:S02]  /*15540*/  UP2UR UR48, UPR, URZ, 0x1 ;  /* 0x000000013f307883 */ /* 0x000fe40008000000 */
[----:B------:R-:W-:Y:S01]  /*15550*/  PLOP3.LUT P0, PT, PT, PT, UP0, 0x80, 0x0 ;  /* 0x000000000000781c */ /* 0x000fe20003f0f008 */
[----:B------:R-:W-:Y:S01]  /*15560*/  UIADD3 UR6, UR36, 0x1, -UR41 ;  /* 0x0000000124067890 */ /* 0x000fe2000fffe829 */
[----:B------:R-:W-:-:S03]  /*15570*/  PLOP3.LUT P1, PT, PT, PT, UP0, 0x80, 0x0 ;  /* 0x000000000000781c */ /* 0x000fc60003f2f008 */
[----:B------:R-:W-:-:S08]  /*15580*/  @UP0 ULDC UR4, c[0x0][0x44c] ;  /* 0x0001130000040ab9 */ /* 0x000fd00000000800 */
[----:B------:R-:W-:Y:S01]  /*15590*/  @P0 IMAD.HI.U32 R2, R0, UR4, RZ ;  /* 0x0000000400020c27 */ /* 0x000fe2000f8e00ff */
[----:B------:R-:W-:-:S04]  /*155a0*/  @UP0 ULDC UR4, c[0x0][0x450] ;  /* 0x0001140000040ab9 */ /* 0x000fc80000000800 */
[----:B------:R-:W-:Y:S01]  /*155b0*/  @P1 SHF.R.U32.HI R0, RZ, UR4, R2 ;  /* 0x00000004ff001c19 */ /* 0x000fe20008011602 */
[----:B------:R-:W-:Y:S02]  /*155c0*/  ULDC.64 UR4, c[0x0][0x9e0] ;  /* 0x0002780000047ab9 */ /* 0x000fe40000000a00 */
[----:B------:R-:W-:Y:S01]  /*155d0*/  UISETP.GE.AND UP0, UPT, UR5, 0x1, UPT ;  /* 0x000000010500788c */ /* 0x000fe2000bf06270 */
[----:B------:R-:W-:-:S05]  /*155e0*/  R2UR UR7, R0 ;  /* 0x00000000000772ca */ /* 0x000fca00000e0000 */
[----:B------:R-:W-:-:S08]  /*155f0*/  PLOP3.LUT P1, PT, PT, PT, UP0, 0x80, 0x0 ;  /* 0x000000000000781c */ /* 0x000fd00003f2f008 */
[----:B------:R-:W-:-:S04]  /*15600*/  UIADD3 UR6, UR6, UR7, URZ ;  /* 0x0000000706067290 */ /* 0x000fc8000fffe03f */
[----:B------:R-:W-:-:S06]  /*15610*/  UIADD3 UR4, UR6, UR4, URZ ;  /* 0x0000000406047290 */ /* 0x000fcc000fffe03f */
[----:B------:R-:W-:Y:S01]  /*15620*/  IMAD.U32 R0, RZ, RZ, UR4 ;  /* 0x00000004ff007e24 */ /* 0x000fe2000f8e00ff */
[----:B------:R-:W-:Y:S06]  /*15630*/  @!P1 BRA `(.L_x_1437) ;  /* 0x0000000000409947 */ /* 0x000fec0003800000 */
        /* <DEDUP_REMOVED lines=10> */
.L_x_1438:
[----:B------:R-:W-:-:S11]  /*156e0*/  UISETP.NE.AND UP0, UPT, UR5, 0x1, UPT ;  /* 0x000000010500788c */ /* 0x000fd6000bf05270 */
[----:B------:R-:W-:Y:S02]  /*156f0*/  @UP0 ULDC.64 UR8, c[0x0][0x9e8] ;  /* 0x00027a0000080ab9 */ /* 0x000fe40000000a00 */
[----:B------:R-:W-:-:S04]  /*15700*/  UIMAD.WIDE.U32 UR6, UR4, UR8, URZ ;  /* 0x00000008040672a5 */ /* 0x000fc8000f8e003f */
[----:B------:R-:W-:-:S12]  /*15710*/  @UP0 USHF.R.U32.HI UR4, URZ, UR9, UR7 ;  /* 0x000000093f040299 */ /* 0x000fd80008011607 */
.L_x_1439:
[----:B------:R-:W-:-:S06]  /*15720*/  UIMAD UR4, UR4, UR5, UR5 ;  /* 0x00000005040472a4 */ /* 0x000fcc000f8e0205 */
[----:B------:R-:W-:-:S07]  /*15730*/  VIMNMX R0, R0, UR4, PT ;  /* 0x0000000400007c48 */ /* 0x000fce000bfe0100 */
.L_x_1437:
[----:B------:R-:W-:Y:S01]  /*15740*/  UISETP.NE.AND UP0, UPT, UR48, URZ, UPT ;  /* 0x0000003f3000728c */ /* 0x000fe2000bf05270 */
[----:B------:R-:W-:Y:S01]  /*15750*/  R2UR UR9, R19 ;  /* 0x00000000130972ca */ /* 0x000fe200000e0000 */
[----:B------:R-:W-:Y:S01]  /*15760*/  UIADD3 UR4, UR36, 0x7f, URZ ;  /* 0x0000007f24047890 */ /* 0x000fe2000fffe03f */
[----:B------:R-:W-:-:S03]  /*15770*/  VIADD R0, R0, 0x7f ;  /* 0x0000007f00007836 */ /* 0x000fc60000000000 */
[----:B------:R-:W-:Y:S02]  /*15780*/  USHF.R.S32.HI UR8, URZ, 0x1f, UR4 ;  /* 0x0000001f3f087899 */ /* 0x000fe40008011404 */
[----:B------:R-:W-:Y:S02]  /*15790*/  SHF.R.S32.HI R3, RZ, 0x1f, R0 ;  /* 0x0000001fff037819 */ /* 0x000fe40000011400 */
[----:B------:R-:W-:Y:S01]  /*157a0*/  ULEA.HI UR8, UR8, UR4, URZ, 0x7 ;  /* 0x0000000408087291 */ /* 0x000fe2000f8f383f */
[----:B------:R-:W-:Y:S01]  /*157b0*/  @UP0 ULDC UR6, c[0x0][0x44c] ;  /* 0x0001130000060ab9 */ /* 0x000fe20000000800 */
[----:B------:R-:W-:Y:S02]  /*157c0*/  @UP0 ULDC UR10, c[0x0][0x450] ;  /* 0x00011400000a0ab9 */ /* 0x000fe40000000800 */
[----:B------:R-:W-:Y:S01]  /*157d0*/  UIMAD.WIDE.U32 UR6, UR9, UR6, URZ ;  /* 0x00000006090672a5 */ /* 0x000fe2000f8e003f */
[----:B------:R-:W-:Y:S01]  /*157e0*/  LEA.HI R3, R3, R0, RZ, 0x7 ;  /* 0x0000000003037211 */ /* 0x000fe200078f38ff */
[----:B------:R-:W-:-:S02]  /*157f0*/  USHF.R.S32.HI UR8, URZ, 0x7, UR8 ;  /* 0x000000073f087899 */ /* 0x000fc40008011408 */
[----:B------:R-:W-:Y:S01]  /*15800*/  @UP0 USHF.R.U32.HI UR9, URZ, UR10, UR7 ;  /* 0x0000000a3f090299 */ /* 0x000fe20008011607 */
[----:B------:R-:W-:Y:S01]  /*15810*/  SHF.R.S32.HI R3, RZ, 0x7, R3 ;  /* 0x00000007ff037819 */ /* 0x000fe20000011403 */
[----:B------:R-:W-:Y:S02]  /*15820*/  ULDC UR4, c[0x0][0x9dc] ;  /* 0x0002770000047ab9 */ /* 0x000fe40000000800 */
[----:B------:R-:W-:Y:S01]  /*15830*/  UIADD3 UR9, UR9, UR36, -UR41 ;  /* 0x0000002409097290 */ /* 0x000fe2000fffe829 */
[----:B------:R-:W-:-:S03]  /*15840*/  VIMNMX R35, R3, UR8, PT ;  /* 0x0000000803237c48 */ /* 0x000fc6000bfe0100 */
        /* <DEDUP_REMOVED lines=12> */
.L_x_1441:
[----:B------:R-:W-:-:S11]  /*15910*/  UISETP.NE.AND UP0, UPT, UR5, 0x1, UPT ;  /* 0x000000010500788c */ /* 0x000fd6000bf05270 */
[----:B------:R-:W-:Y:S02]  /*15920*/  @UP0 ULDC.64 UR10, c[0x0][0x9e8] ;  /* 0x00027a00000a0ab9 */ /* 0x000fe40000000a00 */
[----:B------:R-:W-:-:S04]  /*15930*/  UIMAD.WIDE.U32 UR6, UR9, UR10, URZ ;  /* 0x0000000a090672a5 */ /* 0x000fc8000f8e003f */
[----:B------:R-:W-:-:S12]  /*15940*/  @UP0 USHF.R.U32.HI UR9, URZ, UR11, UR7 ;  /* 0x0000000b3f090299 */ /* 0x000fd80008011607 */
.L_x_1442:
[----:B------:R-:W-:-:S04]  /*15950*/  UIMAD UR5, UR9, UR5, URZ ;  /* 0x00000005090572a4 */ /* 0x000fc8000f8e023f */
[----:B------:R-:W-:-:S04]  /*15960*/  UISETP.LT.AND UP0, UPT, UR4, UR5, UPT ;  /* 0x000000050400728c */ /* 0x000fc8000bf01270 */
[----:B------:R-:W-:-:S12]  /*15970*/  USEL UR4, UR4, UR5, !UP0 ;  /* 0x0000000504047287 */ /* 0x000fd8000c000000 */
.L_x_1440:
[----:B------:R-:W-:Y:S01]  /*15980*/  USHF.R.S32.HI UR5, URZ, 0x1f, UR4 ;  /* 0x0000001f3f057899 */ /* 0x000fe20008011404 */
[----:B------:R-:W-:-:S03]  /*15990*/  R2UR UR7, R26 ;  /* 0x000000001a0772ca */ /* 0x000fc600000e0000 */
[----:B------:R-:W-:-:S04]  /*159a0*/  ULEA.HI UR5, UR5, UR4, URZ, 0x7 ;  /* 0x0000000405057291 */ /* 0x000fc8000f8f383f */
[----:B------:R-:W-:-:S04]  /*159b0*/  USHF.R.S32.HI UR6, URZ, 0x7, UR5 ;  /* 0x000000073f067899 */ /* 0x000fc80008011405 */
[----:B------:R-:W-:Y:S02]  /*159c0*/  UISETP.LT.AND UP0, UPT, URZ, UR6, UPT ;  /* 0x000000063f00728c */ /* 0x000fe4000bf01270 */
[----:B------:R-:W-:Y:S02]  /*159d0*/  ULOP3.LUT UR5, UR7, 0xff000000, URZ, 0xc0, !UPT ;  /* 0xff00000007057892 */ /* 0x000fe4000f8ec03f */
[----:B------:R-:W-:Y:S02]  /*159e0*/  USEL UR11, URZ, UR6, !UP0 ;  /* 0x000000063f0b7287 */ /* 0x000fe4000c000000 */
[----:B------:R-:W-:Y:S02]  /*159f0*/  ULOP3.LUT UR4, UR7, 0xff0000, URZ, 0xc0, !UPT ;  /* 0x00ff000007047892 */ /* 0x000fe4000f8ec03f */
[----:B------:R-:W-:Y:S02]  /*15a00*/  USHF.R.U32.HI UR5, URZ, 0x8, UR5 ;  /* 0x000000083f057899 */ /* 0x000fe40008011605 */
[----:B------:R-:W-:-:S02]  /*15a10*/  ISETP.GT.AND P0, PT, R35, UR11, PT ;  /* 0x0000000b23007c0c */ /* 0x000fc4000bf04270 */
[----:B------:R-:W-:-:S03]  /*15a20*/  ULEA.HI UR5, UR4, UR5, URZ, 0x10 ;  /* 0x0000000504057291 */ /* 0x000fc6000f8f803f */
[----:B------:R-:W-:Y:S01]  /*15a30*/  UMOV UR4, URZ ;  /* 0x0000003f00047c82 */ /* 0x000fe20008000000 */
[----:B------:R-:W-:-:S07]  /*15a40*/  ULOP3.LUT UR42, UR5, 0xff, URZ, 0xc0, !UPT ;  /* 0x000000ff052a7892 */ /* 0x000fce000f8ec03f */
[----:B------:R-:W-:Y:S05]  /*15a50*/  @!P0 BRA `(.L_x_1443) ;  /* 0x0000000000908947 */ /* 0x000fea0003800000 */
[----:B------:R-:W-:Y:S01]  /*15a60*/  USHF.R.U32.HI UR6, URZ, 0x10, UR5 ;  /* 0x000000103f067899 */ /* 0x000fe20008011605 */
[----:B------:R-:W-:-:S03]  /*15a70*/  UMOV UR4, URZ ;  /* 0x0000003f00047c82 */ /* 0x000fc60008000000 */
[----:B------:R-:W-:-:S11]  /*15a80*/  UISETP.NE.AND UP0, UPT, UR6, URZ, UPT ;  /* 0x0000003f0600728c */ /* 0x000fd6000bf05270 */
[----:B------:R-:W-:Y:S02]  /*15a90*/  @!UP0 ULDC UR6, c[0x0][0x9f0] ;  /* 0x00027c0000068ab9 */ /* 0x000fe40000000800 */
[----:B------:R-:W-:-:S04]  /*15aa0*/  IABS R0, UR6 ;  /* 0x0000000600007c13 */ /* 0x000fc80008000000 */
[----:B------:R-:W-:Y:S01]  /*15ab0*/  R2UR UR12, R0 ;  /* 0x00000000000c72ca */ /* 0x000fe200000e0000 */
[----:B------:R-:W-:-:S05]  /*15ac0*/  IMAD.U32 R0, RZ, RZ, UR6 ;  /* 0x00000006ff007e24 */ /* 0x000fca000f8e00ff */
[----:B------:R-:W-:-:S04]  /*15ad0*/  IADD3 R0, R0, -0x1, R35 ;  /* 0xffffffff00007810 */ /* 0x000fc80007ffe023 */
[----:B------:R-:W-:Y:S02]  /*15ae0*/  R2UR UR7, R0 ;  /* 0x00000000000772ca */ /* 0x000fe400000e0000 */
[----:B------:R-:W-:Y:S01]  /*15af0*/  IABS R0, UR6 ;  /* 0x0000000600007c13 */ /* 0x000fe20008000000 */
[----:B------:R-:W0:Y:S10]  /*15b00*/  I2F.RP R2, UR12 ;  /* 0x0000000c00027d06 */ /* 0x000e340008209400 */
[----:B------:R-:W-:Y:S01]  /*15b10*/  UIADD3 UR7, -UR11, UR7, URZ ;  /* 0x000000070b077290 */ /* 0x000fe2000fffe13f */
[----:B0-----:R-:W0:Y:S02]  /*15b20*/  MUFU.RCP R2, R2 ;  /* 0x0000000200027308 */ /* 0x001e240000001000 */
[----:B0-----:R-:W-:-:S02]  /*15b30*/  VIADD R3, R2, 0xffffffe ;  /* 0x0ffffffe02037836 */ /* 0x001fc40000000000 */
[----:B------:R-:W-:Y:S01]  /*15b40*/  IMAD.MOV R2, RZ, RZ, -R0 ;  /* 0x000000ffff027224 */ /* 0x000fe200078e0a00 */
[----:B------:R-:W-:Y:S01]  /*15b50*/  IABS R0, UR7 ;  /* 0x0000000700007c13 */ /* 0x000fe20008000000 */
[----:B------:R-:W-:Y:S02]  /*15b60*/  ULOP3.LUT UR7, UR7, UR6, URZ, 0x3c, !UPT ;  /* 0x0000000607077292 */ /* 0x000fe4000f8e3c3f */
[----:B------:R-:W0:Y:S01]  /*15b70*/  F2I.FTZ.U32.TRUNC.NTZ R3, R3 ;  /* 0x0000000300037305 */ /* 0x000e22000021f000 */
[----:B------:R-:W-:Y:S02]  /*15b80*/  R2UR UR9, R0 ;  /* 0x00000000000972ca */ /* 0x000fe400000e0000 */
[----:B------:R-:W-:Y:S02]  /*15b90*/  R2UR UR10, R2 ;  /* 0x00000000020a72ca */ /* 0x000fe400000e0000 */
[----:B0-----:R-:W-:-:S13]  /*15ba0*/  R2UR UR5, R3 ;  /* 0x00000000030572ca */ /* 0x001fda00000e0000 */
[----:B------:R-:W-:-:S04]  /*15bb0*/  UIADD3 UR8, URZ, -UR5, URZ ;  /* 0x800000053f087290 */ /* 0x000fc8000fffe03f */
[----:B------:R-:W-:-:S04]  /*15bc0*/  UIMAD UR8, UR8, UR12, URZ ;  /* 0x0000000c080872a4 */ /* 0x000fc8000f8e023f */
[----:B------:R-:W-:-:S04]  /*15bd0*/  UIMAD.WIDE.U32 UR4, UR5, UR8, UR4 ;  /* 0x00000008050472a5 */ /* 0x000fc8000f8e0004 */
[----:B------:R-:W-:-:S04]  /*15be0*/  UIMAD.WIDE.U32 UR4, UR5, UR9, URZ ;  /* 0x00000009050472a5 */ /* 0x000fc8000f8e003f */
        /* <DEDUP_REMOVED lines=11> */
.L_x_1443:
[----:B------:R-:W-:Y:S01]  /*15ca0*/  UIMAD UR42, UR42, UR4, UR11 ;  /* 0x000000042a2a72a4 */ /* 0x000fe2000f8e020b */
[----:B------:R-:W-:Y:S05]  /*15cb0*/  BSSY B7, `(.L_x_1444) ;  /* 0x00003c8000077945 */ /* 0x000fea0003800000 */
[----:B------:R-:W-:-:S05]  /*15cc0*/  IMAD.U32 R0, RZ, RZ, UR42 ;  /* 0x0000002aff007e24 */ /* 0x000fca000f8e00ff */
[----:B------:R-:W-:-:S04]  /*15cd0*/  VIADDMNMX R35, R0, UR4, R35, PT ;  /* 0x0000000400237c46 */ /* 0x000fc8000b800123 */
[----:B------:R-:W-:-:S13]  /*15ce0*/  ISETP.GT.AND P0, PT, R35, UR42, PT ;  /* 0x0000002a23007c0c */ /* 0x000fda000bf04270 */
[----:B------:R-:W-:Y:S05]  /*15cf0*/  @P0 BRA `(.L_x_1445) ;  /* 0x0000000000440947 */ /* 0x000fea0003800000 */
[----:B------:R-:W0:Y:S02]  /*15d00*/  S2R R2, SR_TID.X ;  /* 0x0000000000027919 */ /* 0x000e240000002100 */
[----:B0-----:R-:W-:-:S04]  /*15d10*/  LOP3.LUT R2, R2, 0x7f, RZ, 0xc0, !PT ;  /* 0x0000007f02027812 */ /* 0x001fc800078ec0ff */
[----:B------:R-:W-:-:S13]  /*15d20*/  ISETP.NE.AND P0, PT, R2, RZ, PT ;  /* 0x000000ff0200720c */ /* 0x000fda0003f05270 */
[----:B------:R-:W-:Y:S05]  /*15d30*/  @P0 BRA `(.L_x_1446) ;  /* 0x0000003800fc0947 */ /* 0x000fea0003800000 */
[----:B------:R-:W0:Y:S01]  /*15d40*/  S2R R5, SR_LANEID ;  /* 0x0000000000057919 */ /* 0x000e220000000000 */
[----:B------:R-:W-:Y:S01]  /*15d50*/  VOTEU.ANY UR4, UPT, PT ;  /* 0x0000000000047886 */ /* 0x000fe200038e0100 */
[----:B------:R-:W1:Y:S01]  /*15d60*/  LDC.64 R2, c[0x0][0xc60] ;  /* 0x00031800ff027b82 */ /* 0x000e620000000a00 */
[----:B------:R-:W0:Y:S02]  /*15d70*/  FLO.U32 R0, UR4 ;  /* 0x0000000400007d00 */ /* 0x000e2400080e0000 */
[----:B0-----:R-:W-:-:S06]  /*15d80*/  ISETP.EQ.U32.AND P0, PT, R0, R5, PT ;  /* 0x000000050000720c */ /* 0x001fcc0003f02070 */
[----:B------:R-:W1:Y:S07]  /*15d90*/  POPC R5, UR4 ;  /* 0x0000000400057d09 */ /* 0x000e6e0008000000 */
[----:B-1----:R-:W2:Y:S01]  /*15da0*/  @P0 ATOMG.E.ADD.STRONG.GPU PT, R3, desc[UR56][R2.64], R5 ;  /* 0x00000005020309a8 */ /* 0x002ea200081ee1f8 */
[----:B------:R-:W0:Y:S02]  /*15db0*/  S2R R4, SR_LTMASK ;  /* 0x0000000000047919 */ /* 0x000e240000003900 */
[----:B0-----:R-:W-:-:S04]  /*15dc0*/  LOP3.LUT R4, R4, UR4, RZ, 0xc0, !PT ;  /* 0x0000000404047c12 */ /* 0x001fc8000f8ec0ff */
[----:B------:R-:W0:Y:S01]  /*15dd0*/  POPC R7, R4 ;  /* 0x0000000400077309 */ /* 0x000e220000000000 */
[----:B--2---:R-:W0:Y:S02]  /*15de0*/  SHFL.IDX PT, R0, R3, R0, 0x1f ;  /* 0x00001f0003007589 */ /* 0x004e2400000e0000 */
[----:B0-----:R-:W-:Y:S01]  /*15df0*/  IADD3 R24, R0, UR46, R7 ;  /* 0x0000002e00187c10 */ /* 0x001fe2000fffe007 */
[----:B------:R-:W-:Y:S06]  /*15e00*/  BRA `(.L_x_1446) ;  /* 0x0000003800c87947 */ /* 0x000fec0003800000 */
.L_x_1445:
        /* <DEDUP_REMOVED lines=20> */
.L_x_1448:
[----:B------:R-:W-:Y:S05]  /*15f50*/  BSYNC B6 ;  /* 0x0000000000067941 */ /* 0x000fea0003800000 */
.L_x_1447:
        /* <DEDUP_REMOVED lines=22> */
.L_x_1450:
[----:B------:R-:W-:Y:S05]  /*160c0*/  BSYNC B6 ;  /* 0x0000000000067941 */ /* 0x000fea0003800000 */
.L_x_1449:
        /* <DEDUP_REMOVED lines=20> */
.L_x_1452:
[----:B------:R-:W-:Y:S05]  /*16210*/  BSYNC B6 ;  /* 0x0000000000067941 */ /* 0x000fea0003800000 */
.L_x_1451:
        /* <DEDUP_REMOVED lines=19> */
.L_x_1454:
[----:B------:R-:W-:Y:S05]  /*16350*/  BSYNC B6 ;  /* 0x0000000000067941 */ /* 0x000fea0003800000 */
.L_x_1453:
[----:B------:R-:W-:Y:S01]  /*16360*/  ULDC.64 UR4, c[0x0][0x9f8] ;  /* 0x00027e0000047ab9 */ /* 0x000fe20000000a00 */
[----:B------:R-:W-:Y:S01]  /*16370*/  IMAD.U32 R25, RZ, RZ, UR40 ;  /* 0x00000028ff197e24 */ /* 0x000fe2000f8e00ff */
[----:B------:R-:W-:Y:S01]  /*16380*/  UISETP.NE.U32.AND UP0, UPT, UR4, URZ, UPT ;  /* 0x0000003f0400728c */ /* 0x000fe2000bf05070 */
[----:B------:R-:W0:Y:S01]  /*16390*/  S2R R20, SR_TID.X ;  /* 0x0000000000147919 */ /* 0x000e220000002100 */
[----:B------:R-:W1:Y:S02]  /*163a0*/  LDC R10, c[0x0][0x430] ;  /* 0x00010c00ff0a7b82 */ /* 0x000e640000000800 */
[----:B------:R-:W-:Y:S01]  /*163b0*/  UISETP.NE.AND.EX UP0, UPT, UR5, URZ, UPT, UP0 ;  /* 0x0000003f0500728c */ /* 0x000fe2000bf05300 */
[----:B------:R-:W2:Y:S05]  /*163c0*/  S2R R17, SR_TID.X ;  /* 0x0000000000117919 */ /* 0x000eaa0000002100 */
[----:B------:R-:W-:Y:S01]  /*163d0*/  PLOP3.LUT P0, PT, PT, PT, UP0, 0x80, 0x0 ;  /* 0x000000000000781c */ /* 0x000fe20003f0f008 */
[----:B------:R-:W3:Y:S04]  /*163e0*/  LDC R37, c[0x0][0x2f4] ;  /* 0x0000bd00ff257b82 */ /* 0x000ee80000000800 */
[----:B------:R-:W-:-:S02]  /*163f0*/  @UP0 ULDC.64 UR4, c[0x0][0x9f8] ;  /* 0x00027e0000040ab9 */ /* 0x000fc40000000a00 */
[----:B------:R-:W-:-:S06]  /*16400*/  @UP0 UIMAD.WIDE UR4, UR40, 0x4, UR4 ;  /* 0x00000004280408a5 */ /* 0x000fcc000f8e0204 */
[----:B------:R-:W-:Y:S02]  /*16410*/  IMAD.U32 R2, RZ, RZ, UR4 ;  /* 0x00000004ff027e24 */ /* 0x000fe4000f8e00ff */
[----:B------:R-:W-:-:S05]  /*16420*/  IMAD.U32 R3, RZ, RZ, UR5 ;  /* 0x00000005ff037e24 */ /* 0x000fca000f8e00ff */
[----:B------:R4:W4:Y:S01]  /*16430*/  @P0 LDG.E R25, desc[UR56][R2.64] ;  /* 0x0000003802190981 */ /* 0x000922000c1e1900 */
[----:B-1----:R-:W-:Y:S01]  /*16440*/  ISETP.NE.AND P1, PT, R10, 0x1, PT ;  /* 0x000000010a00780c */ /* 0x002fe20003f25270 */
[----:B0-----:R-:W-:Y:S01]  /*16450*/  IMAD.SHL.U32 R20, R20, 0x20, RZ ;  /* 0x0000002014147824 */ /* 0x001fe200078e00ff */
[----:B------:R-:W-:Y:S02]  /*16460*/  LEA R7, R35, 0xffffff80, 0x7 ;  /* 0xffffff8023077811 */ /* 0x000fe400078e38ff */
[----:B------:R-:W-:Y:S02]  /*16470*/  LOP3.LUT R29, R29, 0xffffffef, RZ, 0xc0, !PT ;  /* 0xffffffef1d1d7812 */ /* 0x000fe400078ec0ff */
[----:B--2---:R-:W-:Y:S02]  /*16480*/  LOP3.LUT R17, R17, 0x7f, RZ, 0xc0, !PT ;  /* 0x0000007f11117812 */ /* 0x004fe400078ec0ff */
[----:B------:R-:W-:Y:S02]  /*16490*/  LOP3.LUT R20, R20, 0x60, RZ, 0xc0, !PT ;  /* 0x0000006014147812 */ /* 0x000fe400078ec0ff */
[----:B------:R-:W-:-:S03]  /*164a0*/  SHF.R.U32.HI R17, RZ, 0x2, R17 ;  /* 0x00000002ff117819 */ /* 0x000fc60000011611 */
[----:B------:R-:W0:Y:S01]  /*164b0*/  @P1 LDC R0, c[0x0][0x434] ;  /* 0x00010d00ff001b82 */ /* 0x000e220000000800 */
[----:B---3--:R-:W-:Y:S02]  /*164c0*/  ISETP.GE.AND P3, PT, R23, R37, PT ;  /* 0x000000251700720c */ /* 0x008fe40003f66270 */
[----:B------:R-:W-:Y:S02]  /*164d0*/  LOP3.LUT R4, R7, R17, R20, 0xfe, !PT ;  /* 0x0000001107047212 */ /* 0x000fe400078efe14 */
[----:B------:R-:W-:Y:S02]  /*164e0*/  @P1 LOP3.LUT R29, R29, 0x10, RZ, 0xfc, !PT ;  /* 0x000000101d1d1812 */ /* 0x000fe400078efcff */
[C---:B------:R-:W-:Y:S01]  /*164f0*/  ISETP.GE.AND P0, PT, R4.reuse, UR36, PT ;  /* 0x0000002404007c0c */ /* 0x040fe2000bf06270 */
[----:B------:R-:W1:Y:S01]  /*16500*/  @P1 LDC R5, c[0x0][0x438] ;  /* 0x00010e00ff051b82 */ /* 0x000e620000000800 */
[----:B------:R-:W-:-:S04]  /*16510*/  VIADD R9, R4, UR38 ;  /* 0x0000002604097c36 */ /* 0x000fc80008000000 */
[----:B------:R-:W-:-:S07]  /*16520*/  IMAD.MOV.U32 R8, RZ, RZ, R9 ;  /* 0x000000ffff087224 */ /* 0x000fce00078e0009 */
[----:B----4-:R-:W2:Y:S01]  /*16530*/  @!P0 LDC.64 R2, c[0x0][0x428] ;  /* 0x00010a00ff028b82 */ /* 0x010ea20000000a00 */
[----:B0-----:R-:W-:-:S05]  /*16540*/  @P1 IMAD.HI.U32 R0, R9, R0, RZ ;  /* 0x0000000009001227 */ /* 0x001fca00078e00ff */
[----:B-1----:R-:W-:Y:S02]  /*16550*/  @P1 SHF.R.U32.HI R8, RZ, R5, R0 ;  /* 0x00000005ff081219 */ /* 0x002fe40000011600 */
[----:B------:R-:W0:Y:S03]  /*16560*/  @!P0 LDC.64 R4, c[0x0][0x418] ;  /* 0x00010600ff048b82 */ /* 0x000e260000000a00 */
[----:B------:R-:W-:-:S04]  /*16570*/  IMAD.MOV R6, RZ, RZ, -R8 ;  /* 0x000000ffff067224 */ /* 0x000fc800078e0a08 */
[----:B------:R-:W-:Y:S01]  /*16580*/  IMAD R6, R10, R6, R9 ;  /* 0x000000060a067224 */ /* 0x000fe200078e0209 */
[----:B------:R-:W-:Y:S02]  /*16590*/  @!P0 SHF.R.S32.HI R9, RZ, 0x1f, R8 ;  /* 0x0000001fff098819 */ /* 0x000fe40000011408 */
[----:B------:R-:W-:Y:S02]  /*165a0*/  LOP3.LUT R11, R23, 0x40, RZ, 0xfc, !PT ;  /* 0x00000040170b7812 */ /* 0x000fe400078efcff */
[----:B------:R-:W-:Y:S01]  /*165b0*/  LOP3.LUT R29, R29, 0xfffffffb, RZ, 0xc0, !PT ;  /* 0xfffffffb1d1d7812 */ /* 0x000fe200078ec0ff */
[----:B------:R-:W-:-:S03]  /*165c0*/  IMAD.U32 R12, RZ, RZ, UR43 ;  /* 0x0000002bff0c7e24 */ /* 0x000fc6000f8e00ff */
[----:B------:R-:W-:Y:S02]  /*165d0*/  @P3 LOP3.LUT R29, R29, 0x4, RZ, 0xfc, !PT ;  /* 0x000000041d1d3812 */ /* 0x000fe400078efcff */
[----:B------:R-:W-:Y:S02]  /*165e0*/  ISETP.NE.AND P2, PT, R12, 0x3, PT ;  /* 0x000000030c00780c */ /* 0x000fe40003f45270 */
[----:B------:R-:W-:Y:S02]  /*165f0*/  LOP3.LUT R29, R29, 0xfffffff7, RZ, 0xc0, !PT ;  /* 0xfffffff71d1d7812 */ /* 0x000fe400078ec0ff */
[----:B------:R-:W-:Y:S02]  /*16600*/  LOP3.LUT R10, R23, 0x80, RZ, 0xfc, !PT ;  /* 0x00000080170a7812 */ /* 0x000fe400078efcff */
[----:B------:R-:W-:Y:S01]  /*16610*/  LOP3.LUT R29, R29, 0xfffffffd, RZ, 0xc0, !PT ;  /* 0xfffffffd1d1d7812 */ /* 0x000fe200078ec0ff */
[----:B------:R-:W-:Y:S01]  /*16620*/  UMOV UR4, 0xffffffff ;  /* 0xffffffff00047882 */ /* 0x000fe20000000000 */
[----:B------:R-:W-:Y:S01]  /*16630*/  SHF.R.S32.HI R27, RZ, 0x1f, R25 ;  /* 0x0000001fff1b7819 */ /* 0x000fe20000011419 */
[----:B--2---:R-:W-:-:S04]  /*16640*/  @!P0 IMAD.WIDE.U32 R8, R25, R2, R8 ;  /* 0x0000000219088225 */ /* 0x004fc800078e0008 */
[----:B------:R-:W-:-:S04]  /*16650*/  @!P0 IMAD R2, R27, R2, RZ ;  /* 0x000000021b028224 */ /* 0x000fc800078e02ff */
[----:B------:R-:W-:Y:S01]  /*16660*/  @!P0 IMAD R3, R25, R3, R2 ;  /* 0x0000000319038224 */ /* 0x000fe200078e0202 */
[----:B0-----:R-:W-:-:S03]  /*16670*/  @!P0 LEA R2, P1, R8, R4, 0x2 ;  /* 0x0000000408028211 */ /* 0x001fc600078210ff */
[----:B------:R-:W-:-:S05]  /*16680*/  @!P0 IMAD.IADD R0, R9, 0x1, R3 ;  /* 0x0000000109008824 */ /* 0x000fca00078e0203 */
[----:B------:R-:W-:Y:S01]  /*16690*/  @!P0 LEA.HI.X R3, R8, R5, R0, 0x2, P1 ;  /* 0x0000000508038211 */ /* 0x000fe200008f1400 */
[----:B------:R-:W-:Y:S01]  /*166a0*/  IMAD.MOV.U32 R5, RZ, RZ, RZ ;  /* 0x000000ffff057224 */ /* 0x000fe200078e00ff */
[----:B------:R-:W-:-:S05]  /*166b0*/  ISETP.GE.AND P1, PT, R11, R37, PT ;  /* 0x000000250b00720c */ /* 0x000fca0003f26270 */
[----:B------:R0:W5:Y:S01]  /*166c0*/  @!P0 LDG.E R5, desc[UR56][R2.64] ;  /* 0x0000003802058981 */ /* 0x000162000c1e1900 */
[----:B------:R-:W-:-:S07]  /*166d0*/  ISETP.GE.AND P0, PT, R10, R37, PT ;  /* 0x000000250a00720c */ /* 0x000fce0003f06270 */
[----:B------:R-:W-:-:S04]  /*166e0*/  @P1 LOP3.LUT R29, R29, 0x2, RZ, 0xfc, !PT ;  /* 0x000000021d1d1812 */ /* 0x000fc800078efcff */
[----:B------:R-:W-:-:S04]  /*166f0*/  @P2 LOP3.LUT R29, R29, 0x8, RZ, 0xfc, !PT ;  /* 0x000000081d1d2812 */ /* 0x000fc800078efcff */
[----:B------:R-:W-:-:S04]  /*16700*/  LOP3.LUT R29, R29, 0xfffffffe, RZ, 0xc0, !PT ;  /* 0xfffffffe1d1d7812 */ /* 0x000fc800078ec0ff */
[----:B------:R-:W-:Y:S01]  /*16710*/  @P0 LOP3.LUT R29, R29, 0x1, RZ, 0xfc, !PT ;  /* 0x000000011d1d0812 */ /* 0x000fe200078efcff */
[----:B0-----:R-:W-:Y:S06]  /*16720*/  BRA.DIV UR4, `(.L_x_1455) ;  /* 0x0000004a04507947 */ /* 0x001fec000b800000 */
.L_x_1535:
[----:B------:R-:W-:Y:S01]  /*16730*/  LOP3.LUT R17, R26, 0xffff, RZ, 0xc0, !PT ;  /* 0x0000ffff1a117812 */ /* 0x000fe200078ec0ff */
[----:B------:R-:W-:Y:S06]  /*16740*/  @!P2 BRA `(.L_x_1456) ;  /* 0x000000000004a947 */ /* 0x000fec0003800000 */
[----:B------:R-:W-:Y:S01]  /*16750*/  BPT.TRAP 0x1 ;  /* 0x000000040000795c */ /* 0x000fe20000300000 */
.L_x_1456:
[----:B------:R-:W-:Y:S01]  /*16760*/  IMAD R4, R18, 0x8, R16 ;  /* 0x0000000812047824 */ /* 0x000fe200078e0210 */
[----:B------:R-:W-:Y:S01]  /*16770*/  SHF.L.U32 R26, R22, 0x1f, RZ ;  /* 0x0000001f161a7819 */ /* 0x000fe200000006ff */
[----:B------:R-:W-:Y:S01]  /*16780*/  BSSY B0, `(.L_x_1457) ;  /* 0x0000004000007945 */ /* 0x000fe20003800000 */
[----:B------:R-:W-:Y:S02]  /*16790*/  SHF.R.S32.HI R10, RZ, 0x1f, R6 ;  /* 0x0000001fff0a7819 */ /* 0x000fe40000011406 */
[----:B------:R-:W0:Y:S02]  /*167a0*/  SYNCS.PHASECHK.TRANS64.TRYWAIT P0, [R4+URZ+0x2a880], R26 ;  /* 0x02a8801a040075a7 */ /* 0x000e24000800017f */
[----:B0-----:R-:W-:Y:S05]  /*167b0*/  @!P0 BRA `(.L_x_1458) ;  /* 0x0000004800588947 */ /* 0x001fea0003800000 */
.L_x_1536:
[----:B------:R-:W-:Y:S05]  /*167c0*/  BSYNC B0 ;  /* 0x0000000000007941 */ /* 0x000fea0003800000 */
.L_x_1457:
[----:B------:R-:W1:Y:S01]  /*167d0*/  S2R R8, SR_TID.X ;  /* 0x0000000000087919 */ /* 0x000e620000002100 */
[----:B------:R-:W-:Y:S01]  /*167e0*/  ULDC.64 UR4, c[0x0][0x328] ;  /* 0x0000ca0000047ab9 */ /* 0x000fe20000000a00 */
[----:B-----5:R-:W-:Y:S01]  /*167f0*/  SHF.R.S32.HI R20, RZ, 0x1f, R5 ;  /* 0x0000001fff147819 */ /* 0x020fe20000011405 */
[----:B------:R-:W-:Y:S01]  /*16800*/  IMAD R3, R10, UR4, RZ ;  /* 0x000000040a037c24 */ /* 0x000fe2000f8e02ff */
[----:B------:R-:W-:Y:S01]  /*16810*/  ULDC.64 UR6, c[0x0][0x318] ;  /* 0x0000c60000067ab9 */ /* 0x000fe20000000a00 */
[----:B------:R-:W-:Y:S02]  /*16820*/  IMAD R21, R18, 0x6000, R31 ;  /* 0x0000600012157824 */ /* 0x000fe400078e021f */
        /* <DEDUP_REMOVED lines=9> */
[C---:B------:R-:W-:Y:S01]  /*168c0*/  IMAD.WIDE.U32 R2, R17.reuse, UR4, R2 ;  /* 0x0000000411027c25 */ /* 0x040fe2000f8e0002 */
[----:B------:R-:W-:Y:S01]  /*168d0*/  UMOV UR4, 0xffffffff ;  /* 0xffffffff00047882 */ /* 0x000fe20000000000 */
[----:B-1----:R-:W-:Y:S02]  /*168e0*/  LOP3.LUT R8, R8, 0x7f, RZ, 0xc0, !PT ;  /* 0x0000007f08087812 */ /* 0x002fe400078ec0ff */
[----:B------:R-:W-:Y:S02]  /*168f0*/  IMAD R9, R17, UR5, R3 ;  /* 0x0000000511097c24 */ /* 0x000fe4000f8e0203 */
[----:B------:R-:W-:Y:S02]  /*16900*/  SHF.R.U32.HI R11, RZ, 0x2, R8 ;  /* 0x00000002ff0b7819 */ /* 0x000fe40000011608 */
[----:B------:R-:W-:-:S02]  /*16910*/  IADD3 R8, P0, R2, UR6, RZ ;  /* 0x0000000602087c10 */ /* 0x000fc4000ff1e0ff */
[----:B------:R-:W-:Y:S02]  /*16920*/  IADD3 R7, -R11, UR36, -R7 ;  /* 0x000000240b077c10 */ /* 0x000fe4000fffe907 */
[----:B------:R-:W-:Y:S02]  /*16930*/  IADD3.X R9, R9, UR7, RZ, P0, !PT ;  /* 0x0000000709097c10 */ /* 0x000fe400087fe4ff */
[----:B------:R-:W-:Y:S01]  /*16940*/  ISETP.GE.AND P5, PT, R7, 0x1, PT ;  /* 0x000000010700780c */ /* 0x000fe20003fa6270 */
[----:B------:R-:W-:-:S12]  /*16950*/  BRA.DIV UR4, `(.L_x_1459) ;  /* 0x0000004a04047947 */ /* 0x000fd8000b800000 */
[----:B------:R-:W1:Y:S01]  /*16960*/  SHFL.IDX PT, R2, R8, RZ, 0x1c1f ;  /* 0x001c1fff08027589 */ /* 0x000e6200000e0000 */
[CC--:B------:R-:W-:Y:S02]  /*16970*/  ISETP.GE.AND P3, PT, R23.reuse, R37.reuse, PT ;  /* 0x000000251700720c */ /* 0x0c0fe40003f66270 */
[C---:B------:R-:W-:Y:S01]  /*16980*/  LOP3.LUT R12, R23.reuse, 0x40, RZ, 0xfc, !PT ;  /* 0x00000040170c7812 */ /* 0x040fe200078efcff */
[----:B------:R-:W2:Y:S01]  /*16990*/  SHFL.IDX PT, R0, R9, RZ, 0x1c1f ;  /* 0x001c1fff09007589 */ /* 0x000ea200000e0000 */
[----:B------:R-:W-:Y:S02]  /*169a0*/  LOP3.LUT R11, R23, 0x80, RZ, 0xfc, !PT ;  /* 0x00000080170b7812 */ /* 0x000fe400078efcff */
[----:B------:R-:W-:Y:S02]  /*169b0*/  ISETP.GE.AND P2, PT, R12, R37, PT ;  /* 0x000000250c00720c */ /* 0x000fe40003f46270 */
[C---:B------:R-:W-:Y:S02]  /*169c0*/  ISETP.GE.AND P6, PT, R7.reuse, 0x61, PT ;  /* 0x000000610700780c */ /* 0x040fe40003fc6270 */
[----:B------:R-:W-:-:S02]  /*169d0*/  ISETP.LT.OR P1, PT, R7, 0x1, P2 ;  /* 0x000000010700780c */ /* 0x000fc40001721670 */
[----:B------:R-:W-:Y:S02]  /*169e0*/  LOP3.LUT R29, R29, 0xffffffdf, RZ, 0xc0, !PT ;  /* 0xffffffdf1d1d7812 */ /* 0x000fe400078ec0ff */
[----:B------:R-:W-:-:S07]  /*169f0*/  ISETP.GE.AND P4, PT, R7, 0x21, PT ;  /* 0x000000210700780c */ /* 0x000fce0003f86270 */
[----:B------:R-:W-:Y:S02]  /*16a00*/  @P6 LOP3.LUT R29, R29, 0x20, RZ, 0xfc, !PT ;  /* 0x000000201d1d6812 */ /* 0x000fe400078efcff */
[----:B-1----:R-:W-:-:S05]  /*16a10*/  IADD3 R2, P0, R23, R2, RZ ;  /* 0x0000000217027210 */ /* 0x002fca0007f1e0ff */
[----:B--2---:R-:W-:Y:S01]  /*16a20*/  IMAD.X R3, RZ, RZ, R0, P0 ;  /* 0x000000ffff037224 */ /* 0x004fe200000e0600 */
[----:B------:R-:W-:Y:S01]  /*16a30*/  ISETP.LT.OR P0, PT, R7, 0x1, P3 ;  /* 0x000000010700780c */ /* 0x000fe20001f01670 */
[----:B------:R-:W-:-:S12]  /*16a40*/  IMAD.IADD R0, R16, 0x1, R21 ;  /* 0x0000000110007824 */ /* 0x000fd800078e0215 */
[----:B------:R-:W-:Y:S01]  /*16a50*/  @!PT LDS RZ, [RZ] ;  /* 0x00000000fffff984 */ /* 0x000fe20000000800 */
        /* <DEDUP_REMOVED lines=17> */
[----:B------:R-:W3:Y:S01]  /*16b70*/  SHFL.IDX PT, R9, R9, 0x3, 0x1c1f ;  /* 0x007c1f0009097f89 */ /* 0x000ee200000e0000 */
[----:B-1----:R-:W-:-:S05]  /*16b80*/  IADD3 R2, P1, R23, R2, RZ ;  /* 0x0000000217027210 */ /* 0x002fca0007f3e0ff */
[----:B--2---:R-:W-:Y:S01]  /*16b90*/  IMAD.X R3, RZ, RZ, R3, P1 ;  /* 0x000000ffff037224 */ /* 0x004fe200008e0603 */
[----:B------:R-:W-:-:S13]  /*16ba0*/  ISETP.LT.OR P1, PT, R7, 0x41, P3 ;  /* 0x000000410700780c */ /* 0x000fda0001f21670 */
[----:B------:R-:W-:Y:S01]  /*16bb0*/  LDGSTS.E.BYPASS.LTC128B.128 [R0+0xd400], desc[UR56][R2.64], !P1 ;  /* 0x0d40000002007fae */ /* 0x000fe2000c901d78 */
[----:B------:R-:W-:-:S13]  /*16bc0*/  ISETP.LT.OR P1, PT, R7, 0x41, P2 ;  /* 0x000000410700780c */ /* 0x000fda0001721670 */
[----:B------:R-:W-:Y:S01]  /*16bd0*/  LDGSTS.E.BYPASS.LTC128B.128 [R0+0xf400], desc[UR56][R2.64+0x40], !P1 ;  /* 0x0f40004002007fae */ /* 0x000fe2000c901d78 */
[----:B------:R-:W-:-:S13]  /*16be0*/  ISETP.LT.OR P1, PT, R7, 0x41, P0 ;  /* 0x000000410700780c */ /* 0x000fda0000721670 */
[----:B------:R1:W-:Y:S01]  /*16bf0*/  LDGSTS.E.BYPASS.LTC128B.128 [R0+0x11400], desc[UR56][R2.64+0x80], !P1 ;  /* 0x1140008002007fae */ /* 0x0003e2000c901d78 */
[----:B------:R-:W-:-:S03]  /*16c00*/  ISETP.GE.AND P1, PT, R7, 0x41, PT ;  /* 0x000000410700780c */ /* 0x000fc60003f26270 */
[----:B-1-3--:R1:W2:Y:S10]  /*16c10*/  SHFL.IDX PT, R2, R8, 0x3, 0x1c1f ;  /* 0x007c1f0008027f89 */ /* 0x00a2b400000e0000 */
.L_x_1546:
        /* <DEDUP_REMOVED lines=13> */
.L_x_1460:
        /* <DEDUP_REMOVED lines=11> */
.L_x_1461:
[----:B------:R2:W-:Y:S01]  /*16da0*/  SYNCS.ARRIVE.TRANS64.A1T0 RZ, [R4+URZ+0x2a870], RZ ;  /* 0x02a870ff04ff79a7 */ /* 0x0005e2000810003f */
[----:B------:R-:W-:Y:S05]  /*16db0*/  @!P3 BRA `(.L_x_1462) ;  /* 0x000000000004b947 */ /* 0x000fea0003800000 */
[----:B------:R-:W-:Y:S01]  /*16dc0*/  BPT.TRAP 0x1 ;  /* 0x000000040000795c */ /* 0x000fe20000300000 */
.L_x_1462:
[----:B------:R-:W3:Y:S01]  /*16dd0*/  SYNCS.PHASECHK.TRANS64.TRYWAIT P0, [R4+URZ+0x2a840], R26 ;  /* 0x02a8401a040075a7 */ /* 0x000ee2000800017f */
[----:B------:R-:W-:Y:S04]  /*16de0*/  BSSY B0, `(.L_x_1463) ;  /* 0x0000002000007945 */ /* 0x000fe80003800000 */
[----:B---3--:R-:W-:Y:S05]  /*16df0*/  @!P0 BRA `(.L_x_1464) ;  /* 0x00000048007c8947 */ /* 0x008fea0003800000 */
.L_x_1547:
[----:B------:R-:W-:Y:S05]  /*16e00*/  BSYNC B0 ;  /* 0x0000000000007941 */ /* 0x000fea0003800000 */
.L_x_1463:
[----:B------:R-:W-:Y:S01]  /*16e10*/  ULDC.64 UR4, c[0x0][0x300] ;  /* 0x0000c00000047ab9 */ /* 0x000fe20000000a00 */
[----:B------:R-:W-:Y:S01]  /*16e20*/  ULDC.64 UR6, c[0x0][0x2e8] ;  /* 0x0000ba0000067ab9 */ /* 0x000fe20000000a00 */
[----:B------:R-:W-:Y:S01]  /*16e30*/  IMAD R7, R10, UR4, RZ ;  /* 0x000000040a077c24 */ /* 0x000fe2000f8e02ff */
[C---:B------:R-:W-:Y:S01]  /*16e40*/  LOP3.LUT R9, R23.reuse, 0x80, RZ, 0xfc, !PT ;  /* 0x0000008017097812 */ /* 0x040fe200078efcff */
[C---:B------:R-:W-:Y:S01]  /*16e50*/  IMAD.WIDE.U32 R2, R6.reuse, UR4, RZ ;  /* 0x0000000406027c25 */ /* 0x040fe2000f8e00ff */
[----:B-1----:R-:W-:Y:S02]  /*16e60*/  LOP3.LUT R8, R23, 0x40, RZ, 0xfc, !PT ;  /* 0x0000004017087812 */ /* 0x002fe400078efcff */
[-C--:B------:R-:W-:Y:S01]  /*16e70*/  ISETP.GE.AND P2, PT, R9, R37.reuse, PT ;  /* 0x000000250900720c */ /* 0x080fe20003f46270 */
[----:B------:R-:W-:Y:S01]  /*16e80*/  IMAD R7, R6, UR5, R7 ;  /* 0x0000000506077c24 */ /* 0x000fe2000f8e0207 */
[----:B------:R-:W-:Y:S01]  /*16e90*/  ULDC.64 UR4, c[0x0][0x310] ;  /* 0x0000c40000047ab9 */ /* 0x000fe20000000a00 */
[----:B------:R-:W-:Y:S01]  /*16ea0*/  ISETP.GE.AND P3, PT, R8, R37, PT ;  /* 0x000000250800720c */ /* 0x000fe20003f66270 */
[----:B------:R-:W-:-:S02]  /*16eb0*/  IMAD R20, R20, UR4, RZ ;  /* 0x0000000414147c24 */ /* 0x000fc4000f8e02ff */
[----:B------:R-:W-:Y:S02]  /*16ec0*/  IMAD.IADD R3, R3, 0x1, R7 ;  /* 0x0000000103037824 */ /* 0x000fe400078e0207 */
[C---:B------:R-:W-:Y:S02]  /*16ed0*/  IMAD R20, R5.reuse, UR5, R20 ;  /* 0x0000000505147c24 */ /* 0x040fe4000f8e0214 */
[----:B------:R-:W-:Y:S01]  /*16ee0*/  IMAD.WIDE.U32 R2, R5, UR4, R2 ;  /* 0x0000000405027c25 */ /* 0x000fe2000f8e0002 */
[----:B------:R-:W-:-:S03]  /*16ef0*/  ULDC.64 UR4, c[0x0][0x308] ;  /* 0x0000c20000047ab9 */ /* 0x000fc60000000a00 */
[----:B------:R-:W-:Y:S02]  /*16f00*/  IMAD.IADD R3, R3, 0x1, R20 ;  /* 0x0000000103037824 */ /* 0x000fe400078e0214 */
[----:B------:R-:W-:Y:S01]  /*16f10*/  IMAD.WIDE.U32 R2, R17, UR4, R2 ;  /* 0x0000000411027c25 */ /* 0x000fe2000f8e0002 */
[----:B------:R-:W-:-:S03]  /*16f20*/  UMOV UR4, 0xffffffff ;  /* 0xffffffff00047882 */ /* 0x000fc60000000000 */
[----:B------:R-:W-:Y:S01]  /*16f30*/  IMAD R6, R17, UR5, R3 ;  /* 0x0000000511067c24 */ /* 0x000fe2000f8e0203 */
[----:B------:R-:W-:-:S04]  /*16f40*/  IADD3 R5, P0, R2, UR6, RZ ;  /* 0x0000000602057c10 */ /* 0x000fc8000ff1e0ff */
[----:B------:R-:W-:Y:S01]  /*16f50*/  IADD3.X R6, R6, UR7, RZ, P0, !PT ;  /* 0x0000000706067c10 */ /* 0x000fe200087fe4ff */
[----:B------:R-:W-:Y:S08]  /*16f60*/  BRA.DIV UR4, `(.L_x_1465) ;  /* 0x0000004a04347947 */ /* 0x000ff0000b800000 */
[----:B------:R-:W1:Y:S01]  /*16f70*/  SHFL.IDX PT, R14, R5, RZ, 0x1c1f ;  /* 0x001c1fff050e7589 */ /* 0x000e6200000e0000 */
[----:B------:R-:W-:-:S03]  /*16f80*/  ISETP.GE.AND P6, PT, R23, R37, PT ;  /* 0x000000251700720c */ /* 0x000fc60003fc6270 */
[----:B------:R-:W4:Y:S01]  /*16f90*/  SHFL.IDX PT, R2, R6, RZ, 0x1c1f ;  /* 0x001c1fff06027589 */ /* 0x000f2200000e0000 */
[----:B-1----:R-:W-:-:S05]  /*16fa0*/  @P5 IADD3 R14, P0, R23, R14, RZ ;  /* 0x0000000e170e5210 */ /* 0x002fca0007f1e0ff */
[----:B----4-:R-:W-:Y:S02]  /*16fb0*/  @P5 IMAD.X R3, RZ, RZ, R2, P0 ;  /* 0x000000ffff035224 */ /* 0x010fe400000e0602 */
[----:B------:R-:W-:Y:S02]  /*16fc0*/  @P5 IMAD.MOV.U32 R2, RZ, RZ, R14 ;  /* 0x000000ffff025224 */ /* 0x000fe400078e000e */
[----:B------:R-:W1:Y:S04]  /*16fd0*/  SHFL.IDX PT, R14, R5, 0x1, 0x1c1f ;  /* 0x003c1f00050e7f89 */ /* 0x000e6800000e0000 */
[----:B------:R-:W-:Y:S04]  /*16fe0*/  @P5 LDGSTS.E.BYPASS.LTC128B.128 [R0+0x1e400], desc[UR56][R2.64], !P6 ;  /* 0x1e40000002005fae */ /* 0x000fe8000f101d78 */
[----:B------:R-:W-:Y:S04]  /*16ff0*/  @P5 LDGSTS.E.BYPASS.LTC128B.128 [R0+0x20400], desc[UR56][R2.64+0x40], !P3 ;  /* 0x2040004002005fae */ /* 0x000fe8000d901d78 */
[----:B------:R4:W-:Y:S04]  /*17000*/  @P5 LDGSTS.E.BYPASS.LTC128B.128 [R0+0x22400], desc[UR56][R2.64+0x80], !P2 ;  /* 0x2240008002005fae */ /* 0x0009e8000d101d78 */
[----:B----4-:R-:W4:Y:S01]  /*17010*/  SHFL.IDX PT, R2, R6, 0x1, 0x1c1f ;  /* 0x003c1f0006027f89 */ /* 0x010f2200000e0000 */
[----:B-1----:R-:W-:-:S05]  /*17020*/  @P4 IADD3 R14, P0, R23, R14, RZ ;  /* 0x0000000e170e4210 */ /* 0x002fca0007f1e0ff */
[----:B----4-:R-:W-:Y:S02]  /*17030*/  @P4 IMAD.X R7, RZ, RZ, R2, P0 ;  /* 0x000000ffff074224 */ /* 0x010fe400000e0602 */
[----:B------:R-:W-:Y:S02]  /*17040*/  @P4 IMAD.MOV.U32 R2, RZ, RZ, R14 ;  /* 0x000000ffff024224 */ /* 0x000fe400078e000e */
[----:B------:R-:W-:Y:S01]  /*17050*/  @P4 IMAD.MOV.U32 R3, RZ, RZ, R7 ;  /* 0x000000ffff034224 */ /* 0x000fe200078e0007 */
[----:B------:R-:W1:Y:S04]  /*17060*/  SHFL.IDX PT, R14, R5, 0x2, 0x1c1f ;  /* 0x005c1f00050e7f89 */ /* 0x000e6800000e0000 */
[----:B------:R-:W-:Y:S04]  /*17070*/  @P4 LDGSTS.E.BYPASS.LTC128B.128 [R0+0x1ec00], desc[UR56][R2.64], !P6 ;  /* 0x1ec0000002004fae */ /* 0x000fe8000f101d78 */
[----:B------:R-:W-:Y:S04]  /*17080*/  @P4 LDGSTS.E.BYPASS.LTC128B.128 [R0+0x20c00], desc[UR56][R2.64+0x40], !P3 ;  /* 0x20c0004002004fae */ /* 0x000fe8000d901d78 */
[----:B------:R4:W-:Y:S04]  /*17090*/  @P4 LDGSTS.E.BYPASS.LTC128B.128 [R0+0x22c00], desc[UR56][R2.64+0x80], !P2 ;  /* 0x22c0008002004fae */ /* 0x0009e8000d101d78 */
[----:B----4-:R-:W4:Y:S01]  /*170a0*/  SHFL.IDX PT, R2, R6, 0x2, 0x1c1f ;  /* 0x005c1f0006027f89 */ /* 0x010f2200000e0000 */
[----:B-1----:R-:W-:-:S03]  /*170b0*/  @P1 IADD3 R14, P0, R23, R14, RZ ;  /* 0x0000000e170e1210 */ /* 0x002fc60007f1e0ff */
[----:B------:R-:W1:Y:S02]  /*170c0*/  SHFL.IDX PT, R6, R6, 0x3, 0x1c1f ;  /* 0x007c1f0006067f89 */ /* 0x000e6400000e0000 */
[----:B----4-:R-:W-:Y:S02]  /*170d0*/  @P1 IMAD.X R7, RZ, RZ, R2, P0 ;  /* 0x000000ffff071224 */ /* 0x010fe400000e0602 */
[----:B------:R-:W-:Y:S02]  /*170e0*/  @P1 IMAD.MOV.U32 R2, RZ, RZ, R14 ;  /* 0x000000ffff021224 */ /* 0x000fe400078e000e */
[----:B------:R-:W-:Y:S01]  /*170f0*/  @P1 IMAD.MOV.U32 R3, RZ, RZ, R7 ;  /* 0x000000ffff031224 */ /* 0x000fe200078e0007 */
[----:B------:R4:W0:Y:S04]  /*17100*/  SHFL.IDX PT, R14, R5, 0x3, 0x1c1f ;  /* 0x007c1f00050e7f89 */ /* 0x00082800000e0000 */
[----:B------:R4:W-:Y:S04]  /*17110*/  @P1 LDGSTS.E.BYPASS.LTC128B.128 [R0+0x1f400], desc[UR56][R2.64], !P6 ;  /* 0x1f40000002001fae */ /* 0x0009e8000f101d78 */
[----:B------:R4:W-:Y:S04]  /*17120*/  @P1 LDGSTS.E.BYPASS.LTC128B.128 [R0+0x21400], desc[UR56][R2.64+0x40], !P3 ;  /* 0x2140004002001fae */ /* 0x0009e8000d901d78 */
[----:B-1----:R4:W-:Y:S02]  /*17130*/  @P1 LDGSTS.E.BYPASS.LTC128B.128 [R0+0x23400], desc[UR56][R2.64+0x80], !P2 ;  /* 0x2340008002001fae */ /* 0x0029e4000d101d78 */
.L_x_1557:
[----:B------:R-:W-:Y:S02]  /*17140*/  LOP3.LUT P1, RZ, R29, 0x20, RZ, 0xc0, !PT ;  /* 0x000000201dff7812 */ /* 0x000fe4000782c0ff */
[----:B------:R-:W-:-:S11]  /*17150*/  ISETP.GE.AND P4, PT, R23, R37, PT ;  /* 0x000000251700720c */ /* 0x000fd60003f86270 */
[----:B0---4-:R-:W-:-:S05]  /*17160*/  @P1 IADD3 R2, P0, R23, R14, RZ ;  /* 0x0000000e17021210 */ /* 0x011fca0007f1e0ff */
[----:B------:R-:W-:Y:S01]  /*17170*/  @P1 IMAD.X R3, RZ, RZ, R6, P0 ;  /* 0x000000ffff031224 */ /* 0x000fe200000e0606 */
[----:B------:R-:W-:-:S04]  /*17180*/  PLOP3.LUT P0, PT, PT, PT, PT, 0x80, 0x0 ;  /* 0x000000000000781c */ /* 0x000fc80003f0f070 */
[----:B------:R-:W-:Y:S01]  /*17190*/  @!PT LDS RZ, [RZ] ;  /* 0x00000000fffff984 */ /* 0x000fe20000000800 */
[----:B------:R-:W-:Y:S01]  /*171a0*/  @!PT LDS RZ, [RZ] ;  /* 0x00000000fffff984 */ /* 0x000fe20000000800 */
[----:B------:R-:W-:Y:S01]  /*171b0*/  @!PT LDS RZ, [RZ] ;  /* 0x00000000fffff984 */ /* 0x000fe20000000800 */
[----:B------:R0:W-:Y:S04]  /*171c0*/  @P1 LDGSTS.E.BYPASS.LTC128B.128 [R0+0x1fc00], desc[UR56][R2.64], !P4 ;  /* 0x1fc0000002001fae */ /* 0x0001e8000e101d78 */
[----:B------:R0:W-:Y:S04]  /*171d0*/  @P1 LDGSTS.E.BYPASS.LTC128B.128 [R0+0x21c00], desc[UR56][R2.64+0x40], !P3 ;  /* 0x21c0004002001fae */ /* 0x0001e8000d901d78 */
[----:B------:R0:W-:Y:S01]  /*171e0*/  @P1 LDGSTS.E.BYPASS.LTC128B.128 [R0+0x23c00], desc[UR56][R2.64+0x80], !P2 ;  /* 0x23c0008002001fae */ /* 0x0001e2000d101d78 */
[----:B------:R-:W-:Y:S01]  /*171f0*/  NOP ;  /* 0x0000000000007918 */ /* 0x000fe20000000000 */
.L_x_1466:
        /* <DEDUP_REMOVED lines=11> */
.L_x_1467:
[----:B------:R0:W-:Y:S02]  /*172b0*/  SYNCS.ARRIVE.TRANS64.A1T0 RZ, [R4+URZ+0x2a830], RZ ;  /* 0x02a830ff04ff79a7 */ /* 0x0001e4000810003f */
[----:B------:R-:W-:Y:S05]  /*172c0*/  WARPSYNC.ALL ;  /* 0x0000000000007948 */ /* 0x000fea0003800000 */
[----:B------:R-:W-:Y:S01]  /*172d0*/  VIADD R0, R16, 0x18400 ;  /* 0x0001840010007836 */ /* 0x000fe20000000000 */
[----:B------:R-:W-:Y:S01]  /*172e0*/  USHF.R.S32.HI UR4, URZ, 0x1f, UR39 ;  /* 0x0000001f3f047899 */ /* 0x000fe20008011427 */
[----:B------:R-:W-:Y:S03]  /*172f0*/  BAR.SYNC.DEFER_BLOCKING 0x8, 0x180 ;  /* 0x0206000000007b1d */ /* 0x000fe60000010000 */
[----:B------:R-:W-:-:S03]  /*17300*/  LOP3.LUT P0, RZ, R0, 0x1bf, RZ, 0xc0, !PT ;  /* 0x000001bf00ff7812 */ /* 0x000fc6000780c0ff */
[----:B------:R-:W-:Y:S01]  /*17310*/  ULDC.64 UR6, c[0x0][0x298] ;  /* 0x0000a60000067ab9 */ /* 0x000fe20000000a00 */
[----:B------:R-:W-:Y:S01]  /*17320*/  BSSY B6, `(.L_x_1468) ;  /* 0x0000016000067945 */ /* 0x000fe20003800000 */
[----:B------:R-:W-:Y:S02]  /*17330*/  UIMAD UR4, UR4, UR6, URZ ;  /* 0x00000006040472a4 */ /* 0x000fe4000f8e023f */
[----:B------:R-:W-:Y:S02]  /*17340*/  UIMAD.WIDE.U32 UR36, UR39, UR6, URZ ;  /* 0x00000006272472a5 */ /* 0x000fe4000f8e003f */
[----:B------:R-:W-:-:S04]  /*17350*/  UIMAD UR39, UR39, UR7, UR4 ;  /* 0x00000007272772a4 */ /* 0x000fc8000f8e0204 */
        /* <DEDUP_REMOVED lines=18> */
.L_x_1469:
[----:B------:R-:W-:Y:S05]  /*17480*/  BSYNC B6 ;  /* 0x0000000000067941 */ /* 0x000fea0003800000 */
.L_x_1468:
[----:B------:R-:W1:Y:S01]  /*17490*/  S2R R20, SR_TID.X ;  /* 0x0000000000147919 */ /* 0x000e620000002100 */
[----:B------:R-:W-:Y:S01]  /*174a0*/  UISETP.NE.AND UP0, UPT, UR48, URZ, UPT ;  /* 0x0000003f3000728c */ /* 0x000fe2000bf05270 */
[C---:B------:R-:W-:Y:S01]  /*174b0*/  R2UR UR8, R17.reuse ;  /* 0x00000000110872ca */ /* 0x040fe200000e0000 */
[----:B------:R-:W-:Y:S01]  /*174c0*/  ULDC.64 UR6, c[0x0][0x2d8] ;  /* 0x0000b60000067ab9 */ /* 0x000fe20000000a00 */
[----:B------:R-:W4:Y:S01]  /*174d0*/  S2R R2, SR_TID.X ;  /* 0x0000000000027919 */ /* 0x000f220000002100 */
[----:B------:R-:W-:Y:S01]  /*174e0*/  R2UR UR9, R17 ;  /* 0x00000000110972ca */ /* 0x000fe200000e0000 */
[----:B------:R-:W-:Y:S01]  /*174f0*/  UMOV UR4, UR36 ;  /* 0x0000002400047c82 */ /* 0x000fe20008000000 */
[----:B------:R-:W-:Y:S01]  /*17500*/  PLOP3.LUT P0, PT, PT, PT, UP0, 0x80, 0x0 ;  /* 0x000000000000781c */ /* 0x000fe20003f0f008 */
[----:B------:R-:W-:Y:S01]  /*17510*/  UMOV UR5, UR39 ;  /* 0x0000002700057c82 */ /* 0x000fe20008000000 */
[----:B------:R-:W-:Y:S01]  /*17520*/  UISETP.NE.AND UP1, UPT, UR47, URZ, UPT ;  /* 0x0000003f2f00728c */ /* 0x000fe2000bf25270 */
[----:B------:R-:W5:Y:S01]  /*17530*/  LDC R6, c[0x0][0x448] ;  /* 0x00011200ff067b82 */ /* 0x000f620000000800 */
[C---:B------:R-:W-:Y:S01]  /*17540*/  LOP3.LUT R9, R23.reuse, 0x40, RZ, 0xfc, !PT ;  /* 0x0000004017097812 */ /* 0x040fe200078efcff */
[----:B------:R-:W-:Y:S01]  /*17550*/  @UP0 ULDC UR10, c[0x0][0x44c] ;  /* 0x00011300000a0ab9 */ /* 0x000fe20000000800 */
[----:B------:R-:W-:-:S02]  /*17560*/  LOP3.LUT R10, R23, 0x80, RZ, 0xfc, !PT ;  /* 0x00000080170a7812 */ /* 0x000fc400078efcff */
[----:B------:R-:W-:Y:S02]  /*17570*/  UIMAD.WIDE.U32 UR4, UR8, UR6, UR4 ;  /* 0x00000006080472a5 */ /* 0x000fe4000f8e0004 */
[----:B------:R-:W-:Y:S02]  /*17580*/  USHF.R.S32.HI UR6, URZ, 0x1f, UR40 ;  /* 0x0000001f3f067899 */ /* 0x000fe40008011428 */
[----:B------:R-:W-:Y:S02]  /*17590*/  UIMAD UR5, UR9, UR7, UR5 ;  /* 0x00000007090572a4 */ /* 0x000fe4000f8e0205 */
[----:B------:R-:W-:Y:S01]  /*175a0*/  USEL UR7, UR6, URZ, !UP1 ;  /* 0x0000003f06077287 */ /* 0x000fe2000c800000 */
[----:B------:R-:W-:Y:S01]  /*175b0*/  ULDC.64 UR8, c[0x0][0x2e0] ;  /* 0x0000b80000087ab9 */ /* 0x000fe20000000a00 */
[----:B------:R-:W-:Y:S02]  /*175c0*/  USEL UR6, UR40, URZ, !UP1 ;  /* 0x0000003f28067287 */ /* 0x000fe4000c800000 */
[----:B------:R-:W-:-:S02]  /*175d0*/  UIMAD UR7, UR7, UR8, URZ ;  /* 0x00000008070772a4 */ /* 0x000fc4000f8e023f */
[----:B------:R-:W-:Y:S02]  /*175e0*/  UIMAD.WIDE.U32 UR4, UR6, UR8, UR4 ;  /* 0x00000008060472a5 */ /* 0x000fe4000f8e0004 */
[----:B------:R-:W-:Y:S01]  /*175f0*/  UIMAD UR7, UR6, UR9, UR7 ;  /* 0x00000009060772a4 */ /* 0x000fe2000f8e0207 */
[----:B-1----:R-:W-:Y:S02]  /*17600*/  IMAD.SHL.U32 R20, R20, 0x20, RZ ;  /* 0x0000002014147824 */ /* 0x002fe400078e00ff */
[----:B------:R-:W-:Y:S01]  /*17610*/  ULDC.64 UR8, c[0x0][0x2d0] ;  /* 0x0000b40000087ab9 */ /* 0x000fe20000000a00 */
[----:B------:R-:W-:Y:S01]  /*17620*/  UIADD3 UR6, UR5, UR7, URZ ;  /* 0x0000000705067290 */ /* 0x000fe2000fffe03f */
[----:B0-23--:R-:W-:Y:S01]  /*17630*/  IMAD.U32 R4, RZ, RZ, UR4 ;  /* 0x00000004ff047e24 */ /* 0x00dfe2000f8e00ff */
[----:B----4-:R-:W-:Y:S01]  /*17640*/  LOP3.LUT R2, R2, 0x7f, RZ, 0xc0, !PT ;  /* 0x0000007f02027812 */ /* 0x010fe200078ec0ff */
[----:B------:R-:W-:Y:S01]  /*17650*/  IMAD.U32 R5, RZ, RZ, UR5 ;  /* 0x00000005ff057e24 */ /* 0x000fe2000f8e00ff */
[----:B------:R-:W-:Y:S01]  /*17660*/  LOP3.LUT R20, R20, 0x60, RZ, 0xc0, !PT ;  /* 0x0000006014147812 */ /* 0x000fe200078ec0ff */
[----:B------:R-:W-:Y:S01]  /*17670*/  ULDC.64 UR4, c[0x0][0x2c8] ;  /* 0x0000b20000047ab9 */ /* 0x000fe20000000a00 */
[----:B------:R-:W-:Y:S01]  /*17680*/  SHF.R.U32.HI R2, RZ, 0x2, R2 ;  /* 0x00000002ff027819 */ /* 0x000fe20000011602 */
[----:B------:R-:W-:-:S03]  /*17690*/  IMAD.U32 R3, RZ, RZ, UR6 ;  /* 0x00000006ff037e24 */ /* 0x000fc6000f8e00ff */
[----:B------:R-:W-:Y:S02]  /*176a0*/  LOP3.LUT R2, R2, R20, RZ, 0xfc, !PT ;  /* 0x0000001402027212 */ /* 0x000fe400078efcff */
[----:B------:R-:W0:Y:S03]  /*176b0*/  S2R R20, SR_TID.X ;  /* 0x0000000000147919 */ /* 0x000e260000002100 */
[----:B------:R-:W-:-:S04]  /*176c0*/  IMAD.IADD R7, R2, 0x1, R19 ;  /* 0x0000000102077824 */ /* 0x000fc800078e0213 */
[----:B------:R-:W-:Y:S01]  /*176d0*/  @P0 IMAD.HI.U32 R2, R7, UR10, RZ ;  /* 0x0000000a07020c27 */ /* 0x000fe2000f8e00ff */
[----:B------:R-:W-:Y:S01]  /*176e0*/  PLOP3.LUT P0, PT, PT, PT, UP0, 0x80, 0x0 ;  /* 0x000000000000781c */ /* 0x000fe20003f0f008 */
[----:B------:R-:W-:Y:S02]  /*176f0*/  @UP0 ULDC UR10, c[0x0][0x450] ;  /* 0x00011400000a0ab9 */ /* 0x000fe40000000800 */
[----:B------:R-:W-:-:S10]  /*17700*/  IMAD.MOV.U32 R0, RZ, RZ, R7 ;  /* 0x000000ffff007224 */ /* 0x000fd400078e0007 */
[----:B------:R-:W-:Y:S01]  /*17710*/  @P0 SHF.R.U32.HI R0, RZ, UR10, R2 ;  /* 0x0000000aff000c19 */ /* 0x000fe20008011602 */
[----:B------:R-:W-:-:S03]  /*17720*/  IMAD.MOV.U32 R2, RZ, RZ, R4 ;  /* 0x000000ffff027224 */ /* 0x000fc600078e0004 */
[----:B------:R-:W-:Y:S01]  /*17730*/  SHF.R.S32.HI R8, RZ, 0x1f, R0 ;  /* 0x0000001fff087819 */ /* 0x000fe20000011400 */
[----:B------:R-:W-:-:S04]  /*17740*/  IMAD.WIDE.U32 R2, R0, UR8, R2 ;  /* 0x0000000800027c25 */ /* 0x000fc8000f8e0002 */
[----:B------:R-:W-:Y:S01]  /*17750*/  IMAD R8, R8, UR8, RZ ;  /* 0x0000000808087c24 */ /* 0x000fe2000f8e02ff */
[----:B0-----:R-:W-:-:S03]  /*17760*/  LOP3.LUT R20, R20, 0x7f, RZ, 0xc0, !PT ;  /* 0x0000007f14147812 */ /* 0x001fc600078ec0ff */
[----:B------:R-:W-:Y:S02]  /*17770*/  IMAD R4, R0, UR9, R8 ;  /* 0x0000000900047c24 */ /* 0x000fe4000f8e0208 */
[----:B------:R-:W-:Y:S02]  /*17780*/  IMAD.MOV R0, RZ, RZ, -R0 ;  /* 0x000000ffff007224 */ /* 0x000fe400078e0a00 */
[----:B------:R-:W-:Y:S02]  /*17790*/  IMAD.IADD R3, R3, 0x1, R4 ;  /* 0x0000000103037824 */ /* 0x000fe400078e0204 */
[----:B-----5:R-:W-:-:S04]  /*177a0*/  IMAD R7, R6, R0, R7 ;  /* 0x0000000006077224 */ /* 0x020fc800078e0207 */
        /* <DEDUP_REMOVED lines=11> */
[----:B------:R-:W-:Y:S02]  /*17860*/  ISETP.GE.AND P0, PT, R10, UR4, PT ;  /* 0x000000040a007c0c */ /* 0x000fe4000bf06270 */
[----:B------:R-:W-:Y:S01]  /*17870*/  SHF.R.U32.HI R9, RZ, 0x2, R20 ;  /* 0x00000002ff097819 */ /* 0x000fe20000011614 */
[----:B------:R-:W-:Y:S10]  /*17880*/  BRA.DIV UR5, `(.L_x_1470) ;  /* 0x0000004605347947 */ /* 0x000ff4000b800000 */
[----:B------:R-:W0:Y:S01]  /*17890*/  SHFL.IDX PT, R14, R0, RZ, 0x1c1f ;  /* 0x001c1fff000e7589 */ /* 0x000e2200000e0000 */
[----:B------:R-:W-:Y:S02]  /*178a0*/  IMAD R4, R6, UR41, RZ ;  /* 0x0000002906047c24 */ /* 0x000fe4000f8e02ff */
        /* <DEDUP_REMOVED lines=33> */
.L_x_1566:
        /* <DEDUP_REMOVED lines=12> */
.L_x_1472:
[----:B------:R-:W-:Y:S05]  /*17b80*/  BSYNC B0 ;  /* 0x0000000000007941 */ /* 0x000fea0003800000 */
.L_x_1471:
[----:B------:R-:W-:Y:S01]  /*17b90*/  NOP ;  /* 0x0000000000007918 */ /* 0x000fe20000000000 */
[----:B------:R-:W-:-:S13]  /*17ba0*/  PLOP3.LUT P0, PT, PT, PT, PT, 0x80, 0x0 ;  /* 0x000000000000781c */ /* 0x000fda0003f0f070 */
.L_x_1473:
[----:B------:R-:W-:Y:S02]  /*17bb0*/  PLOP3.LUT P1, PT, P1, P0, PT, 0xa2, 0x0 ;  /* 0x000000000000781c */ /* 0x000fe40000f21472 */
[----:B------:R-:W-:-:S08]  /*17bc0*/  @P0 R2UR P1, UR4, R16 ;  /* 0x00000000100402ca */ /* 0x000fd00000020000 */
[----:B------:R-:W-:-:S05]  /*17bd0*/  @P0 PLOP3.LUT P0, PT, P1, PT, PT, 0x80, 0x0 ;  /* 0x000000000000081c */ /* 0x000fca0000f0f070 */
[----:B------:R-:W-:Y:S01]  /*17be0*/  @!P1 SYNCS.ARRIVE.TRANS64.RED.A0T1 RZ, [UR4+0x2a800], RZ ;  /* 0x02a800ffffff99a7 */ /* 0x000fe20008200404 */
[----:B------:R-:W-:Y:S07]  /*17bf0*/  @!P1 ARRIVES.LDGSTSBAR.64.TRANSCNT [UR4+0x2a800] ;  /* 0x02a80000ff0099b0 */ /* 0x000fee0008000a84 */
[----:B------:R-:W-:Y:S05]  /*17c00*/  @P0 BRA.U.ANY `(.L_x_1473) ;  /* 0xfffffffd00e80947 */ /* 0x000fea000393ffff */
[----:B01----:R-:W3:Y:S02]  /*17c10*/  LDL.LU R2, [R1] ;  /* 0x0000000001027983 */ /* 0x003ee40000300800 */
[----:B---3--:R-:W-:-:S05]  /*17c20*/  VIADD R2, R2, 0x1 ;  /* 0x0000000102027836 */ /* 0x008fca0000000000 */
[----:B------:R0:W-:Y:S01]  /*17c30*/  STL [R1], R2 ;  /* 0x0000000201007387 */ /* 0x0001e20000100800 */
        /* <DEDUP_REMOVED lines=10> */
.L_x_1567:
[----:B------:R-:W-:Y:S05]  /*17ce0*/  BSYNC B0 ;  /* 0x0000000000007941 */ /* 0x000fea0003800000 */
.L_x_1474:
[----:B------:R-:W-:-:S13]  /*17cf0*/  ISETP.GE.AND P0, PT, R20, UR42, PT ;  /* 0x0000002a14007c0c */ /* 0x000fda000bf06270 */
[----:B------:R-:W-:Y:S05]  /*17d00*/  @!P0 BRA `(.L_x_1476) ;  /* 0x0000001000e08947 */ /* 0x000fea0003800000 */
[----:B------:R-:W-:Y:S02]  /*17d10*/  IMAD.MOV.U32 R5, RZ, RZ, R18 ;  /* 0x000000ffff057224 */ /* 0x000fe400078e0012 */
[----:B------:R-:W-:-:S07]  /*17d20*/  IMAD.MOV.U32 R6, RZ, RZ, R22 ;  /* 0x000000ffff067224 */ /* 0x000fce00078e0016 */
.L_x_1496:
[----:B0--3--:R-:W0:Y:S01]  /*17d30*/  LDC R3, c[0x0][0x430] ;  /* 0x00010c00ff037b82 */ /* 0x009e220000000800 */
[----:B-1----:R-:W1:Y:S01]  /*17d40*/  S2R R2, SR_TID.X ;  /* 0x0000000000027919 */ /* 0x002e620000002100 */
[----:B------:R-:W-:Y:S05]  /*17d50*/  YIELD ;  /* 0x0000000000007946 */ /* 0x000fea0003800000 */
[----:B------:R-:W-:Y:S01]  /*17d60*/  ULDC.64 UR4, c[0x0][0x428] ;  /* 0x00010a0000047ab9 */ /* 0x000fe20000000a00 */
[----:B0-----:R-:W-:Y:S02]  /*17d70*/  ISETP.NE.AND P0, PT, R3, 0x1, PT ;  /* 0x000000010300780c */ /* 0x001fe40003f05270 */
[C---:B-12---:R-:W-:Y:S01]  /*17d80*/  LOP3.LUT R0, R2.reuse, 0x7f, RZ, 0xc0, !PT ;  /* 0x0000007f02007812 */ /* 0x046fe200078ec0ff */
[----:B------:R-:W-:-:S10]  /*17d90*/  IMAD.SHL.U32 R2, R2, 0x20, RZ ;  /* 0x0000002002027824 */ /* 0x000fd400078e00ff */
[----:B------:R-:W0:Y:S01]  /*17da0*/  @P0 LDC R3, c[0x0][0x434] ;  /* 0x00010d00ff030b82 */ /* 0x000e220000000800 */
[----:B------:R-:W-:Y:S02]  /*17db0*/  SHF.R.U32.HI R0, RZ, 0x2, R0 ;  /* 0x00000002ff007819 */ /* 0x000fe40000011600 */
[----:B------:R-:W-:-:S03]  /*17dc0*/  LOP3.LUT R2, R2, 0x60, RZ, 0xc0, !PT ;  /* 0x0000006002027812 */ /* 0x000fc600078ec0ff */
[----:B------:R-:W-:Y:S02]  /*17dd0*/  IMAD R0, R20, 0x80, R0 ;  /* 0x0000008014007824 */ /* 0x000fe400078e0200 */
[----:B------:R-:W1:Y:S03]  /*17de0*/  @P0 LDC R7, c[0x0][0x438] ;  /* 0x00010e00ff070b82 */ /* 0x000e660000000800 */
[----:B------:R-:W-:-:S05]  /*17df0*/  IADD3 R0, R2, UR38, R0 ;  /* 0x0000002602007c10 */ /* 0x000fca000fffe000 */
[----:B------:R-:W-:Y:S02]  /*17e00*/  IMAD.MOV.U32 R4, RZ, RZ, R0 ;  /* 0x000000ffff047224 */ /* 0x000fe400078e0000 */
[----:B0-----:R-:W-:-:S05]  /*17e10*/  @P0 IMAD.HI.U32 R2, R0, R3, RZ ;  /* 0x0000000300020227 */ /* 0x001fca00078e00ff */
[----:B-1----:R-:W-:Y:S01]  /*17e20*/  @P0 SHF.R.U32.HI R4, RZ, R7, R2 ;  /* 0x00000007ff040219 */ /* 0x002fe20000011602 */
[----:B------:R-:W-:-:S03]  /*17e30*/  IMAD R2, R27, UR4, RZ ;  /* 0x000000041b027c24 */ /* 0x000fc6000f8e02ff */
[----:B------:R-:W-:Y:S01]  /*17e40*/  SHF.R.S32.HI R3, RZ, 0x1f, R4 ;  /* 0x0000001fff037819 */ /* 0x000fe20000011404 */
[----:B------:R-:W-:Y:S02]  /*17e50*/  IMAD R7, R25, UR5, R2 ;  /* 0x0000000519077c24 */ /* 0x000fe4000f8e0202 */
[----:B------:R-:W-:-:S04]  /*17e60*/  IMAD.MOV.U32 R2, RZ, RZ, R4 ;  /* 0x000000ffff027224 */ /* 0x000fc800078e0004 */
[----:B------:R-:W-:Y:S01]  /*17e70*/  IMAD.WIDE.U32 R2, R25, UR4, R2 ;  /* 0x0000000419027c25 */ /* 0x000fe2000f8e0002 */
[----:B------:R-:W-:-:S03]  /*17e80*/  ULDC.64 UR4, c[0x0][0x418] ;  /* 0x0001060000047ab9 */ /* 0x000fc60000000a00 */
[----:B------:R-:W-:Y:S01]  /*17e90*/  IMAD.IADD R3, R7, 0x1, R3 ;  /* 0x0000000107037824 */ /* 0x000fe200078e0203 */
[C---:B------:R-:W-:Y:S01]  /*17ea0*/  LEA R8, P0, R2.reuse, UR4, 0x2 ;  /* 0x0000000402087c11 */ /* 0x040fe2000f8010ff */
[----:B------:R-:W-:Y:S01]  /*17eb0*/  IMAD.U32 R10, RZ, RZ, UR43 ;  /* 0x0000002bff0a7e24 */ /* 0x000fe2000f8e00ff */
[----:B------:R-:W-:Y:S02]  /*17ec0*/  ULDC UR4, c[0x0][0x430] ;  /* 0x00010c0000047ab9 */ /* 0x000fe40000000800 */
[----:B------:R-:W-:-:S05]  /*17ed0*/  LEA.HI.X R9, R2, UR5, R3, 0x2, P0 ;  /* 0x0000000502097c11 */ /* 0x000fca00080f1403 */
[----:B------:R0:W3:Y:S01]  /*17ee0*/  LDG.E R7, desc[UR56][R8.64] ;  /* 0x0000003808077981 */ /* 0x0000e2000c1e1900 */
[----:B------:R-:W-:Y:S01]  /*17ef0*/  ISETP.NE.AND P2, PT, R10, 0x3, PT ;  /* 0x000000030a00780c */ /* 0x000fe20003f45270 */
[----:B------:R-:W-:Y:S01]  /*17f00*/  VIADD R18, R5, 0x1 ;  /* 0x0000000105127836 */ /* 0x000fe20000000000 */
[C---:B------:R-:W-:Y:S01]  /*17f10*/  ISETP.GT.AND P1, PT, R20.reuse, UR42, PT ;  /* 0x0000002a14007c0c */ /* 0x040fe2000bf24270 */
[----:B------:R-:W-:Y:S02]  /*17f20*/  IMAD.MOV R11, RZ, RZ, -R4 ;  /* 0x000000ffff0b7224 */ /* 0x000fe400078e0a04 */
[----:B------:R-:W-:Y:S01]  /*17f30*/  VIADD R20, R20, 0xffffffff ;  /* 0xffffffff14147836 */ /* 0x000fe20000000000 */
[----:B------:R-:W-:Y:S01]  /*17f40*/  ISETP.NE.AND P0, PT, R18, 0x2, PT ;  /* 0x000000021200780c */ /* 0x000fe20003f05270 */
[----:B0-----:R-:W-:-:S03]  /*17f50*/  IMAD R8, R11, UR4, R0 ;  /* 0x000000040b087c24 */ /* 0x001fc6000f8e0200 */
[----:B------:R-:W-:Y:S02]  /*17f60*/  SEL R3, RZ, 0x1, P0 ;  /* 0x00000001ff037807 */ /* 0x000fe40000000000 */
[----:B------:R-:W-:Y:S02]  /*17f70*/  SEL R18, R18, RZ, P0 ;  /* 0x000000ff12127207 */ /* 0x000fe40000000000 */
[----:B------:R-:W-:Y:S02]  /*17f80*/  LOP3.LUT R22, R6, R3, RZ, 0x3c, !PT ;  /* 0x0000000306167212 */ /* 0x000fe400078e3cff */
[----:B---3--:R-:W-:Y:S01]  /*17f90*/  SHF.R.S32.HI R10, RZ, 0x1f, R7 ;  /* 0x0000001fff0a7819 */ /* 0x008fe20000011407 */
[----:B------:R-:W-:Y:S06]  /*17fa0*/  @!P2 BRA `(.L_x_1477) ;  /* 0x000000000004a947 */ /* 0x000fec0003800000 */
[----:B------:R-:W-:Y:S01]  /*17fb0*/  BPT.TRAP 0x1 ;  /* 0x000000040000795c */ /* 0x000fe20000300000 */
.L_x_1477:
[----:B------:R-:W-:Y:S01]  /*17fc0*/  IMAD R0, R18, 0x8, R16 ;  /* 0x0000000812007824 */ /* 0x000fe200078e0210 */
[----:B------:R-:W-:Y:S01]  /*17fd0*/  SHF.L.U32 R19, R22, 0x1f, RZ ;  /* 0x0000001f16137819 */ /* 0x000fe200000006ff */
[----:B------:R-:W-:Y:S01]  /*17fe0*/  BSSY B0, `(.L_x_1478) ;  /* 0x0000004000007945 */ /* 0x000fe20003800000 */
[----:B------:R-:W-:Y:S02]  /*17ff0*/  SHF.R.S32.HI R9, RZ, 0x1f, R8 ;  /* 0x0000001fff097819 */ /* 0x000fe40000011408 */
[----:B------:R-:W0:Y:S02]  /*18000*/  SYNCS.PHASECHK.TRANS64.TRYWAIT P0, [R0+URZ+0x2a880], R19 ;  /* 0x02a88013000075a7 */ /* 0x000e24000800017f */
[----:B0-----:R-:W-:Y:S05]  /*18010*/  @!P0 BRA `(.L_x_1479) ;  /* 0x0000004000a08947 */ /* 0x001fea0003800000 */
.L_x_1568:
[----:B------:R-:W-:Y:S05]  /*18020*/  BSYNC B0 ;  /* 0x0000000000007941 */ /* 0x000fea0003800000 */
.L_x_1478:
[----:B------:R-:W-:Y:S01]  /*18030*/  ULDC.64 UR4, c[0x0][0x328] ;  /* 0x0000ca0000047ab9 */ /* 0x000fe20000000a00 */
[----:B------:R-:W-:Y:S01]  /*18040*/  ULDC.64 UR6, c[0x0][0x318] ;  /* 0x0000c60000067ab9 */ /* 0x000fe20000000a00 */
[----:B------:R-:W-:Y:S01]  /*18050*/  IMAD R4, R9, UR4, RZ ;  /* 0x0000000409047c24 */ /* 0x000fe2000f8e02ff */
[C---:B------:R-:W-:Y:S01]  /*18060*/  LOP3.LUT R12, R23.reuse, 0x80, RZ, 0xfc, !PT ;  /* 0x00000080170c7812 */ /* 0x040fe200078efcff */
[----:B------:R-:W-:Y:S01]  /*18070*/  IMAD.WIDE.U32 R2, R8, UR4, RZ ;  /* 0x0000000408027c25 */ /* 0x000fe2000f8e00ff */
[----:B------:R-:W-:Y:S02]  /*18080*/  LOP3.LUT R11, R23, 0x40, RZ, 0xfc, !PT ;  /* 0x00000040170b7812 */ /* 0x000fe400078efcff */
[-C--:B------:R-:W-:Y:S01]  /*18090*/  ISETP.GE.AND P2, PT, R12, R37.reuse, PT ;  /* 0x000000250c00720c */ /* 0x080fe20003f46270 */
[----:B------:R-:W-:Y:S01]  /*180a0*/  IMAD R4, R8, UR5, R4 ;  /* 0x0000000508047c24 */ /* 0x000fe2000f8e0204 */
[----:B------:R-:W-:Y:S01]  /*180b0*/  ULDC.64 UR4, c[0x0][0x338] ;  /* 0x0000ce0000047ab9 */ /* 0x000fe20000000a00 */
[----:B------:R-:W-:-:S02]  /*180c0*/  ISETP.GE.AND P3, PT, R11, R37, PT ;  /* 0x000000250b00720c */ /* 0x000fc40003f66270 */
[----:B------:R-:W-:Y:S01]  /*180d0*/  IMAD.IADD R3, R3, 0x1, R4 ;  /* 0x0000000103037824 */ /* 0x000fe200078e0204 */
[----:B------:R-:W-:Y:S01]  /*180e0*/  ISETP.GE.AND P4, PT, R23, R37, PT ;  /* 0x000000251700720c */ /* 0x000fe20003f86270 */
[----:B------:R-:W-:Y:S02]  /*180f0*/  IMAD R4, R10, UR4, RZ ;  /* 0x000000040a047c24 */ /* 0x000fe4000f8e02ff */
[----:B------:R-:W-:-:S04]  /*18100*/  IMAD.WIDE.U32 R2, R7, UR4, R2 ;  /* 0x0000000407027c25 */ /* 0x000fc8000f8e0002 */
[----:B------:R-:W-:Y:S01]  /*18110*/  IMAD R4, R7, UR5, R4 ;  /* 0x0000000507047c24 */ /* 0x000fe2000f8e0204 */
[----:B------:R-:W-:-:S03]  /*18120*/  ULDC.64 UR4, c[0x0][0x330] ;  /* 0x0000cc0000047ab9 */ /* 0x000fc60000000a00 */
[----:B------:R-:W-:Y:S02]  /*18130*/  IMAD.IADD R3, R3, 0x1, R4 ;  /* 0x0000000103037824 */ /* 0x000fe400078e0204 */
[----:B------:R-:W-:Y:S02]  /*18140*/  IMAD R4, R18, 0x6000, R31 ;  /* 0x0000600012047824 */ /* 0x000fe400078e021f */
[----:B------:R-:W-:Y:S01]  /*18150*/  IMAD.WIDE.U32 R2, R17, UR4, R2 ;  /* 0x0000000411027c25 */ /* 0x000fe2000f8e0002 */
[----:B------:R-:W-:-:S03]  /*18160*/  UMOV UR4, 0xffffffff ;  /* 0xffffffff00047882 */ /* 0x000fc60000000000 */
[----:B------:R-:W-:Y:S01]  /*18170*/  IMAD R26, R17, UR5, R3 ;  /* 0x00000005111a7c24 */ /* 0x000fe2000f8e0203 */
[----:B------:R-:W-:-:S04]  /*18180*/  IADD3 R21, P0, R2, UR6, RZ ;  /* 0x0000000602157c10 */ /* 0x000fc8000ff1e0ff */
[----:B------:R-:W-:Y:S01]  /*18190*/  IADD3.X R26, R26, UR7, RZ, P0, !PT ;  /* 0x000000071a1a7c10 */ /* 0x000fe200087fe4ff */
[----:B------:R-:W-:Y:S08]  /*181a0*/  BRA.DIV UR4, `(.L_x_1480) ;  /* 0x0000004204507947 */ /* 0x000ff0000b800000 */
[----:B------:R-:W1:Y:S01]  /*181b0*/  SHFL.IDX PT, R2, R21, RZ, 0x1c1f ;  /* 0x001c1fff15027589 */ /* 0x000e6200000e0000 */
[----:B------:R-:W-:-:S03]  /*181c0*/  IMAD.IADD R4, R16, 0x1, R4 ;  /* 0x0000000110047824 */ /* 0x000fc600078e0204 */
[----:B------:R-:W3:Y:S04]  /*181d0*/  SHFL.IDX PT, R3, R26, RZ, 0x1c1f ;  /* 0x001c1fff1a037589 */ /* 0x000ee800000e0000 */
[----:B------:R-:W-:Y:S01]  /*181e0*/  SHFL.IDX PT, R35, R26, 0x2, 0x1c1f ;  /* 0x005c1f001a237f89 */ /* 0x000fe200000e0000 */
[----:B-1----:R-:W-:-:S05]  /*181f0*/  IADD3 R2, P0, R23, R2, RZ ;  /* 0x0000000217027210 */ /* 0x002fca0007f1e0ff */
[----:B---3--:R-:W-:-:S05]  /*18200*/  IMAD.X R3, RZ, RZ, R3, P0 ;  /* 0x000000ffff037224 */ /* 0x008fca00000e0603 */
[----:B------:R-:W-:Y:S04]  /*18210*/  LDGSTS.E.BYPASS.LTC128B.128 [R4+0xc400], desc[UR56][R2.64], !P4 ;  /* 0x0c40000002047fae */ /* 0x000fe8000e101d78 */
[----:B------:R-:W-:Y:S04]  /*18220*/  LDGSTS.E.BYPASS.LTC128B.128 [R4+0xe400], desc[UR56][R2.64+0x40], !P3 ;  /* 0x0e40004002047fae */ /* 0x000fe8000d901d78 */
[----:B------:R1:W-:Y:S04]  /*18230*/  LDGSTS.E.BYPASS.LTC128B.128 [R4+0x10400], desc[UR56][R2.64+0x80], !P2 ;  /* 0x1040008002047fae */ /* 0x0003e8000d101d78 */
[----:B-1----:R-:W1:Y:S04]  /*18240*/  SHFL.IDX PT, R2, R21, 0x1, 0x1c1f ;  /* 0x003c1f0015027f89 */ /* 0x002e6800000e0000 */
[----:B------:R-:W3:Y:S01]  /*18250*/  SHFL.IDX PT, R3, R26, 0x1, 0x1c1f ;  /* 0x003c1f001a037f89 */ /* 0x000ee200000e0000 */
[----:B-1----:R-:W-:-:S05]  /*18260*/  IADD3 R2, P0, R23, R2, RZ ;  /* 0x0000000217027210 */ /* 0x002fca0007f1e0ff */
[----:B---3--:R-:W-:-:S05]  /*18270*/  IMAD.X R3, RZ, RZ, R3, P0 ;  /* 0x000000ffff037224 */ /* 0x008fca00000e0603 */
[----:B------:R-:W-:Y:S04]  /*18280*/  LDGSTS.E.BYPASS.LTC128B.128 [R4+0xcc00], desc[UR56][R2.64], !P4 ;  /* 0x0cc0000002047fae */ /* 0x000fe8000e101d78 */
[----:B------:R-:W-:Y:S04]  /*18290*/  LDGSTS.E.BYPASS.LTC128B.128 [R4+0xec00], desc[UR56][R2.64+0x40], !P3 ;  /* 0x0ec0004002047fae */ /* 0x000fe8000d901d78 */
[----:B------:R1:W-:Y:S04]  /*182a0*/  LDGSTS.E.BYPASS.LTC128B.128 [R4+0x10c00], desc[UR56][R2.64+0x80], !P2 ;  /* 0x10c0008002047fae */ /* 0x0003e8000d101d78 */
[----:B-1----:R-:W1:Y:S02]  /*182b0*/  SHFL.IDX PT, R2, R21, 0x2, 0x1c1f ;  /* 0x005c1f0015027f89 */ /* 0x002e6400000e0000 */
[----:B-1----:R-:W-:-:S05]  /*182c0*/  IADD3 R2, P0, R23, R2, RZ ;  /* 0x0000000217027210 */ /* 0x002fca0007f1e0ff */
[----:B------:R-:W-:Y:S02]  /*182d0*/  IMAD.X R3, RZ, RZ, R35, P0 ;  /* 0x000000ffff037224 */ /* 0x000fe400000e0623 */
[----:B------:R1:W3:Y:S04]  /*182e0*/  SHFL.IDX PT, R35, R26, 0x3, 0x1c1f ;  /* 0x007c1f001a237f89 */ /* 0x0002e800000e0000 */
[----:B------:R-:W-:Y:S04]  /*182f0*/  LDGSTS.E.BYPASS.LTC128B.128 [R4+0xd400], desc[UR56][R2.64], !P4 ;  /* 0x0d40000002047fae */ /* 0x000fe8000e101d78 */
[----:B------:R-:W-:Y:S04]  /*18300*/  LDGSTS.E.BYPASS.LTC128B.128 [R4+0xf400], desc[UR56][R2.64+0x40], !P3 ;  /* 0x0f40004002047fae */ /* 0x000fe8000d901d78 */
[----:B------:R4:W-:Y:S04]  /*18310*/  LDGSTS.E.BYPASS.LTC128B.128 [R4+0x11400], desc[UR56][R2.64+0x80], !P2 ;  /* 0x1140008002047fae */ /* 0x0009e8000d101d78 */
[----:B---34-:R1:W4:Y:S02]  /*18320*/  SHFL.IDX PT, R2, R21, 0x3, 0x1c1f ;  /* 0x007c1f0015027f89 */ /* 0x01832400000e0000 */
.L_x_1578:
        /* <DEDUP_REMOVED lines=10> */
.L_x_1481:
[----:B------:R-:W-:Y:S02]  /*183d0*/  PLOP3.LUT P2, PT, P2, P0, PT, 0xa2, 0x0 ;  /* 0x000000000000781c */ /* 0x000fe40001741472 */
[----:B------:R-:W-:-:S08]  /*183e0*/  @P0 R2UR P2, UR4, R0 ;  /* 0x00000000000402ca */ /* 0x000fd00000040000 */
[----:B------:R-:W-:-:S05]  /*183f0*/  @P0 PLOP3.LUT P0, PT, P2, PT, PT, 0x80, 0x0 ;  /* 0x000000000000081c */ /* 0x000fca000170f070 */
[----:B------:R-:W-:Y:S01]  /*18400*/  @!P2 SYNCS.ARRIVE.TRANS64.RED.A0T1 RZ, [UR4+0x2a870], RZ ;  /* 0x02a870ffffffa9a7 */ /* 0x000fe20008200404 */
[----:B------:R-:W-:Y:S07]  /*18410*/  @!P2 ARRIVES.LDGSTSBAR.64.TRANSCNT [UR4+0x2a870] ;  /* 0x02a87000ff00a9b0 */ /* 0x000fee0008000a84 */
[----:B------:R-:W-:Y:S05]  /*18420*/  @P0 BRA.U.ANY `(.L_x_1481) ;  /* 0xfffffffd00e80947 */ /* 0x000fea000393ffff */
[----:B------:R-:W-:Y:S01]  /*18430*/  NOP ;  /* 0x0000000000007918 */ /* 0x000fe20000000000 */
[----:B---3--:R-:W-:-:S05]  /*18440*/  IMAD.U32 R2, RZ, RZ, UR43 ;  /* 0x0000002bff027e24 */ /* 0x008fca000f8e00ff */
[----:B------:R-:W-:-:S13]  /*18450*/  ISETP.NE.AND P3, PT, R2, 0x3, PT ;  /* 0x000000030200780c */ /* 0x000fda0003f65270 */
[----:B------:R-:W-:Y:S05]  /*18460*/  @!P3 BRA `(.L_x_1482) ;  /* 0x000000000004b947 */ /* 0x000fea0003800000 */
[----:B------:R-:W-:Y:S01]  /*18470*/  BPT.TRAP 0x1 ;  /* 0x000000040000795c */ /* 0x000fe20000300000 */
.L_x_1482:
[----:B------:R3:W-:Y:S01]  /*18480*/  SYNCS.ARRIVE.TRANS64.A1T0 RZ, [R0+URZ+0x2a870], RZ ;  /* 0x02a870ff00ff79a7 */ /* 0x0007e2000810003f */
[----:B------:R-:W-:Y:S05]  /*18490*/  @!P3 BRA `(.L_x_1483) ;  /* 0x000000000004b947 */ /* 0x000fea0003800000 */
[----:B------:R-:W-:Y:S01]  /*184a0*/  BPT.TRAP 0x1 ;  /* 0x000000040000795c */ /* 0x000fe20000300000 */
.L_x_1483:
[----:B------:R-:W4:Y:S01]  /*184b0*/  SYNCS.PHASECHK.TRANS64.TRYWAIT P0, [R0+URZ+0x2a840], R19 ;  /* 0x02a84013000075a7 */ /* 0x000f22000800017f */
[----:B------:R-:W-:Y:S04]  /*184c0*/  BSSY B0, `(.L_x_1484) ;  /* 0x0000002000007945 */ /* 0x000fe80003800000 */
[----:B----4-:R-:W-:Y:S05]  /*184d0*/  @!P0 BRA `(.L_x_1485) ;  /* 0x0000004000b88947 */ /* 0x010fea0003800000 */
.L_x_1579:
[----:B------:R-:W-:Y:S05]  /*184e0*/  BSYNC B0 ;  /* 0x0000000000007941 */ /* 0x000fea0003800000 */
.L_x_1484:
        /* <DEDUP_REMOVED lines=9> */
[-C--:B------:R-:W-:Y:S01]  /*18580*/  ISETP.GE.AND P3, PT, R11, R37.reuse, PT ;  /* 0x000000250b00720c */ /* 0x080fe20003f66270 */
[----:B------:R-:W-:Y:S01]  /*18590*/  IMAD R10, R10, UR4, RZ ;  /* 0x000000040a0a7c24 */ /* 0x000fe2000f8e02ff */
[----:B------:R-:W-:Y:S01]  /*185a0*/  ISETP.GE.AND P4, PT, R23, R37, PT ;  /* 0x000000251700720c */ /* 0x000fe20003f86270 */
[----:B------:R-:W-:-:S02]  /*185b0*/  IMAD.IADD R3, R3, 0x1, R9 ;  /* 0x0000000103037824 */ /* 0x000fc400078e0209 */
        /* <DEDUP_REMOVED lines=10> */
[----:B--2---:R-:W2:Y:S04]  /*18660*/  SHFL.IDX PT, R14, R7, RZ, 0x1c1f ;  /* 0x001c1fff070e7589 */ /* 0x004ea800000e0000 */
[----:B------:R-:W5:Y:S04]  /*18670*/  SHFL.IDX PT, R3, R8, RZ, 0x1c1f ;  /* 0x001c1fff08037589 */ /* 0x000f6800000e0000 */
[----:B------:R-:W-:Y:S01]  /*18680*/  SHFL.IDX PT, R9, R8, 0x2, 0x1c1f ;  /* 0x005c1f0008097f89 */ /* 0x000fe200000e0000 */
[----:B--2---:R-:W-:-:S03]  /*18690*/  IADD3 R2, P0, R23, R14, RZ ;  /* 0x0000000e17027210 */ /* 0x004fc60007f1e0ff */
[----:B------:R-:W2:Y:S02]  /*186a0*/  SHFL.IDX PT, R14, R7, 0x1, 0x1c1f ;  /* 0x003c1f00070e7f89 */ /* 0x000ea400000e0000 */
[----:B-----5:R-:W-:-:S05]  /*186b0*/  IMAD.X R3, RZ, RZ, R3, P0 ;  /* 0x000000ffff037224 */ /* 0x020fca00000e0603 */
[----:B------:R-:W-:Y:S04]  /*186c0*/  LDGSTS.E.BYPASS.LTC128B.128 [R4+0x1e400], desc[UR56][R2.64], !P4 ;  /* 0x1e40000002047fae */ /* 0x000fe8000e101d78 */
[----:B------:R-:W-:Y:S04]  /*186d0*/  LDGSTS.E.BYPASS.LTC128B.128 [R4+0x20400], desc[UR56][R2.64+0x40], !P3 ;  /* 0x2040004002047fae */ /* 0x000fe8000d901d78 */
[----:B------:R5:W-:Y:S04]  /*186e0*/  LDGSTS.E.BYPASS.LTC128B.128 [R4+0x22400], desc[UR56][R2.64+0x80], !P2 ;  /* 0x2240008002047fae */ /* 0x000be8000d101d78 */
[----:B-----5:R-:W5:Y:S01]  /*186f0*/  SHFL.IDX PT, R3, R8, 0x1, 0x1c1f ;  /* 0x003c1f0008037f89 */ /* 0x020f6200000e0000 */
[----:B--2---:R-:W-:-:S03]  /*18700*/  IADD3 R2, P0, R23, R14, RZ ;  /* 0x0000000e17027210 */ /* 0x004fc60007f1e0ff */
[----:B------:R-:W2:Y:S02]  /*18710*/  SHFL.IDX PT, R14, R7, 0x2, 0x1c1f ;  /* 0x005c1f00070e7f89 */ /* 0x000ea400000e0000 */
[----:B-----5:R-:W-:-:S05]  /*18720*/  IMAD.X R3, RZ, RZ, R3, P0 ;  /* 0x000000ffff037224 */ /* 0x020fca00000e0603 */
[----:B------:R-:W-:Y:S04]  /*18730*/  LDGSTS.E.BYPASS.LTC128B.128 [R4+0x1ec00], desc[UR56][R2.64], !P4 ;  /* 0x1ec0000002047fae */ /* 0x000fe8000e101d78 */
[----:B------:R-:W-:Y:S04]  /*18740*/  LDGSTS.E.BYPASS.LTC128B.128 [R4+0x20c00], desc[UR56][R2.64+0x40], !P3 ;  /* 0x20c0004002047fae */ /* 0x000fe8000d901d78 */
[----:B------:R2:W-:Y:S02]  /*18750*/  LDGSTS.E.BYPASS.LTC128B.128 [R4+0x22c00], desc[UR56][R2.64+0x80], !P2 ;  /* 0x22c0008002047fae */ /* 0x0005e4000d101d78 */
[----:B--2---:R-:W-:-:S02]  /*18760*/  IADD3 R2, P0, R23, R14, RZ ;  /* 0x0000000e17027210 */ /* 0x004fc40007f1e0ff */
[----:B------:R2:W0:Y:S03]  /*18770*/  SHFL.IDX PT, R14, R7, 0x3, 0x1c1f ;  /* 0x007c1f00070e7f89 */ /* 0x00042600000e0000 */
[----:B------:R-:W-:Y:S02]  /*18780*/  IMAD.X R3, RZ, RZ, R9, P0 ;  /* 0x000000ffff037224 */ /* 0x000fe400000e0609 */
[----:B------:R2:W0:Y:S04]  /*18790*/  SHFL.IDX PT, R9, R8, 0x3, 0x1c1f ;  /* 0x007c1f0008097f89 */ /* 0x00042800000e0000 */
[----:B------:R2:W-:Y:S04]  /*187a0*/  LDGSTS.E.BYPASS.LTC128B.128 [R4+0x1f400], desc[UR56][R2.64], !P4 ;  /* 0x1f40000002047fae */ /* 0x0005e8000e101d78 */
[----:B------:R2:W-:Y:S04]  /*187b0*/  LDGSTS.E.BYPASS.LTC128B.128 [R4+0x21400], desc[UR56][R2.64+0x40], !P3 ;  /* 0x2140004002047fae */ /* 0x0005e8000d901d78 */
[----:B------:R2:W-:Y:S02]  /*187c0*/  LDGSTS.E.BYPASS.LTC128B.128 [R4+0x23400], desc[UR56][R2.64+0x80], !P2 ;  /* 0x2340008002047fae */ /* 0x0005e4000d101d78 */
.L_x_1589:
[----:B0-2---:R-:W-:-:S05]  /*187d0*/  IADD3 R2, P0, R23, R14, RZ ;  /* 0x0000000e17027210 */ /* 0x005fca0007f1e0ff */
        /* <DEDUP_REMOVED lines=9> */
.L_x_1487:
        /* <DEDUP_REMOVED lines=11> */
.L_x_1488:
[----:B------:R3:W-:Y:S02]  /*18920*/  SYNCS.ARRIVE.TRANS64.A1T0 RZ, [R0+URZ+0x2a830], RZ ;  /* 0x02a830ff00ff79a7 */ /* 0x0007e4000810003f */
[----:B---34-:R-:W-:-:S05]  /*18930*/  IMAD.U32 R0, RZ, RZ, UR44 ;  /* 0x0000002cff007e24 */ /* 0x018fca000f8e00ff */
[----:B------:R-:W-:-:S13]  /*18940*/  ISETP.NE.AND P0, PT, R0, 0x3, PT ;  /* 0x000000030000780c */ /* 0x000fda0003f05270 */
[----:B------:R-:W-:Y:S05]  /*18950*/  @!P0 BRA `(.L_x_1489) ;  /* 0x0000000000048947 */ /* 0x000fea0003800000 */
[----:B------:R-:W-:Y:S01]  /*18960*/  BPT.TRAP 0x1 ;  /* 0x000000040000795c */ /* 0x000fe20000300000 */
.L_x_1489:
[----:B------:R-:W-:Y:S01]  /*18970*/  LOP3.LUT R3, R6, 0x1, RZ, 0x3c, !PT ;  /* 0x0000000106037812 */ /* 0x000fe200078e3cff */
[----:B------:R-:W-:Y:S01]  /*18980*/  IMAD R0, R5, 0x8, R16 ;  /* 0x0000000805007824 */ /* 0x000fe200078e0210 */
[----:B------:R-:W-:Y:S02]  /*18990*/  BSSY B0, `(.L_x_1490) ;  /* 0x0000004000007945 */ /* 0x000fe40003800000 */
[----:B------:R-:W-:-:S04]  /*189a0*/  SHF.L.U32 R3, R3, 0x1f, RZ ;  /* 0x0000001f03037819 */ /* 0x000fc800000006ff */
[----:B------:R-:W0:Y:S02]  /*189b0*/  SYNCS.PHASECHK.TRANS64.TRYWAIT P2, [R0+URZ+0x2a870], R3 ;  /* 0x02a87003000075a7 */ /* 0x000e24000804017f */
[----:B0-----:R-:W-:Y:S05]  /*189c0*/  @!P2 BRA `(.L_x_1491) ;  /* 0x0000004000b0a947 */ /* 0x001fea0003800000 */
.L_x_1590:
[----:B------:R-:W-:Y:S05]  /*189d0*/  BSYNC B0 ;  /* 0x0000000000007941 */ /* 0x000fea0003800000 */
.L_x_1490:
[----:B------:R-:W-:-:S05]  /*189e0*/  IMAD.U32 R2, RZ, RZ, UR43 ;  /* 0x0000002bff027e24 */ /* 0x000fca000f8e00ff */
[----:B------:R-:W-:-:S13]  /*189f0*/  ISETP.NE.AND P2, PT, R2, 0x3, PT ;  /* 0x000000030200780c */ /* 0x000fda0003f45270 */
[----:B------:R-:W-:Y:S05]  /*18a00*/  @!P2 BRA `(.L_x_1492) ;  /* 0x000000000004a947 */ /* 0x000fea0003800000 */
[----:B------:R-:W-:Y:S01]  /*18a10*/  BPT.TRAP 0x1 ;  /* 0x000000040000795c */ /* 0x000fe20000300000 */
.L_x_1492:
[----:B0-----:R-:W-:Y:S01]  /*18a20*/  SHF.L.U32 R3, R6, 0x1f, RZ ;  /* 0x0000001f06037819 */ /* 0x001fe200000006ff */
[----:B------:R-:W-:-:S03]  /*18a30*/  IMAD R2, R5, 0x6000, RZ ;  /* 0x0000600005027824 */ /* 0x000fc600078e02ff */
[----:B------:R-:W0:Y:S02]  /*18a40*/  SYNCS.PHASECHK.TRANS64.TRYWAIT P2, [R0+URZ+0x2a860], R3 ;  /* 0x02a86003000075a7 */ /* 0x000e24000804017f */
[----:B0-----:R-:W-:Y:S05]  /*18a50*/  @!P2 BRA `(.L_x_1493) ;  /* 0x0000004000a0a947 */ /* 0x001fea0003800000 */
.L_x_1591:
[----:B0-----:R-:W-:Y:S01]  /*18a60*/  LOP3.LUT R3, R2, R34, RZ, 0xfc, !PT ;  /* 0x0000002202037212 */ /* 0x001fe200078efcff */
[----:B------:R-:W-:Y:S05]  /*18a70*/  WARPSYNC.ALL ;  /* 0x0000000000007948 */ /* 0x000fea0003800000 */
[C---:B------:R-:W-:Y:S01]  /*18a80*/  IMAD.IADD R3, R16.reuse, 0x1, R3 ;  /* 0x0000000110037824 */ /* 0x040fe200078e0203 */
[----:B------:R-:W-:Y:S01]  /*18a90*/  IADD3 R2, R16, R2, R32 ;  /* 0x0000000210027210 */ /* 0x000fe20007ffe020 */
[----:B------:R-:W-:-:S03]  /*18aa0*/  IMAD.U32 R19, RZ, RZ, UR43 ;  /* 0x0000002bff137e24 */ /* 0x000fc6000f8e00ff */
[----:B------:R-:W0:Y:S02]  /*18ab0*/  LDSM.16.MT88.4 R4, [R3+0xc400] ;  /* 0x00c400000304783b */ /* 0x000e240000004200 */
[----:B------:R-:W-:Y:S02]  /*18ac0*/  ISETP.NE.AND P2, PT, R19, 0x3, PT ;  /* 0x000000031300780c */ /* 0x000fe40003f45270 */
[C-C-:B0-----:R-:W-:Y:S02]  /*18ad0*/  PRMT R12, R4.reuse, 0x6420, R5.reuse ;  /* 0x00006420040c7816 */ /* 0x141fe40000000005 */
[----:B------:R-:W-:Y:S02]  /*18ae0*/  PRMT R13, R4, 0x7531, R5 ;  /* 0x00007531040d7816 */ /* 0x000fe40000000005 */
[C-C-:B------:R-:W-:Y:S02]  /*18af0*/  PRMT R14, R6.reuse, 0x6420, R7.reuse ;  /* 0x00006420060e7816 */ /* 0x140fe40000000007 */
[----:B------:R-:W-:-:S05]  /*18b00*/  PRMT R15, R6, 0x7531, R7 ;  /* 0x00007531060f7816 */ /* 0x000fca0000000007 */
[----:B------:R0:W-:Y:S04]  /*18b10*/  STSM.16.M88.4 [R2+0x400], R12 ;  /* 0x0004000c02007844 */ /* 0x0001e80000000200 */
[----:B------:R-:W2:Y:S01]  /*18b20*/  LDSM.16.MT88.4 R4, [R3+0xe400] ;  /* 0x00e400000304783b */ /* 0x000ea20000004200 */
[----:B0-----:R-:W-:Y:S02]  /*18b30*/  IADD3 R12, R28, 0x400, R2 ;  /* 0x000004001c0c7810 */ /* 0x001fe40007ffe002 */
[C-C-:B--2---:R-:W-:Y:S02]  /*18b40*/  PRMT R8, R4.reuse, 0x6420, R5.reuse ;  /* 0x0000642004087816 */ /* 0x144fe40000000005 */
        /* <DEDUP_REMOVED lines=16> */
[----:B------:R-:W-:Y:S04]  /*18c50*/  STSM.16.M88.4 [R12], R8 ;  /* 0x000000080c007844 */ /* 0x000fe80000000200 */
        /* <DEDUP_REMOVED lines=31> */
[----:B0-----:R-:W-:Y:S01]  /*18e50*/  IMAD.IADD R2, R28, 0x1, R2 ;  /* 0x000000011c027824 */ /* 0x001fe200078e0202 */
        /* <DEDUP_REMOVED lines=25> */
.L_x_1494:
[----:B--2---:R2:W-:Y:S01]  /*18ff0*/  SYNCS.ARRIVE.TRANS64.A1T0 RZ, [R0+URZ+0x2a850], RZ ;  /* 0x02a850ff00ff79a7 */ /* 0x0045e2000810003f */
[----:B------:R-:W-:Y:S06]  /*19000*/  BAR.SYNC.DEFER_BLOCKING 0x2, 0x80 ;  /* 0x0082000000007b1d */ /* 0x000fec0000010000 */
[----:B------:R-:W-:Y:S05]  /*19010*/  @!P0 BRA `(.L_x_1495) ;  /* 0x0000000000048947 */ /* 0x000fea0003800000 */
[----:B------:R-:W-:Y:S01]  /*19020*/  BPT.TRAP 0x1 ;  /* 0x000000040000795c */ /* 0x000fe20000300000 */
.L_x_1495:
[----:B------:R-:W-:Y:S02]  /*19030*/  VIADD R3, R0, 0x2a880 ;  /* 0x0002a88000037836 */ /* 0x000fe40000000000 */
[----:B------:R-:W-:Y:S02]  /*19040*/  IMAD.MOV.U32 R5, RZ, RZ, R18 ;  /* 0x000000ffff057224 */ /* 0x000fe400078e0012 */
[----:B------:R-:W-:Y:S01]  /*19050*/  IMAD.MOV.U32 R6, RZ, RZ, R22 ;  /* 0x000000ffff067224 */ /* 0x000fe200078e0016 */
[----:B------:R-:W-:-:S04]  /*19060*/  PRMT R3, R30, 0x654, R3 ;  /* 0x000006541e037816 */ /* 0x000fc80000000003 */
[----:B------:R3:W-:Y:S01]  /*19070*/  SYNCS.ARRIVE.TRANS64.RED.A1T0 RZ, [R3+URZ], RZ ;  /* 0x000000ff03ff79a7 */ /* 0x0007e2000810043f */
[----:B------:R-:W-:Y:S05]  /*19080*/  @P1 BRA `(.L_x_1496) ;  /* 0xffffffec00281947 */ /* 0x000fea000383ffff */
.L_x_1476:
[----:B--2---:R-:W0:Y:S01]  /*19090*/  S2R R0, SR_TID.X ;  /* 0x0000000000007919 */ /* 0x004e220000002100 */
        /* <DEDUP_REMOVED lines=8> */
[----:B---3--:R-:W2:Y:S01]  /*19120*/  LDC.64 R2, c[0x0][0xc60] ;  /* 0x00031800ff027b82 */ /* 0x008ea20000000a00 */
[----:B------:R-:W0:Y:S02]  /*19130*/  FLO.U32 R0, UR4 ;  /* 0x0000000400007d00 */ /* 0x000e2400080e0000 */
[----:B0-----:R-:W-:-:S06]  /*19140*/  ISETP.EQ.U32.AND P1, PT, R0, R5, PT ;  /* 0x000000050000720c */ /* 0x001fcc0003f22070 */
[----:B------:R-:W2:Y:S07]  /*19150*/  POPC R5, UR4 ;  /* 0x0000000400057d09 */ /* 0x000eae0008000000 */
[----:B--2---:R-:W2:Y:S01]  /*19160*/  @P1 ATOMG.E.ADD.STRONG.GPU PT, R3, desc[UR56][R2.64], R5 ;  /* 0x00000005020319a8 */ /* 0x004ea200081ee1f8 */
[----:B------:R-:W0:Y:S02]  /*19170*/  S2R R4, SR_LTMASK ;  /* 0x0000000000047919 */ /* 0x000e240000003900 */
[----:B0-----:R-:W-:-:S04]  /*19180*/  LOP3.LUT R4, R4, UR4, RZ, 0xc0, !PT ;  /* 0x0000000404047c12 */ /* 0x001fc8000f8ec0ff */
[----:B------:R-:W0:Y:S01]  /*19190*/  POPC R7, R4 ;  /* 0x0000000400077309 */ /* 0x000e220000000000 */
[----:B--2---:R-:W0:Y:S02]  /*191a0*/  SHFL.IDX PT, R0, R3, R0, 0x1f ;  /* 0x00001f0003007589 */ /* 0x004e2400000e0000 */
[----:B0-----:R-:W-:-:S07]  /*191b0*/  IADD3 R24, R0, UR46, R7 ;  /* 0x0000002e00187c10 */ /* 0x001fce000fffe007 */
.L_x_1498:
[----:B------:R-:W-:Y:S05]  /*191c0*/  BSYNC B0 ;  /* 0x0000000000007941 */ /* 0x000fea0003800000 */
.L_x_1497:
[----:B------:R-:W-:Y:S05]  /*191d0*/  @!P0 BRA `(.L_x_1499) ;  /* 0x0000000000048947 */ /* 0x000fea0003800000 */
[----:B------:R-:W-:Y:S01]  /*191e0*/  BPT.TRAP 0x1 ;  /* 0x000000040000795c */ /* 0x000fe20000300000 */
.L_x_1499:
[----:B------:R-:W-:Y:S01]  /*191f0*/  LOP3.LUT R0, R22, 0x1, RZ, 0x3c, !PT ;  /* 0x0000000116007812 */ /* 0x000fe200078e3cff */
[----:B---3--:R-:W-:Y:S01]  /*19200*/  IMAD R3, R18, 0x8, R16 ;  /* 0x0000000812037824 */ /* 0x008fe200078e0210 */
[----:B------:R-:W-:Y:S02]  /*19210*/  BSSY B0, `(.L_x_1500) ;  /* 0x0000004000007945 */ /* 0x000fe40003800000 */
[----:B------:R-:W-:-:S04]  /*19220*/  SHF.L.U32 R0, R0, 0x1f, RZ ;  /* 0x0000001f00007819 */ /* 0x000fc800000006ff */
[----:B------:R-:W0:Y:S02]  /*19230*/  SYNCS.PHASECHK.TRANS64.TRYWAIT P1, [R3+URZ+0x2a870], R0 ;  /* 0x02a87000030075a7 */ /* 0x000e24000802017f */
[----:B0-----:R-:W-:Y:S05]  /*19240*/  @!P1 BRA `(.L_x_1501) ;  /* 0x0000003800b89947 */ /* 0x001fea0003800000 */
.L_x_1592:
[----:B------:R-:W-:Y:S05]  /*19250*/  BSYNC B0 ;  /* 0x0000000000007941 */ /* 0x000fea0003800000 */
.L_x_1500:
[----:B------:R-:W-:-:S05]  /*19260*/  IMAD.U32 R2, RZ, RZ, UR43 ;  /* 0x0000002bff027e24 */ /* 0x000fca000f8e00ff */
[----:B------:R-:W-:-:S13]  /*19270*/  ISETP.NE.AND P1, PT, R2, 0x3, PT ;  /* 0x000000030200780c */ /* 0x000fda0003f25270 */
[----:B------:R-:W-:Y:S05]  /*19280*/  @!P1 BRA `(.L_x_1502) ;  /* 0x0000000000049947 */ /* 0x000fea0003800000 */
[----:B------:R-:W-:Y:S01]  /*19290*/  BPT.TRAP 0x1 ;  /* 0x000000040000795c */ /* 0x000fe20000300000 */
.L_x_1502:
[----:B0-----:R-:W-:-:S04]  /*192a0*/  SHF.L.U32 R0, R22, 0x1f, RZ ;  /* 0x0000001f16007819 */ /* 0x001fc800000006ff */
[----:B------:R-:W0:Y:S02]  /*192b0*/  SYNCS.PHASECHK.TRANS64.TRYWAIT P1, [R3+URZ+0x2a860], R0 ;  /* 0x02a86000030075a7 */ /* 0x000e24000802017f */
[----:B0-----:R-:W-:Y:S05]  /*192c0*/  @!P1 BRA `(.L_x_1503) ;  /* 0x0000003800ac9947 */ /* 0x001fea0003800000 */
.L_x_1593:
[----:B------:R-:W-:Y:S01]  /*192d0*/  IMAD R13, R18, 0x6000, RZ ;  /* 0x00006000120d7824 */ /* 0x000fe200078e02ff */
[----:B------:R-:W-:Y:S05]  /*192e0*/  WARPSYNC.ALL ;  /* 0x0000000000007948 */ /* 0x000fea0003800000 */
[----:B------:R-:W-:Y:S01]  /*192f0*/  LOP3.LUT R5, R13, R34, RZ, 0xfc, !PT ;  /* 0x000000220d057212 */ /* 0x000fe200078efcff */
[----:B------:R-:W-:Y:S01]  /*19300*/  IMAD.U32 R14, RZ, RZ, UR43 ;  /* 0x0000002bff0e7e24 */ /* 0x000fe2000f8e00ff */
[----:B------:R-:W-:-:S03]  /*19310*/  IADD3 R2, R16, R13, R32 ;  /* 0x0000000d10027210 */ /* 0x000fc60007ffe020 */
[----:B0-----:R-:W-:Y:S01]  /*19320*/  IMAD.IADD R0, R16, 0x1, R5 ;  /* 0x0000000110007824 */ /* 0x001fe200078e0205 */
[----:B------:R-:W-:Y:S02]  /*19330*/  IADD3 R12, R28, 0x400, R2 ;  /* 0x000004001c0c7810 */ /* 0x000fe40007ffe002 */
[----:B------:R-:W-:Y:S02]  /*19340*/  ISETP.NE.AND P1, PT, R14, 0x3, PT ;  /* 0x000000030e00780c */ /* 0x000fe40003f25270 */
        /* <DEDUP_REMOVED lines=82> */
.L_x_1504:
[----:B--2---:R2:W-:Y:S01]  /*19870*/  SYNCS.ARRIVE.TRANS64.A1T0 RZ, [R3+URZ+0x2a850], RZ ;  /* 0x02a850ff03ff79a7 */ /* 0x0045e2000810003f */
[----:B------:R-:W-:Y:S06]  /*19880*/  BAR.SYNC.DEFER_BLOCKING 0x2, 0x80 ;  /* 0x0082000000007b1d */ /* 0x000fec0000010000 */
[----:B------:R-:W-:Y:S05]  /*19890*/  @!P0 BRA `(.L_x_1505) ;  /* 0x0000000000048947 */ /* 0x000fea0003800000 */
[----:B------:R-:W-:Y:S01]  /*198a0*/  BPT.TRAP 0x1 ;  /* 0x000000040000795c */ /* 0x000fe20000300000 */
.L_x_1505:
[----:B--2---:R-:W-:Y:S02]  /*198b0*/  VIADD R3, R3, 0x2a880 ;  /* 0x0002a88003037836 */ /* 0x004fe40000000000 */
[----:B------:R-:W-:-:S03]  /*198c0*/  VIADD R18, R18, 0x1 ;  /* 0x0000000112127836 */ /* 0x000fc60000000000 */
[----:B------:R-:W-:Y:S02]  /*198d0*/  PRMT R3, R30, 0x654, R3 ;  /* 0x000006541e037816 */ /* 0x000fe40000000003 */
[C---:B------:R-:W-:Y:S02]  /*198e0*/  ISETP.NE.AND P0, PT, R18.reuse, 0x2, PT ;  /* 0x000000021200780c */ /* 0x040fe40003f05270 */
[----:B------:R2:W-:Y:S02]  /*198f0*/  SYNCS.ARRIVE.TRANS64.RED.A1T0 RZ, [R3+URZ], RZ ;  /* 0x000000ff03ff79a7 */ /* 0x0005e4000810043f */
[----:B------:R-:W-:Y:S02]  /*19900*/  SEL R18, R18, RZ, P0 ;  /* 0x000000ff12127207 */ /* 0x000fe40000000000 */
[----:B--2---:R-:W-:-:S04]  /*19910*/  SEL R3, RZ, 0x1, P0 ;  /* 0x00000001ff037807 */ /* 0x004fc80000000000 */
[----:B------:R-:W-:-:S07]  /*19920*/  LOP3.LUT R22, R22, R3, RZ, 0x3c, !PT ;  /* 0x0000000316167212 */ /* 0x000fce00078e3cff */
.L_x_1446:
[----:B------:R-:W-:Y:S05]  /*19930*/  BSYNC B7 ;  /* 0x0000000000077941 */ /* 0x000fea0003800000 */
.L_x_1444:
[----:B------:R-:W-:-:S13]  /*19940*/  LOP3.LUT P0, RZ, R29, 0x40, RZ, 0xc0, !PT ;  /* 0x000000401dff7812 */ /* 0x000fda000780c0ff */
[----:B------:R-:W-:Y:S05]  /*19950*/  @!P0 BRA `(.L_x_1506) ;  /* 0x0000000000248947 */ /* 0x000fea0003800000 */
[----:B------:R-:W2:Y:S08]  /*19960*/  S2UR UR4, SR_CgaCtaId ;  /* 0x00000000000479c3 */ /* 0x000eb00000008800 */
[----:B------:R-:W-:Y:S01]  /*19970*/  BAR.SYNC.DEFER_BLOCKING 0x5, 0x180 ;  /* 0x0146000000007b1d */ /* 0x000fe20000010000 */
[----:B------:R-:W-:Y:S01]  /*19980*/  MOV R3, 0x400 ;  /* 0x0000040000037802 */ /* 0x000fe20000000f00 */
[----:B--2---:R-:W-:-:S05]  /*19990*/  IMAD.U32 R30, RZ, RZ, UR4 ;  /* 0x00000004ff1e7e24 */ /* 0x004fca000f8e00ff */
[----:B------:R-:W-:-:S05]  /*199a0*/  LEA R16, R30, R3, 0x18 ;  /* 0x000000031e107211 */ /* 0x000fca00078ec0ff */
[----:B-1----:R-:W1:Y:S02]  /*199b0*/  LDS.128 R24, [R16+0x2a8d0] ;  /* 0x02a8d00010187984 */ /* 0x002e640000000c00 */
[----:B-1----:R-:W-:Y:S01]  /*199c0*/  R2UR UR40, R27 ;  /* 0x000000001b2872ca */ /* 0x002fe200000e0000 */
[----:B------:R-:W-:Y:S06]  /*199d0*/  BAR.ARV 0x4, 0x180 ;  /* 0x0106000000007b1d */ /* 0x000fec0000002000 */
[----:B------:R-:W-:Y:S08]  /*199e0*/  BRA `(.L_x_1507) ;  /* 0x0000000c00b47947 */ /* 0x000ff00003800000 */
.L_x_1506:
[----:B------:R-:W0:Y:S01]  /*199f0*/  S2R R0, SR_TID.X ;  /* 0x0000000000007919 */ /* 0x000e220000002100 */
[----:B------:R-:W-:Y:S01]  /*19a00*/  ULDC UR4, c[0x0][0xc3c] ;  /* 0x00030f0000047ab9 */ /* 0x000fe20000000800 */
[----:B0-----:R-:W-:Y:S01]  /*19a10*/  LOP3.LUT R9, R0, 0x1f, RZ, 0xc0, !PT ;  /* 0x0000001f00097812 */ /* 0x001fe200078ec0ff */
[----:B------:R-:W-:-:S03]  /*19a20*/  IMAD.MOV.U32 R0, RZ, RZ, RZ ;  /* 0x000000ffff007224 */ /* 0x000fc600078e00ff */
[C---:B------:R-:W-:Y:S01]  /*19a30*/  ISETP.NE.AND P0, PT, R9.reuse, 0x1f, PT ;  /* 0x0000001f0900780c */ /* 0x040fe20003f05270 */
[----:B------:R-:W-:-:S05]  /*19a40*/  VIADD R7, R9, UR40 ;  /* 0x0000002809077c36 */ /* 0x000fca0008000000 */
[----:B------:R-:W-:Y:S01]  /*19a50*/  ISETP.GE.OR P1, PT, R7, UR4, !P0 ;  /* 0x0000000407007c0c */ /* 0x000fe2000c726670 */
[----:B------:R-:W-:-:S12]  /*19a60*/  ULDC UR4, c[0x0][0xc3c] ;  /* 0x00030f0000047ab9 */ /* 0x000fd80000000800 */
[----:B------:R-:W0:Y:S08]  /*19a70*/  @!P1 LDC.64 R2, c[0x0][0xc80] ;  /* 0x00032000ff029b82 */ /* 0x000e300000000a00 */
[----:B------:R-:W2:Y:S01]  /*19a80*/  @!P1 LDC.64 R4, c[0x0][0xc78] ;  /* 0x00031e00ff049b82 */ /* 0x000ea20000000a00 */
[----:B0-----:R-:W-:-:S05]  /*19a90*/  @!P1 IMAD.WIDE R2, R7, 0x4, R2 ;  /* 0x0000000407029825 */ /* 0x001fca00078e0202 */
[----:B------:R2:W3:Y:S02]  /*19aa0*/  @!P1 LDG.E R0, desc[UR56][R2.64] ;  /* 0x0000003802009981 */ /* 0x0004e4000c1e1900 */
[----:B--2---:R-:W-:-:S04]  /*19ab0*/  @!P1 IMAD.WIDE R2, R7, 0x4, R4 ;  /* 0x0000000407029825 */ /* 0x004fc800078e0204 */
[----:B------:R-:W-:-:S06]  /*19ac0*/  IMAD.MOV.U32 R5, RZ, RZ, RZ ;  /* 0x000000ffff057224 */ /* 0x000fcc00078e00ff */
[----:B------:R-:W3:Y:S01]  /*19ad0*/  @!P1 LDG.E R5, desc[UR56][R2.64] ;  /* 0x0000003802059981 */ /* 0x000ee2000c1e1900 */
[C---:B------:R-:W-:Y:S02]  /*19ae0*/  ISETP.NE.AND P1, PT, R9.reuse, RZ, PT ;  /* 0x000000ff0900720c */ /* 0x040fe40003f25270 */
[C---:B------:R-:W-:Y:S02]  /*19af0*/  ISETP.GE.U32.AND P2, PT, R9.reuse, 0x2, PT ;  /* 0x000000020900780c */ /* 0x040fe40003f46070 */
[C---:B------:R-:W-:Y:S02]  /*19b00*/  ISETP.GE.U32.AND P3, PT, R9.reuse, 0x4, PT ;  /* 0x000000040900780c */ /* 0x040fe40003f66070 */
[C---:B------:R-:W-:Y:S02]  /*19b10*/  ISETP.GE.U32.AND P4, PT, R9.reuse, 0x8, PT ;  /* 0x000000080900780c */ /* 0x040fe40003f86070 */
[----:B------:R-:W-:Y:S01]  /*19b20*/  ISETP.GE.U32.AND P5, PT, R9, 0x10, PT ;  /* 0x000000100900780c */ /* 0x000fe20003fa6070 */
[----:B---3--:R-:W-:-:S05]  /*19b30*/  IMAD R4, R5, R0, RZ ;  /* 0x0000000005047224 */ /* 0x008fca00078e02ff */
[----:B------:R-:W0:Y:S02]  /*19b40*/  SHFL.UP PT, R6, R4, 0x1, RZ ;  /* 0x0420000004067989 */ /* 0x000e2400000e00ff */
[----:B0-----:R-:W-:-:S05]  /*19b50*/  SEL R7, R6, RZ, P1 ;  /* 0x000000ff06077207 */ /* 0x001fca0000800000 */
[----:B------:R-:W-:Y:S02]  /*19b60*/  IMAD.IADD R7, R4, 0x1, R7 ;  /* 0x0000000104077824 */ /* 0x000fe400078e0207 */
[----:B------:R-:W0:Y:S03]  /*19b70*/  LDC R4, c[0x0][0xc38] ;  /* 0x00030e00ff047b82 */ /* 0x000e260000000800 */
[----:B------:R-:W2:Y:S02]  /*19b80*/  SHFL.UP PT, R6, R7, 0x2, RZ ;  /* 0x0440000007067989 */ /* 0x000ea400000e00ff */
[----:B--2---:R-:W-:-:S05]  /*19b90*/  SEL R6, R6, RZ, P2 ;  /* 0x000000ff06067207 */ /* 0x004fca0001000000 */
[----:B------:R-:W-:Y:S02]  /*19ba0*/  IMAD.IADD R6, R7, 0x1, R6 ;  /* 0x0000000107067824 */ /* 0x000fe400078e0206 */
[----:B------:R-:W-:Y:S04]  /*19bb0*/  SHFL.IDX PT, R7, R24, RZ, 0x1f ;  /* 0x00001fff18077589 */ /* 0x000fe800000e0000 */
[----:B------:R-:W2:Y:S02]  /*19bc0*/  SHFL.UP PT, R8, R6, 0x4, RZ ;  /* 0x0480000006087989 */ /* 0x000ea400000e00ff */
[----:B--2---:R-:W-:-:S05]  /*19bd0*/  SEL R3, R8, RZ, P3 ;  /* 0x000000ff08037207 */ /* 0x004fca0001800000 */
[----:B------:R-:W-:Y:S02]  /*19be0*/  IMAD.IADD R2, R6, 0x1, R3 ;  /* 0x0000000106027824 */ /* 0x000fe400078e0203 */
[----:B------:R-:W-:Y:S04]  /*19bf0*/  SHFL.IDX PT, R6, R24, 0x1, 0x1f ;  /* 0x00201f0018067f89 */ /* 0x000fe800000e0000 */
[----:B------:R-:W2:Y:S02]  /*19c00*/  SHFL.UP PT, R3, R2, 0x8, RZ ;  /* 0x0500000002037989 */ /* 0x000ea400000e00ff */
[----:B--2---:R-:W-:-:S05]  /*19c10*/  SEL R3, R3, RZ, P4 ;  /* 0x000000ff03037207 */ /* 0x004fca0002000000 */
[----:B------:R-:W-:-:S05]  /*19c20*/  IMAD.IADD R8, R2, 0x1, R3 ;  /* 0x0000000102087824 */ /* 0x000fca00078e0203 */
[----:B------:R-:W2:Y:S02]  /*19c30*/  SHFL.UP PT, R3, R8, 0x10, RZ ;  /* 0x0600000008037989 */ /* 0x000ea400000e00ff */
[----:B--2---:R-:W-:-:S05]  /*19c40*/  SEL R3, R3, RZ, P5 ;  /* 0x000000ff03037207 */ /* 0x004fca0002800000 */
[----:B------:R-:W-:-:S05]  /*19c50*/  IMAD.IADD R3, R8, 0x1, R3 ;  /* 0x0000000108037824 */ /* 0x000fca00078e0203 */
[----:B------:R-:W0:Y:S02]  /*19c60*/  SHFL.IDX PT, R9, R3, 0x1f, 0x1f ;  /* 0x03e01f0003097f89 */ /* 0x000e2400000e0000 */
[----:B0-----:R-:W-:Y:S02]  /*19c70*/  IMAD R11, R9, R4, RZ ;  /* 0x00000004090b7224 */ /* 0x001fe400078e02ff */
[----:B------:R-:W-:Y:S02]  /*19c80*/  IMAD.MOV.U32 R9, RZ, RZ, RZ ;  /* 0x000000ffff097224 */ /* 0x000fe400078e00ff */
[----:B------:R-:W-:-:S05]  /*19c90*/  IMAD.IADD R6, R6, 0x1, R11 ;  /* 0x0000000106067824 */ /* 0x000fca00078e020b */
[----:B------:R-:W-:-:S13]  /*19ca0*/  ISETP.GT.AND P6, PT, R6, R7, PT ;  /* 0x000000070600720c */ /* 0x000fda0003fc4270 */
[----:B------:R-:W-:Y:S05]  /*19cb0*/  @P6 BRA `(.L_x_1508) ;  /* 0x00000000009c6947 */ /* 0x000fea0003800000 */
.L_x_1510:
        /* <DEDUP_REMOVED lines=10> */
[----:B------:R-:W2:Y:S01]  /*19d60*/  @!P6 LDC.64 R4, c[0x0][0xc78] ;  /* 0x00031e00ff04eb82 */ /* 0x000ea20000000a00 */
[----:B0-----:R-:W-:-:S05]  /*19d70*/  @!P6 IMAD.WIDE R2, R11, 0x4, R2 ;  /* 0x000000040b02e825 */ /* 0x001fca00078e0202 */
[----:B------:R2:W3:Y:S02]  /*19d80*/  @!P6 LDG.E R0, desc[UR56][R2.64] ;  /* 0x000000380200e981 */ /* 0x0004e4000c1e1900 */
[----:B--2---:R-:W-:-:S04]  /*19d90*/  @!P6 IMAD.WIDE R2, R11, 0x4, R4 ;  /* 0x000000040b02e825 */ /* 0x004fc800078e0204 */
        /* <DEDUP_REMOVED lines=8> */
[----:B------:R-:W-:Y:S02]  /*19e20*/  IMAD.IADD R11, R4, 0x1, R11 ;  /* 0x00000001040b7824 */ /* 0x000fe400078e020b */
[----:B------:R-:W0:Y:S03]  /*19e30*/  LDC R4, c[0x0][0xc38] ;  /* 0x00030e00ff047b82 */ /* 0x000e260000000800 */
[----:B------:R-:W2:Y:S02]  /*19e40*/  SHFL.UP PT, R8, R11, 0x4, RZ ;  /* 0x048000000b087989 */ /* 0x000ea400000e00ff */
[----:B--2---:R-:W-:-:S05]  /*19e50*/  SEL R8, R8, RZ, P3 ;  /* 0x000000ff08087207 */ /* 0x004fca0001800000 */
[----:B------:R-:W-:-:S05]  /*19e60*/  IMAD.IADD R8, R11, 0x1, R8 ;  /* 0x000000010b087824 */ /* 0x000fca00078e0208 */
[----:B------:R-:W2:Y:S02]  /*19e70*/  SHFL.UP PT, R2, R8, 0x8, RZ ;  /* 0x0500000008027989 */ /* 0x000ea400000e00ff */
[----:B--2---:R-:W-:-:S05]  /*19e80*/  SEL R3, R2, RZ, P4 ;  /* 0x000000ff02037207 */ /* 0x004fca0002000000 */
[----:B------:R-:W-:-:S05]  /*19e90*/  IMAD.IADD R3, R8, 0x1, R3 ;  /* 0x0000000108037824 */ /* 0x000fca00078e0203 */
[----:B------:R-:W2:Y:S02]  /*19ea0*/  SHFL.UP PT, R2, R3, 0x10, RZ ;  /* 0x0600000003027989 */ /* 0x000ea400000e00ff */
[----:B--2---:R-:W-:-:S05]  /*19eb0*/  SEL R2, R2, RZ, P5 ;  /* 0x000000ff02027207 */ /* 0x004fca0002800000 */
[----:B------:R-:W-:-:S05]  /*19ec0*/  IMAD.IADD R2, R3, 0x1, R2 ;  /* 0x0000000103027824 */ /* 0x000fca00078e0202 */
[----:B------:R-:W0:Y:S02]  /*19ed0*/  SHFL.IDX PT, R13, R2, 0x1f, 0x1f ;  /* 0x03e01f00020d7f89 */ /* 0x000e2400000e0000 */
[----:B0-----:R-:W-:-:S04]  /*19ee0*/  IMAD R11, R13, R4, RZ ;  /* 0x000000040d0b7224 */ /* 0x001fc800078e02ff */
[----:B------:R-:W-:-:S05]  /*19ef0*/  IMAD.IADD R6, R11, 0x1, R6 ;  /* 0x000000010b067824 */ /* 0x000fca00078e0206 */
[----:B------:R-:W-:-:S13]  /*19f00*/  ISETP.GT.AND P6, PT, R6, R7, PT ;  /* 0x000000070600720c */ /* 0x000fda0003fc4270 */
[----:B------:R-:W-:Y:S05]  /*19f10*/  @!P6 BRA `(.L_x_1510) ;  /* 0xfffffffc0068e947 */ /* 0x000fea000383ffff */
[----:B------:R-:W-:-:S07]  /*19f20*/  IMAD.MOV.U32 R3, RZ, RZ, R2 ;  /* 0x000000ffff037224 */ /* 0x000fce00078e0002 */
.L_x_1508:
[----:B------:R-:W-:-:S04]  /*19f30*/  IMAD.IADD R11, R6, 0x1, -R11 ;  /* 0x00000001060b7824 */ /* 0x000fc800078e0a0b */
[----:B------:R-:W-:-:S05]  /*19f40*/  IMAD R2, R3, R4, R11 ;  /* 0x0000000403027224 */ /* 0x000fca00078e020b */
[----:B------:R-:W-:-:S13]  /*19f50*/  ISETP.GT.AND P0, PT, R2, R7, PT ;  /* 0x000000070200720c */ /* 0x000fda0003f04270 */
[----:B------:R-:W-:Y:S02]  /*19f60*/  VOTEU.ANY UR5, UPT, !P0 ;  /* 0x0000000000057886 */ /* 0x000fe400040e0100 */
[----:B------:R-:W-:Y:S02]  /*19f70*/  UPOPC UR4, UR5 ;  /* 0x00000005000472bf */ /* 0x000fe40008000000 */
[----:B------:R-:W-:-:S04]  /*19f80*/  ISETP.NE.AND P0, PT, RZ, UR5, PT ;  /* 0x00000005ff007c0c */ /* 0x000fc8000bf05270 */
[----:B------:R-:W-:Y:S02]  /*19f90*/  IMAD.U32 R6, RZ, RZ, UR4 ;  /* 0x00000004ff067e24 */ /* 0x000fe4000f8e00ff */
[----:B------:R-:W-:-:S04]  /*19fa0*/  IMAD.U32 R13, RZ, RZ, UR4 ;  /* 0x00000004ff0d7e24 */ /* 0x000fc8000f8e00ff */
[----:B------:R0:W2:Y:S04]  /*19fb0*/  SHFL.IDX PT, R6, R5, R6, 0x1f ;  /* 0x00001f0605067589 */ /* 0x0000a800000e0000 */
[----:B------:R0:W3:Y:S01]  /*19fc0*/  SHFL.IDX PT, R0, R0, R13, 0x1f ;  /* 0x00001f0d00007589 */ /* 0x0000e200000e0000 */
[----:B------:R-:W-:Y:S05]  /*19fd0*/  @!P0 BRA `(.L_x_1511) ;  /* 0x00000000000c8947 */ /* 0x000fea0003800000 */
[----:B------:R-:W-:-:S06]  /*19fe0*/  UIADD3 UR5, UR4, -0x1, URZ ;  /* 0xffffffff04057890 */ /* 0x000fcc000fffe03f */
[----:B------:R-:W-:-:S05]  /*19ff0*/  IMAD.U32 R2, RZ, RZ, UR5 ;  /* 0x00000005ff027e24 */ /* 0x000fca000f8e00ff */
[----:B------:R4:W0:Y:S02]  /*1a000*/  SHFL.IDX PT, R9, R3, R2, 0x1f ;  /* 0x00001f0203097589 */ /* 0x00082400000e0000 */
.L_x_1511:
[----:B--2---:R-:W-:Y:S01]  /*1a010*/  ISETP.NE.AND P0, PT, R6, 0x1, PT ;  /* 0x000000010600780c */ /* 0x004fe20003f05270 */
[----:B0-----:R-:W-:Y:S01]  /*1a020*/  IMAD R24, R9, R4, R11 ;  /* 0x0000000409187224 */ /* 0x001fe200078e020b */
[----:B------:R-:W-:-:S03]  /*1a030*/  UIADD3 UR40, UR4, UR40, URZ ;  /* 0x0000002804287290 */ /* 0x000fc6000fffe03f */
[----:B------:R-:W-:-:S08]  /*1a040*/  IMAD.IADD R5, R7, 0x1, -R24 ;  /* 0x0000000107057824 */ /* 0x000fd000078e0a18 */
[----:B------:R-:W-:Y:S05]  /*1a050*/  @!P0 BRA `(.L_x_1512) ;  /* 0x0000000000dc8947 */ /* 0x000fea0003800000 */
[----:B---3--:R-:W-:Y:S02]  /*1a060*/  IABS R4, R0 ;  /* 0x0000000000047213 */ /* 0x008fe40000000000 */
[----:B------:R-:W-:Y:S02]  /*1a070*/  IABS R7, R6 ;  /* 0x0000000600077213 */ /* 0x000fe40000000000 */
[----:B------:R-:W0:Y:S08]  /*1a080*/  I2F.RP R8, R4 ;  /* 0x0000000400087306 */ /* 0x000e300000209400 */
[----:B------:R-:W2:Y:S08]  /*1a090*/  I2F.RP R10, R7 ;  /* 0x00000007000a7306 */ /* 0x000eb00000209400 */
[----:B0-----:R-:W4:Y:S08]  /*1a0a0*/  MUFU.RCP R8, R8 ;  /* 0x0000000800087308 */ /* 0x001f300000001000 */
[----:B--2---:R-:W-:Y:S01]  /*1a0b0*/  MUFU.RCP R10, R10 ;  /* 0x0000000a000a7308 */ /* 0x004fe20000001000 */
[----:B----4-:R-:W-:-:S07]  /*1a0c0*/  VIADD R2, R8, 0xffffffe ;  /* 0x0ffffffe08027836 */ /* 0x010fce0000000000 */
[----:B------:R0:W2:Y:S02]  /*1a0d0*/  F2I.FTZ.U32.TRUNC.NTZ R3, R2 ;  /* 0x0000000200037305 */ /* 0x0000a4000021f000 */
[----:B0-----:R-:W-:Y:S02]  /*1a0e0*/  IMAD.MOV.U32 R2, RZ, RZ, RZ ;  /* 0x000000ffff027224 */ /* 0x001fe400078e00ff */
[----:B--2---:R-:W-:-:S04]  /*1a0f0*/  IMAD.MOV R9, RZ, RZ, -R3 ;  /* 0x000000ffff097224 */ /* 0x004fc800078e0a03 */
[----:B------:R-:W-:-:S04]  /*1a100*/  IMAD R9, R9, R4, RZ ;  /* 0x0000000409097224 */ /* 0x000fc800078e02ff */
[----:B------:R-:W-:Y:S01]  /*1a110*/  IMAD.HI.U32 R3, R3, R9, R2 ;  /* 0x0000000903037227 */ /* 0x000fe200078e0002 */
[----:B------:R-:W-:Y:S02]  /*1a120*/  IABS R9, R5 ;  /* 0x0000000500097213 */ /* 0x000fe40000000000 */
[----:B------:R-:W-:-:S03]  /*1a130*/  IABS R2, R0 ;  /* 0x0000000000027213 */ /* 0x000fc60000000000 */
[----:B------:R-:W-:-:S04]  /*1a140*/  IMAD.HI.U32 R8, R3, R9, RZ ;  /* 0x0000000903087227 */ /* 0x000fc800078e00ff */
[----:B------:R-:W-:Y:S02]  /*1a150*/  IMAD.MOV R2, RZ, RZ, -R2 ;  /* 0x000000ffff027224 */ /* 0x000fe400078e0a02 */
[----:B------:R-:W-:Y:S02]  /*1a160*/  VIADD R3, R10, 0xffffffe ;  /* 0x0ffffffe0a037836 */ /* 0x000fe40000000000 */
[----:B------:R-:W-:-:S04]  /*1a170*/  IMAD R9, R8, R2, R9 ;  /* 0x0000000208097224 */ /* 0x000fc800078e0209 */
[----:B------:R-:W0:Y:S01]  /*1a180*/  F2I.FTZ.U32.TRUNC.NTZ R3, R3 ;  /* 0x0000000300037305 */ /* 0x000e22000021f000 */
[----:B------:R-:W-:-:S13]  /*1a190*/  ISETP.GT.U32.AND P1, PT, R4, R9, PT ;  /* 0x000000090400720c */ /* 0x000fda0003f24070 */
[----:B------:R-:W-:Y:S02]  /*1a1a0*/  @!P1 IMAD.IADD R9, R9, 0x1, -R4 ;  /* 0x0000000109099824 */ /* 0x000fe400078e0a04 */
[----:B0-----:R-:W-:Y:S02]  /*1a1b0*/  IMAD.MOV R2, RZ, RZ, -R3 ;  /* 0x000000ffff027224 */ /* 0x001fe400078e0a03 */
[----:B------:R-:W-:Y:S01]  /*1a1c0*/  @!P1 VIADD R8, R8, 0x1 ;  /* 0x0000000108089836 */ /* 0x000fe20000000000 */
[----:B------:R-:W-:Y:S01]  /*1a1d0*/  ISETP.GE.U32.AND P0, PT, R9, R4, PT ;  /* 0x000000040900720c */ /* 0x000fe20003f06070 */
[----:B------:R-:W-:Y:S01]  /*1a1e0*/  IMAD R9, R2, R7, RZ ;  /* 0x0000000702097224 */ /* 0x000fe200078e02ff */
[----:B------:R-:W-:Y:S01]  /*1a1f0*/  ISETP.NE.AND P1, PT, R0, RZ, PT ;  /* 0x000000ff0000720c */ /* 0x000fe20003f25270 */
[----:B------:R-:W-:-:S04]  /*1a200*/  IMAD.MOV.U32 R2, RZ, RZ, RZ ;  /* 0x000000ffff027224 */ /* 0x000fc800078e00ff */
[----:B------:R-:W-:Y:S01]  /*1a210*/  IMAD.HI.U32 R4, R3, R9, R2 ;  /* 0x0000000903047227 */ /* 0x000fe200078e0002 */
[----:B------:R-:W-:-:S04]  /*1a220*/  LOP3.LUT R2, R5, R0, RZ, 0x3c, !PT ;  /* 0x0000000005027212 */ /* 0x000fc800078e3cff */
[----:B------:R-:W-:Y:S01]  /*1a230*/  ISETP.GE.AND P2, PT, R2, RZ, PT ;  /* 0x000000ff0200720c */ /* 0x000fe20003f46270 */
[----:B------:R-:W-:Y:S01]  /*1a240*/  @P0 VIADD R8, R8, 0x1 ;  /* 0x0000000108080836 */ /* 0x000fe20000000000 */
[----:B------:R-:W-:-:S05]  /*1a250*/  IABS R2, R6 ;  /* 0x0000000600027213 */ /* 0x000fca0000000000 */
[----:B------:R-:W-:-:S06]  /*1a260*/  IMAD.MOV R2, RZ, RZ, -R2 ;  /* 0x000000ffff027224 */ /* 0x000fcc00078e0a02 */
[----:B------:R-:W-:Y:S01]  /*1a270*/  @!P2 IMAD.MOV R8, RZ, RZ, -R8 ;  /* 0x000000ffff08a224 */ /* 0x000fe200078e0a08 */
[----:B------:R-:W-:-:S04]  /*1a280*/  @!P1 LOP3.LUT R8, RZ, R0, RZ, 0x33, !PT ;  /* 0x00000000ff089212 */ /* 0x000fc800078e33ff */
[----:B------:R-:W-:-:S05]  /*1a290*/  IABS R3, R8 ;  /* 0x0000000800037213 */ /* 0x000fca0000000000 */
        /* <DEDUP_REMOVED lines=9> */
[----:B------:R-:W-:-:S04]  /*1a330*/  IMAD.MOV R2, RZ, RZ, -R8 ;  /* 0x000000ffff027224 */ /* 0x000fc800078e0a08 */
[----:B------:R-:W-:Y:S02]  /*1a340*/  IMAD R2, R0, R2, R5 ;  /* 0x0000000200027224 */ /* 0x000fe400078e0205 */
[----:B------:R-:W-:-:S06]  /*1a350*/  @P0 VIADD R4, R4, 0x1 ;  /* 0x0000000104040836 */ /* 0x000fcc0000000000 */
[----:B------:R-:W-:Y:S01]  /*1a360*/  @!P2 IMAD.MOV R4, RZ, RZ, -R4 ;  /* 0x000000ffff04a224 */ /* 0x000fe200078e0a04 */
[----:B------:R-:W-:-:S05]  /*1a370*/  @!P1 LOP3.LUT R4, RZ, R6, RZ, 0x33, !PT ;  /* 0x00000006ff049212 */ /* 0x000fca00078e33ff */
[--C-:B------:R-:W-:Y:S02]  /*1a380*/  IMAD.MOV R7, RZ, RZ, -R4.reuse ;  /* 0x000000ffff077224 */ /* 0x100fe400078e0a04 */
[C---:B------:R-:W-:Y:S02]  /*1a390*/  IMAD R3, R6.reuse, 0x1000000, R4 ;  /* 0x0100000006037824 */ /* 0x040fe400078e0204 */
[----:B------:R-:W-:-:S04]  /*1a3a0*/  IMAD R6, R6, R7, R8 ;  /* 0x0000000706067224 */ /* 0x000fc800078e0208 */
[----:B-1----:R-:W-:Y:S01]  /*1a3b0*/  IMAD R26, R6, 0x10000, R3 ;  /* 0x00010000061a7824 */ /* 0x002fe200078e0203 */
[----:B------:R-:W-:Y:S06]  /*1a3c0*/  BRA `(.L_x_1513) ;  /* 0x0000000000f87947 */ /* 0x000fec0003800000 */
.L_x_1512:
[----:B------:R-:W-:Y:S02]  /*1a3d0*/  ULDC.64 UR4, c[0x0][0xc90] ;  /* 0x0003240000047ab9 */ /* 0x000fe40000000a00 */
[----:B------:R-:W-:-:S06]  /*1a3e0*/  UIMAD.WIDE UR4, UR40, 0x4, UR4 ;  /* 0x00000004280478a5 */ /* 0x000fcc000f8e0204 */
[----:B----4-:R-:W-:Y:S02]  /*1a3f0*/  IMAD.U32 R2, RZ, RZ, UR4 ;  /* 0x00000004ff027e24 */ /* 0x010fe4000f8e00ff */
[----:B------:R-:W-:-:S05]  /*1a400*/  IMAD.U32 R3, RZ, RZ, UR5 ;  /* 0x00000005ff037e24 */ /* 0x000fca000f8e00ff */
[----:B------:R0:W3:Y:S02]  /*1a410*/  LDG.E R7, desc[UR56][R2.64] ;  /* 0x0000003802077981 */ /* 0x0000e4000c1e1900 */
[----:B0-----:R-:W-:Y:S02]  /*1a420*/  IMAD.MOV.U32 R2, RZ, RZ, RZ ;  /* 0x000000ffff027224 */ /* 0x001fe400078e00ff */
[----:B---3--:R-:W-:-:S05]  /*1a430*/  IMAD R6, R0, R7, RZ ;  /* 0x0000000700067224 */ /* 0x008fca00078e02ff */
[----:B------:R-:W-:-:S04]  /*1a440*/  IABS R8, R6 ;  /* 0x0000000600087213 */ /* 0x000fc80000000000 */
[----:B------:R-:W0:Y:S08]  /*1a450*/  I2F.RP R9, R8 ;  /* 0x0000000800097306 */ /* 0x000e300000209400 */
[----:B0-----:R-:W0:Y:S02]  /*1a460*/  MUFU.RCP R9, R9 ;  /* 0x0000000900097308 */ /* 0x001e240000001000 */
[----:B0-----:R-:W-:-:S06]  /*1a470*/  VIADD R10, R9, 0xffffffe ;  /* 0x0ffffffe090a7836 */ /* 0x001fcc0000000000 */
[----:B------:R-:W0:Y:S02]  /*1a480*/  F2I.FTZ.U32.TRUNC.NTZ R3, R10 ;  /* 0x0000000a00037305 */ /* 0x000e24000021f000 */
[----:B0-----:R-:W-:-:S04]  /*1a490*/  IMAD.MOV R11, RZ, RZ, -R3 ;  /* 0x000000ffff0b7224 */ /* 0x001fc800078e0a03 */
[----:B------:R-:W-:-:S04]  /*1a4a0*/  IMAD R11, R11, R8, RZ ;  /* 0x000000080b0b7224 */ /* 0x000fc800078e02ff */
[----:B------:R-:W-:Y:S01]  /*1a4b0*/  IMAD.HI.U32 R2, R3, R11, R2 ;  /* 0x0000000b03027227 */ /* 0x000fe200078e0002 */
[----:B------:R-:W-:Y:S02]  /*1a4c0*/  IABS R11, R5 ;  /* 0x00000005000b7213 */ /* 0x000fe40000000000 */
[----:B------:R-:W-:-:S03]  /*1a4d0*/  IABS R3, R6 ;  /* 0x0000000600037213 */ /* 0x000fc60000000000 */
[----:B------:R-:W-:-:S04]  /*1a4e0*/  IMAD.HI.U32 R2, R2, R11, RZ ;  /* 0x0000000b02027227 */ /* 0x000fc800078e00ff */
[----:B------:R-:W-:-:S04]  /*1a4f0*/  IMAD.MOV R3, RZ, RZ, -R3 ;  /* 0x000000ffff037224 */ /* 0x000fc800078e0a03 */
        /* <DEDUP_REMOVED lines=14> */
[----:B------:R-:W-:-:S03]  /*1a5e0*/  IMAD R5, R6, R2, R5 ;  /* 0x0000000206057224 */ /* 0x000fc600078e0205 */
[----:B------:R-:W-:-:S04]  /*1a5f0*/  VIADDMNMX R4, R3, R4, R7, PT ;  /* 0x0000000403047246 */ /* 0x000fc80003800107 */
[-C--:B------:R-:W-:Y:S02]  /*1a600*/  IABS R7, R4.reuse ;  /* 0x0000000400077213 */ /* 0x080fe40000000000 */
[----:B------:R-:W-:Y:S02]  /*1a610*/  IABS R6, R4 ;  /* 0x0000000400067213 */ /* 0x000fe40000000000 */
[----:B------:R-:W0:Y:S03]  /*1a620*/  I2F.RP R9, R7 ;  /* 0x0000000700097306 */ /* 0x000e260000209400 */
[----:B------:R-:W-:-:S05]  /*1a630*/  IMAD.MOV R6, RZ, RZ, -R6 ;  /* 0x000000ffff067224 */ /* 0x000fca00078e0a06 */
[----:B0-----:R-:W0:Y:S02]  /*1a640*/  MUFU.RCP R9, R9 ;  /* 0x0000000900097308 */ /* 0x001e240000001000 */
[----:B0-----:R-:W-:Y:S01]  /*1a650*/  VIADD R3, R9, 0xffffffe ;  /* 0x0ffffffe09037836 */ /* 0x001fe20000000000 */
[----:B------:R-:W-:-:S05]  /*1a660*/  IABS R9, R5 ;  /* 0x0000000500097213 */ /* 0x000fca0000000000 */
[----:B------:R-:W0:Y:S02]  /*1a670*/  F2I.FTZ.U32.TRUNC.NTZ R3, R3 ;  /* 0x0000000300037305 */ /* 0x000e24000021f000 */
[----:B0-----:R-:W-:-:S04]  /*1a680*/  IMAD.MOV R2, RZ, RZ, -R3 ;  /* 0x000000ffff027224 */ /* 0x001fc800078e0a03 */
[----:B------:R-:W-:Y:S02]  /*1a690*/  IMAD R11, R2, R7, RZ ;  /* 0x00000007020b7224 */ /* 0x000fe400078e02ff */
[----:B------:R-:W-:-:S04]  /*1a6a0*/  IMAD.MOV.U32 R2, RZ, RZ, RZ ;  /* 0x000000ffff027224 */ /* 0x000fc800078e00ff */
[----:B------:R-:W-:Y:S01]  /*1a6b0*/  IMAD.HI.U32 R2, R3, R11, R2 ;  /* 0x0000000b03027227 */ /* 0x000fe200078e0002 */
[----:B------:R-:W-:Y:S02]  /*1a6c0*/  LOP3.LUT R3, R5, R4, RZ, 0x3c, !PT ;  /* 0x0000000405037212 */ /* 0x000fe400078e3cff */
[----:B------:R-:W-:Y:S02]  /*1a6d0*/  IADD3 R5, R8, 0x1000000, R5 ;  /* 0x0100000008057810 */ /* 0x000fe40007ffe005 */
[----:B------:R-:W-:Y:S01]  /*1a6e0*/  ISETP.GE.AND P2, PT, R3, RZ, PT ;  /* 0x000000ff0300720c */ /* 0x000fe20003f46270 */
        /* <DEDUP_REMOVED lines=9> */
[----:B------:R-:W-:Y:S01]  /*1a780*/  @!P1 LOP3.LUT R2, RZ, R4, RZ, 0x33, !PT ;  /* 0x00000004ff029212 */ /* 0x000fe200078e33ff */
[----:B------:R-:W-:-:S04]  /*1a790*/  IMAD.MOV R4, RZ, RZ, -R4 ;  /* 0x000000ffff047224 */ /* 0x000fc800078e0a04 */
[----:B-1----:R-:W-:-:S07]  /*1a7a0*/  IMAD R26, R2, R4, R5 ;  /* 0x00000004021a7224 */ /* 0x002fce00078e0205 */
.L_x_1513:
[----:B------:R-:W-:-:S05]  /*1a7b0*/  LOP3.LUT R25, RZ, R2, RZ, 0x33, !PT ;  /* 0x00000002ff197212 */ /* 0x000fca00078e33ff */
[----:B------:R-:W-:Y:S01]  /*1a7c0*/  IMAD.IADD R25, R0, 0x1, R25 ;  /* 0x0000000100197824 */ /* 0x000fe200078e0219 */
[----:B------:R-:W-:Y:S06]  /*1a7d0*/  BRA `(.L_x_1514) ;  /* 0x0000000000107947 */ /* 0x000fec0003800000 */
.L_x_1509:
[----:B------:R-:W-:Y:S01]  /*1a7e0*/  IMAD.MOV.U32 R24, RZ, RZ, R7 ;  /* 0x000000ffff187224 */ /* 0x000fe200078e0007 */
[----:B------:R-:W-:Y:S01]  /*1a7f0*/  ULDC UR40, c[0x0][0xc3c] ;  /* 0x00030f0000287ab9 */ /* 0x000fe20000000800 */
[----:B------:R-:W-:Y:S02]  /*1a800*/  IMAD.MOV.U32 R25, RZ, RZ, RZ ;  /* 0x000000ffff197224 */ /* 0x000fe400078e00ff */
[----:B-1----:R-:W-:-:S07]  /*1a810*/  IMAD.MOV.U32 R26, RZ, RZ, RZ ;  /* 0x000000ffff1a7224 */ /* 0x002fce00078e00ff */
.L_x_1514:
[----:B------:R-:W0:Y:S01]  /*1a820*/  S2R R0, SR_TID.X ;  /* 0x0000000000007919 */ /* 0x000e220000002100 */
[----:B------:R-:W-:Y:S01]  /*1a830*/  IMAD.U32 R27, RZ, RZ, UR40 ;  /* 0x00000028ff1b7e24 */ /* 0x000fe2000f8e00ff */
[----:B------:R-:W-:Y:S01]  /*1a840*/  BAR.SYNC.DEFER_BLOCKING 0x4, 0x180 ;  /* 0x0106000000007b1d */ /* 0x000fe20000010000 */
[----:B0-----:R-:W-:-:S04]  /*1a850*/  LOP3.LUT R0, R0, 0x1f, RZ, 0xc0, !PT ;  /* 0x0000001f00007812 */ /* 0x001fc800078ec0ff */
[----:B------:R-:W-:-:S13]  /*1a860*/  ISETP.NE.AND P0, PT, R0, RZ, PT ;  /* 0x000000ff0000720c */ /* 0x000fda0003f05270 */
[----:B------:R-:W0:Y:S01]  /*1a870*/  @!P0 S2R R30, SR_CgaCtaId ;  /* 0x00000000001e8919 */ /* 0x000e220000008800 */
[----:B------:R-:W-:-:S04]  /*1a880*/  @!P0 MOV R3, 0x400 ;  /* 0x0000040000038802 */ /* 0x000fc80000000f00 */
[----:B0-----:R-:W-:-:S05]  /*1a890*/  @!P0 LEA R16, R30, R3, 0x18 ;  /* 0x000000031e108211 */ /* 0x001fca00078ec0ff */
[----:B------:R0:W-:Y:S01]  /*1a8a0*/  @!P0 STS.128 [R16+0x2a8d0], R24 ;  /* 0x02a8d01810008388 */ /* 0x0001e20000000c00 */
[----:B------:R-:W-:Y:S06]  /*1a8b0*/  BAR.ARV 0x5, 0x180 ;  /* 0x0146000000007b1d */ /* 0x000fec0000002000 */
.L_x_1507:
[----:B------:R-:W-:Y:S02]  /*1a8c0*/  ULDC UR4, c[0x0][0xc3c] ;  /* 0x00030f0000047ab9 */ /* 0x000fe40000000800 */
[----:B------:R-:W-:-:S06]  /*1a8d0*/  UISETP.GE.AND UP0, UPT, UR40, UR4, UPT ;  /* 0x000000042800728c */ /* 0x000fcc000bf06270 */
[----:B------:R-:W-:-:S13]  /*1a8e0*/  PLOP3.LUT P0, PT, PT, PT, UP0, 0x80, 0x0 ;  /* 0x000000000000781c */ /* 0x000fda0003f0f008 */
[----:B------:R-:W-:Y:S05]  /*1a8f0*/  @!P0 BRA `(.L_x_1515) ;  /* 0xffffffa400c88947 */ /* 0x000fea000383ffff */
.L_x_1433:
[----:B0-----:R-:W2:Y:S01]  /*1a900*/  LDL.LU R0, [R1] ;  /* 0x0000000001007983 */ /* 0x001ea20000300800 */
[----:B------:R-:W-:Y:S01]  /*1a910*/  BSSY B0, `(.L_x_1516) ;  /* 0x000000b000007945 */ /* 0x000fe20003800000 */
[----:B------:R-:W0:Y:S01]  /*1a920*/  S2R R5, SR_CgaCtaId ;  /* 0x0000000000057919 */ /* 0x000e220000008800 */
        /* <DEDUP_REMOVED lines=9> */
.L_x_1594:
[----:B------:R-:W-:Y:S05]  /*1a9c0*/  BSYNC B0 ;  /* 0x0000000000007941 */ /* 0x000fea0003800000 */
.L_x_1516:
[----:B------:R-:W-:-:S03]  /*1a9d0*/  UMOV UR4, 0xffffffff ;  /* 0xffffffff00047882 */ /* 0x000fc60000000000 */
[----:B------:R-:W-:Y:S05]  /*1a9e0*/  BRA.DIV UR4, `(.L_x_1518) ;  /* 0x00000026040c7947 */ /* 0x000fea000b800000 */
[----:B0-----:R-:W0:Y:S02]  /*1a9f0*/  S2R R0, SR_TID.X ;  /* 0x0000000000007919 */ /* 0x001e240000002100 */
[----:B0-----:R-:W-:-:S04]  /*1aa00*/  SHF.R.U32.HI R0, RZ, 0x5, R0 ;  /* 0x00000005ff007819 */ /* 0x001fc80000011600 */
[----:B------:R-:W-:-:S05]  /*1aa10*/  LOP3.LUT R0, R0, 0x3, RZ, 0xc0, !PT ;  /* 0x0000000300007812 */ /* 0x000fca00078ec0ff */
[----:B------:R0:W1:Y:S02]  /*1aa20*/  SHFL.IDX PT, R14, R0, RZ, 0x1f ;  /* 0x00001fff000e7589 */ /* 0x00006400000e0000 */
.L_x_1597:
[----:B-1----:R-:W-:Y:S01]  /*1aa30*/  ISETP.NE.AND P0, PT, R14, RZ, PT ;  /* 0x000000ff0e00720c */ /* 0x002fe20003f05270 */
[----:B------:R-:W-:-:S12]  /*1aa40*/  BSSY B0, `(.L_x_1519) ;  /* 0x000002c000007945 */ /* 0x000fd80003800000 */
[----:B------:R-:W-:Y:S05]  /*1aa50*/  @P0 BRA `(.L_x_1520) ;  /* 0x0000000000a80947 */ /* 0x000fea0003800000 */
[----:B------:R-:W-:-:S03]  /*1aa60*/  UMOV UR4, 0xffffffff ;  /* 0xffffffff00047882 */ /* 0x000fc60000000000 */
[----:B------:R-:W-:Y:S05]  /*1aa70*/  BRA.DIV UR4, `(.L_x_1521) ;  /* 0x00000026041c7947 */ /* 0x000fea000b800000 */
[----:B------:R-:W-:-:S13]  /*1aa80*/  ELECT P6, URZ, PT ;  /* 0x00000000003f782f */ /* 0x000fda00038c0000 */
.L_x_1600:
[----:B------:R-:W-:Y:S05]  /*1aa90*/  @!P6 BRA `(.L_x_1520) ;  /* 0x000000000098e947 */ /* 0x000fea0003800000 */
[----:B------:R-:W-:-:S06]  /*1aaa0*/  ULOP3.LUT UR4, UR45, 0x2, URZ, 0xfc, !UPT ;  /* 0x000000022d047892 */ /* 0x000fcc000f8efc3f */
[----:B0-----:R-:W-:-:S05]  /*1aab0*/  IMAD.U32 R0, RZ, RZ, UR4 ;  /* 0x00000004ff007e24 */ /* 0x001fca000f8e00ff */
[----:B------:R-:W-:-:S13]  /*1aac0*/  ISETP.NE.AND P0, PT, R0, 0x3, PT ;  /* 0x000000030000780c */ /* 0x000fda0003f05270 */
[----:B------:R-:W-:Y:S05]  /*1aad0*/  @!P0 BRA `(.L_x_1522) ;  /* 0x0000000000048947 */ /* 0x000fea0003800000 */
[----:B------:R-:W-:Y:S01]  /*1aae0*/  BPT.TRAP 0x1 ;  /* 0x000000040000795c */ /* 0x000fe20000300000 */
.L_x_1522:
[----:B------:R-:W-:Y:S01]  /*1aaf0*/  IMAD R5, R18, 0x8, R7 ;  /* 0x0000000812057824 */ /* 0x000fe200078e0207 */
[----:B------:R-:W-:Y:S01]  /*1ab00*/  SHF.L.U32 R0, R22, 0x1f, RZ ;  /* 0x0000001f16007819 */ /* 0x000fe200000006ff */
[----:B------:R-:W-:-:S03]  /*1ab10*/  VIADD R18, R18, 0x1 ;  /* 0x0000000112127836 */ /* 0x000fc60000000000 */
[----:B------:R-:W0:Y:S02]  /*1ab20*/  SYNCS.PHASECHK.TRANS64.TRYWAIT P1, [R5+URZ+0x2a840], R0 ;  /* 0x02a84000050075a7 */ /* 0x000e24000802017f */
[----:B------:R-:W-:-:S04]  /*1ab30*/  ISETP.NE.AND P2, PT, R18, 0x2, PT ;  /* 0x000000021200780c */ /* 0x000fc80003f45270 */
[----:B------:R-:W-:Y:S01]  /*1ab40*/  SEL R3, RZ, 0x1, P2 ;  /* 0x00000001ff037807 */ /* 0x000fe20001000000 */
[----:B0-----:R-:W-:Y:S08]  /*1ab50*/  @!P1 BRA `(.L_x_1523) ;  /* 0x0000002400049947 */ /* 0x001ff00003800000 */
.L_x_1601:
[----:B------:R-:W-:Y:S02]  /*1ab60*/  SEL R18, R18, RZ, P2 ;  /* 0x000000ff12127207 */ /* 0x000fe40001000000 */
[----:B------:R-:W-:Y:S01]  /*1ab70*/  LOP3.LUT R2, R22, R3, RZ, 0x3c, !PT ;  /* 0x0000000316027212 */ /* 0x000fe200078e3cff */
[----:B------:R-:W-:Y:S06]  /*1ab80*/  @!P0 BRA `(.L_x_1524) ;  /* 0x0000000000048947 */ /* 0x000fec0003800000 */
[----:B------:R-:W-:Y:S01]  /*1ab90*/  BPT.TRAP 0x1 ;  /* 0x000000040000795c */ /* 0x000fe20000300000 */
.L_x_1524:
[----:B------:R-:W-:Y:S01]  /*1aba0*/  IMAD R3, R18, 0x8, R7 ;  /* 0x0000000812037824 */ /* 0x000fe200078e0207 */
[----:B------:R-:W-:-:S04]  /*1abb0*/  SHF.L.U32 R2, R2, 0x1f, RZ ;  /* 0x0000001f02027819 */ /* 0x000fc800000006ff */
[----:B------:R-:W1:Y:S02]  /*1abc0*/  SYNCS.PHASECHK.TRANS64.TRYWAIT P1, [R3+URZ+0x2a840], R2 ;  /* 0x02a84002030075a7 */ /* 0x000e64000802017f */
[----:B-1----:R-:W-:Y:S05]  /*1abd0*/  @!P1 BRA `(.L_x_1525) ;  /* 0x0000002000f89947 */ /* 0x002fea0003800000 */
.L_x_1602:
[----:B------:R-:W-:Y:S05]  /*1abe0*/  @!P0 BRA `(.L_x_1526) ;  /* 0x0000000000048947 */ /* 0x000fea0003800000 */
[----:B------:R-:W-:Y:S01]  /*1abf0*/  BPT.TRAP 0x1 ;  /* 0x000000040000795c */ /* 0x000fe20000300000 */
.L_x_1526:
[----:B------:R-:W2:Y:S02]  /*1ac00*/  SYNCS.PHASECHK.TRANS64.TRYWAIT P1, [R5+URZ+0x2a860], R0 ;  /* 0x02a86000050075a7 */ /* 0x000ea4000802017f */
[----:B--2---:R-:W-:Y:S05]  /*1ac10*/  @!P1 BRA `(.L_x_1527) ;  /* 0x0000002000fc9947 */ /* 0x004fea0003800000 */
.L_x_1603:
[----:B------:R-:W-:Y:S05]  /*1ac20*/  @!P0 BRA `(.L_x_1528) ;  /* 0x0000000000048947 */ /* 0x000fea0003800000 */
[----:B------:R-:W-:Y:S01]  /*1ac30*/  BPT.TRAP 0x1 ;  /* 0x000000040000795c */ /* 0x000fe20000300000 */
.L_x_1528:
[----:B------:R-:W3:Y:S02]  /*1ac40*/  SYNCS.PHASECHK.TRANS64.TRYWAIT P1, [R3+URZ+0x2a860], R2 ;  /* 0x02a86002030075a7 */ /* 0x000ee4000802017f */
[----:B---3--:R-:W-:Y:S05]  /*1ac50*/  @!P1 BRA `(.L_x_1529) ;  /* 0x0000002400009947 */ /* 0x008fea0003800000 */
.L_x_1604:
[----:B------:R-:W-:Y:S05]  /*1ac60*/  @!P0 BRA `(.L_x_1530) ;  /* 0x0000000000048947 */ /* 0x000fea0003800000 */
[----:B------:R-:W-:Y:S01]  /*1ac70*/  BPT.TRAP 0x1 ;  /* 0x000000040000795c */ /* 0x000fe20000300000 */
.L_x_1530:
[----:B------:R-:W4:Y:S02]  /*1ac80*/  SYNCS.PHASECHK.TRANS64.TRYWAIT P1, [R5+URZ+0x2a880], R0 ;  /* 0x02a88000050075a7 */ /* 0x000f24000802017f */
[----:B----4-:R-:W-:Y:S05]  /*1ac90*/  @!P1 BRA `(.L_x_1531) ;  /* 0x0000002400049947 */ /* 0x010fea0003800000 */
.L_x_1605:
[----:B------:R-:W-:Y:S05]  /*1aca0*/  @!P0 BRA `(.L_x_1532) ;  /* 0x0000000000048947 */ /* 0x000fea0003800000 */
[----:B------:R-:W-:Y:S01]  /*1acb0*/  BPT.TRAP 0x1 ;  /* 0x000000040000795c */ /* 0x000fe20000300000 */
.L_x_1532:
[----:B------:R0:W0:Y:S02]  /*1acc0*/  SYNCS.PHASECHK.TRANS64.TRYWAIT P0, [R3+URZ+0x2a880], R2 ;  /* 0x02a88002030075a7 */ /* 0x000024000800017f */
[----:B0-----:R-:W-:Y:S05]  /*1acd0*/  @!P0 NANOSLEEP.SYNCS 0x989680 ;  /* 0x009896800000895d */ /* 0x001fea0003900000 */
[----:B------:R-:W0:Y:S02]  /*1ace0*/  @!P0 SYNCS.PHASECHK.TRANS64 P0, [R3+URZ+0x2a880], R2 ;  /* 0x02a88002030085a7 */ /* 0x000e24000800007f */
[----:B0-----:R-:W-:Y:S05]  /*1acf0*/  @!P0 BRA `(.L_x_1532) ;  /* 0xfffffffc00f08947 */ /* 0x001fea000383ffff */
.L_x_1520:
[----:B------:R-:W-:Y:S05]  /*1ad00*/  BSYNC B0 ;  /* 0x0000000000007941 */ /* 0x000fea0003800000 */
.L_x_1519:
[----:B------:R-:W-:Y:S05]  /*1ad10*/  EXIT ;  /* 0x000000000000794d */ /* 0x000fea0003800000 */
.L_x_1325:
[----:B0-----:R-:W-:-:S04]  /*1ad20*/  IMAD.U32 R3, RZ, RZ, UR36 ;  /* 0x00000024ff037e24 */ /* 0x001fc8000f8e00ff */
[----:B------:R0:W1:Y:S03]  /*1ad30*/  SYNCS.PHASECHK.TRANS64.TRYWAIT P1, [R3+URZ+0x2a800], R0 ;  /* 0x02a80000030075a7 */ /* 0x000066000802017f */
[----:B-1----:R-:W-:Y:S05]  /*1ad40*/  @!P1 NANOSLEEP.SYNCS 0x989680 ;  /* 0x009896800000995d */ /* 0x002fea0003900000 */
[----:B------:R-:W1:Y:S02]  /*1ad50*/  @!P1 SYNCS.PHASECHK.TRANS64 P1, [R3+URZ+0x2a800], R0 ;  /* 0x02a80000030095a7 */ /* 0x000e64000802007f */
[----:B-1----:R-:W-:Y:S05]  /*1ad60*/  @!P1 BRA `(.L_x_1325) ;  /* 0xfffffffc00ec9947 */ /* 0x002fea000383ffff */
[----:B------:R-:W-:Y:S05]  /*1ad70*/  BRA `(.L_x_1533) ;  /* 0xfffffe7800247947 */ /* 0x000fea000383ffff */
.L_x_1329:
[----:B-1----:R1:W2:Y:S02]  /*1ad80*/  SYNCS.PHASECHK.TRANS64.TRYWAIT P1, [R3+URZ+0x2a830], R0 ;  /* 0x02a83000030075a7 */ /* 0x0022a4000802017f */
[----:B--2---:R-:W-:Y:S05]  /*1ad90*/  @!P1 NANOSLEEP.SYNCS 0x989680 ;  /* 0x009896800000995d */ /* 0x004fea0003900000 */
[----:B------:R-:W2:Y:S02]  /*1ada0*/  @!P1 SYNCS.PHASECHK.TRANS64 P1, [R3+URZ+0x2a830], R0 ;  /* 0x02a83000030095a7 */ /* 0x000ea4000802007f */
[----:B--2---:R-:W-:Y:S05]  /*1adb0*/  @!P1 BRA `(.L_x_1329) ;  /* 0xfffffffc00f09947 */ /* 0x004fea000383ffff */
[----:B------:R-:W-:Y:S05]  /*1adc0*/  BRA `(.L_x_1328) ;  /* 0xfffffe7800407947 */ /* 0x000fea000383ffff */
.L_x_1346:
[----:B-1----:R-:W-:-:S04]  /*1add0*/  IMAD.U32 R5, RZ, RZ, UR6 ;  /* 0x00000006ff057e24 */ /* 0x002fc8000f8e00ff */
[----:B------:R1:W2:Y:S03]  /*1ade0*/  SYNCS.PHASECHK.TRANS64.TRYWAIT P1, [R5+URZ+0x2a830], R0 ;  /* 0x02a83000050075a7 */ /* 0x0002a6000802017f */
[----:B--2---:R-:W-:Y:S05]  /*1adf0*/  @!P1 NANOSLEEP.SYNCS 0x989680 ;  /* 0x009896800000995d */ /* 0x004fea0003900000 */
[----:B------:R-:W2:Y:S02]  /*1ae00*/  @!P1 SYNCS.PHASECHK.TRANS64 P1, [R5+URZ+0x2a830], R0 ;  /* 0x02a83000050095a7 */ /* 0x000ea4000802007f */
[----:B--2---:R-:W-:Y:S05]  /*1ae10*/  @!P1 BRA `(.L_x_1346) ;  /* 0xfffffffc00ec9947 */ /* 0x004fea000383ffff */
[----:B------:R-:W-:Y:S05]  /*1ae20*/  BRA `(.L_x_1343) ;  /* 0xfffffeac00cc7947 */ /* 0x000fea000383ffff */
.L_x_1350:
[----:B-1----:R-:W-:-:S04]  /*1ae30*/  IMAD.U32 R4, RZ, RZ, UR6 ;  /* 0x00000006ff047e24 */ /* 0x002fc8000f8e00ff */
[----:B------:R1:W2:Y:S03]  /*1ae40*/  SYNCS.PHASECHK.TRANS64.TRYWAIT P1, [R4+URZ+0x2a850], R0 ;  /* 0x02a85000040075a7 */ /* 0x0002a6000802017f */
[----:B--2---:R-:W-:Y:S05]  /*1ae50*/  @!P1 NANOSLEEP.SYNCS 0x989680 ;  /* 0x009896800000995d */ /* 0x004fea0003900000 */
[----:B------:R-:W2:Y:S02]  /*1ae60*/  @!P1 SYNCS.PHASECHK.TRANS64 P1, [R4+URZ+0x2a850], R0 ;  /* 0x02a85000040095a7 */ /* 0x000ea4000802007f */
[----:B--2---:R-:W-:Y:S05]  /*1ae70*/  @!P1 BRA `(.L_x_1350) ;  /* 0xfffffffc00ec9947 */ /* 0x004fea000383ffff */
[----:B------:R-:W-:Y:S05]  /*1ae80*/  BRA `(.L_x_1347) ;  /* 0xfffffeb000787947 */ /* 0x000fea000383ffff */
.L_x_1369:
[----:B-1----:R-:W-:-:S04]  /*1ae90*/  IMAD.U32 R7, RZ, RZ, UR6 ;  /* 0x00000006ff077e24 */ /* 0x002fc8000f8e00ff */
[----:B------:R1:W2:Y:S03]  /*1aea0*/  SYNCS.PHASECHK.TRANS64.TRYWAIT P1, [R7+URZ+0x2a830], R0 ;  /* 0x02a83000070075a7 */ /* 0x0002a6000802017f */
[----:B--2---:R-:W-:Y:S05]  /*1aeb0*/  @!P1 NANOSLEEP.SYNCS 0x989680 ;  /* 0x009896800000995d */ /* 0x004fea0003900000 */
[----:B------:R-:W2:Y:S02]  /*1aec0*/  @!P1 SYNCS.PHASECHK.TRANS64 P1, [R7+URZ+0x2a830], R0 ;  /* 0x02a83000070095a7 */ /* 0x000ea4000802007f */
[----:B--2---:R-:W-:Y:S05]  /*1aed0*/  @!P1 BRA `(.L_x_1369) ;  /* 0xfffffffc00ec9947 */ /* 0x004fea000383ffff */
[----:B------:R-:W-:Y:S05]  /*1aee0*/  BRA `(.L_x_1366) ;  /* 0xfffffee000a47947 */ /* 0x000fea000383ffff */
.L_x_1373:
[----:B-1----:R-:W-:-:S04]  /*1aef0*/  IMAD.U32 R4, RZ, RZ, UR6 ;  /* 0x00000006ff047e24 */ /* 0x002fc8000f8e00ff */
[----:B------:R1:W2:Y:S03]  /*1af00*/  SYNCS.PHASECHK.TRANS64.TRYWAIT P1, [R4+URZ+0x2a850], R0 ;  /* 0x02a85000040075a7 */ /* 0x0002a6000802017f */
[----:B--2---:R-:W-:Y:S05]  /*1af10*/  @!P1 NANOSLEEP.SYNCS 0x989680 ;  /* 0x009896800000995d */ /* 0x004fea0003900000 */
[----:B------:R-:W2:Y:S02]  /*1af20*/  @!P1 SYNCS.PHASECHK.TRANS64 P1, [R4+URZ+0x2a850], R0 ;  /* 0x02a85000040095a7 */ /* 0x000ea4000802007f */
[----:B--2---:R-:W-:Y:S05]  /*1af30*/  @!P1 BRA `(.L_x_1373) ;  /* 0xfffffffc00ec9947 */ /* 0x004fea000383ffff */
[----:B------:R-:W-:Y:S05]  /*1af40*/  BRA `(.L_x_1370) ;  /* 0xfffffee400507947 */ /* 0x000fea000383ffff */
.L_x_1381:
[----:B-1----:R-:W-:-:S04]  /*1af50*/  IMAD.U32 R5, RZ, RZ, UR6 ;  /* 0x00000006ff057e24 */ /* 0x002fc8000f8e00ff */
[----:B------:R1:W2:Y:S03]  /*1af60*/  SYNCS.PHASECHK.TRANS64.TRYWAIT P1, [R5+URZ+0x2a830], R0 ;  /* 0x02a83000050075a7 */ /* 0x0002a6000802017f */
[----:B--2---:R-:W-:Y:S05]  /*1af70*/  @!P1 NANOSLEEP.SYNCS 0x989680 ;  /* 0x009896800000995d */ /* 0x004fea0003900000 */
[----:B------:R-:W2:Y:S02]  /*1af80*/  @!P1 SYNCS.PHASECHK.TRANS64 P1, [R5+URZ+0x2a830], R0 ;  /* 0x02a83000050095a7 */ /* 0x000ea4000802007f */
[----:B--2---:R-:W-:Y:S05]  /*1af90*/  @!P1 BRA `(.L_x_1381) ;  /* 0xfffffffc00ec9947 */ /* 0x004fea000383ffff */
[----:B------:R-:W-:Y:S05]  /*1afa0*/  BRA `(.L_x_1378) ;  /* 0xffffff0000ac7947 */ /* 0x000fea000383ffff */
.L_x_1385:
[----:B-1----:R-:W-:-:S04]  /*1afb0*/  IMAD.U32 R4, RZ, RZ, UR6 ;  /* 0x00000006ff047e24 */ /* 0x002fc8000f8e00ff */
[----:B------:R1:W2:Y:S03]  /*1afc0*/  SYNCS.PHASECHK.TRANS64.TRYWAIT P1, [R4+URZ+0x2a850], R0 ;  /* 0x02a85000040075a7 */ /* 0x0002a6000802017f */
[----:B--2---:R-:W-:Y:S05]  /*1afd0*/  @!P1 NANOSLEEP.SYNCS 0x989680 ;  /* 0x009896800000995d */ /* 0x004fea0003900000 */
[----:B------:R-:W2:Y:S02]  /*1afe0*/  @!P1 SYNCS.PHASECHK.TRANS64 P1, [R4+URZ+0x2a850], R0 ;  /* 0x02a85000040095a7 */ /* 0x000ea4000802007f */
[----:B--2---:R-:W-:Y:S05]  /*1aff0*/  @!P1 BRA `(.L_x_1385) ;  /* 0xfffffffc00ec9947 */ /* 0x004fea000383ffff */
[----:B------:R-:W-:Y:S05]  /*1b000*/  BRA `(.L_x_1382) ;  /* 0xffffff04004c7947 */ /* 0x000fea000383ffff */
.L_x_1400:
[----:B-1----:R-:W-:-:S04]  /*1b010*/  IMAD.U32 R6, RZ, RZ, UR9 ;  /* 0x00000009ff067e24 */ /* 0x002fc8000f8e00ff */
[----:B------:R1:W2:Y:S03]  /*1b020*/  SYNCS.PHASECHK.TRANS64.TRYWAIT P1, [R6+URZ+0x2a850], R5 ;  /* 0x02a85005060075a7 */ /* 0x0002a6000802017f */
[----:B--2---:R-:W-:Y:S05]  /*1b030*/  @!P1 NANOSLEEP.SYNCS 0x989680 ;  /* 0x009896800000995d */ /* 0x004fea0003900000 */
[----:B------:R-:W2:Y:S02]  /*1b040*/  @!P1 SYNCS.PHASECHK.TRANS64 P1, [R6+URZ+0x2a850], R5 ;  /* 0x02a85005060095a7 */ /* 0x000ea4000802007f */
[----:B--2---:R-:W-:Y:S05]  /*1b050*/  @!P1 BRA `(.L_x_1400) ;  /* 0xfffffffc00ec9947 */ /* 0x004fea000383ffff */
[----:B------:R-:W-:Y:S05]  /*1b060*/  BRA `(.L_x_1399) ;  /* 0xffffff3000ac7947 */ /* 0x000fea000383ffff */
.L_x_1455:
[----:B------:R-:W0:Y:S01]  /*1b070*/  S2R R17, SR_TID.X ;  /* 0x0000000000117919 */ /* 0x000e220000002100 */
[----:B------:R-:W-:Y:S02]  /*1b080*/  IMAD.MOV.U32 R12, RZ, RZ, RZ ;  /* 0x000000ffff0c7224 */ /* 0x000fe400078e00ff */
[----:B------:R-:W-:Y:S02]  /*1b090*/  IMAD.MOV.U32 R11, RZ, RZ, 0x1f ;  /* 0x0000001fff0b7424 */ /* 0x000fe400078e00ff */
[----:B------:R-:W-:Y:S01]  /*1b0a0*/  IMAD.MOV.U32 R15, RZ, RZ, -0x1 ;  /* 0xffffffffff0f7424 */ /* 0x000fe200078e00ff */
[----:B0-----:R-:W-:-:S04]  /*1b0b0*/  SHF.R.U32.HI R10, RZ, 0x5, R17 ;  /* 0x00000005ff0a7819 */ /* 0x001fc80000011611 */
[----:B------:R-:W-:-:S05]  /*1b0c0*/  LOP3.LUT R10, R10, 0x3, RZ, 0xc0, !PT ;  /* 0x000000030a0a7812 */ /* 0x000fca00078ec0ff */
[----:B------:R-:W-:-:S07]  /*1b0d0*/  IMAD.MOV.U32 R13, RZ, RZ, R10 ;  /* 0x000000ffff0d7224 */ /* 0x000fce00078e000a */
[----:B-----5:R-:W-:Y:S05]  /*1b0e0*/  WARPSYNC.COLLECTIVE R15, `(.L_x_1534) ;  /* 0x000000000f087348 */ /* 0x020fea0003c00000 */
[----:B------:R0:W1:Y:S02]  /*1b0f0*/  SHFL.IDX P6, R14, R13, R12, R11 ;  /* 0x0000000c0d0e7389 */ /* 0x00006400000c000b */
[----:B01---5:R-:W-:Y:S01]  /*1b100*/  ENDCOLLECTIVE ;  /* 0x000000000000791b */ /* 0x023fe20003800000 */
.L_x_1534:
[----:B------:R-:W-:Y:S05]  /*1b110*/  BRA `(.L_x_1535) ;  /* 0xffffffb400847947 */ /* 0x000fea000383ffff */
.L_x_1458:
[----:B0-----:R0:W1:Y:S02]  /*1b120*/  SYNCS.PHASECHK.TRANS64.TRYWAIT P0, [R4+URZ+0x2a880], R26 ;  /* 0x02a8801a040075a7 */ /* 0x001064000800017f */
[----:B-1----:R-:W-:Y:S05]  /*1b130*/  @!P0 NANOSLEEP.SYNCS 0x989680 ;  /* 0x009896800000895d */ /* 0x002fea0003900000 */
[----:B------:R-:W1:Y:S02]  /*1b140*/  @!P0 SYNCS.PHASECHK.TRANS64 P0, [R4+URZ+0x2a880], R26 ;  /* 0x02a8801a040085a7 */ /* 0x000e64000800007f */
[----:B-1----:R-:W-:Y:S05]  /*1b150*/  @!P0 BRA `(.L_x_1458) ;  /* 0xfffffffc00f08947 */ /* 0x002fea000383ffff */
[----:B------:R-:W-:Y:S05]  /*1b160*/  BRA `(.L_x_1536) ;  /* 0xffffffb400947947 */ /* 0x000fea000383ffff */
.L_x_1459:
        /* <DEDUP_REMOVED lines=8> */
.L_x_1538:
[----:B------:R-:W-:Y:S05]  /*1b1f0*/  BSYNC B0 ;  /* 0x0000000000007941 */ /* 0x000fea0003800000 */
.L_x_1537:
[----:B------:R-:W-:Y:S01]  /*1b200*/  IMAD.MOV.U32 R13, RZ, RZ, R8 ;  /* 0x000000ffff0d7224 */ /* 0x000fe200078e0008 */
[----:B------:R-:W-:Y:S01]  /*1b210*/  ISETP.GE.AND P3, PT, R23, R37, PT ;  /* 0x000000251700720c */ /* 0x000fe20003f66270 */
[----:B------:R-:W-:Y:S01]  /*1b220*/  IMAD.MOV.U32 R12, RZ, RZ, RZ ;  /* 0x000000ffff0c7224 */ /* 0x000fe200078e00ff */
[----:B------:R-:W-:Y:S01]  /*1b230*/  LOP3.LUT R29, R29, 0xffffffdf, RZ, 0xc0, !PT ;  /* 0xffffffdf1d1d7812 */ /* 0x000fe200078ec0ff */
[----:B------:R-:W-:Y:S01]  /*1b240*/  IMAD.MOV.U32 R11, RZ, RZ, 0x1c1f ;  /* 0x00001c1fff0b7424 */ /* 0x000fe200078e00ff */
[----:B------:R-:W-:Y:S01]  /*1b250*/  ISETP.GE.AND P4, PT, R7, 0x21, PT ;  /* 0x000000210700780c */ /* 0x000fe20003f86270 */
[----:B------:R-:W-:Y:S02]  /*1b260*/  IMAD.MOV.U32 R15, RZ, RZ, -0x1 ;  /* 0xffffffffff0f7424 */ /* 0x000fe400078e00ff */
[----:B------:R-:W-:-:S10]  /*1b270*/  IMAD.MOV.U32 R0, RZ, RZ, R14 ;  /* 0x000000ffff007224 */ /* 0x000fd400078e000e */
[----:B------:R-:W-:Y:S05]  /*1b280*/  WARPSYNC.COLLECTIVE R15, `(.L_x_1539) ;  /* 0x000000000f087348 */ /* 0x000fea0003c00000 */
[----:B------:R0:W1:Y:S02]  /*1b290*/  SHFL.IDX P6, R14, R13, R12, R11 ;  /* 0x0000000c0d0e7389 */ /* 0x00006400000c000b */
[----:B01----:R-:W-:Y:S01]  /*1b2a0*/  ENDCOLLECTIVE ;  /* 0x000000000000791b */ /* 0x003fe20003800000 */
.L_x_1539:
[C---:B------:R-:W-:Y:S01]  /*1b2b0*/  LOP3.LUT R11, R23.reuse, 0x40, RZ, 0xfc, !PT ;  /* 0x00000040170b7812 */ /* 0x040fe200078efcff */
[----:B------:R-:W-:Y:S01]  /*1b2c0*/  IMAD.MOV.U32 R13, RZ, RZ, R9 ;  /* 0x000000ffff0d7224 */ /* 0x000fe200078e0009 */
[----:B------:R-:W-:Y:S01]  /*1b2d0*/  LOP3.LUT R15, R23, 0x80, RZ, 0xfc, !PT ;  /* 0x00000080170f7812 */ /* 0x000fe200078efcff */
[----:B------:R-:W-:Y:S01]  /*1b2e0*/  IMAD.MOV.U32 R12, RZ, RZ, 0x1 ;  /* 0x00000001ff0c7424 */ /* 0x000fe200078e00ff */
[----:B------:R-:W-:Y:S01]  /*1b2f0*/  ISETP.GE.AND P2, PT, R11, R37, PT ;  /* 0x000000250b00720c */ /* 0x000fe20003f46270 */
[----:B------:R-:W-:-:S03]  /*1b300*/  IMAD.MOV.U32 R11, RZ, RZ, 0x1c1f ;  /* 0x00001c1fff0b7424 */ /* 0x000fc600078e00ff */
[----:B------:R-:W-:Y:S01]  /*1b310*/  ISETP.LT.OR P1, PT, R7, 0x1, P2 ;  /* 0x000000010700780c */ /* 0x000fe20001721670 */
[----:B------:R-:W-:-:S05]  /*1b320*/  IMAD.MOV.U32 R2, RZ, RZ, R14 ;  /* 0x000000ffff027224 */ /* 0x000fca00078e000e */
[----:B------:R-:W-:-:S05]  /*1b330*/  IADD3 R2, P0, R23, R2, RZ ;  /* 0x0000000217027210 */ /* 0x000fca0007f1e0ff */
[----:B------:R-:W-:Y:S01]  /*1b340*/  IMAD.X R3, RZ, RZ, R0, P0 ;  /* 0x000000ffff037224 */ /* 0x000fe200000e0600 */
[----:B------:R-:W-:Y:S01]  /*1b350*/  ISETP.LT.OR P0, PT, R7, 0x1, P3 ;  /* 0x000000010700780c */ /* 0x000fe20001f01670 */
[----:B------:R-:W-:-:S12]  /*1b360*/  IMAD.IADD R0, R16, 0x1, R21 ;  /* 0x0000000110007824 */ /* 0x000fd800078e0215 */
        /* <DEDUP_REMOVED lines=11> */
.L_x_1540:
        /* <DEDUP_REMOVED lines=9> */
.L_x_1541:
[----:B------:R-:W-:Y:S02]  /*1b4b0*/  IMAD.MOV.U32 R13, RZ, RZ, R9 ;  /* 0x000000ffff0d7224 */ /* 0x000fe400078e0009 */
[----:B------:R-:W-:Y:S02]  /*1b4c0*/  IMAD.MOV.U32 R12, RZ, RZ, 0x2 ;  /* 0x00000002ff0c7424 */ /* 0x000fe400078e00ff */
[----:B------:R-:W-:-:S07]  /*1b4d0*/  IMAD.MOV.U32 R2, RZ, RZ, R14 ;  /* 0x000000ffff027224 */ /* 0x000fce00078e000e */
[----:B------:R-:W-:Y:S05]  /*1b4e0*/  WARPSYNC.COLLECTIVE R15, `(.L_x_1542) ;  /* 0x000000000f087348 */ /* 0x000fea0003c00000 */
[----:B------:R0:W1:Y:S02]  /*1b4f0*/  SHFL.IDX P6, R14, R13, R12, R11 ;  /* 0x0000000c0d0e7389 */ /* 0x00006400000c000b */
[----:B01----:R-:W-:Y:S01]  /*1b500*/  ENDCOLLECTIVE ;  /* 0x000000000000791b */ /* 0x003fe20003800000 */
.L_x_1542:
        /* <DEDUP_REMOVED lines=16> */
.L_x_1543:
[----:B------:R-:W-:Y:S02]  /*1b610*/  IMAD.MOV.U32 R13, RZ, RZ, R9 ;  /* 0x000000ffff0d7224 */ /* 0x000fe400078e0009 */
[----:B------:R-:W-:Y:S02]  /*1b620*/  IMAD.MOV.U32 R12, RZ, RZ, 0x3 ;  /* 0x00000003ff0c7424 */ /* 0x000fe400078e00ff */
[----:B------:R-:W-:-:S07]  /*1b630*/  IMAD.MOV.U32 R2, RZ, RZ, R14 ;  /* 0x000000ffff027224 */ /* 0x000fce00078e000e */
[----:B------:R-:W-:Y:S05]  /*1b640*/  WARPSYNC.COLLECTIVE R15, `(.L_x_1544) ;  /* 0x000000000f087348 */ /* 0x000fea0003c00000 */
[----:B------:R0:W1:Y:S02]  /*1b650*/  SHFL.IDX P6, R14, R13, R12, R11 ;  /* 0x0000000c0d0e7389 */ /* 0x00006400000c000b */
[----:B01----:R-:W-:Y:S01]  /*1b660*/  ENDCOLLECTIVE ;  /* 0x000000000000791b */ /* 0x003fe20003800000 */
.L_x_1544:
        /* <DEDUP_REMOVED lines=13> */
.L_x_1545:
        /* <DEDUP_REMOVED lines=11> */
.L_x_1464:
[----:B---3--:R3:W4:Y:S02]  /*1b7f0*/  SYNCS.PHASECHK.TRANS64.TRYWAIT P0, [R4+URZ+0x2a840], R26 ;  /* 0x02a8401a040075a7 */ /* 0x008724000800017f */
[----:B----4-:R-:W-:Y:S05]  /*1b800*/  @!P0 NANOSLEEP.SYNCS 0x989680 ;  /* 0x009896800000895d */ /* 0x010fea0003900000 */
[----:B------:R-:W4:Y:S02]  /*1b810*/  @!P0 SYNCS.PHASECHK.TRANS64 P0, [R4+URZ+0x2a840], R26 ;  /* 0x02a8401a040085a7 */ /* 0x000f24000800007f */
[----:B----4-:R-:W-:Y:S05]  /*1b820*/  @!P0 BRA `(.L_x_1464) ;  /* 0xfffffffc00f08947 */ /* 0x010fea000383ffff */
[----:B------:R-:W-:Y:S05]  /*1b830*/  BRA `(.L_x_1547) ;  /* 0xffffffb400707947 */ /* 0x000fea000383ffff */
.L_x_1465:
[----:B------:R-:W-:Y:S01]  /*1b840*/  BSSY B0, `(.L_x_1548) ;  /* 0x0000008000007945 */ /* 0x000fe20003800000 */
[----:B------:R-:W-:Y:S02]  /*1b850*/  IMAD.MOV.U32 R13, RZ, RZ, R6 ;  /* 0x000000ffff0d7224 */ /* 0x000fe400078e0006 */
[----:B------:R-:W-:Y:S02]  /*1b860*/  IMAD.MOV.U32 R12, RZ, RZ, RZ ;  /* 0x000000ffff0c7224 */ /* 0x000fe400078e00ff */
[----:B------:R-:W-:Y:S02]  /*1b870*/  IMAD.MOV.U32 R11, RZ, RZ, 0x1c1f ;  /* 0x00001c1fff0b7424 */ /* 0x000fe400078e00ff */
[----:B------:R-:W-:-:S07]  /*1b880*/  IMAD.MOV.U32 R15, RZ, RZ, -0x1 ;  /* 0xffffffffff0f7424 */ /* 0x000fce00078e00ff */
[----:B0-23--:R-:W-:Y:S05]  /*1b890*/  WARPSYNC.COLLECTIVE R15, `(.L_x_1549) ;  /* 0x000000000f087348 */ /* 0x00dfea0003c00000 */
[----:B------:R1:W4:Y:S02]  /*1b8a0*/  SHFL.IDX P6, R14, R13, R12, R11 ;  /* 0x0000000c0d0e7389 */ /* 0x00032400000c000b */
[----:B01234-:R-:W-:Y:S01]  /*1b8b0*/  ENDCOLLECTIVE ;  /* 0x000000000000791b */ /* 0x01ffe20003800000 */
.L_x_1549:
[----:B------:R-:W-:Y:S05]  /*1b8c0*/  BSYNC B0 ;  /* 0x0000000000007941 */ /* 0x000fea0003800000 */
.L_x_1548:
        /* <DEDUP_REMOVED lines=8> */
.L_x_1550:
        /* <DEDUP_REMOVED lines=13> */
.L_x_1551:
        /* <DEDUP_REMOVED lines=11> */
.L_x_1552:
[----:B------:R-:W-:Y:S02]  /*1bad0*/  IMAD.MOV.U32 R13, RZ, RZ, R6 ;  /* 0x000000ffff0d7224 */ /* 0x000fe400078e0006 */
[----:B------:R-:W-:Y:S01]  /*1bae0*/  IMAD.MOV.U32 R12, RZ, RZ, 0x2 ;  /* 0x00000002ff0c7424 */ /* 0x000fe200078e00ff */
[----:B------:R-:W-:-:S05]  /*1baf0*/  @P4 IADD3 R14, P0, R23, R14, RZ ;  /* 0x0000000e170e4210 */ /* 0x000fca0007f1e0ff */
[----:B------:R-:W-:Y:S02]  /*1bb00*/  @P4 IMAD.X R7, RZ, RZ, R2, P0 ;  /* 0x000000ffff074224 */ /* 0x000fe400000e0602 */
[----:B------:R-:W-:-:S07]  /*1bb10*/  @P4 IMAD.MOV.U32 R2, RZ, RZ, R14 ;  /* 0x000000ffff024224 */ /* 0x000fce00078e000e */
[----:B------:R-:W-:Y:S05]  /*1bb20*/  WARPSYNC.COLLECTIVE R15, `(.L_x_1553) ;  /* 0x000000000f087348 */ /* 0x000fea0003c00000 */
[----:B------:R0:W1:Y:S02]  /*1bb30*/  SHFL.IDX P6, R14, R13, R12, R11 ;  /* 0x0000000c0d0e7389 */ /* 0x00006400000c000b */
[----:B01----:R-:W-:Y:S01]  /*1bb40*/  ENDCOLLECTIVE ;  /* 0x000000000000791b */ /* 0x003fe20003800000 */
.L_x_1553:
[----:B------:R-:W-:-:S05]  /*1bb50*/  @P4 IMAD.MOV.U32 R3, RZ, RZ, R7 ;  /* 0x000000ffff034224 */ /* 0x000fca00078e0007 */
[----:B------:R-:W-:Y:S01]  /*1bb60*/  @!PT LDS RZ, [RZ] ;  /* 0x00000000fffff984 */ /* 0x000fe20000000800 */
[----:B------:R-:W-:Y:S01]  /*1bb70*/  @!PT LDS RZ, [RZ] ;  /* 0x00000000fffff984 */ /* 0x000fe20000000800 */
[----:B------:R-:W-:Y:S01]  /*1bb80*/  @!PT LDS RZ, [RZ] ;  /* 0x00000000fffff984 */ /* 0x000fe20000000800 */
[----:B------:R-:W-:Y:S04]  /*1bb90*/  @P4 LDGSTS.E.BYPASS.LTC128B.128 [R0+0x1ec00], desc[UR56][R2.64], !P5 ;  /* 0x1ec0000002004fae */ /* 0x000fe8000e901d78 */
[----:B------:R-:W-:Y:S01]  /*1bba0*/  @P4 LDGSTS.E.BYPASS.LTC128B.128 [R0+0x20c00], desc[UR56][R2.64+0x40], !P3 ;  /* 0x20c0004002004fae */ /* 0x000fe2000d901d78 */
[----:B------:R-:W-:-:S03]  /*1bbb0*/  IMAD.MOV.U32 R13, RZ, RZ, R5 ;  /* 0x000000ffff0d7224 */ /* 0x000fc600078e0005 */
[----:B------:R0:W-:Y:S02]  /*1bbc0*/  @P4 LDGSTS.E.BYPASS.LTC128B.128 [R0+0x22c00], desc[UR56][R2.64+0x80], !P2 ;  /* 0x22c0008002004fae */ /* 0x0001e4000d101d78 */
[----:B0-----:R-:W-:-:S07]  /*1bbd0*/  IMAD.MOV.U32 R2, RZ, RZ, R14 ;  /* 0x000000ffff027224 */ /* 0x001fce00078e000e */
[----:B------:R-:W-:Y:S05]  /*1bbe0*/  WARPSYNC.COLLECTIVE R15, `(.L_x_1554) ;  /* 0x000000000f087348 */ /* 0x000fea0003c00000 */
[----:B------:R0:W1:Y:S02]  /*1bbf0*/  SHFL.IDX P6, R14, R13, R12, R11 ;  /* 0x0000000c0d0e7389 */ /* 0x00006400000c000b */
[----:B01----:R-:W-:Y:S01]  /*1bc00*/  ENDCOLLECTIVE ;  /* 0x000000000000791b */ /* 0x003fe20003800000 */
.L_x_1554:
        /* <DEDUP_REMOVED lines=8> */
.L_x_1555:
[----:B------:R-:W-:-:S05]  /*1bc90*/  @P1 IMAD.MOV.U32 R3, RZ, RZ, R7 ;  /* 0x000000ffff031224 */ /* 0x000fca00078e0007 */
[----:B------:R-:W-:Y:S01]  /*1bca0*/  @!PT LDS RZ, [RZ] ;  /* 0x00000000fffff984 */ /* 0x000fe20000000800 */
[----:B------:R-:W-:Y:S01]  /*1bcb0*/  @!PT LDS RZ, [RZ] ;  /* 0x00000000fffff984 */ /* 0x000fe20000000800 */
[----:B------:R-:W-:Y:S01]  /*1bcc0*/  @!PT LDS RZ, [RZ] ;  /* 0x00000000fffff984 */ /* 0x000fe20000000800 */
[----:B------:R0:W-:Y:S04]  /*1bcd0*/  @P1 LDGSTS.E.BYPASS.LTC128B.128 [R0+0x1f400], desc[UR56][R2.64], !P5 ;  /* 0x1f40000002001fae */ /* 0x0001e8000e901d78 */
[----:B------:R0:W-:Y:S01]  /*1bce0*/  @P1 LDGSTS.E.BYPASS.LTC128B.128 [R0+0x21400], desc[UR56][R2.64+0x40], !P3 ;  /* 0x2140004002001fae */ /* 0x0001e2000d901d78 */
[----:B------:R-:W-:-:S03]  /*1bcf0*/  IMAD.MOV.U32 R13, RZ, RZ, R5 ;  /* 0x000000ffff0d7224 */ /* 0x000fc600078e0005 */
[----:B------:R0:W-:Y:S01]  /*1bd00*/  @P1 LDGSTS.E.BYPASS.LTC128B.128 [R0+0x23400], desc[UR56][R2.64+0x80], !P2 ;  /* 0x2340008002001fae */ /* 0x0001e2000d101d78 */
[----:B------:R-:W-:-:S07]  /*1bd10*/  IMAD.MOV.U32 R6, RZ, RZ, R14 ;  /* 0x000000ffff067224 */ /* 0x000fce00078e000e */
[----:B0-----:R-:W-:Y:S05]  /*1bd20*/  WARPSYNC.COLLECTIVE R15, `(.L_x_1556) ;  /* 0x000000000f087348 */ /* 0x001fea0003c00000 */
[----:B------:R1:W2:Y:S02]  /*1bd30*/  SHFL.IDX P6, R14, R13, R12, R11 ;  /* 0x0000000c0d0e7389 */ /* 0x0002a400000c000b */
[----:B012---:R-:W-:Y:S01]  /*1bd40*/  ENDCOLLECTIVE ;  /* 0x000000000000791b */ /* 0x007fe20003800000 */
.L_x_1556:
[----:B------:R-:W-:Y:S05]  /*1bd50*/  BRA `(.L_x_1557) ;  /* 0xffffffb000f87947 */ /* 0x000fea000383ffff */
.L_x_1470:
[----:B------:R-:W-:Y:S02]  /*1bd60*/  IMAD.MOV.U32 R13, RZ, RZ, R5 ;  /* 0x000000ffff0d7224 */ /* 0x000fe400078e0005 */
[----:B------:R-:W-:Y:S02]  /*1bd70*/  IMAD.MOV.U32 R12, RZ, RZ, RZ ;  /* 0x000000ffff0c7224 */ /* 0x000fe400078e00ff */
[----:B------:R-:W-:Y:S02]  /*1bd80*/  IMAD.MOV.U32 R11, RZ, RZ, 0x1c1f ;  /* 0x00001c1fff0b7424 */ /* 0x000fe400078e00ff */
[----:B------:R-:W-:Y:S02]  /*1bd90*/  IMAD.MOV.U32 R15, RZ, RZ, -0x1 ;  /* 0xffffffffff0f7424 */ /* 0x000fe400078e00ff */
[----:B------:R-:W-:Y:S02]  /*1bda0*/  IMAD R4, R6, UR41, RZ ;  /* 0x0000002906047c24 */ /* 0x000fe4000f8e02ff */
[----:B------:R-:W-:-:S07]  /*1bdb0*/  IMAD.IADD R19, R9, 0x1, R19 ;  /* 0x0000000109137824 */ /* 0x000fce00078e0213 */
[----:B------:R-:W-:Y:S05]  /*1bdc0*/  WARPSYNC.COLLECTIVE R15, `(.L_x_1558) ;  /* 0x000000000f087348 */ /* 0x000fea0003c00000 */
[----:B------:R0:W1:Y:S02]  /*1bdd0*/  SHFL.IDX P6, R14, R13, R12, R11 ;  /* 0x0000000c0d0e7389 */ /* 0x00006400000c000b */
[----:B01----:R-:W-:Y:S01]  /*1bde0*/  ENDCOLLECTIVE ;  /* 0x000000000000791b */ /* 0x003fe20003800000 */
.L_x_1558:
[C---:B------:R-:W-:Y:S01]  /*1bdf0*/  VIADD R7, R19.reuse, 0x20 ;  /* 0x0000002013077836 */ /* 0x040fe20000000000 */
[----:B------:R-:W-:Y:S01]  /*1be00*/  ISETP.GE.AND P1, PT, R19, R4, PT ;  /* 0x000000041300720c */ /* 0x000fe20003f26270 */
[----:B------:R-:W-:Y:S02]  /*1be10*/  IMAD.MOV.U32 R13, RZ, RZ, R0 ;  /* 0x000000ffff0d7224 */ /* 0x000fe400078e0000 */
[----:B------:R-:W-:-:S10]  /*1be20*/  IMAD.MOV.U32 R2, RZ, RZ, R14 ;  /* 0x000000ffff027224 */ /* 0x000fd400078e000e */
[----:B------:R-:W-:Y:S05]  /*1be30*/  WARPSYNC.COLLECTIVE R15, `(.L_x_1559) ;  /* 0x000000000f087348 */ /* 0x000fea0003c00000 */
[----:B------:R0:W1:Y:S02]  /*1be40*/  SHFL.IDX P6, R14, R13, R12, R11 ;  /* 0x0000000c0d0e7389 */ /* 0x00006400000c000b */
[----:B01----:R-:W-:Y:S01]  /*1be50*/  ENDCOLLECTIVE ;  /* 0x000000000000791b */ /* 0x003fe20003800000 */
.L_x_1559:
        /* <DEDUP_REMOVED lines=8> */
.L_x_1560:
        /* <DEDUP_REMOVED lines=12> */
.L_x_1561:
        /* <DEDUP_REMOVED lines=8> */
.L_x_1562:
        /* <DEDUP_REMOVED lines=14> */
.L_x_1563:
        /* <DEDUP_REMOVED lines=8> */
.L_x_1564:
        /* <DEDUP_REMOVED lines=12> */
.L_x_1565:
[----:B------:R-:W-:Y:S05]  /*1c240*/  BRA `(.L_x_1566) ;  /* 0xffffffb8001c7947 */ /* 0x000fea000383ffff */
.L_x_1475:
[----:B0-----:R0:W1:Y:S02]  /*1c250*/  SYNCS.PHASECHK.TRANS64.TRYWAIT P0, [R16+URZ+0x2a820], R3 ;  /* 0x02a82003100075a7 */ /* 0x001064000800017f */
[----:B-1----:R-:W-:Y:S05]  /*1c260*/  @!P0 NANOSLEEP.SYNCS 0x989680 ;  /* 0x009896800000895d */ /* 0x002fea0003900000 */
[----:B------:R-:W1:Y:S02]  /*1c270*/  @!P0 SYNCS.PHASECHK.TRANS64 P0, [R16+URZ+0x2a820], R3 ;  /* 0x02a82003100085a7 */ /* 0x000e64000800007f */
[----:B-1----:R-:W-:Y:S05]  /*1c280*/  @!P0 BRA `(.L_x_1475) ;  /* 0xfffffffc00f08947 */ /* 0x002fea000383ffff */
[----:B------:R-:W-:Y:S05]  /*1c290*/  BRA `(.L_x_1567) ;  /* 0xffffffb800907947 */ /* 0x000fea000383ffff */
.L_x_1479:
[----:B0-----:R0:W1:Y:S02]  /*1c2a0*/  SYNCS.PHASECHK.TRANS64.TRYWAIT P0, [R0+URZ+0x2a880], R19 ;  /* 0x02a88013000075a7 */ /* 0x001064000800017f */
[----:B-1----:R-:W-:Y:S05]  /*1c2b0*/  @!P0 NANOSLEEP.SYNCS 0x989680 ;  /* 0x009896800000895d */ /* 0x002fea0003900000 */
[----:B------:R-:W1:Y:S02]  /*1c2c0*/  @!P0 SYNCS.PHASECHK.TRANS64 P0, [R0+URZ+0x2a880], R19 ;  /* 0x02a88013000085a7 */ /* 0x000e64000800007f */
[----:B-1----:R-:W-:Y:S05]  /*1c2d0*/  @!P0 BRA `(.L_x_1479) ;  /* 0xfffffffc00f08947 */ /* 0x002fea000383ffff */
[----:B------:R-:W-:Y:S05]  /*1c2e0*/  BRA `(.L_x_1568) ;  /* 0xffffffbc004c7947 */ /* 0x000fea000383ffff */
.L_x_1480:
        /* <DEDUP_REMOVED lines=8> */
.L_x_1570:
[----:B------:R-:W-:Y:S05]  /*1c370*/  BSYNC B0 ;  /* 0x0000000000007941 */ /* 0x000fea0003800000 */
.L_x_1569:
[----:B------:R-:W-:Y:S02]  /*1c380*/  IMAD.MOV.U32 R13, RZ, RZ, R21 ;  /* 0x000000ffff0d7224 */ /* 0x000fe400078e0015 */
[----:B------:R-:W-:Y:S02]  /*1c390*/  IMAD.MOV.U32 R12, RZ, RZ, RZ ;  /* 0x000000ffff0c7224 */ /* 0x000fe400078e00ff */
[----:B------:R-:W-:Y:S02]  /*1c3a0*/  IMAD.MOV.U32 R11, RZ, RZ, 0x1c1f ;  /* 0x00001c1fff0b7424 */ /* 0x000fe400078e00ff */
[----:B------:R-:W-:Y:S02]  /*1c3b0*/  IMAD.MOV.U32 R15, RZ, RZ, -0x1 ;  /* 0xffffffffff0f7424 */ /* 0x000fe400078e00ff */
[----:B------:R-:W-:Y:S02]  /*1c3c0*/  IMAD.MOV.U32 R3, RZ, RZ, R14 ;  /* 0x000000ffff037224 */ /* 0x000fe400078e000e */
[----:B------:R-:W-:-:S07]  /*1c3d0*/  IMAD.IADD R4, R16, 0x1, R4 ;  /* 0x0000000110047824 */ /* 0x000fce00078e0204 */
[----:B------:R-:W-:Y:S05]  /*1c3e0*/  WARPSYNC.COLLECTIVE R15, `(.L_x_1571) ;  /* 0x000000000f087348 */ /* 0x000fea0003c00000 */
[----:B------:R0:W1:Y:S02]  /*1c3f0*/  SHFL.IDX P6, R14, R13, R12, R11 ;  /* 0x0000000c0d0e7389 */ /* 0x00006400000c000b */
[----:B01----:R-:W-:Y:S01]  /*1c400*/  ENDCOLLECTIVE ;  /* 0x000000000000791b */ /* 0x003fe20003800000 */
.L_x_1571:
[----:B------:R-:W-:Y:S02]  /*1c410*/  IMAD.MOV.U32 R13, RZ, RZ, R26 ;  /* 0x000000ffff0d7224 */ /* 0x000fe400078e001a */
[----:B------:R-:W-:Y:S02]  /*1c420*/  IMAD.MOV.U32 R12, RZ, RZ, 0x1 ;  /* 0x00000001ff0c7424 */ /* 0x000fe400078e00ff */
[----:B------:R-:W-:-:S07]  /*1c430*/  IMAD.MOV.U32 R2, RZ, RZ, R14 ;  /* 0x000000ffff027224 */ /* 0x000fce00078e000e */
[----:B------:R-:W-:Y:S05]  /*1c440*/  WARPSYNC.COLLECTIVE R15, `(.L_x_1572) ;  /* 0x000000000f087348 */ /* 0x000fea0003c00000 */
[----:B------:R0:W1:Y:S02]  /*1c450*/  SHFL.IDX P6, R14, R13, R12, R11 ;  /* 0x0000000c0d0e7389 */ /* 0x00006400000c000b */
[----:B01----:R-:W-:Y:S01]  /*1c460*/  ENDCOLLECTIVE ;  /* 0x000000000000791b */ /* 0x003fe20003800000 */
.L_x_1572:
        /* <DEDUP_REMOVED lines=13> */
.L_x_1573:
[----:B------:R-:W-:Y:S02]  /*1c540*/  IMAD.MOV.U32 R13, RZ, RZ, R26 ;  /* 0x000000ffff0d7224 */ /* 0x000fe400078e001a */
[----:B------:R-:W-:Y:S02]  /*1c550*/  IMAD.MOV.U32 R12, RZ, RZ, 0x2 ;  /* 0x00000002ff0c7424 */ /* 0x000fe400078e00ff */
[----:B------:R-:W-:-:S07]  /*1c560*/  IMAD.MOV.U32 R2, RZ, RZ, R14 ;  /* 0x000000ffff027224 */ /* 0x000fce00078e000e */
[----:B------:R-:W-:Y:S05]  /*1c570*/  WARPSYNC.COLLECTIVE R15, `(.L_x_1574) ;  /* 0x000000000f087348 */ /* 0x000fea0003c00000 */
[----:B------:R0:W1:Y:S02]  /*1c580*/  SHFL.IDX P6, R14, R13, R12, R11 ;  /* 0x0000000c0d0e7389 */ /* 0x00006400000c000b */
[----:B01----:R-:W-:Y:S01]  /*1c590*/  ENDCOLLECTIVE ;  /* 0x000000000000791b */ /* 0x003fe20003800000 */
.L_x_1574:
        /* <DEDUP_REMOVED lines=13> */
.L_x_1575:
[----:B------:R-:W-:Y:S02]  /*1c670*/  IMAD.MOV.U32 R13, RZ, RZ, R26 ;  /* 0x000000ffff0d7224 */ /* 0x000fe400078e001a */
[----:B------:R-:W-:Y:S02]  /*1c680*/  IMAD.MOV.U32 R12, RZ, RZ, 0x3 ;  /* 0x00000003ff0c7424 */ /* 0x000fe400078e00ff */
[----:B------:R-:W-:-:S07]  /*1c690*/  IMAD.MOV.U32 R2, RZ, RZ, R14 ;  /* 0x000000ffff027224 */ /* 0x000fce00078e000e */
[----:B------:R-:W-:Y:S05]  /*1c6a0*/  WARPSYNC.COLLECTIVE R15, `(.L_x_1576) ;  /* 0x000000000f087348 */ /* 0x000fea0003c00000 */
[----:B------:R0:W1:Y:S02]  /*1c6b0*/  SHFL.IDX P6, R14, R13, R12, R11 ;  /* 0x0000000c0d0e7389 */ /* 0x00006400000c000b */
[----:B01----:R-:W-:Y:S01]  /*1c6c0*/  ENDCOLLECTIVE ;  /* 0x000000000000791b */ /* 0x003fe20003800000 */
.L_x_1576:
        /* <DEDUP_REMOVED lines=13> */
.L_x_1577:
[----:B------:R-:W-:Y:S01]  /*1c7a0*/  IMAD.MOV.U32 R2, RZ, RZ, R14 ;  /* 0x000000ffff027224 */ /* 0x000fe200078e000e */
[----:B------:R-:W-:Y:S06]  /*1c7b0*/  BRA `(.L_x_1578) ;  /* 0xffffffb800dc7947 */ /* 0x000fec000383ffff */
.L_x_1485:
[----:B----4-:R4:W0:Y:S02]  /*1c7c0*/  SYNCS.PHASECHK.TRANS64.TRYWAIT P0, [R0+URZ+0x2a840], R19 ;  /* 0x02a84013000075a7 */ /* 0x010824000800017f */
[----:B0-----:R-:W-:Y:S05]  /*1c7d0*/  @!P0 NANOSLEEP.SYNCS 0x989680 ;  /* 0x009896800000895d */ /* 0x001fea0003900000 */
[----:B------:R-:W0:Y:S02]  /*1c7e0*/  @!P0 SYNCS.PHASECHK.TRANS64 P0, [R0+URZ+0x2a840], R19 ;  /* 0x02a84013000085a7 */ /* 0x000e24000800007f */
[----:B0-----:R-:W-:Y:S05]  /*1c7f0*/  @!P0 BRA `(.L_x_1485) ;  /* 0xfffffffc00f08947 */ /* 0x001fea000383ffff */
[----:B------:R-:W-:Y:S05]  /*1c800*/  BRA `(.L_x_1579) ;  /* 0xffffffbc00347947 */ /* 0x000fea000383ffff */
.L_x_1486:
[----:B------:R-:W-:Y:S01]  /*1c810*/  BSSY B0, `(.L_x_1580) ;  /* 0x0000008000007945 */ /* 0x000fe20003800000 */
[----:B------:R-:W-:Y:S02]  /*1c820*/  IMAD.MOV.U32 R13, RZ, RZ, R8 ;  /* 0x000000ffff0d7224 */ /* 0x000fe400078e0008 */
[----:B------:R-:W-:Y:S02]  /*1c830*/  IMAD.MOV.U32 R12, RZ, RZ, RZ ;  /* 0x000000ffff0c7224 */ /* 0x000fe400078e00ff */
[----:B------:R-:W-:Y:S02]  /*1c840*/  IMAD.MOV.U32 R11, RZ, RZ, 0x1c1f ;  /* 0x00001c1fff0b7424 */ /* 0x000fe400078e00ff */
[----:B------:R-:W-:-:S07]  /*1c850*/  IMAD.MOV.U32 R15, RZ, RZ, -0x1 ;  /* 0xffffffffff0f7424 */ /* 0x000fce00078e00ff */
[----:B01234-:R-:W-:Y:S05]  /*1c860*/  WARPSYNC.COLLECTIVE R15, `(.L_x_1581) ;  /* 0x000000000f087348 */ /* 0x01ffea0003c00000 */
[----:B--2---:R2:W0:Y:S02]  /*1c870*/  SHFL.IDX P6, R14, R13, R12, R11 ;  /* 0x0000000c0d0e7389 */ /* 0x00442400000c000b */
[----:B01234-:R-:W-:Y:S01]  /*1c880*/  ENDCOLLECTIVE ;  /* 0x000000000000791b */ /* 0x01ffe20003800000 */
.L_x_1581:
[----:B------:R-:W-:Y:S05]  /*1c890*/  BSYNC B0 ;  /* 0x0000000000007941 */ /* 0x000fea0003800000 */
.L_x_1580:
        /* <DEDUP_REMOVED lines=8> */
.L_x_1582:
[----:B------:R-:W-:Y:S02]  /*1c920*/  IMAD.MOV.U32 R13, RZ, RZ, R8 ;  /* 0x000000ffff0d7224 */ /* 0x000fe400078e0008 */
[----:B------:R-:W-:Y:S01]  /*1c930*/  IMAD.MOV.U32 R12, RZ, RZ, 0x1 ;  /* 0x00000001ff0c7424 */ /* 0x000fe200078e00ff */
[----:B------:R-:W-:-:S13]  /*1c940*/  IADD3 R2, P0, R23, R14, RZ ;  /* 0x0000000e17027210 */ /* 0x000fda0007f1e0ff */
[----:B------:R-:W-:Y:S05]  /*1c950*/  WARPSYNC.COLLECTIVE R15, `(.L_x_1583) ;  /* 0x000000000f087348 */ /* 0x000fea0003c00000 */
[----:B------:R0:W1:Y:S02]  /*1c960*/  SHFL.IDX P6, R14, R13, R12, R11 ;  /* 0x0000000c0d0e7389 */ /* 0x00006400000c000b */
[----:B01----:R-:W-:Y:S01]  /*1c970*/  ENDCOLLECTIVE ;  /* 0x000000000000791b */ /* 0x003fe20003800000 */
.L_x_1583:
        /* <DEDUP_REMOVED lines=12> */
.L_x_1584:
[----:B------:R-:W-:Y:S02]  /*1ca40*/  IMAD.MOV.U32 R13, RZ, RZ, R8 ;  /* 0x000000ffff0d7224 */ /* 0x000fe400078e0008 */
[----:B------:R-:W-:Y:S01]  /*1ca50*/  IMAD.MOV.U32 R12, RZ, RZ, 0x2 ;  /* 0x00000002ff0c7424 */ /* 0x000fe200078e00ff */
[----:B------:R-:W-:-:S13]  /*1ca60*/  IADD3 R2, P0, R23, R14, RZ ;  /* 0x0000000e17027210 */ /* 0x000fda0007f1e0ff */
[----:B------:R-:W-:Y:S05]  /*1ca70*/  WARPSYNC.COLLECTIVE R15, `(.L_x_1585) ;  /* 0x000000000f087348 */ /* 0x000fea0003c00000 */
[----:B------:R0:W1:Y:S02]  /*1ca80*/  SHFL.IDX P6, R14, R13, R12, R11 ;  /* 0x0000000c0d0e7389 */ /* 0x00006400000c000b */
[----:B01----:R-:W-:Y:S01]  /*1ca90*/  ENDCOLLECTIVE ;  /* 0x000000000000791b */ /* 0x003fe20003800000 */
.L_x_1585:
        /* <DEDUP_REMOVED lines=12> */
.L_x_1586:
[----:B------:R-:W-:Y:S02]  /*1cb60*/  IMAD.MOV.U32 R13, RZ, RZ, R8 ;  /* 0x000000ffff0d7224 */ /* 0x000fe400078e0008 */
[----:B------:R-:W-:Y:S01]  /*1cb70*/  IMAD.MOV.U32 R12, RZ, RZ, 0x3 ;  /* 0x00000003ff0c7424 */ /* 0x000fe200078e00ff */
[----:B------:R-:W-:-:S13]  /*1cb80*/  IADD3 R2, P0, R23, R14, RZ ;  /* 0x0000000e17027210 */ /* 0x000fda0007f1e0ff */
[----:B------:R-:W-:Y:S05]  /*1cb90*/  WARPSYNC.COLLECTIVE R15, `(.L_x_1587) ;  /* 0x000000000f087348 */ /* 0x000fea0003c00000 */
[----:B------:R0:W1:Y:S02]  /*1cba0*/  SHFL.IDX P6, R14, R13, R12, R11 ;  /* 0x0000000c0d0e7389 */ /* 0x00006400000c000b */
[----:B01----:R-:W-:Y:S01]  /*1cbb0*/  ENDCOLLECTIVE ;  /* 0x000000000000791b */ /* 0x003fe20003800000 */
.L_x_1587:
        /* <DEDUP_REMOVED lines=12> */
.L_x_1588:
[----:B------:R-:W-:Y:S05]  /*1cc80*/  BRA `(.L_x_1589) ;  /* 0xffffffb800d07947 */ /* 0x000fea000383ffff */
.L_x_1491:
[----:B0-----:R0:W2:Y:S02]  /*1cc90*/  SYNCS.PHASECHK.TRANS64.TRYWAIT P2, [R0+URZ+0x2a870], R3 ;  /* 0x02a87003000075a7 */ /* 0x0010a4000804017f */
[----:B--2---:R-:W-:Y:S05]  /*1cca0*/  @!P2 NANOSLEEP.SYNCS 0x989680 ;  /* 0x009896800000a95d */ /* 0x004fea0003900000 */
[----:B------:R-:W2:Y:S02]  /*1ccb0*/  @!P2 SYNCS.PHASECHK.TRANS64 P2, [R0+URZ+0x2a870], R3 ;  /* 0x02a870030000a5a7 */ /* 0x000ea4000804007f */
[----:B--2---:R-:W-:Y:S05]  /*1ccc0*/  @!P2 BRA `(.L_x_1491) ;  /* 0xfffffffc00f0a947 */ /* 0x004fea000383ffff */
[----:B------:R-:W-:Y:S05]  /*1ccd0*/  BRA `(.L_x_1590) ;  /* 0xffffffbc003c7947 */ /* 0x000fea000383ffff */
.L_x_1493:
[----:B0-----:R0:W2:Y:S02]  /*1cce0*/  SYNCS.PHASECHK.TRANS64.TRYWAIT P2, [R0+URZ+0x2a860], R3 ;  /* 0x02a86003000075a7 */ /* 0x0010a4000804017f */
[----:B--2---:R-:W-:Y:S05]  /*1ccf0*/  @!P2 NANOSLEEP.SYNCS 0x989680 ;  /* 0x009896800000a95d */ /* 0x004fea0003900000 */
[----:B------:R-:W2:Y:S02]  /*1cd00*/  @!P2 SYNCS.PHASECHK.TRANS64 P2, [R0+URZ+0x2a860], R3 ;  /* 0x02a860030000a5a7 */ /* 0x000ea4000804007f */
[----:B--2---:R-:W-:Y:S05]  /*1cd10*/  @!P2 BRA `(.L_x_1493) ;  /* 0xfffffffc00f0a947 */ /* 0x004fea000383ffff */
[----:B------:R-:W-:Y:S05]  /*1cd20*/  BRA `(.L_x_1591) ;  /* 0xffffffbc004c7947 */ /* 0x000fea000383ffff */
.L_x_1501:
[----:B0-----:R0:W2:Y:S02]  /*1cd30*/  SYNCS.PHASECHK.TRANS64.TRYWAIT P1, [R3+URZ+0x2a870], R0 ;  /* 0x02a87000030075a7 */ /* 0x0010a4000802017f */
[----:B--2---:R-:W-:Y:S05]  /*1cd40*/  @!P1 NANOSLEEP.SYNCS 0x989680 ;  /* 0x009896800000995d */ /* 0x004fea0003900000 */
[----:B------:R-:W2:Y:S02]  /*1cd50*/  @!P1 SYNCS.PHASECHK.TRANS64 P1, [R3+URZ+0x2a870], R0 ;  /* 0x02a87000030095a7 */ /* 0x000ea4000802007f */
[----:B--2---:R-:W-:Y:S05]  /*1cd60*/  @!P1 BRA `(.L_x_1501) ;  /* 0xfffffffc00f09947 */ /* 0x004fea000383ffff */
[----:B------:R-:W-:Y:S05]  /*1cd70*/  BRA `(.L_x_1592) ;  /* 0xffffffc400347947 */ /* 0x000fea000383ffff */
.L_x_1503:
[----:B0-----:R0:W2:Y:S02]  /*1cd80*/  SYNCS.PHASECHK.TRANS64.TRYWAIT P1, [R3+URZ+0x2a860], R0 ;  /* 0x02a86000030075a7 */ /* 0x0010a4000802017f */
[----:B--2---:R-:W-:Y:S05]  /*1cd90*/  @!P1 NANOSLEEP.SYNCS 0x989680 ;  /* 0x009896800000995d */ /* 0x004fea0003900000 */
[----:B------:R-:W2:Y:S02]  /*1cda0*/  @!P1 SYNCS.PHASECHK.TRANS64 P1, [R3+URZ+0x2a860], R0 ;  /* 0x02a86000030095a7 */ /* 0x000ea4000802007f */
[----:B--2---:R-:W-:Y:S05]  /*1cdb0*/  @!P1 BRA `(.L_x_1503) ;  /* 0xfffffffc00f09947 */ /* 0x004fea000383ffff */
[----:B------:R-:W-:Y:S05]  /*1cdc0*/  BRA `(.L_x_1593) ;  /* 0xffffffc400407947 */ /* 0x000fea000383ffff */
.L_x_1517:
[----:B0-----:R0:W1:Y:S02]  /*1cdd0*/  SYNCS.PHASECHK.TRANS64.TRYWAIT P0, [R7+URZ+0x2a820], R0 ;  /* 0x02a82000070075a7 */ /* 0x001064000800017f */
[----:B-1----:R-:W-:Y:S05]  /*1cde0*/  @!P0 NANOSLEEP.SYNCS 0x989680 ;  /* 0x009896800000895d */ /* 0x002fea0003900000 */
[----:B------:R-:W1:Y:S02]  /*1cdf0*/  @!P0 SYNCS.PHASECHK.TRANS64 P0, [R7+URZ+0x2a820], R0 ;  /* 0x02a82000070085a7 */ /* 0x000e64000800007f */
[----:B-1----:R-:W-:Y:S05]  /*1ce00*/  @!P0 BRA `(.L_x_1517) ;  /* 0xfffffffc00f08947 */ /* 0x002fea000383ffff */
[----:B------:R-:W-:Y:S05]  /*1ce10*/  BRA `(.L_x_1594) ;  /* 0xffffffd800e87947 */ /* 0x000fea000383ffff */
.L_x_1518:
        /* <DEDUP_REMOVED lines=11> */
.L_x_1596:
[----:B------:R-:W-:Y:S05]  /*1ced0*/  BSYNC B0 ;  /* 0x0000000000007941 */ /* 0x000fea0003800000 */
.L_x_1595:
[----:B------:R-:W-:Y:S05]  /*1cee0*/  BRA `(.L_x_1597) ;  /* 0xffffffd800d07947 */ /* 0x000fea000383ffff */
.L_x_1521:
[----:B------:R-:W-:Y:S01]  /*1cef0*/  BSSY B1, `(.L_x_1598) ;  /* 0x0000006000017945 */ /* 0x000fe20003800000 */
[----:B------:R-:W-:-:S07]  /*1cf00*/  IMAD.MOV.U32 R15, RZ, RZ, -0x1 ;  /* 0xffffffffff0f7424 */ /* 0x000fce00078e00ff */
[----:B0-----:R-:W-:Y:S05]  /*1cf10*/  WARPSYNC.COLLECTIVE R15, `(.L_x_1599) ;  /* 0x000000000f0c7348 */ /* 0x001fea0003c00000 */
[----:B------:R-:W-:Y:S02]  /*1cf20*/  ELECT P6, UR62, PT ;  /* 0x00000000003e782f */ /* 0x000fe400038c0000 */
[----:B------:R-:W-:Y:S01]  /*1cf30*/  MOV R14, UR62 ;  /* 0x0000003e000e7c02 */ /* 0x000fe20008000f00 */
[----:B0-----:R-:W-:Y:S10]  /*1cf40*/  ENDCOLLECTIVE ;  /* 0x000000000000791b */ /* 0x001ff40003800000 */
.L_x_1599:
[----:B------:R-:W-:Y:S05]  /*1cf50*/  BSYNC B1 ;  /* 0x0000000000017941 */ /* 0x000fea0003800000 */
.L_x_1598:
[----:B------:R-:W-:Y:S05]  /*1cf60*/  BRA `(.L_x_1600) ;  /* 0xffffffd800c87947 */ /* 0x000fea000383ffff */
.L_x_1523:
[----:B0-----:R0:W1:Y:S02]  /*1cf70*/  SYNCS.PHASECHK.TRANS64.TRYWAIT P1, [R5+URZ+0x2a840], R0 ;  /* 0x02a84000050075a7 */ /* 0x001064000802017f */
[----:B-1----:R-:W-:Y:S05]  /*1cf80*/  @!P1 NANOSLEEP.SYNCS 0x989680 ;  /* 0x009896800000995d */ /* 0x002fea0003900000 */
[----:B------:R-:W1:Y:S02]  /*1cf90*/  @!P1 SYNCS.PHASECHK.TRANS64 P1, [R5+URZ+0x2a840], R0 ;  /* 0x02a84000050095a7 */ /* 0x000e64000802007f */
[----:B-1----:R-:W-:Y:S05]  /*1cfa0*/  @!P1 BRA `(.L_x_1523) ;  /* 0xfffffffc00f09947 */ /* 0x002fea000383ffff */
[----:B------:R-:W-:Y:S05]  /*1cfb0*/  BRA `(.L_x_1601) ;  /* 0xffffffd800e87947 */ /* 0x000fea000383ffff */
.L_x_1525:
[----:B-1----:R1:W2:Y:S02]  /*1cfc0*/  SYNCS.PHASECHK.TRANS64.TRYWAIT P1, [R3+URZ+0x2a840], R2 ;  /* 0x02a84002030075a7 */ /* 0x0022a4000802017f */
[----:B--2---:R-:W-:Y:S05]  /*1cfd0*/  @!P1 NANOSLEEP.SYNCS 0x989680 ;  /* 0x009896800000995d */ /* 0x004fea0003900000 */
[----:B------:R-:W2:Y:S02]  /*1cfe0*/  @!P1 SYNCS.PHASECHK.TRANS64 P1, [R3+URZ+0x2a840], R2 ;  /* 0x02a84002030095a7 */ /* 0x000ea4000802007f */
[----:B--2---:R-:W-:Y:S05]  /*1cff0*/  @!P1 BRA `(.L_x_1525) ;  /* 0xfffffffc00f09947 */ /* 0x004fea000383ffff */
[----:B------:R-:W-:Y:S05]  /*1d000*/  BRA `(.L_x_1602) ;  /* 0xffffffd800f47947 */ /* 0x000fea000383ffff */
.L_x_1527:
[----:B--2---:R2:W3:Y:S02]  /*1d010*/  SYNCS.PHASECHK.TRANS64.TRYWAIT P1, [R5+URZ+0x2a860], R0 ;  /* 0x02a86000050075a7 */ /* 0x0044e4000802017f */
[----:B---3--:R-:W-:Y:S05]  /*1d020*/  @!P1 NANOSLEEP.SYNCS 0x989680 ;  /* 0x009896800000995d */ /* 0x008fea0003900000 */
[----:B------:R-:W3:Y:S02]  /*1d030*/  @!P1 SYNCS.PHASECHK.TRANS64 P1, [R5+URZ+0x2a860], R0 ;  /* 0x02a86000050095a7 */ /* 0x000ee4000802007f */
[----:B---3--:R-:W-:Y:S05]  /*1d040*/  @!P1 BRA `(.L_x_1527) ;  /* 0xfffffffc00f09947 */ /* 0x008fea000383ffff */
[----:B------:R-:W-:Y:S05]  /*1d050*/  BRA `(.L_x_1603) ;  /* 0xffffffd800f07947 */ /* 0x000fea000383ffff */
.L_x_1529:
[----:B---3--:R3:W4:Y:S02]  /*1d060*/  SYNCS.PHASECHK.TRANS64.TRYWAIT P1, [R3+URZ+0x2a860], R2 ;  /* 0x02a86002030075a7 */ /* 0x008724000802017f */
[----:B----4-:R-:W-:Y:S05]  /*1d070*/  @!P1 NANOSLEEP.SYNCS 0x989680 ;  /* 0x009896800000995d */ /* 0x010fea0003900000 */
[----:B------:R-:W4:Y:S02]  /*1d080*/  @!P1 SYNCS.PHASECHK.TRANS64 P1, [R3+URZ+0x2a860], R2 ;  /* 0x02a86002030095a7 */ /* 0x000f24000802007f */
[----:B----4-:R-:W-:Y:S05]  /*1d090*/  @!P1 BRA `(.L_x_1529) ;  /* 0xfffffffc00f09947 */ /* 0x010fea000383ffff */
[----:B------:R-:W-:Y:S05]  /*1d0a0*/  BRA `(.L_x_1604) ;  /* 0xffffffd800ec7947 */ /* 0x000fea000383ffff */
.L_x_1531:
[----:B----4-:R4:W0:Y:S02]  /*1d0b0*/  SYNCS.PHASECHK.TRANS64.TRYWAIT P1, [R5+URZ+0x2a880], R0 ;  /* 0x02a88000050075a7 */ /* 0x010824000802017f */
[----:B0-----:R-:W-:Y:S05]  /*1d0c0*/  @!P1 NANOSLEEP.SYNCS 0x989680 ;  /* 0x009896800000995d */ /* 0x001fea0003900000 */
[----:B------:R-:W0:Y:S02]  /*1d0d0*/  @!P1 SYNCS.PHASECHK.TRANS64 P1, [R5+URZ+0x2a880], R0 ;  /* 0x02a88000050095a7 */ /* 0x000e24000802007f */
[----:B0-----:R-:W-:Y:S05]  /*1d0e0*/  @!P1 BRA `(.L_x_1531) ;  /* 0xfffffffc00f09947 */ /* 0x001fea000383ffff */
[----:B------:R-:W-:Y:S05]  /*1d0f0*/  BRA `(.L_x_1605) ;  /* 0xffffffd800e87947 */ /* 0x000fea000383ffff */
.L_x_1606:
        /* <DEDUP_REMOVED lines=16> */
.L_x_3422:


//--------------------- .text._ZN7cutlass13device_kernelIN5flash11enable_sm90INS1_16FlashAttnFwdSm90INS1_25CollectiveMainloopFwdSm90ILi2EN4cute5tupleIJNS5_1CILi1EEES8_S8_EEENS6_IJNS7_ILi128EEESA_NS7_ILi192EEEEEELi192ENS_12float_e4m3_tEfNS_4arch4Sm90ELb0ELb1ELb0ELb1ELb1ELb1ELb0ELb1ELb1ELb1ELb1ELb0EEENS1_21CollectiveEpilogueFwdINS6_IJSA_SB_SA_EEES9_NS_10bfloat16_tESF_Li256ELb1ELb1ELb1ELb1EEENS1_36VarlenDynamicPersistentTileSchedulerILi128ELi128ELi256ELi128ELb1ELb1ELb1ELb1ELb0ELb1EEEEEEEEEvNT_6ParamsE --------------------------
	.section	.text._ZN7cutlass13device_kernelIN5flash11enable_sm90INS1_16FlashAttnFwdSm90INS1_25CollectiveMainloopFwdSm90ILi2EN4cute5tupleIJNS5_1CILi1EEES8_S8_EEENS6_IJNS7_ILi128EEESA_NS7_ILi192EEEEEELi192ENS_12float_e4m3_tEfNS_4arch4Sm90ELb0ELb1ELb0ELb1ELb1ELb1ELb0ELb1ELb1ELb1ELb1ELb0EEENS1_21CollectiveEpilogueFwdINS6_IJSA_SB_SA_EEES9_NS_10bfloat16_tESF_Li256ELb1ELb1ELb1ELb1EEENS1_36VarlenDynamicPersistentTileSchedulerILi128ELi128ELi256ELi128ELb1ELb1ELb1ELb1ELb0ELb1EEEEEEEEEvNT_6ParamsE,"ax",@progbits
	.align	128
.text._ZN7cutlass13device_kernelIN5flash11enable_sm90INS1_16FlashAttnFwdSm90INS1_25CollectiveMainloopFwdSm90ILi2EN4cute5tupleIJNS5_1CILi1EEES8_S8_EEENS6_IJNS7_ILi128EEESA_NS7_ILi192EEEEEELi192ENS_12float_e4m3_tEfNS_4arch4Sm90ELb0ELb1ELb0ELb1ELb1ELb1ELb0ELb1ELb1ELb1ELb1ELb0EEENS1_21CollectiveEpilogueFwdINS6_IJSA_SB_SA_EEES9_NS_10bfloat16_tESF_Li256ELb1ELb1ELb1ELb1EEENS1_36VarlenDynamicPersistentTileSchedulerILi128ELi128ELi256ELi128ELb1ELb1ELb1ELb1ELb0ELb1EEEEEEEEEvNT_6ParamsE:
        .type           _ZN7cutlass13device_kernelIN5flash11enable_sm90INS1_16FlashAttnFwdSm90INS1_25CollectiveMainloopFwdSm90ILi2EN4cute5tupleIJNS5_1CILi1EEES8_S8_EEENS6_IJNS7_ILi128EEESA_NS7_ILi192EEEEEELi192ENS_12float_e4m3_tEfNS_4arch4Sm90ELb0ELb1ELb0ELb1ELb1ELb1ELb0ELb1ELb1ELb1ELb1ELb0EEENS1_21CollectiveEpilogueFwdINS6_IJSA_SB_SA_EEES9_NS_10bfloat16_tESF_Li256ELb1ELb1ELb1ELb1EEENS1_36VarlenDynamicPersistentTileSchedulerILi128ELi128ELi256ELi128ELb1ELb1ELb1ELb1ELb0ELb1EEEEEEEEEvNT_6ParamsE,@function
        .size           _ZN7cutlass13device_kernelIN5flash11enable_sm90INS1_16FlashAttnFwdSm90INS1_25CollectiveMainloopFwdSm90ILi2EN4cute5tupleIJNS5_1CILi1EEES8_S8_EEENS6_IJNS7_ILi128EEESA_NS7_ILi192EEEEEELi192ENS_12float_e4m3_tEfNS_4arch4Sm90ELb0ELb1ELb0ELb1ELb1ELb1ELb0ELb1ELb1ELb1ELb1ELb0EEENS1_21CollectiveEpilogueFwdINS6_IJSA_SB_SA_EEES9_NS_10bfloat16_tESF_Li256ELb1ELb1ELb1ELb1EEENS1_36VarlenDynamicPersistentTileSchedulerILi128ELi128ELi256ELi128ELb1ELb1ELb1ELb1ELb0ELb1EEEEEEEEEvNT_6ParamsE,(.L_x_3423 - _ZN7cutlass13device_kernelIN5flash11enable_sm90INS1_16FlashAttnFwdSm90INS1_25CollectiveMainloopFwdSm90ILi2EN4cute5tupleIJNS5_1CILi1EEES8_S8_EEENS6_IJNS7_ILi128EEESA_NS7_ILi192EEEEEELi192ENS_12float_e4m3_tEfNS_4arch4Sm90ELb0ELb1ELb0ELb1ELb1ELb1ELb0ELb1ELb1ELb1ELb1ELb0EEENS1_21CollectiveEpilogueFwdINS6_IJSA_SB_SA_EEES9_NS_10bfloat16_tESF_Li256ELb1ELb1ELb1ELb1EEENS1_36VarlenDynamicPersistentTileSchedulerILi128ELi128ELi256ELi128ELb1ELb1ELb1ELb1ELb0ELb1EEEEEEEEEvNT_6ParamsE)
        .other          _ZN7cutlass13device_kernelIN5flash11enable_sm90INS1_16FlashAttnFwdSm90INS1_25CollectiveMainloopFwdSm90ILi2EN4cute5tupleIJNS5_1CILi1EEES8_S8_EEENS6_IJNS7_ILi128EEESA_NS7_ILi192EEEEEELi192ENS_12float_e4m3_tEfNS_4arch4Sm90ELb0ELb1ELb0ELb1ELb1ELb1ELb0ELb1ELb1ELb1ELb1ELb0EEENS1_21CollectiveEpilogueFwdINS6_IJSA_SB_SA_EEES9_NS_10bfloat16_tESF_Li256ELb1ELb1ELb1ELb1EEENS1_36VarlenDynamicPersistentTileSchedulerILi128ELi128ELi256ELi128ELb1ELb1ELb1ELb1ELb0ELb1EEEEEEEEEvNT_6ParamsE,@"STO_CUDA_ENTRY STV_DEFAULT"
_ZN7cutlass13device_kernelIN5flash11enable_sm90INS1_16FlashAttnFwdSm90INS1_25CollectiveMainloopFwdSm90ILi2EN4cute5tupleIJNS5_1CILi1EEES8_S8_EEENS6_IJNS7_ILi128EEESA_NS7_ILi192EEEEEELi192ENS_12float_e4m3_tEfNS_4arch4Sm90ELb0ELb1ELb0ELb1ELb1ELb1ELb0ELb1ELb1ELb1ELb1ELb0EEENS1_21CollectiveEpilogueFwdINS6_IJSA_SB_SA_EEES9_NS_10bfloat16_tESF_Li256ELb1ELb1ELb1ELb1EEENS1_36VarlenDynamicPersistentTileSchedulerILi128ELi128ELi256ELi128ELb1ELb1ELb1ELb1ELb0ELb1EEEEEEEEEvNT_6ParamsE:
        /* <DEDUP_REMOVED lines=18> */
.L_x_1608:
[----:B------:R-:W-:Y:S05]  /*0120*/  BSYNC B0 ;  /* 0x0000000000007941 */ /* 0x000fea0003800000 */
.L_x_1607:
        /* <DEDUP_REMOVED lines=41> */
.L_x_1609:
        /* <DEDUP_REMOVED lines=22> */
.L_x_1610:
        /* <DEDUP_REMOVED lines=18> */
.L_x_1611:
        /* <DEDUP_REMOVED lines=22> */
.L_x_1612:
        /* <DEDUP_REMOVED lines=23> */
.L_x_1613:
        /* <DEDUP_REMOVED lines=8> */
.L_x_1616:
[----:B------:R-:W-:-:S08]  /*0990*/  NOP ;  /* 0x0000000000007918 */ /* 0x000fd00000000000 */
[----:B------:R-:W0:Y:S02]  /*09a0*/  USETMAXREG.TRY_ALLOC.CTAPOOL UP0, 0xe8 ;  /* 0x000000e8000079c8 */ /* 0x000e240008000600 */
[----:B0-----:R-:W-:-:S13]  /*09b0*/  PLOP3.LUT P0, PT, PT, PT, UP0, 0x80, 0x0 ;  /* 0x000000000000781c */ /* 0x001fda0003f0f008 */
[----:B------:R-:W-:Y:S05]  /*09c0*/  @!P0 BRA `(.L_x_1616) ;  /* 0xfffffffc00f08947 */ /* 0x000fea000383ffff */
[----:B------:R-:W0:Y:S01]  /*09d0*/  S2R R0, SR_TID.X ;  /* 0x0000000000007919 */ /* 0x000e220000002100 */
[----:B------:R-:W1:Y:S01]  /*09e0*/  S2UR UR38, SR_CgaCtaId ;  /* 0x00000000002679c3 */ /* 0x000e620000008800 */
[----:B------:R-:W-:Y:S01]  /*09f0*/  UMOV UR4, 0x400 ;  /* 0x0000040000047882 */ /* 0x000fe20000000000 */
[----:B------:R-:W-:-:S06]  /*0a00*/  LOP3.LUT R22, R22, 0xdfffffff, RZ, 0xc0, !PT ;  /* 0xdfffffff16167812 */ /* 0x000fcc00078ec0ff */
[----:B------:R-:W-:Y:S06]  /*0a10*/  BAR.ARV 0x8, 0x180 ;  /* 0x0206000000007b1d */ /* 0x000fec0000002000 */
[----:B-1----:R-:W-:-:S06]  /*0a20*/  ULEA UR4, UR38, UR4, 0x18 ;  /* 0x0000000426047291 */ /* 0x002fcc000f8ec03f */
[----:B------:R-:W-:Y:S01]  /*0a30*/  IMAD.U32 R16, RZ, RZ, UR4 ;  /* 0x00000004ff107e24 */ /* 0x000fe2000f8e00ff */
[----:B0-----:R-:W-:Y:S01]  /*0a40*/  SHF.R.U32.HI R0, RZ, 0x7, R0 ;  /* 0x00000007ff007819 */ /* 0x001fe20000011600 */
[----:B------:R-:W-:-:S03]  /*0a50*/  ULDC UR4, c[0x0][0xc3c] ;  /* 0x00030f0000047ab9 */ /* 0x000fc60000000800 */
[----:B------:R-:W-:-:S13]  /*0a60*/  ISETP.NE.AND P0, PT, R0, 0x1, PT ;  /* 0x000000010000780c */ /* 0x000fda0003f05270 */
[----:B------:R-:W-:Y:S01]  /*0a70*/  @P0 LOP3.LUT R22, R22, 0x20000000, RZ, 0xfc, !PT ;  /* 0x2000000016160812 */ /* 0x000fe200078efcff */
[----:B------:R-:W-:Y:S08]  /*0a80*/  @!P0 BAR.ARV 0x9, 0x100 ;  /* 0x0244000000008b1d */ /* 0x000ff00000002000 */
[----:B------:R-:W-:Y:S06]  /*0a90*/  BAR.SYNC.DEFER_BLOCKING 0x5, 0x180 ;  /* 0x0146000000007b1d */ /* 0x000fec0000010000 */
[----:B------:R-:W0:Y:S02]  /*0aa0*/  LDS.128 R224, [R16+0x2a8d0] ;  /* 0x02a8d00010e07984 */ /* 0x000e240000000c00 */
[----:B------:R-:W-:Y:S06]  /*0ab0*/  BAR.ARV 0x4, 0x180 ;  /* 0x0106000000007b1d */ /* 0x000fec0000002000 */
[----:B0-----:R-:W-:-:S13]  /*0ac0*/  ISETP.GE.AND P0, PT, R227, UR4, PT ;  /* 0x00000004e3007c0c */ /* 0x001fda000bf06270 */
[----:B------:R-:W-:Y:S05]  /*0ad0*/  @P0 BRA `(.L_x_1617) ;  /* 0x000002c400f40947 */ /* 0x000fea0003800000 */
[----:B------:R-:W0:Y:S01]  /*0ae0*/  S2R R0, SR_TID.X ;  /* 0x0000000000007919 */ /* 0x000e220000002100 */
[----:B------:R-:W-:Y:S01]  /*0af0*/  R2UR UR39, R16 ;  /* 0x00000000102772ca */ /* 0x000fe200000e0000 */
[----:B------:R-:W-:Y:S01]  /*0b00*/  IMAD.MOV.U32 R23, RZ, RZ, RZ ;  /* 0x000000ffff177224 */ /* 0x000fe200078e00ff */
[----:B------:R-:W-:Y:S01]  /*0b10*/  ULOP3.LUT UR40, UR36, 0x1, URZ, 0xfc, !UPT ;  /* 0x0000000124287892 */ /* 0x000fe2000f8efc3f */
[----:B------:R-:W-:Y:S01]  /*0b20*/  IMAD.MOV.U32 R210, RZ, RZ, RZ ;  /* 0x000000ffffd27224 */ /* 0x000fe200078e00ff */
[----:B------:R-:W-:Y:S01]  /*0b30*/  UMOV UR37, URZ ;  /* 0x0000003f00257c82 */ /* 0x000fe20008000000 */
[----:B------:R-:W-:Y:S02]  /*0b40*/  IMAD.MOV.U32 R200, RZ, RZ, RZ ;  /* 0x000000ffffc87224 */ /* 0x000fe400078e00ff */
[----:B------:R-:W-:-:S06]  /*0b50*/  IMAD.MOV.U32 R17, RZ, RZ, RZ ;  /* 0x000000ffff117224 */ /* 0x000fcc00078e00ff */
[----:B------:R-:W-:Y:S01]  /*0b60*/  UIADD3 UR39, UR39, 0x18400, URZ ;  /* 0x0001840027277890 */ /* 0x000fe2000fffe03f */
[----:B0-----:R-:W-:-:S05]  /*0b70*/  VIADD R0, R0, 0xffffff80 ;  /* 0xffffff8000007836 */ /* 0x001fca0000000000 */
[----:B------:R-:W-:Y:S02]  /*0b80*/  SHF.R.S32.HI R3, RZ, 0x1f, R0 ;  /* 0x0000001fff037819 */ /* 0x000fe40000011400 */
[-C--:B------:R-:W-:Y:S02]  /*0b90*/  LEA.HI R4, R0, R0.reuse, RZ, 0x1 ;  /* 0x0000000000047211 */ /* 0x080fe400078f08ff */
[CC--:B------:R-:W-:Y:S02]  /*0ba0*/  LEA.HI R7, R3.reuse, R0.reuse, RZ, 0x5 ;  /* 0x0000000003077211 */ /* 0x0c0fe400078f28ff */
[CC--:B------:R-:W-:Y:S02]  /*0bb0*/  LEA.HI R6, R3.reuse, R0.reuse, RZ, 0x4 ;  /* 0x0000000003067211 */ /* 0x0c0fe400078f20ff */
[----:B------:R-:W-:Y:S01]  /*0bc0*/  LEA.HI R2, R3, R0, RZ, 0x7 ;  /* 0x0000000003027211 */ /* 0x000fe200078f38ff */
[----:B------:R-:W-:Y:S01]  /*0bd0*/  IMAD.SHL.U32 R8, R7, 0x20, RZ ;  /* 0x0000002007087824 */ /* 0x000fe200078e00ff */
[----:B------:R-:W-:-:S02]  /*0be0*/  LOP3.LUT R7, R6, 0x3fffff0, RZ, 0xc0, !PT ;  /* 0x03fffff006077812 */ /* 0x000fc400078ec0ff */
[----:B------:R-:W-:Y:S02]  /*0bf0*/  LOP3.LUT R9, R2, 0xffffff80, RZ, 0xc0, !PT ;  /* 0xffffff8002097812 */ /* 0x000fe400078ec0ff */
[----:B------:R-:W-:Y:S01]  /*0c00*/  LEA.HI R5, R3, R0, RZ, 0x2 ;  /* 0x0000000003057211 */ /* 0x000fe200078f10ff */
[----:B------:R-:W-:Y:S01]  /*0c10*/  IMAD.IADD R7, R0, 0x1, -R7 ;  /* 0x0000000100077824 */ /* 0x000fe200078e0a07 */
[----:B------:R-:W-:Y:S01]  /*0c20*/  LOP3.LUT R8, R8, 0xfffffc00, RZ, 0xc0, !PT ;  /* 0xfffffc0008087812 */ /* 0x000fe200078ec0ff */
[----:B------:R-:W-:Y:S01]  /*0c30*/  IMAD.IADD R14, R0, 0x1, -R9 ;  /* 0x00000001000e7824 */ /* 0x000fe200078e0a09 */
[----:B------:R-:W-:Y:S02]  /*0c40*/  LOP3.LUT R3, R4, 0xfffffffe, RZ, 0xc0, !PT ;  /* 0xfffffffe04037812 */ /* 0x000fe400078ec0ff */
[----:B------:R-:W-:Y:S01]  /*0c50*/  LOP3.LUT R11, R5, 0xfffffffc, RZ, 0xc0, !PT ;  /* 0xfffffffc050b7812 */ /* 0x000fe200078ec0ff */
[----:B------:R-:W-:Y:S01]  /*0c60*/  IMAD R9, R7, 0x40, R8 ;  /* 0x0000004007097824 */ /* 0x000fe200078e0208 */
[----:B------:R-:W-:Y:S01]  /*0c70*/  SHF.R.S32.HI R7, RZ, 0x4, R6 ;  /* 0x00000004ff077819 */ /* 0x000fe20000011406 */
[C---:B------:R-:W-:Y:S01]  /*0c80*/  IMAD.IADD R18, R0.reuse, 0x1, -R3 ;  /* 0x0000000100127824 */ /* 0x040fe200078e0a03 */
[----:B------:R-:W-:Y:S01]  /*0c90*/  SHF.R.S32.HI R3, RZ, 0x7, R2 ;  /* 0x00000007ff037819 */ /* 0x000fe20000011402 */
[----:B------:R-:W-:Y:S01]  /*0ca0*/  IMAD.IADD R11, R0, 0x1, -R11 ;  /* 0x00000001000b7824 */ /* 0x000fe200078e0a0b */
[----:B------:R-:W-:Y:S01]  /*0cb0*/  SHF.R.S32.HI R211, RZ, 0x1, R4 ;  /* 0x00000001ffd37819 */ /* 0x000fe20000011404 */
[----:B------:R-:W-:Y:S01]  /*0cc0*/  IMAD.SHL.U32 R206, R18, 0x8, RZ ;  /* 0x0000000812ce7824 */ /* 0x000fe200078e00ff */
[--C-:B------:R-:W-:Y:S01]  /*0cd0*/  SHF.R.S32.HI R0, RZ, 0x2, R5.reuse ;  /* 0x00000002ff007819 */ /* 0x100fe20000011405 */
[----:B------:R-:W-:Y:S01]  /*0ce0*/  STL [R1+0x28], R14 ;  /* 0x0000280e01007387 */ /* 0x000fe20000100800 */
[----:B------:R-:W-:Y:S01]  /*0cf0*/  LEA.HI R6, R6, R7, RZ, 0x1 ;  /* 0x0000000706067211 */ /* 0x000fe200078f08ff */
[C---:B------:R-:W-:Y:S01]  /*0d00*/  VIADD R228, R206.reuse, 0x20 ;  /* 0x00000020cee47836 */ /* 0x040fe20000000000 */
[----:B------:R-:W-:Y:S01]  /*0d10*/  SHF.R.S32.HI R5, RZ, 0x1f, R5 ;  /* 0x0000001fff057819 */ /* 0x000fe20000011405 */
[----:B------:R-:W-:Y:S01]  /*0d20*/  VIADD R223, R206, 0x40 ;  /* 0x00000040cedf7836 */ /* 0x000fe20000000000 */
[----:B------:R-:W-:Y:S01]  /*0d30*/  LEA.HI R2, R2, R3, RZ, 0x1 ;  /* 0x0000000302027211 */ /* 0x000fe200078f08ff */
[----:B------:R-:W-:Y:S01]  /*0d40*/  IMAD.IADD R8, R206, 0x1, R228 ;  /* 0x00000001ce087824 */ /* 0x000fe200078e02e4 */
[----:B------:R-:W-:Y:S01]  /*0d50*/  LEA.HI R4, R4, R211, RZ, 0x1 ;  /* 0x000000d304047211 */ /* 0x000fe200078f08ff */
[----:B------:R-:W-:Y:S01]  /*0d60*/  IMAD.SHL.U32 R18, R18, 0x10, RZ ;  /* 0x0000001012127824 */ /* 0x000fe200078e00ff */
[----:B------:R-:W-:Y:S01]  /*0d70*/  LOP3.LUT R6, R6, 0x1ffffffe, RZ, 0xc0, !PT ;  /* 0x1ffffffe06067812 */ /* 0x000fe200078ec0ff */
[----:B------:R-:W-:Y:S01]  /*0d80*/  VIADD R222, R206, 0x10 ;  /* 0x00000010cede7836 */ /* 0x000fe20000000000 */
[----:B------:R-:W-:Y:S01]  /*0d90*/  LEA.HI R5, R5, R0, RZ, 0x2 ;  /* 0x0000000005057211 */ /* 0x000fe200078f10ff */
[----:B------:R-:W-:Y:S01]  /*0da0*/  VIADD R208, R18, 0x60 ;  /* 0x0000006012d07836 */ /* 0x000fe20000000000 */
[----:B------:R-:W-:Y:S01]  /*0db0*/  LOP3.LUT R2, R2, 0x3fffffe, RZ, 0xc0, !PT ;  /* 0x03fffffe02027812 */ /* 0x000fe200078ec0ff */
[----:B------:R-:W-:Y:S01]  /*0dc0*/  IMAD.IADD R6, R7, 0x1, -R6 ;  /* 0x0000000107067824 */ /* 0x000fe200078e0a06 */
[----:B------:R-:W-:Y:S01]  /*0dd0*/  LOP3.LUT R4, R4, 0x3fffffe, RZ, 0xc0, !PT ;  /* 0x03fffffe04047812 */ /* 0x000fe200078ec0ff */
[----:B------:R-:W-:Y:S01]  /*0de0*/  VIADD R205, R18, 0x80 ;  /* 0x0000008012cd7836 */ /* 0x000fe20000000000 */
[----:B------:R-:W-:Y:S01]  /*0df0*/  LOP3.LUT R5, R5, 0xfffffffc, RZ, 0xc0, !PT ;  /* 0xfffffffc05057812 */ /* 0x000fe200078ec0ff */
[----:B------:R-:W-:Y:S01]  /*0e00*/  IMAD.IADD R2, R3, 0x1, -R2 ;  /* 0x0000000103027824 */ /* 0x000fe200078e0a02 */
[----:B------:R-:W-:Y:S01]  /*0e10*/  SHF.R.S32.HI R13, RZ, 0x1f, R8 ;  /* 0x0000001fff0d7819 */ /* 0x000fe20000011408 */
[----:B------:R-:W-:Y:S01]  /*0e20*/  IMAD.IADD R4, R211, 0x1, -R4 ;  /* 0x00000001d3047824 */ /* 0x000fe200078e0a04 */
[----:B------:R-:W-:Y:S01]  /*0e30*/  SHF.R.S32.HI R19, RZ, 0x1f, R18 ;  /* 0x0000001fff137819 */ /* 0x000fe20000011412 */
[----:B------:R-:W-:Y:S01]  /*0e40*/  IMAD R3, R6, 0x8, R9 ;  /* 0x0000000806037824 */ /* 0x000fe200078e0209 */
[-C--:B------:R-:W-:Y:S01]  /*0e50*/  LEA.HI R10, R13, R8.reuse, RZ, 0x4 ;  /* 0x000000080d0a7211 */ /* 0x080fe200078f20ff */
[----:B------:R-:W-:Y:S01]  /*0e60*/  IMAD.IADD R5, R0, 0x1, -R5 ;  /* 0x0000000100057824 */ /* 0x000fe200078e0a05 */
[----:B------:R-:W-:Y:S01]  /*0e70*/  SHF.R.S32.HI R0, RZ, 0x1f, R14 ;  /* 0x0000001fff007819 */ /* 0x000fe2000001140e */
[----:B------:R-:W-:Y:S01]  /*0e80*/  IMAD R217, R7, 0x8, R4 ;  /* 0x0000000807d97824 */ /* 0x000fe200078e0204 */
[----:B------:R-:W-:Y:S01]  /*0e90*/  LEA.HI R4, R11, R11, RZ, 0x1 ;  /* 0x0000000b0b047211 */ /* 0x000fe200078f08ff */
[----:B------:R0:W-:Y:S01]  /*0ea0*/  STL [R1+0x3c], R3 ;  /* 0x00003c0301007387 */ /* 0x0001e20000100800 */
[----:B------:R-:W-:Y:S01]  /*0eb0*/  IMAD.IADD R9, R206, 0x1, R223 ;  /* 0x00000001ce097824 */ /* 0x000fe200078e02df */
[----:B------:R-:W-:Y:S01]  /*0ec0*/  LEA.HI R8, R13, R8, RZ, 0x6 ;  /* 0x000000080d087211 */ /* 0x000fe200078f30ff */
[----:B------:R-:W-:Y:S01]  /*0ed0*/  IMAD.SHL.U32 R5, R5, 0x80, RZ ;  /* 0x0000008005057824 */ /* 0x000fe200078e00ff */
[----:B------:R-:W-:Y:S01]  /*0ee0*/  LOP3.LUT R6, R4, 0x1ffffffe, RZ, 0xc0, !PT ;  /* 0x1ffffffe04067812 */ /* 0x000fe200078ec0ff */
[----:B------:R-:W-:Y:S01]  /*0ef0*/  IMAD.SHL.U32 R217, R217, 0x40, RZ ;  /* 0x00000040d9d97824 */ /* 0x000fe200078e00ff */
[----:B------:R-:W-:Y:S01]  /*0f00*/  SHF.R.S32.HI R12, RZ, 0x1f, R9 ;  /* 0x0000001fff0c7819 */ /* 0x000fe20000011409 */
[----:B------:R-:W-:Y:S01]  /*0f10*/  IMAD.SHL.U32 R8, R8, 0x80, RZ ;  /* 0x0000008008087824 */ /* 0x000fe200078e00ff */
[----:B------:R-:W-:Y:S01]  /*0f20*/  LOP3.LUT R215, R5, 0x180, RZ, 0xc0, !PT ;  /* 0x0000018005d77812 */ /* 0x000fe200078ec0ff */
[----:B------:R-:W-:Y:S01]  /*0f30*/  IMAD.IADD R6, R11, 0x1, -R6 ;  /* 0x000000010b067824 */ /* 0x000fe200078e0a06 */
[-C--:B0-----:R-:W-:Y:S01]  /*0f40*/  LEA.HI R3, R0, R14.reuse, RZ, 0x2 ;  /* 0x0000000e00037211 */ /* 0x081fe200078f10ff */
[----:B------:R-:W-:Y:S01]  /*0f50*/  VIADD R209, R18, 0xa0 ;  /* 0x000000a012d17836 */ /* 0x000fe20000000000 */
[----:B------:R-:W-:Y:S01]  /*0f60*/  LEA.HI R0, R0, R14, RZ, 0x5 ;  /* 0x0000000e00007211 */ /* 0x000fe200078f28ff */
[----:B------:R-:W-:Y:S01]  /*0f70*/  VIADD R229, R206, 0x30 ;  /* 0x00000030cee57836 */ /* 0x000fe20000000000 */
[----:B------:R-:W-:-:S02]  /*0f80*/  SHF.R.S32.HI R4, RZ, 0x2, R3 ;  /* 0x00000002ff047819 */ /* 0x000fc40000011403 */
[----:B------:R-:W-:Y:S02]  /*0f90*/  SHF.R.S32.HI R7, RZ, 0x1f, R3 ;  /* 0x0000001fff077819 */ /* 0x000fe40000011403 */
[----:B------:R-:W-:Y:S02]  /*0fa0*/  SHF.R.S32.HI R0, RZ, 0x5, R0 ;  /* 0x00000005ff007819 */ /* 0x000fe40000011400 */
[----:B------:R-:W-:Y:S02]  /*0fb0*/  LEA.HI R7, R7, R4, RZ, 0x3 ;  /* 0x0000000407077211 */ /* 0x000fe400078f18ff */
[CC--:B------:R-:W-:Y:S02]  /*0fc0*/  LEA.HI R214, R12.reuse, R9.reuse, RZ, 0x4 ;  /* 0x000000090cd67211 */ /* 0x0c0fe400078f20ff */
[----:B------:R-:W-:Y:S02]  /*0fd0*/  LOP3.LUT R7, R7, 0xfffffff8, RZ, 0xc0, !PT ;  /* 0xfffffff807077812 */ /* 0x000fe400078ec0ff */
[----:B------:R-:W-:-:S02]  /*0fe0*/  LEA.HI R9, R12, R9, RZ, 0x6 ;  /* 0x000000090c097211 */ /* 0x000fc400078f30ff */
[----:B------:R-:W-:Y:S01]  /*0ff0*/  LOP3.LUT R3, R3, 0x7ffffffc, RZ, 0xc0, !PT ;  /* 0x7ffffffc03037812 */ /* 0x000fe200078ec0ff */
[----:B------:R-:W-:Y:S01]  /*1000*/  IMAD.IADD R7, R4, 0x1, -R7 ;  /* 0x0000000104077824 */ /* 0x000fe200078e0a07 */
[----:B------:R-:W-:Y:S01]  /*1010*/  LOP3.LUT R5, R215, 0x30, R10, 0xf8, !PT ;  /* 0x00000030d7057812 */ /* 0x000fe200078ef80a */
[----:B------:R-:W-:Y:S01]  /*1020*/  IMAD.SHL.U32 R4, R9, 0x80, RZ ;  /* 0x0000008009047824 */ /* 0x000fe200078e00ff */
[----:B------:R-:W-:Y:S01]  /*1030*/  SHF.R.U32.HI R216, RZ, 0x3, R215 ;  /* 0x00000003ffd87819 */ /* 0x000fe200000116d7 */
[----:B------:R-:W-:Y:S01]  /*1040*/  IMAD R7, R0, 0x10, R7 ;  /* 0x0000001000077824 */ /* 0x000fe200078e0207 */
[----:B------:R-:W-:Y:S01]  /*1050*/  LOP3.LUT R9, R215, 0x30, R214, 0xf8, !PT ;  /* 0x00000030d7097812 */ /* 0x000fe200078ef8d6 */
[----:B------:R-:W-:Y:S01]  /*1060*/  IMAD.IADD R3, R14, 0x1, -R3 ;  /* 0x000000010e037824 */ /* 0x000fe200078e0a03 */
[----:B------:R-:W-:Y:S01]  /*1070*/  LOP3.LUT R8, R8, 0xffffe000, RZ, 0xc0, !PT ;  /* 0xffffe00008087812 */ /* 0x000fe200078ec0ff */
[----:B------:R-:W-:Y:S01]  /*1080*/  IMAD R2, R2, 0x40, R7 ;  /* 0x0000004002027824 */ /* 0x000fe200078e0207 */
[-C--:B------:R-:W-:Y:S01]  /*1090*/  LOP3.LUT R5, R5, R216.reuse, RZ, 0x3c, !PT ;  /* 0x000000d805057212 */ /* 0x080fe200078e3cff */
[----:B------:R-:W-:Y:S01]  /*10a0*/  VIADD R0, R206, 0x50 ;  /* 0x00000050ce007836 */ /* 0x000fe20000000000 */
[-C--:B------:R-:W-:Y:S01]  /*10b0*/  LOP3.LUT R11, R9, R216.reuse, RZ, 0x3c, !PT ;  /* 0x000000d8090b7212 */ /* 0x080fe200078e3cff */
[----:B------:R-:W-:Y:S01]  /*10c0*/  IMAD.SHL.U32 R202, R3, 0x2, RZ ;  /* 0x0000000203ca7824 */ /* 0x000fe200078e00ff */
[----:B------:R-:W-:Y:S01]  /*10d0*/  LOP3.LUT R3, R215, 0x10, R18, 0xf8, !PT ;  /* 0x00000010d7037812 */ /* 0x000fe200078ef812 */
[----:B------:R-:W-:Y:S01]  /*10e0*/  STL [R1+0x38], R2 ;  /* 0x0000380201007387 */ /* 0x000fe20000100800 */
[-C--:B------:R-:W-:Y:S01]  /*10f0*/  IADD3 R9, R5, R217.reuse, R8 ;  /* 0x000000d905097210 */ /* 0x080fe20007ffe008 */
[----:B------:R-:W-:Y:S01]  /*1100*/  VIADD R32, R202, 0x10 ;  /* 0x00000010ca207836 */ /* 0x000fe20000000000 */
[----:B------:R-:W-:Y:S01]  /*1110*/  LOP3.LUT R5, R215, 0x30, R18, 0xf8, !PT ;  /* 0x00000030d7057812 */ /* 0x000fe200078ef812 */
[----:B------:R0:W-:Y:S01]  /*1120*/  STL [R1], R0 ;  /* 0x0000000001007387 */ /* 0x0001e20000100800 */
[----:B------:R-:W-:Y:S01]  /*1130*/  LOP3.LUT R4, R4, 0xffffe000, RZ, 0xc0, !PT ;  /* 0xffffe00004047812 */ /* 0x000fe200078ec0ff */
[C---:B------:R-:W-:Y:S01]  /*1140*/  VIADD R31, R202.reuse, 0x18 ;  /* 0x00000018ca1f7836 */ /* 0x040fe20000000000 */
[-C--:B------:R-:W-:Y:S01]  /*1150*/  LOP3.LUT R5, R5, R216.reuse, RZ, 0x3c, !PT ;  /* 0x000000d805057212 */ /* 0x080fe200078e3cff */
[C---:B------:R-:W-:Y:S01]  /*1160*/  VIADD R29, R202.reuse, 0x28 ;  /* 0x00000028ca1d7836 */ /* 0x040fe20000000000 */
[----:B------:R-:W-:Y:S01]  /*1170*/  SHF.R.S32.HI R213, RZ, 0x4, R10 ;  /* 0x00000004ffd57819 */ /* 0x000fe2000001140a */
[C---:B------:R-:W-:Y:S01]  /*1180*/  VIADD R28, R202.reuse, 0x30 ;  /* 0x00000030ca1c7836 */ /* 0x040fe20000000000 */
[-C--:B------:R-:W-:Y:S01]  /*1190*/  IADD3 R11, R11, R217.reuse, R4 ;  /* 0x000000d90b0b7210 */ /* 0x080fe20007ffe004 */
[C---:B------:R-:W-:Y:S01]  /*11a0*/  VIADD R26, R202.reuse, 0x40 ;  /* 0x00000040ca1a7836 */ /* 0x040fe20000000000 */
[----:B------:R-:W-:Y:S01]  /*11b0*/  SHF.R.S32.HI R221, RZ, 0x1f, R208 ;  /* 0x0000001fffdd7819 */ /* 0x000fe200000114d0 */
[C---:B------:R-:W-:Y:S01]  /*11c0*/  VIADD R25, R202.reuse, 0x48 ;  /* 0x00000048ca197836 */ /* 0x040fe20000000000 */
[----:B0-----:R-:W-:Y:S01]  /*11d0*/  LOP3.LUT R0, R3, R216, RZ, 0x3c, !PT ;  /* 0x000000d803007212 */ /* 0x001fe200078e3cff */
[C---:B------:R-:W-:Y:S01]  /*11e0*/  VIADD R21, R202.reuse, 0x58 ;  /* 0x00000058ca157836 */ /* 0x040fe20000000000 */
[----:B------:R-:W-:Y:S01]  /*11f0*/  SHF.R.S32.HI R3, RZ, 0x1f, R202 ;  /* 0x0000001fff037819 */ /* 0x000fe200000114ca */
[----:B------:R-:W-:Y:S01]  /*1200*/  VIADD R20, R202, 0x60 ;  /* 0x00000060ca147836 */ /* 0x000fe20000000000 */
[----:B------:R-:W-:Y:S01]  /*1210*/  SHF.R.S32.HI R220, RZ, 0x1f, R205 ;  /* 0x0000001fffdc7819 */ /* 0x000fe200000114cd */
[----:B------:R-:W-:Y:S01]  /*1220*/  IMAD.IADD R34, R217, 0x1, R0 ;  /* 0x00000001d9227824 */ /* 0x000fe200078e0200 */
[----:B------:R-:W-:Y:S01]  /*1230*/  IADD3 R0, R16, R217, R5 ;  /* 0x000000d910007210 */ /* 0x000fe20007ffe005 */
[C---:B------:R-:W-:Y:S01]  /*1240*/  VIADD R14, R202.reuse, 0x70 ;  /* 0x00000070ca0e7836 */ /* 0x040fe20000000000 */
[----:B------:R-:W-:Y:S01]  /*1250*/  SHF.R.S32.HI R5, RZ, 0x1f, R32 ;  /* 0x0000001fff057819 */ /* 0x000fe20000011420 */
[C---:B------:R-:W-:Y:S01]  /*1260*/  VIADD R13, R202.reuse, 0x78 ;  /* 0x00000078ca0d7836 */ /* 0x040fe20000000000 */
[----:B------:R-:W-:Y:S01]  /*1270*/  STL [R1+0x8], R34 ;  /* 0x0000082201007387 */ /* 0x000fe20000100800 */
        /* <DEDUP_REMOVED lines=13> */
[----:B0-----:R-:W-:Y:S01]  /*1350*/  SHF.R.S32.HI R0, RZ, 0x1f, R31 ;  /* 0x0000001fff007819 */ /* 0x001fe2000001141f */
        /* <DEDUP_REMOVED lines=10> */
[----:B------:R-:W-:Y:S01]  /*1400*/  SHF.R.S32.HI R5, RZ, 0x1f, R4 ;  /* 0x0000001fff057819 */ /* 0x000fe20000011404 */
[C---:B------:R-:W-:Y:S01]  /*1410*/  IMAD.IADD R4, R16.reuse, 0x1, R9 ;  /* 0x0000000110047824 */ /* 0x040fe200078e0209 */
[----:B------:R-:W-:Y:S01]  /*1420*/  SHF.R.S32.HI R0, RZ, 0x1f, R3 ;  /* 0x0000001fff007819 */ /* 0x000fe20000011403 */
[----:B------:R-:W-:Y:S01]  /*1430*/  IMAD.IADD R3, R16, 0x1, R11 ;  /* 0x0000000110037824 */ /* 0x000fe200078e020b */
[----:B------:R-:W-:Y:S01]  /*1440*/  SHF.R.S32.HI R219, RZ, 0x1f, R209 ;  /* 0x0000001fffdb7819 */ /* 0x000fe200000114d1 */
[----:B------:R-:W-:Y:S01]  /*1450*/  IMAD R0, R6, 0x8, R2 ;  /* 0x0000000806007824 */ /* 0x000fe200078e0202 */
[----:B------:R0:W-:Y:S01]  /*1460*/  STL [R1+0x30], R4 ;  /* 0x0000300401007387 */ /* 0x0001e20000100800 */
[----:B------:R-:W-:Y:S02]  /*1470*/  SHF.R.S32.HI R214, RZ, 0x4, R214 ;  /* 0x00000004ffd67819 */ /* 0x000fe400000114d6 */
[----:B------:R-:W-:Y:S01]  /*1480*/  SHF.R.S32.HI R33, RZ, 0x1f, R33 ;  /* 0x0000001fff217819 */ /* 0x000fe20000011421 */
[----:B------:R0:W-:Y:S01]  /*1490*/  STL [R1+0x2c], R3 ;  /* 0x00002c0301007387 */ /* 0x0001e20000100800 */
[----:B------:R-:W-:-:S02]  /*14a0*/  SHF.R.S32.HI R30, RZ, 0x1f, R30 ;  /* 0x0000001fff1e7819 */ /* 0x000fc4000001141e */
[----:B------:R-:W-:Y:S01]  /*14b0*/  SHF.R.S32.HI R27, RZ, 0x1f, R27 ;  /* 0x0000001fff1b7819 */ /* 0x000fe2000001141b */
[----:B------:R0:W-:Y:S01]  /*14c0*/  STL [R1+0x4], R0 ;  /* 0x0000040001007387 */ /* 0x0001e20000100800 */
[----:B------:R-:W-:Y:S02]  /*14d0*/  SHF.R.S32.HI R24, RZ, 0x1f, R24 ;  /* 0x0000001fff187819 */ /* 0x000fe40000011418 */
[----:B------:R-:W-:Y:S02]  /*14e0*/  SHF.R.S32.HI R15, RZ, 0x1f, R15 ;  /* 0x0000001fff0f7819 */ /* 0x000fe4000001140f */
[----:B------:R-:W-:Y:S02]  /*14f0*/  SHF.R.S32.HI R12, RZ, 0x1f, R12 ;  /* 0x0000001fff0c7819 */ /* 0x000fe4000001140c */
[----:B------:R-:W-:-:S07]  /*1500*/  SHF.R.S32.HI R7, RZ, 0x1f, R7 ;  /* 0x0000001fff077819 */ /* 0x000fce0000011407 */
.L_x_1856:
[----:B------:R-:W-:Y:S05]  /*1510*/  YIELD ;  /* 0x0000000000007946 */ /* 0x000fea0003800000 */
[----:B------:R-:W-:Y:S01]  /*1520*/  ULDC.64 UR4, c[0x0][0xa28] ;  /* 0x00028a0000047ab9 */ /* 0x000fe20000000a00 */
[----:B012---:R-:W0:Y:S01]  /*1530*/  LDC.64 R4, c[0x0][0xa08] ;  /* 0x00028200ff047b82 */ /* 0x007e220000000a00 */
[----:B------:R-:W-:Y:S01]  /*1540*/  ISETP.NE.U32.AND P1, PT, RZ, UR4, PT ;  /* 0x00000004ff007c0c */ /* 0x000fe2000bf25070 */
[----:B------:R-:W-:Y:S02]  /*1550*/  IMAD.MOV.U32 R79, RZ, RZ, RZ ;  /* 0x000000ffff4f7224 */ /* 0x000fe400078e00ff */
[----:B------:R-:W-:Y:S01]  /*1560*/  IMAD.MOV.U32 R11, RZ, RZ, RZ ;  /* 0x000000ffff0b7224 */ /* 0x000fe200078e00ff */
[----:B------:R-:W-:Y:S01]  /*1570*/  ISETP.NE.AND.EX P1, PT, RZ, UR5, PT, P1 ;  /* 0x00000005ff007c0c */ /* 0x000fe2000bf25310 */
[----:B------:R-:W-:-:S02]  /*1580*/  ULDC.64 UR4, c[0x0][0xa18] ;  /* 0x0002860000047ab9 */ /* 0x000fc40000000a00 */
[----:B------:R-:W-:-:S04]  /*1590*/  ISETP.NE.U32.AND P2, PT, RZ, UR4, PT ;  /* 0x00000004ff007c0c */ /* 0x000fc8000bf45070 */
[----:B------:R-:W-:Y:S01]  /*15a0*/  ISETP.NE.AND.EX P2, PT, RZ, UR5, PT, P2 ;  /* 0x00000005ff007c0c */ /* 0x000fe2000bf45320 */
[----:B------:R-:W-:Y:S02]  /*15b0*/  ULDC.64 UR4, c[0x0][0xa08] ;  /* 0x0002820000047ab9 */ /* 0x000fe40000000a00 */
[----:B------:R-:W-:-:S03]  /*15c0*/  ISETP.NE.U32.AND P0, PT, RZ, UR4, PT ;  /* 0x00000004ff007c0c */ /* 0x000fc6000bf05070 */
[----:B---3--:R-:W1:Y:S01]  /*15d0*/  @P1 LDC.64 R2, c[0x0][0xa28] ;  /* 0x00028a00ff021b82 */ /* 0x008e620000000a00 */
[----:B------:R-:W-:Y:S01]  /*15e0*/  ISETP.NE.AND.EX P0, PT, RZ, UR5, PT, P0 ;  /* 0x00000005ff007c0c */ /* 0x000fe2000bf05300 */
[----:B0-----:R-:W-:-:S06]  /*15f0*/  IMAD.WIDE R8, R227, 0x4, R4 ;  /* 0x00000004e3087825 */ /* 0x001fcc00078e0204 */
[----:B------:R-:W0:Y:S01]  /*1600*/  @P2 LDC.64 R6, c[0x0][0xa18] ;  /* 0x00028600ff062b82 */ /* 0x000e220000000a00 */
[----:B------:R-:W-:Y:S02]  /*1610*/  ULDC UR4, c[0x0][0x288] ;  /* 0x0000a20000047ab9 */ /* 0x000fe40000000800 */
[----:B------:R-:W-:Y:S01]  /*1620*/  IMAD.U32 R203, RZ, RZ, UR4 ;  /* 0x00000004ffcb7e24 */ /* 0x000fe2000f8e00ff */
[----:B------:R-:W-:Y:S02]  /*1630*/  ULDC.64 UR4, c[0x0][0x418] ;  /* 0x0001060000047ab9 */ /* 0x000fe40000000a00 */
[----:B------:R-:W5:Y:S01]  /*1640*/  @P0 LDG.E R79, desc[UR42][R8.64] ;  /* 0x0000002a084f0981 */ /* 0x000f62000c1e1900 */
[----:B-1----:R-:W-:-:S04]  /*1650*/  @P1 IMAD.WIDE R2, R227, 0x4, R2 ;  /* 0x00000004e3021825 */ /* 0x002fc800078e0202 */
[----:B0-----:R-:W-:Y:S01]  /*1660*/  @P2 IMAD.WIDE R4, R227, 0x4, R6 ;  /* 0x00000004e3042825 */ /* 0x001fe200078e0206 */
[----:B------:R-:W-:Y:S01]  /*1670*/  UISETP.NE.U32.AND UP0, UPT, UR4, URZ, UPT ;  /* 0x0000003f0400728c */ /* 0x000fe2000bf05070 */
[----:B------:R0:W5:Y:S02]  /*1680*/  @P1 LDG.E R11, desc[UR42][R2.64] ;  /* 0x0000002a020b1981 */ /* 0x000164000c1e1900 */
[----:B------:R-:W-:Y:S02]  /*1690*/  ULDC UR4, c[0x0][0x424] ;  /* 0x0001090000047ab9 */ /* 0x000fe40000000800 */
[----:B------:R1:W5:Y:S01]  /*16a0*/  @P2 LDG.E R203, desc[UR42][R4.64] ;  /* 0x0000002a04cb2981 */ /* 0x000362000c1e1900 */
[----:B------:R-:W-:-:S03]  /*16b0*/  UISETP.NE.AND.EX UP0, UPT, UR5, URZ, UPT, UP0 ;  /* 0x0000003f0500728c */ /* 0x000fc6000bf05300 */
[----:B------:R-:W-:Y:S01]  /*16c0*/  ULDC UR5, c[0x0][0x2f0] ;  /* 0x0000bc0000057ab9 */ /* 0x000fe20000000800 */
[----:B------:R-:W-:-:S04]  /*16d0*/  USEL UR4, UR4, 0x1, UP0 ;  /* 0x0000000104047887 */ /* 0x000fc80008000000 */
[----:B------:R-:W-:-:S03]  /*16e0*/  UIMAD UR4, UR4, UR5, URZ ;  /* 0x00000005040472a4 */ /* 0x000fc6000f8e023f */
[----:B------:R-:W-:Y:S02]  /*16f0*/  ULDC UR5, c[0x0][0x348] ;  /* 0x0000d20000057ab9 */ /* 0x000fe40000000800 */
[----:B0-----:R-:W-:Y:S02]  /*1700*/  IMAD.U32 R2, RZ, RZ, UR5 ;  /* 0x00000005ff027e24 */ /* 0x001fe4000f8e00ff */
[----:B------:R-:W-:Y:S01]  /*1710*/  IMAD.U32 R28, RZ, RZ, UR4 ;  /* 0x00000004ff1c7e24 */ /* 0x000fe2000f8e00ff */
[----:B-1--4-:R-:W-:Y:S06]  /*1720*/  @P2 BRA `(.L_x_1618) ;  /* 0x0000000000242947 */ /* 0x012fec0003800000 */
        /* <DEDUP_REMOVED lines=8> */
[----:B--2---:R-:W-:-:S07]  /*17b0*/  IMAD.IADD R203, R0, 0x1, -R203 ;  /* 0x0000000100cb7824 */ /* 0x004fce00078e0acb */
.L_x_1618:
        /* <DEDUP_REMOVED lines=10> */
[----:B------:R-:W0:Y:S02]  /*1860*/  LDC.64 R28, c[0x0][0xa20] ;  /* 0x00028800ff1c7b82 */ /* 0x000e240000000a00 */
[----:B0-----:R-:W-:-:S06]  /*1870*/  IMAD.WIDE R28, R227, 0x4, R28 ;  /* 0x00000004e31c7825 */ /* 0x001fcc00078e021c */
[----:B------:R0:W5:Y:S01]  /*1880*/  LDG.E R28, desc[UR42][R28.64] ;  /* 0x0000002a1c1c7981 */ /* 0x000162000c1e1900 */
[----:B------:R-:W-:Y:S05]  /*1890*/  BRA `(.L_x_1620) ;  /* 0x0000000000107947 */ /* 0x000fea0003800000 */
.L_x_1619:
[----:B------:R-:W-:Y:S05]  /*18a0*/  @!P0 BRA `(.L_x_1620) ;  /* 0x00000000000c8947 */ /* 0x000fea0003800000 */
[----:B------:R-:W2:Y:S04]  /*18b0*/  LDG.E R3, desc[UR42][R8.64] ;  /* 0x0000002a08037981 */ /* 0x000ea8000c1e1900 */
[----:B------:R-:W2:Y:S02]  /*18c0*/  LDG.E R28, desc[UR42][R8.64+0x4] ;  /* 0x0000042a081c7981 */ /* 0x000ea4000c1e1900 */
[----:B--2---:R-:W-:-:S07]  /*18d0*/  IMAD.IADD R28, R28, 0x1, -R3 ;  /* 0x000000011c1c7824 */ /* 0x004fce00078e0a03 */
.L_x_1620:
[----:B------:R-:W-:Y:S01]  /*18e0*/  ULDC.64 UR4, c[0x0][0xa10] ;  /* 0x0002840000047ab9 */ /* 0x000fe20000000a00 */
[----:B------:R-:W1:Y:S01]  /*18f0*/  LDC R4, c[0x0][0x448] ;  /* 0x00011200ff047b82 */ /* 0x000e620000000800 */
[----:B------:R-:W-:-:S04]  /*1900*/  ISETP.NE.U32.AND P0, PT, RZ, UR4, PT ;  /* 0x00000004ff007c0c */ /* 0x000fc8000bf05070 */
[----:B------:R-:W-:Y:S01]  /*1910*/  ISETP.NE.AND.EX P0, PT, RZ, UR5, PT, P0 ;  /* 0x00000005ff007c0c */ /* 0x000fe2000bf05300 */
[----:B------:R-:W-:Y:S02]  /*1920*/  ULDC.64 UR4, c[0x0][0xa30] ;  /* 0x00028c0000047ab9 */ /* 0x000fe40000000a00 */
[----:B------:R-:W-:-:S04]  /*1930*/  ISETP.NE.U32.AND P1, PT, RZ, UR4, PT ;  /* 0x00000004ff007c0c */ /* 0x000fc8000bf25070 */
[----:B------:R-:W-:-:S06]  /*1940*/  ISETP.NE.AND.EX P1, PT, RZ, UR5, PT, P1 ;  /* 0x00000005ff007c0c */ /* 0x000fcc000bf25310 */
[----:B------:R-:W2:Y:S08]  /*1950*/  @P0 LDC.64 R6, c[0x0][0xa10] ;  /* 0x00028400ff060b82 */ /* 0x000eb00000000a00 */
[----:B------:R-:W3:Y:S01]  /*1960*/  @P1 LDC.64 R8, c[0x0][0xa30] ;  /* 0x00028c00ff081b82 */ /* 0x000ee20000000a00 */
[----:B--2---:R-:W-:-:S05]  /*1970*/  @P0 IMAD.WIDE R6, R227, 0x4, R6 ;  /* 0x00000004e3060825 */ /* 0x004fca00078e0206 */
[----:B------:R-:W2:Y:S04]  /*1980*/  @P0 LDG.E R0, desc[UR42][R6.64] ;  /* 0x0000002a06000981 */ /* 0x000ea8000c1e1900 */
[----:B------:R-:W2:Y:S01]  /*1990*/  @P0 LDG.E R3, desc[UR42][R6.64+0x4] ;  /* 0x0000042a06030981 */ /* 0x000ea2000c1e1900 */
[----:B-----5:R-:W-:Y:S02]  /*19a0*/  IMAD.MOV.U32 R24, RZ, RZ, R28 ;  /* 0x000000ffff187224 */ /* 0x020fe400078e001c */
[----:B---3--:R-:W-:-:S05]  /*19b0*/  @P1 IMAD.WIDE R8, R227, 0x4, R8 ;  /* 0x00000004e3081825 */ /* 0x008fca00078e0208 */
[----:B------:R3:W5:Y:S01]  /*19c0*/  @P1 LDG.E R24, desc[UR42][R8.64] ;  /* 0x0000002a08181981 */ /* 0x000762000c1e1900 */
[----:B-1----:R-:W-:Y:S01]  /*19d0*/  ISETP.NE.AND P1, PT, R4, 0x1, PT ;  /* 0x000000010400780c */ /* 0x002fe20003f25270 */
[----:B------:R-:W-:Y:S01]  /*19e0*/  IMAD.SHL.U32 R212, R225, 0x80, RZ ;  /* 0x00000080e1d47824 */ /* 0x000fe200078e00ff */
[----:B------:R-:W1:Y:S01]  /*19f0*/  LDC.64 R4, c[0x0][0x9e0] ;  /* 0x00027800ff047b82 */ /* 0x000e620000000a00 */
[----:B------:R-:W-:-:S10]  /*1a00*/  IMAD.IADD R11, R28, 0x1, -R11 ;  /* 0x000000011c0b7824 */ /* 0x000fd400078e0a0b */
[----:B------:R-:W4:Y:S08]  /*1a10*/  @P1 LDC R13, c[0x0][0x44c] ;  /* 0x00011300ff0d1b82 */ /* 0x000f300000000800 */
[----:B------:R-:W0:Y:S01]  /*1a20*/  @P1 LDC R10, c[0x0][0x450] ;  /* 0x00011400ff0a1b82 */ /* 0x000e220000000800 */
[----:B-1----:R-:W-:Y:S01]  /*1a30*/  ISETP.GE.AND P2, PT, R5, 0x1, PT ;  /* 0x000000010500780c */ /* 0x002fe20003f46270 */
[----:B--2---:R-:W-:-:S02]  /*1a40*/  @P0 IMAD.IADD R2, R3, 0x1, -R0 ;  /* 0x0000000103020824 */ /* 0x004fc400078e0a00 */
[----:B------:R-:W-:Y:S02]  /*1a50*/  VIADD R0, R212, 0x7f ;  /* 0x0000007fd4007836 */ /* 0x000fe40000000000 */
[----:B------:R-:W-:Y:S02]  /*1a60*/  IMAD.IADD R204, R11, 0x1, R2 ;  /* 0x000000010bcc7824 */ /* 0x000fe400078e0202 */
[----:B----4-:R-:W-:-:S03]  /*1a70*/  @P1 IMAD.HI.U32 R3, R0, R13, RZ ;  /* 0x0000000d00031227 */ /* 0x010fc600078e00ff */
[C---:B------:R-:W-:Y:S01]  /*1a80*/  IADD3 R7, R204.reuse, 0x1, -R203 ;  /* 0x00000001cc077810 */ /* 0x040fe20007ffe8cb */
[----:B------:R-:W-:Y:S01]  /*1a90*/  IMAD.MOV.U32 R6, RZ, RZ, R0 ;  /* 0x000000ffff067224 */ /* 0x000fe200078e0000 */
[----:B0-----:R-:W-:Y:S01]  /*1aa0*/  @P1 SHF.R.U32.HI R6, RZ, R10, R3 ;  /* 0x0000000aff061219 */ /* 0x001fe20000011603 */
[----:B------:R-:W-:-:S04]  /*1ab0*/  VIADD R0, R204, 0x7f ;  /* 0x0000007fcc007836 */ /* 0x000fc80000000000 */
[----:B---3--:R-:W-:Y:S01]  /*1ac0*/  IMAD.IADD R9, R7, 0x1, R6 ;  /* 0x0000000107097824 */ /* 0x008fe200078e0206 */
[----:B------:R-:W-:-:S03]  /*1ad0*/  SHF.R.S32.HI R3, RZ, 0x1f, R0 ;  /* 0x0000001fff037819 */ /* 0x000fc60000011400 */
[----:B------:R-:W-:Y:S01]  /*1ae0*/  IMAD.IADD R4, R9, 0x1, R4 ;  /* 0x0000000109047824 */ /* 0x000fe200078e0204 */
[----:B------:R-:W-:-:S04]  /*1af0*/  LEA.HI R3, R3, R0, RZ, 0x7 ;  /* 0x0000000003037211 */ /* 0x000fc800078f38ff */
[----:B------:R-:W-:Y:S01]  /*1b00*/  SHF.R.S32.HI R25, RZ, 0x7, R3 ;  /* 0x00000007ff197819 */ /* 0x000fe20000011403 */
[----:B------:R-:W-:Y:S06]  /*1b10*/  @!P2 BRA `(.L_x_1621) ;  /* 0x000000000048a947 */ /* 0x000fec0003800000 */
[C---:B------:R-:W-:Y:S01]  /*1b20*/  ISETP.GT.AND P0, PT, R9.reuse, RZ, PT ;  /* 0x000000ff0900720c */ /* 0x040fe20003f04270 */
[----:B------:R-:W-:Y:S01]  /*1b30*/  BSSY B0, `(.L_x_1622) ;  /* 0x000000e000007945 */ /* 0x000fe20003800000 */
[----:B------:R-:W-:-:S11]  /*1b40*/  VIADD R0, R9, 0xffffffff ;  /* 0xffffffff09007836 */ /* 0x000fd60000000000 */
[----:B------:R-:W-:Y:S05]  /*1b50*/  @P0 BRA `(.L_x_1623) ;  /* 0x00000000001c0947 */ /* 0x000fea0003800000 */
[----:B------:R-:W-:Y:S01]  /*1b60*/  ISETP.NE.AND P0, PT, R5, 0x1, PT ;  /* 0x000000010500780c */ /* 0x000fe20003f05270 */
[----:B------:R-:W-:-:S12]  /*1b70*/  IMAD.MOV R3, RZ, RZ, -R9 ;  /* 0x000000ffff037224 */ /* 0x000fd800078e0a09 */
[----:B------:R-:W0:Y:S02]  /*1b80*/  @P0 LDC.64 R6, c[0x0][0x9e8] ;  /* 0x00027a00ff060b82 */ /* 0x000e240000000a00 */
[----:B0-----:R-:W-:-:S05]  /*1b90*/  @P0 IMAD.HI.U32 R0, R3, R6, RZ ;  /* 0x0000000603000227 */ /* 0x001fca00078e00ff */
[----:B------:R-:W-:-:S04]  /*1ba0*/  @P0 SHF.R.U32.HI R3, RZ, R7, R0 ;  /* 0x00000007ff030219 */ /* 0x000fc80000011600 */
[----:B------:R-:W-:Y:S01]  /*1bb0*/  LOP3.LUT R0, RZ, R3, RZ, 0x33, !PT ;  /* 0x00000003ff007212 */ /* 0x000fe200078e33ff */
[----:B------:R-:W-:Y:S06]  /*1bc0*/  BRA `(.L_x_1624) ;  /* 0x0000000000107947 */ /* 0x000fec0003800000 */
.L_x_1623:
[----:B------:R-:W-:-:S13]  /*1bd0*/  ISETP.NE.AND P0, PT, R5, 0x1, PT ;  /* 0x000000010500780c */ /* 0x000fda0003f05270 */
[----:B------:R-:W0:Y:S02]  /*1be0*/  @P0 LDC.64 R6, c[0x0][0x9e8] ;  /* 0x00027a00ff060b82 */ /* 0x000e240000000a00 */
[----:B0-----:R-:W-:-:S05]  /*1bf0*/  @P0 IMAD.HI.U32 R6, R0, R6, RZ ;  /* 0x0000000600060227 */ /* 0x001fca00078e00ff */
[----:B------:R-:W-:-:S07]  /*1c00*/  @P0 SHF.R.U32.HI R0, RZ, R7, R6 ;  /* 0x00000007ff000219 */ /* 0x000fce0000011606 */
.L_x_1624:
[----:B------:R-:W-:Y:S05]  /*1c10*/  BSYNC B0 ;  /* 0x0000000000007941 */ /* 0x000fea0003800000 */
.L_x_1622:
[----:B------:R-:W-:-:S05]  /*1c20*/  IMAD R3, R0, R5, R5 ;  /* 0x0000000500037224 */ /* 0x000fca00078e0205 */
[----:B------:R-:W-:-:S07]  /*1c30*/  VIMNMX R4, R4, R3, PT ;  /* 0x0000000304047248 */ /* 0x000fce0003fe0100 */
.L_x_1621:
[----:B------:R-:W0:Y:S01]  /*1c40*/  @P1 LDC R7, c[0x0][0x44c] ;  /* 0x00011300ff071b82 */ /* 0x000e220000000800 */
[----:B------:R-:W-:Y:S01]  /*1c50*/  VIADD R4, R4, 0x7f ;  /* 0x0000007f04047836 */ /* 0x000fe20000000000 */
[----:B------:R-:W-:Y:S01]  /*1c60*/  ULDC UR4, c[0x0][0x9dc] ;  /* 0x0002770000047ab9 */ /* 0x000fe20000000800 */
[----:B------:R-:W-:-:S03]  /*1c70*/  IMAD.IADD R94, R204, 0x1, -R203 ;  /* 0x00000001cc5e7824 */ /* 0x000fc600078e0acb */
[----:B------:R-:W-:Y:S02]  /*1c80*/  SHF.R.S32.HI R3, RZ, 0x1f, R4 ;  /* 0x0000001fff037819 */ /* 0x000fe40000011404 */
[----:B------:R-:W1:Y:S02]  /*1c90*/  @P1 LDC R9, c[0x0][0x450] ;  /* 0x00011400ff091b82 */ /* 0x000e640000000800 */
[----:B------:R-:W-:Y:S01]  /*1ca0*/  LEA.HI R3, R3, R4, RZ, 0x7 ;  /* 0x0000000403037211 */ /* 0x000fe200078f38ff */
[----:B0-----:R-:W-:-:S04]  /*1cb0*/  @P1 IMAD.HI.U32 R0, R212, R7, RZ ;  /* 0x00000007d4001227 */ /* 0x001fc800078e00ff */
[----:B------:R-:W-:Y:S01]  /*1cc0*/  IMAD.MOV.U32 R7, RZ, RZ, R212 ;  /* 0x000000ffff077224 */ /* 0x000fe200078e00d4 */
[----:B-1----:R-:W-:Y:S02]  /*1cd0*/  @P1 SHF.R.U32.HI R7, RZ, R9, R0 ;  /* 0x00000009ff071219 */ /* 0x002fe40000011600 */
[----:B------:R-:W-:-:S03]  /*1ce0*/  SHF.R.S32.HI R0, RZ, 0x7, R3 ;  /* 0x00000007ff007819 */ /* 0x000fc60000011403 */
[----:B------:R-:W-:Y:S01]  /*1cf0*/  IMAD.IADD R3, R94, 0x1, R7 ;  /* 0x000000015e037824 */ /* 0x000fe200078e0207 */
[----:B------:R-:W-:-:S03]  /*1d00*/  VIMNMX R8, R25, R0, PT ;  /* 0x0000000019087248 */ /* 0x000fc60003fe0100 */
[----:B------:R-:W-:Y:S01]  /*1d10*/  VIADD R0, R3, -UR4 ;  /* 0x8000000403007c36 */ /* 0x000fe20008000000 */
[----:B------:R-:W-:Y:S06]  /*1d20*/  @!P2 BRA `(.L_x_1625) ;  /* 0x000000000044a947 */ /* 0x000fec0003800000 */
[----:B------:R-:W-:Y:S01]  /*1d30*/  ISETP.GT.AND P0, PT, R3, -0x1, PT ;  /* 0xffffffff0300780c */ /* 0x000fe20003f04270 */
[----:B------:R-:W-:-:S12]  /*1d40*/  BSSY B0, `(.L_x_1626) ;  /* 0x000000d000007945 */ /* 0x000fd80003800000 */
[----:B------:R-:W-:Y:S05]  /*1d50*/  @P0 BRA `(.L_x_1627) ;  /* 0x00000000001c0947 */ /* 0x000fea0003800000 */
[----:B------:R-:W-:Y:S02]  /*1d60*/  ISETP.NE.AND P0, PT, R5, 0x1, PT ;  /* 0x000000010500780c */ /* 0x000fe40003f05270 */
[----:B------:R-:W-:-:S11]  /*1d70*/  LOP3.LUT R3, RZ, R3, RZ, 0x33, !PT ;  /* 0x00000003ff037212 */ /* 0x000fd600078e33ff */
[----:B------:R-:W0:Y:S02]  /*1d80*/  @P0 LDC.64 R6, c[0x0][0x9e8] ;  /* 0x00027a00ff060b82 */ /* 0x000e240000000a00 */
[----:B0-----:R-:W-:-:S05]  /*1d90*/  @P0 IMAD.HI.U32 R4, R3, R6, RZ ;  /* 0x0000000603040227 */ /* 0x001fca00078e00ff */
[----:B------:R-:W-:-:S04]  /*1da0*/  @P0 SHF.R.U32.HI R3, RZ, R7, R4 ;  /* 0x00000007ff030219 */ /* 0x000fc80000011604 */
[----:B------:R-:W-:Y:S01]  /*1db0*/  LOP3.LUT R3, RZ, R3, RZ, 0x33, !PT ;  /* 0x00000003ff037212 */ /* 0x000fe200078e33ff */
[----:B------:R-:W-:Y:S06]  /*1dc0*/  BRA `(.L_x_1628) ;  /* 0x0000000000107947 */ /* 0x000fec0003800000 */
.L_x_1627:
[----:B------:R-:W-:-:S13]  /*1dd0*/  ISETP.NE.AND P0, PT, R5, 0x1, PT ;  /* 0x000000010500780c */ /* 0x000fda0003f05270 */
[----:B------:R-:W0:Y:S02]  /*1de0*/  @P0 LDC.64 R6, c[0x0][0x9e8] ;  /* 0x00027a00ff060b82 */ /* 0x000e240000000a00 */
[----:B0-----:R-:W-:-:S05]  /*1df0*/  @P0 IMAD.HI.U32 R4, R3, R6, RZ ;  /* 0x0000000603040227 */ /* 0x001fca00078e00ff */
[----:B------:R-:W-:-:S07]  /*1e00*/  @P0 SHF.R.U32.HI R3, RZ, R7, R4 ;  /* 0x00000007ff030219 */ /* 0x000fce0000011604 */
.L_x_1628:
[----:B------:R-:W-:Y:S05]  /*1e10*/  BSYNC B0 ;  /* 0x0000000000007941 */ /* 0x000fea0003800000 */
.L_x_1626:
[----:B------:R-:W-:-:S05]  /*1e20*/  IMAD R3, R3, R5, RZ ;  /* 0x0000000503037224 */ /* 0x000fca00078e02ff */
[----:B------:R-:W-:-:S07]  /*1e30*/  VIMNMX R0, R0, R3, !PT ;  /* 0x0000000300007248 */ /* 0x000fce0007fe0100 */
.L_x_1625:
[----:B------:R-:W-:Y:S01]  /*1e40*/  SHF.R.S32.HI R3, RZ, 0x1f, R0 ;  /* 0x0000001fff037819 */ /* 0x000fe20000011400 */
[----:B------:R-:W-:Y:S01]  /*1e50*/  BSSY B0, `(.L_x_1629) ;  /* 0x000002a000007945 */ /* 0x000fe20003800000 */
[----:B------:R-:W-:Y:S02]  /*1e60*/  LOP3.LUT R14, R12, 0xff, RZ, 0xc0, !PT ;  /* 0x000000ff0c0e7812 */ /* 0x000fe400078ec0ff */
[----:B------:R-:W-:Y:S01]  /*1e70*/  LEA.HI R3, R3, R0, RZ, 0x7 ;  /* 0x0000000003037211 */ /* 0x000fe200078f38ff */
[----:B------:R-:W-:Y:S01]  /*1e80*/  IMAD.MOV.U32 R0, RZ, RZ, RZ ;  /* 0x000000ffff007224 */ /* 0x000fe200078e00ff */
[----:B------:R-:W-:Y:S01]  /*1e90*/  SHF.R.U32.HI R4, RZ, 0x10, R12 ;  /* 0x00000010ff047819 */ /* 0x000fe2000001160c */
[----:B------:R0:W-:Y:S01]  /*1ea0*/  STL [R1+0x18], R14 ;  /* 0x0000180e01007387 */ /* 0x0001e20000100800 */
[----:B------:R-:W-:-:S03]  /*1eb0*/  SHF.R.S32.HI R3, RZ, 0x7, R3 ;  /* 0x00000007ff037819 */ /* 0x000fc60000011403 */
[----:B------:R0:W-:Y:S01]  /*1ec0*/  STL [R1+0xc], R4 ;  /* 0x00000c0401007387 */ /* 0x0001e20000100800 */
[----:B------:R-:W-:-:S04]  /*1ed0*/  VIMNMX R9, RZ, R3, !PT ;  /* 0x00000003ff097248 */ /* 0x000fc80007fe0100 */
[----:B------:R-:W-:-:S13]  /*1ee0*/  ISETP.GT.AND P0, PT, R8, R9, PT ;  /* 0x000000090800720c */ /* 0x000fda0003f04270 */
[----:B0-----:R-:W-:Y:S05]  /*1ef0*/  @!P0 BRA `(.L_x_1630) ;  /* 0x00000000007c8947 */ /* 0x001fea0003800000 */
[----:B------:R-:W-:Y:S01]  /*1f00*/  ISETP.NE.AND P0, PT, R4, RZ, PT ;  /* 0x000000ff0400720c */ /* 0x000fe20003f05270 */
[----:B------:R-:W-:-:S03]  /*1f10*/  ULDC UR4, c[0x0][0x9f0] ;  /* 0x00027c0000047ab9 */ /* 0x000fc60000000800 */
[----:B------:R-:W-:-:S04]  /*1f20*/  SEL R13, R4, UR4, P0 ;  /* 0x00000004040d7c07 */ /* 0x000fc80008000000 */
[-C--:B------:R-:W-:Y:S02]  /*1f30*/  IABS R6, R13.reuse ;  /* 0x0000000d00067213 */ /* 0x080fe40000000000 */
[----:B------:R-:W-:Y:S02]  /*1f40*/  IADD3 R0, R13, -0x1, R8 ;  /* 0xffffffff0d007810 */ /* 0x000fe40007ffe008 */
[----:B------:R-:W0:Y:S01]  /*1f50*/  I2F.RP R3, R6 ;  /* 0x0000000600037306 */ /* 0x000e220000209400 */
[----:B------:R-:W-:Y:S02]  /*1f60*/  IABS R12, R13 ;  /* 0x0000000d000c7213 */ /* 0x000fe40000000000 */
[----:B------:R-:W-:-:S05]  /*1f70*/  IMAD.IADD R0, R0, 0x1, -R9 ;  /* 0x0000000100007824 */ /* 0x000fca00078e0a09 */
        /* <DEDUP_REMOVED lines=10> */
[----:B------:R-:W-:-:S04]  /*2020*/  IMAD.HI.U32 R5, R5, R7, R4 ;  /* 0x0000000705057227 */ /* 0x000fc800078e0004 */
[----:B------:R-:W-:-:S04]  /*2030*/  IMAD.MOV.U32 R4, RZ, RZ, R10 ;  /* 0x000000ffff047224 */ /* 0x000fc800078e000a */
        /* <DEDUP_REMOVED lines=8> */
[----:B------:R-:W-:-:S04]  /*20c0*/  IMAD.MOV.U32 R0, RZ, RZ, R5 ;  /* 0x000000ffff007224 */ /* 0x000fc800078e0005 */
[----:B------:R-:W-:Y:S01]  /*20d0*/  @!P2 IMAD.MOV R0, RZ, RZ, -R0 ;  /* 0x000000ffff00a224 */ /* 0x000fe200078e0a00 */
[----:B------:R-:W-:-:S07]  /*20e0*/  @!P1 LOP3.LUT R0, RZ, R13, RZ, 0x33, !PT ;  /* 0x0000000dff009212 */ /* 0x000fce00078e33ff */
.L_x_1630:
[----:B------:R-:W-:Y:S05]  /*20f0*/  BSYNC B0 ;  /* 0x0000000000007941 */ /* 0x000fea0003800000 */
.L_x_1629:
[----:B------:R-:W-:-:S05]  /*2100*/  IMAD R3, R14, R0, R9 ;  /* 0x000000000e037224 */ /* 0x000fca00078e0209 */
[C---:B------:R-:W-:Y:S01]  /*2110*/  VIADDMNMX R0, R3.reuse, R0, R8, PT ;  /* 0x0000000003007246 */ /* 0x040fe20003800108 */
[----:B------:R-:W-:-:S04]  /*2120*/  IMAD R3, R3, 0x80, -R11 ;  /* 0x0000008003037824 */ /* 0x000fc800078e0a0b */
[----:B------:R-:W-:Y:S01]  /*2130*/  IMAD R5, R0, 0x80, -R11 ;  /* 0x0000008000057824 */ /* 0x000fe200078e0a0b */
[----:B------:R-:W-:-:S04]  /*2140*/  VIMNMX R3, RZ, R3, !PT ;  /* 0x00000003ff037248 */ /* 0x000fc80007fe0100 */
[----:B------:R-:W-:Y:S02]  /*2150*/  VIMNMX R0, R5, R2, PT ;  /* 0x0000000205007248 */ /* 0x000fe40003fe0100 */
[----:B------:R-:W-:Y:S02]  /*2160*/  SHF.R.U32.HI R27, RZ, 0x7, R3 ;  /* 0x00000007ff1b7819 */ /* 0x000fe40000011603 */
[----:B------:R-:W-:-:S03]  /*2170*/  ISETP.GT.AND P0, PT, R0, R3, PT ;  /* 0x000000030000720c */ /* 0x000fc60003f04270 */
[----:B------:R-:W-:-:S10]  /*2180*/  IMAD.MOV.U32 R26, RZ, RZ, R27 ;  /* 0x000000ffff1a7224 */ /* 0x000fd400078e001b */
[----:B------:R-:W-:-:S05]  /*2190*/  @P0 VIADD R0, R0, 0x7f ;  /* 0x0000007f00000836 */ /* 0x000fca0000000000 */
[----:B------:R-:W-:-:S04]  /*21a0*/  @P0 SHF.R.S32.HI R3, RZ, 0x1f, R0 ;  /* 0x0000001fff030819 */ /* 0x000fc80000011400 */
[----:B------:R-:W-:-:S04]  /*21b0*/  @P0 LEA.HI R3, R3, R0, RZ, 0x7 ;  /* 0x0000000003030211 */ /* 0x000fc800078f38ff */
[----:B------:R-:W-:Y:S02]  /*21c0*/  @P0 SHF.R.S32.HI R26, RZ, 0x7, R3 ;  /* 0x00000007ff1a0819 */ /* 0x000fe40000011403 */
        /* <DEDUP_REMOVED lines=22> */
[----:B-1---5:R-:W-:Y:S05]  /*2330*/  CALL.ABS.NOINC R14 ;  /* 0x000000000e007343 */ /* 0x022fea0003c00000 */
.L_x_1633:
[----:B------:R-:W-:Y:S05]  /*2340*/  BSYNC B6 ;  /* 0x0000000000067941 */ /* 0x000fea0003800000 */
.L_x_1632:
        /* <DEDUP_REMOVED lines=20> */
.L_x_1635:
[----:B------:R-:W-:Y:S05]  /*2490*/  BSYNC B6 ;  /* 0x0000000000067941 */ /* 0x000fea0003800000 */
.L_x_1634:
[----:B------:R-:W-:Y:S01]  /*24a0*/  ULDC.64 UR4, c[0x0][0x9f8] ;  /* 0x00027e0000047ab9 */ /* 0x000fe20000000a00 */
[----:B------:R-:W-:Y:S01]  /*24b0*/  IMAD.MOV.U32 R81, RZ, RZ, R227 ;  /* 0x000000ffff517224 */ /* 0x000fe200078e00e3 */
[----:B------:R-:W-:Y:S01]  /*24c0*/  ISETP.NE.U32.AND P0, PT, RZ, UR4, PT ;  /* 0x00000004ff007c0c */ /* 0x000fe2000bf05070 */
[----:B------:R-:W0:Y:S01]  /*24d0*/  S2R R20, SR_TID.X ;  /* 0x0000000000147919 */ /* 0x000e220000002100 */
[----:B------:R-:W1:Y:S02]  /*24e0*/  LDC.64 R70, c[0x0][0x408] ;  /* 0x00010200ff467b82 */ /* 0x000e640000000a00 */
[----:B------:R-:W-:Y:S01]  /*24f0*/  ISETP.NE.AND.EX P0, PT, RZ, UR5, PT, P0 ;  /* 0x00000005ff007c0c */ /* 0x000fe2000bf05300 */
[----:B------:R-:W-:-:S05]  /*2500*/  VIADD R80, R18, 0x20 ;  /* 0x0000002012507836 */ /* 0x000fca0000000000 */
[----:B------:R-:W2:Y:S08]  /*2510*/  LDC R13, c[0x0][0x3f4] ;  /* 0x0000fd00ff0d7b82 */ /* 0x000eb00000000800 */
[----:B------:R-:W3:Y:S01]  /*2520*/  @P0 LDC.64 R4, c[0x0][0x9f8] ;  /* 0x00027e00ff040b82 */ /* 0x000ee20000000a00 */
[----:B------:R-:W-:-:S07]  /*2530*/  VIADD R78, R18, 0x40 ;  /* 0x00000040124e7836 */ /* 0x000fce0000000000 */
[----:B------:R-:W4:Y:S01]  /*2540*/  LDC.64 R68, c[0x0][0x3f8] ;  /* 0x0000fe00ff447b82 */ /* 0x000f220000000a00 */
[----:B0-----:R-:W-:Y:S01]  /*2550*/  SHF.R.U32.HI R29, RZ, 0x7, R20 ;  /* 0x00000007ff1d7819 */ /* 0x001fe20000011614 */
[----:B---3--:R-:W-:-:S05]  /*2560*/  @P0 IMAD.WIDE R4, R227, 0x4, R4 ;  /* 0x00000004e3040825 */ /* 0x008fca00078e0204 */
[----:B------:R0:W3:Y:S01]  /*2570*/  @P0 LDG.E R81, desc[UR42][R4.64] ;  /* 0x0000002a04510981 */ /* 0x0000e2000c1e1900 */
[----:B------:R-:W-:Y:S01]  /*2580*/  VIADD R6, R20, 0xffffff80 ;  /* 0xffffff8014067836 */ /* 0x000fe20000000000 */
[----:B------:R-:W-:Y:S01]  /*2590*/  ISETP.NE.AND P6, PT, R29, 0x1, PT ;  /* 0x000000011d00780c */ /* 0x000fe20003fc5270 */
[C---:B-1----:R-:W-:Y:S01]  /*25a0*/  IMAD.WIDE.U32 R20, R211.reuse, R70, R18 ;  /* 0x00000046d3147225 */ /* 0x042fe200078e0012 */
[----:B------:R-:W-:Y:S02]  /*25b0*/  SHF.R.S32.HI R207, RZ, 0x1f, R206 ;  /* 0x0000001fffcf7819 */ /* 0x000fe400000114ce */
[----:B------:R-:W-:Y:S01]  /*25c0*/  SHF.R.S32.HI R3, RZ, 0x1f, R6 ;  /* 0x0000001fff037819 */ /* 0x000fe20000011406 */
[----:B----4-:R-:W-:Y:S01]  /*25d0*/  IMAD.WIDE.U32 R50, R211, R68, R18 ;  /* 0x00000044d3327225 */ /* 0x010fe200078e0012 */
[----:B--2---:R-:W-:Y:S02]  /*25e0*/  ISETP.GE.AND P2, PT, R80, R13, PT ;  /* 0x0000000d5000720c */ /* 0x004fe40003f46270 */
[----:B------:R-:W-:Y:S01]  /*25f0*/  LEA.HI R3, R3, R6, RZ, 0x2 ;  /* 0x0000000603037211 */ /* 0x000fe200078f10ff */
[----:B------:R-:W-:Y:S01]  /*2600*/  IMAD.WIDE.U32 R48, R211, R70, R206 ;  /* 0x00000046d3307225 */ /* 0x000fe200078e00ce */
[----:B------:R-:W-:-:S02]  /*2610*/  P2R R83, PR, RZ, 0x4 ;  /* 0x00000004ff537803 */ /* 0x000fc40000000000 */
[--C-:B------:R-:W-:Y:S01]  /*2620*/  SHF.R.S32.HI R7, RZ, 0x2, R3.reuse ;  /* 0x00000002ff077819 */ /* 0x100fe20000011403 */
[----:B------:R-:W-:Y:S05]  /*2630*/  @!P6 WARPSYNC.ALL ;  /* 0x000000000000e948 */ /* 0x000fea0003800000 */
[----:B------:R-:W-:Y:S01]  /*2640*/  SHF.R.S32.HI R0, RZ, 0x1f, R3 ;  /* 0x0000001fff007819 */ /* 0x000fe20000011403 */
[----:B------:R-:W-:Y:S01]  /*2650*/  ULDC UR4, c[0x0][0x2f4] ;  /* 0x0000bd0000047ab9 */ /* 0x000fe20000000800 */
[----:B------:R-:W-:Y:S01]  /*2660*/  IMAD.WIDE.U32 R52, R211, R68, R206 ;  /* 0x00000044d3347225 */ /* 0x000fe200078e00ce */
[----:B------:R-:W-:Y:S01]  /*2670*/  @!P6 BAR.SYNC.DEFER_BLOCKING 0x9, 0x100 ;  /* 0x024400000000eb1d */ /* 0x000fe20000010000 */
[----:B------:R-:W-:-:S02]  /*2680*/  ISETP.GE.AND P1, PT, R80, UR4, PT ;  /* 0x0000000450007c0c */ /* 0x000fc4000bf26270 */
[----:B------:R-:W-:Y:S01]  /*2690*/  LEA.HI R3, R0, R7, RZ, 0x2 ;  /* 0x0000000700037211 */ /* 0x000fe200078f10ff */
[----:B------:R-:W-:Y:S01]  /*26a0*/  IMAD.IADD R79, R79, 0x1, R28 ;  /* 0x000000014f4f7824 */ /* 0x000fe200078e021c */
[----:B------:R-:W-:Y:S01]  /*26b0*/  SEL R0, RZ, 0xffffffff, P1 ;  /* 0xffffffffff007807 */ /* 0x000fe20000800000 */
[----:B------:R-:W-:Y:S01]  /*26c0*/  VIADD R67, R29, 0x8 ;  /* 0x000000081d437836 */ /* 0x000fe20000000000 */
[----:B0-----:R-:W-:Y:S01]  /*26d0*/  LOP3.LUT R4, R3, 0xfffffffc, RZ, 0xc0, !PT ;  /* 0xfffffffc03047812 */ /* 0x001fe200078ec0ff */
[----:B------:R-:W-:Y:S01]  /*26e0*/  IMAD.SHL.U32 R66, R13, 0x2, RZ ;  /* 0x000000020d427824 */ /* 0x000fe200078e00ff */
[----:B------:R-:W-:Y:S01]  /*26f0*/  ISETP.GE.AND P0, PT, R18, UR4, PT ;  /* 0x0000000412007c0c */ /* 0x000fe2000bf06270 */
[----:B------:R-:W-:Y:S01]  /*2700*/  IMAD.SHL.U32 R8, R0, 0x2, RZ ;  /* 0x0000000200087824 */ /* 0x000fe200078e00ff */
[----:B------:R-:W-:Y:S01]  /*2710*/  ISETP.GE.AND P1, PT, R208, UR4, PT ;  /* 0x00000004d0007c0c */ /* 0x000fe2000bf26270 */
[----:B------:R-:W-:Y:S01]  /*2720*/  IMAD.IADD R0, R7, 0x1, -R4 ;  /* 0x0000000107007824 */ /* 0x000fe200078e0a04 */
[----:B------:R-:W-:-:S02]  /*2730*/  SHF.R.S32.HI R7, RZ, 0x1f, R211 ;  /* 0x0000001fff077819 */ /* 0x000fc400000114d3 */
[----:B------:R-:W-:Y:S02]  /*2740*/  SEL R3, RZ, 0x1, P0 ;  /* 0x00000001ff037807 */ /* 0x000fe40000000000 */
[----:B------:R-:W-:Y:S01]  /*2750*/  ISETP.GE.AND P0, PT, R78, UR4, PT ;  /* 0x000000044e007c0c */ /* 0x000fe2000bf06270 */
[-C--:B------:R-:W-:Y:S01]  /*2760*/  IMAD R4, R7, R70.reuse, RZ ;  /* 0x0000004607047224 */ /* 0x080fe200078e02ff */
[----:B------:R-:W-:Y:S02]  /*2770*/  LOP3.LUT R3, R8, 0x2, R3, 0xe2, !PT ;  /* 0x0000000208037812 */ /* 0x000fe400078ee203 */
[----:B------:R-:W-:Y:S01]  /*2780*/  SEL R5, RZ, 0x8, P1 ;  /* 0x00000008ff057807 */ /* 0x000fe20000800000 */
[----:B------:R-:W-:Y:S01]  /*2790*/  IMAD R9, R211, R71, R4 ;  /* 0x00000047d3097224 */ /* 0x000fe200078e0204 */
[----:B------:R-:W-:Y:S02]  /*27a0*/  SEL R4, RZ, 0x4, P0 ;  /* 0x00000004ff047807 */ /* 0x000fe40000000000 */
[----:B------:R-:W-:Y:S01]  /*27b0*/  ISETP.GE.AND P0, PT, R205, UR4, PT ;  /* 0x00000004cd007c0c */ /* 0x000fe2000bf06270 */
[----:B------:R-:W-:Y:S01]  /*27c0*/  IMAD.IADD R21, R21, 0x1, R9 ;  /* 0x0000000115157824 */ /* 0x000fe200078e0209 */
[----:B------:R-:W-:Y:S01]  /*27d0*/  LOP3.LUT R3, R5, R3, R4, 0xfe, !PT ;  /* 0x0000000305037212 */ /* 0x000fe200078efe04 */
[----:B------:R-:W-:Y:S01]  /*27e0*/  IMAD.IADD R49, R9, 0x1, R49 ;  /* 0x0000000109317824 */ /* 0x000fe200078e0231 */
[----:B------:R-:W-:Y:S01]  /*27f0*/  SEL R4, RZ, 0x10, P0 ;  /* 0x00000010ff047807 */ /* 0x000fe20000000000 */
[----:B-----5:R-:W-:Y:S01]  /*2800*/  IMAD.WIDE.U32 R20, R24, R70, R20 ;  /* 0x0000004618147225 */ /* 0x020fe200078e0014 */
[----:B------:R-:W-:-:S02]  /*2810*/  LOP3.LUT P0, RZ, R0, 0x2, RZ, 0xc0, !PT ;  /* 0x0000000200ff7812 */ /* 0x000fc4000780c0ff */
[-C--:B------:R-:W-:Y:S01]  /*2820*/  ISETP.GE.AND P0, PT, R18, R13.reuse, PT ;  /* 0x0000000d1200720c */ /* 0x080fe20003f06270 */
[----:B------:R-:W-:Y:S01]  /*2830*/  IMAD.WIDE.U32 R48, R24, R70, R48 ;  /* 0x0000004618307225 */ /* 0x000fe200078e0030 */
[----:B------:R-:W-:Y:S02]  /*2840*/  LEA.HI R8, R6, R6, RZ, 0x1 ;  /* 0x0000000606087211 */ /* 0x000fe400078f08ff */
[----:B------:R-:W-:Y:S02]  /*2850*/  SEL R5, R13, RZ, P0 ;  /* 0x000000ff0d057207 */ /* 0x000fe40000000000 */
[----:B------:R-:W-:Y:S02]  /*2860*/  ISETP.GE.AND P1, PT, R78, R13, PT ;  /* 0x0000000d4e00720c */ /* 0x000fe40003f26270 */
[----:B------:R-:W-:Y:S01]  /*2870*/  LOP3.LUT R11, R8, 0xfffffffe, RZ, 0xc0, !PT ;  /* 0xfffffffe080b7812 */ /* 0x000fe200078ec0ff */
[----:B------:R-:W-:Y:S01]  /*2880*/  IMAD.IADD R5, R18, 0x1, R5 ;  /* 0x0000000112057824 */ /* 0x000fe200078e0205 */
[----:B------:R-:W-:Y:S01]  /*2890*/  LOP3.LUT R3, R3, R4, RZ, 0xfc, !PT ;  /* 0x0000000403037212 */ /* 0x000fe200078efcff */
[-C--:B------:R-:W-:Y:S01]  /*28a0*/  IMAD R4, R7, R68.reuse, RZ ;  /* 0x0000004407047224 */ /* 0x080fe200078e02ff */
[C---:B------:R-:W-:Y:S01]  /*28b0*/  SEL R7, R13.reuse, RZ, P2 ;  /* 0x000000ff0d077207 */ /* 0x040fe20001000000 */
[----:B------:R-:W-:Y:S01]  /*28c0*/  IMAD.IADD R12, R6, 0x1, -R11 ;  /* 0x00000001060c7824 */ /* 0x000fe200078e0a0b */
[----:B------:R-:W-:Y:S01]  /*28d0*/  SEL R9, R13, RZ, P1 ;  /* 0x000000ff0d097207 */ /* 0x000fe20000800000 */
[----:B------:R-:W-:Y:S01]  /*28e0*/  IMAD R11, R211, R69, R4 ;  /* 0x00000045d30b7224 */ /* 0x000fe200078e0204 */
[----:B------:R-:W-:Y:S01]  /*28f0*/  SHF.R.S32.HI R4, RZ, 0x1f, R5 ;  /* 0x0000001fff047819 */ /* 0x000fe20000011405 */
[----:B------:R-:W-:Y:S01]  /*2900*/  IMAD.IADD R7, R80, 0x1, R7 ;  /* 0x0000000150077824 */ /* 0x000fe200078e0207 */
[----:B------:R-:W-:Y:S01]  /*2910*/  P2R R84, PR, RZ, 0x2 ;  /* 0x00000002ff547803 */ /* 0x000fe20000000000 */
[----:B------:R-:W-:Y:S01]  /*2920*/  IMAD.IADD R9, R78, 0x1, R9 ;  /* 0x000000014e097824 */ /* 0x000fe200078e0209 */
[-C--:B------:R-:W-:Y:S01]  /*2930*/  LEA.HI R77, R4, R5.reuse, RZ, 0x4 ;  /* 0x00000005044d7211 */ /* 0x080fe200078f20ff */
[----:B------:R-:W-:Y:S01]  /*2940*/  IMAD.IADD R51, R51, 0x1, R11 ;  /* 0x0000000133337824 */ /* 0x000fe200078e020b */
[----:B------:R-:W-:Y:S01]  /*2950*/  SHF.R.S32.HI R6, RZ, 0x1f, R7 ;  /* 0x0000001fff067819 */ /* 0x000fe20000011407 */
[----:B------:R-:W-:Y:S01]  /*2960*/  IMAD.IADD R53, R11, 0x1, R53 ;  /* 0x000000010b357824 */ /* 0x000fe200078e0235 */
[----:B------:R-:W-:Y:S01]  /*2970*/  SHF.R.S32.HI R8, RZ, 0x1f, R9 ;  /* 0x0000001fff087819 */ /* 0x000fe20000011409 */
[----:B------:R-:W-:Y:S01]  /*2980*/  IMAD.WIDE.U32 R50, R24, R68, R50 ;  /* 0x0000004418327225 */ /* 0x000fe200078e0032 */
[----:B------:R-:W-:-:S02]  /*2990*/  LEA.HI R4, R4, R5, RZ, 0x6 ;  /* 0x0000000504047211 */ /* 0x000fc400078f30ff */
[----:B------:R-:W-:Y:S01]  /*29a0*/  LEA.HI R76, R6, R7, RZ, 0x4 ;  /* 0x00000007064c7211 */ /* 0x000fe200078f20ff */
[----:B------:R-:W-:Y:S01]  /*29b0*/  IMAD.WIDE.U32 R52, R24, R68, R52 ;  /* 0x0000004418347225 */ /* 0x000fe200078e0034 */
[----:B------:R-:W-:Y:S02]  /*29c0*/  LEA.HI R75, R8, R9, RZ, 0x4 ;  /* 0x00000009084b7211 */ /* 0x000fe400078f20ff */
[----:B------:R-:W-:Y:S01]  /*29d0*/  LEA.HI R6, R6, R7, RZ, 0x6 ;  /* 0x0000000706067211 */ /* 0x000fe200078f30ff */
[----:B------:R-:W-:Y:S01]  /*29e0*/  IMAD.SHL.U32 R4, R4, 0x80, RZ ;  /* 0x0000008004047824 */ /* 0x000fe200078e00ff */
[----:B------:R-:W-:Y:S01]  /*29f0*/  LEA.HI R8, R8, R9, RZ, 0x6 ;  /* 0x0000000908087211 */ /* 0x000fe200078f30ff */
[----:B------:R-:W-:Y:S01]  /*2a00*/  IMAD R65, R12, 0x80, R211 ;  /* 0x000000800c417824 */ /* 0x000fe200078e02d3 */
[----:B------:R-:W-:Y:S01]  /*2a10*/  SHF.R.S32.HI R11, RZ, 0x1f, R24 ;  /* 0x0000001fff0b7819 */ /* 0x000fe20000011418 */
[----:B------:R-:W-:Y:S01]  /*2a20*/  IMAD.SHL.U32 R6, R6, 0x80, RZ ;  /* 0x0000008006067824 */ /* 0x000fe200078e00ff */
[----:B------:R-:W-:Y:S01]  /*2a30*/  LOP3.LUT R5, R215, 0x30, R77, 0xf8, !PT ;  /* 0x00000030d7057812 */ /* 0x000fe200078ef84d */
[----:B------:R-:W-:Y:S01]  /*2a40*/  IMAD.SHL.U32 R8, R8, 0x80, RZ ;  /* 0x0000008008087824 */ /* 0x000fe200078e00ff */
[----:B------:R-:W-:Y:S01]  /*2a50*/  ISETP.GE.AND P1, PT, R209, UR4, PT ;  /* 0x00000004d1007c0c */ /* 0x000fe2000bf26270 */
[C---:B------:R-:W-:Y:S01]  /*2a60*/  IMAD R10, R11.reuse, R70, RZ ;  /* 0x000000460b0a7224 */ /* 0x040fe200078e02ff */
[----:B------:R-:W-:Y:S01]  /*2a70*/  LOP3.LUT R4, R4, 0xffffe000, RZ, 0xc0, !PT ;  /* 0xffffe00004047812 */ /* 0x000fe200078ec0ff */
[----:B------:R-:W-:Y:S01]  /*2a80*/  IMAD R11, R11, R68, RZ ;  /* 0x000000440b0b7224 */ /* 0x000fe200078e02ff */
[----:B------:R-:W-:-:S02]  /*2a90*/  LOP3.LUT R5, R5, R216, RZ, 0x3c, !PT ;  /* 0x000000d805057212 */ /* 0x000fc400078e3cff */
[C---:B------:R-:W-:Y:S01]  /*2aa0*/  LOP3.LUT R7, R215.reuse, 0x30, R76, 0xf8, !PT ;  /* 0x00000030d7077812 */ /* 0x040fe200078ef84c */
[C---:B------:R-:W-:Y:S01]  /*2ab0*/  IMAD R11, R24.reuse, R69, R11 ;  /* 0x00000045180b7224 */ /* 0x040fe200078e020b */
[----:B------:R-:W-:Y:S02]  /*2ac0*/  LOP3.LUT R9, R215, 0x30, R75, 0xf8, !PT ;  /* 0x00000030d7097812 */ /* 0x000fe400078ef84b */
[----:B------:R-:W-:Y:S01]  /*2ad0*/  SEL R58, RZ, 0x20, P1 ;  /* 0x00000020ff3a7807 */ /* 0x000fe20000800000 */
[----:B------:R-:W-:Y:S01]  /*2ae0*/  IMAD.IADD R61, R51, 0x1, R11 ;  /* 0x00000001333d7824 */ /* 0x000fe200078e020b */
[----:B------:R-:W-:Y:S01]  /*2af0*/  IADD3 R74, R5, R4, R217 ;  /* 0x00000004054a7210 */ /* 0x000fe20007ffe0d9 */
[----:B------:R-:W-:Y:S01]  /*2b00*/  IMAD R5, R24, R71, R10 ;  /* 0x0000004718057224 */ /* 0x000fe200078e020a */
[----:B------:R-:W-:Y:S01]  /*2b10*/  LOP3.LUT R6, R6, 0xffffe000, RZ, 0xc0, !PT ;  /* 0xffffe00006067812 */ /* 0x000fe200078ec0ff */
[----:B------:R-:W-:Y:S01]  /*2b20*/  IMAD.IADD R60, R11, 0x1, R53 ;  /* 0x000000010b3c7824 */ /* 0x000fe200078e0235 */
[-C--:B------:R-:W-:Y:S01]  /*2b30*/  LOP3.LUT R7, R7, R216.reuse, RZ, 0x3c, !PT ;  /* 0x000000d807077212 */ /* 0x080fe200078e3cff */
[----:B------:R-:W-:Y:S01]  /*2b40*/  IMAD.IADD R63, R21, 0x1, R5 ;  /* 0x00000001153f7824 */ /* 0x000fe200078e0205 */
[----:B------:R-:W-:Y:S01]  /*2b50*/  LOP3.LUT R8, R8, 0xffffe000, RZ, 0xc0, !PT ;  /* 0xffffe00008087812 */ /* 0x000fe200078ec0ff */
[----:B------:R-:W-:Y:S01]  /*2b60*/  IMAD.IADD R62, R5, 0x1, R49 ;  /* 0x00000001053e7824 */ /* 0x000fe200078e0231 */
[----:B------:R-:W-:-:S02]  /*2b70*/  LOP3.LUT R9, R9, R216, RZ, 0x3c, !PT ;  /* 0x000000d809097212 */ /* 0x000fc400078e3cff */
[C---:B------:R-:W-:Y:S02]  /*2b80*/  LOP3.LUT R58, R3.reuse, R58, RZ, 0xfc, !PT ;  /* 0x0000003a033a7212 */ /* 0x040fe400078efcff */
[C---:B------:R-:W-:Y:S01]  /*2b90*/  SHF.L.U64.HI R71, R70.reuse, 0x7, R71 ;  /* 0x0000000746477819 */ /* 0x040fe20000010247 */
[----:B------:R-:W-:Y:S01]  /*2ba0*/  IMAD.SHL.U32 R70, R70, 0x80, RZ ;  /* 0x0000008046467824 */ /* 0x000fe200078e00ff */
[C---:B------:R-:W-:Y:S01]  /*2bb0*/  SHF.L.U64.HI R69, R68.reuse, 0x7, R69 ;  /* 0x0000000744457819 */ /* 0x040fe20000010245 */
[----:B------:R-:W-:Y:S01]  /*2bc0*/  IMAD.SHL.U32 R68, R68, 0x80, RZ ;  /* 0x0000008044447824 */ /* 0x000fe200078e00ff */
[----:B------:R-:W-:Y:S02]  /*2bd0*/  LOP3.LUT R55, R3, 0x1, RZ, 0xc0, !PT ;  /* 0x0000000103377812 */ /* 0x000fe400078ec0ff */
[--C-:B------:R-:W-:Y:S02]  /*2be0*/  IADD3 R73, R7, R6, R217.reuse ;  /* 0x0000000607497210 */ /* 0x100fe40007ffe0d9 */
[----:B------:R-:W-:-:S02]  /*2bf0*/  IADD3 R72, R9, R8, R217 ;  /* 0x0000000809487210 */ /* 0x000fc40007ffe0d9 */
[----:B------:R-:W-:Y:S02]  /*2c00*/  LOP3.LUT R59, R77, 0xfffffff0, RZ, 0xc0, !PT ;  /* 0xfffffff04d3b7812 */ /* 0x000fe400078ec0ff */
[----:B------:R-:W-:Y:S02]  /*2c10*/  LOP3.LUT R57, R76, 0xfffffff0, RZ, 0xc0, !PT ;  /* 0xfffffff04c397812 */ /* 0x000fe400078ec0ff */
[----:B------:R-:W-:Y:S02]  /*2c20*/  LOP3.LUT R56, R75, 0xfffffff0, RZ, 0xc0, !PT ;  /* 0xfffffff04b387812 */ /* 0x000fe400078ec0ff */
[C---:B------:R-:W-:Y:S02]  /*2c30*/  LOP3.LUT R54, R58.reuse, 0x2, RZ, 0xc0, !PT ;  /* 0x000000023a367812 */ /* 0x040fe400078ec0ff */
[----:B------:R-:W-:Y:S02]  /*2c40*/  LOP3.LUT R3, R58, 0x4, RZ, 0xc0, !PT ;  /* 0x000000043a037812 */ /* 0x000fe400078ec0ff */
[----:B---3--:R-:W-:-:S07]  /*2c50*/  SHF.R.S32.HI R64, RZ, 0x1f, R81 ;  /* 0x0000001fff407819 */ /* 0x008fce0000011451 */
.L_x_1694:
[----:B--2---:R-:W2:Y:S01]  /*2c60*/  LDL R13, [R1+0x8] ;  /* 0x00000800010d7983 */ /* 0x004ea20000100800 */
[----:B0-----:R-:W0:Y:S01]  /*2c70*/  LDC R88, c[0x0][0x430] ;  /* 0x00010c00ff587b82 */ /* 0x001e220000000800 */
[----:B------:R-:W-:Y:S02]  /*2c80*/  VIADD R26, R26, 0xffffffff ;  /* 0xffffffff1a1a7836 */ /* 0x000fe40000000000 */
[----:B------:R-:W-:Y:S02]  /*2c90*/  IMAD.MOV.U32 R87, RZ, RZ, RZ ;  /* 0x000000ffff577224 */ /* 0x000fe400078e00ff */
[----:B------:R-:W-:-:S03]  /*2ca0*/  IMAD R4, R26, 0x80, R65 ;  /* 0x000000801a047824 */ /* 0x000fc600078e0241 */
[----:B------:R-:W1:Y:S01]  /*2cb0*/  LDC R96, c[0x0][0x3f4] ;  /* 0x0000fd00ff607b82 */ /* 0x000e620000000800 */
[----:B------:R-:W-:Y:S01]  /*2cc0*/  IMAD.IADD R12, R79, 0x1, R4 ;  /* 0x000000014f0c7824 */ /* 0x000fe200078e0204 */
[----:B------:R-:W-:-:S03]  /*2cd0*/  ISETP.GE.AND P1, PT, R4, R2, PT ;  /* 0x000000020400720c */ /* 0x000fc60003f26270 */
[----:B------:R-:W-:Y:S01]  /*2ce0*/  IMAD.MOV.U32 R8, RZ, RZ, R12 ;  /* 0x000000ffff087224 */ /* 0x000fe200078e000c */
[----:B------:R-:W-:Y:S02]  /*2cf0*/  ISETP.GT.OR P1, PT, R65, 0x7f, P1 ;  /* 0x0000007f4100780c */ /* 0x000fe40000f24670 */
[----:B0-----:R-:W-:-:S11]  /*2d00*/  ISETP.NE.AND P2, PT, R88, 0x1, PT ;  /* 0x000000015800780c */ /* 0x001fd60003f45270 */
[----:B------:R-:W0:Y:S08]  /*2d10*/  @!P1 LDC.64 R6, c[0x0][0x428] ;  /* 0x00010a00ff069b82 */ /* 0x000e300000000a00 */
[----:B---3--:R-:W3:Y:S08]  /*2d20*/  @!P1 LDC.64 R4, c[0x0][0x418] ;  /* 0x00010600ff049b82 */ /* 0x008ef00000000a00 */
[----:B------:R-:W4:Y:S08]  /*2d30*/  @P2 LDC R9, c[0x0][0x434] ;  /* 0x00010d00ff092b82 */ /* 0x000f300000000800 */
[----:B------:R-:W1:Y:S01]  /*2d40*/  @P2 LDC R10, c[0x0][0x438] ;  /* 0x00010e00ff0a2b82 */ /* 0x000e620000000800 */
[----:B----4-:R-:W-:-:S05]  /*2d50*/  @P2 IMAD.HI.U32 R9, R12, R9, RZ ;  /* 0x000000090c092227 */ /* 0x010fca00078e00ff */
[----:B-1----:R-:W-:Y:S01]  /*2d60*/  @P2 SHF.R.U32.HI R8, RZ, R10, R9 ;  /* 0x0000000aff082219 */ /* 0x002fe20000011609 */
[----:B0-----:R-:W-:-:S03]  /*2d70*/  @!P1 IMAD R10, R64, R6, RZ ;  /* 0x00000006400a9224 */ /* 0x001fc600078e02ff */
[----:B------:R-:W-:Y:S01]  /*2d80*/  @!P1 SHF.R.S32.HI R9, RZ, 0x1f, R8 ;  /* 0x0000001fff099819 */ /* 0x000fe20000011408 */
[C---:B------:R-:W-:Y:S02]  /*2d90*/  @!P1 IMAD R11, R81.reuse, R7, R10 ;  /* 0x00000007510b9224 */ /* 0x040fe400078e020a */
[----:B------:R-:W-:-:S04]  /*2da0*/  @!P1 IMAD.WIDE.U32 R6, R81, R6, R8 ;  /* 0x0000000651069225 */ /* 0x000fc800078e0008 */
[----:B------:R-:W-:Y:S01]  /*2db0*/  @!P1 IMAD.IADD R7, R7, 0x1, R11 ;  /* 0x0000000107079824 */ /* 0x000fe200078e020b */
[----:B---3--:R-:W-:Y:S02]  /*2dc0*/  @!P1 LEA R4, P2, R6, R4, 0x2 ;  /* 0x0000000406049211 */ /* 0x008fe400078410ff */
[----:B------:R-:W-:Y:S02]  /*2dd0*/  LOP3.LUT P3, RZ, R0, 0x2, RZ, 0xc0, !PT ;  /* 0x0000000200ff7812 */ /* 0x000fe4000786c0ff */
[----:B------:R-:W-:Y:S02]  /*2de0*/  @!P1 LEA.HI.X R5, R6, R5, R7, 0x2, P2 ;  /* 0x0000000506059211 */ /* 0x000fe400010f1407 */
[----:B------:R-:W-:Y:S01]  /*2df0*/  ISETP.GE.AND P2, PT, R96, 0x1, PT ;  /* 0x000000016000780c */ /* 0x000fe20003f46270 */
[----:B------:R-:W-:Y:S01]  /*2e00*/  IMAD.MOV R9, RZ, RZ, -R8 ;  /* 0x000000ffff097224 */ /* 0x000fe200078e0a08 */
[----:B------:R-:W-:Y:S05]  /*2e10*/  YIELD ;  /* 0x0000000000007946 */ /* 0x000fea0003800000 */
[----:B------:R-:W-:Y:S01]  /*2e20*/  BSSY B0, `(.L_x_1636) ;  /* 0x000069a000007945 */ /* 0x000fe20003800000 */
[----:B------:R0:W5:Y:S01]  /*2e30*/  @!P1 LDG.E R87, desc[UR42][R4.64] ;  /* 0x0000002a04579981 */ /* 0x000162000c1e1900 */
[----:B------:R-:W-:Y:S01]  /*2e40*/  IMAD R88, R88, R9, R12 ;  /* 0x0000000958587224 */ /* 0x000fe200078e020c */
[----:B------:R-:W-:Y:S01]  /*2e50*/  ISETP.GT.AND P1, PT, R26, R27, PT ;  /* 0x0000001b1a00720c */ /* 0x000fe20003f24270 */
[----:B--2---:R-:W-:-:S04]  /*2e60*/  IMAD R7, R23, 0x6000, R13 ;  /* 0x0000600017077824 */ /* 0x004fc800078e020d */
[C---:B------:R-:W-:Y:S02]  /*2e70*/  VIADD R85, R7.reuse, 0x20 ;  /* 0x0000002007557836 */ /* 0x040fe40000000000 */
[----:B------:R-:W-:Y:S02]  /*2e80*/  @P3 VIADD R85, R7, 0xffffffe0 ;  /* 0xffffffe007553836 */ /* 0x000fe40000000000 */
[C---:B------:R-:W-:Y:S02]  /*2e90*/  IMAD.IADD R86, R16.reuse, 0x1, R7 ;  /* 0x0000000110567824 */ /* 0x040fe400078e0207 */
[----:B------:R-:W-:Y:S01]  /*2ea0*/  IMAD.IADD R85, R16, 0x1, R85 ;  /* 0x0000000110557824 */ /* 0x000fe200078e0255 */
[----:B0-----:R-:W-:Y:S06]  /*2eb0*/  @!P2 BRA `(.L_x_1637) ;  /* 0x00000064002ca947 */ /* 0x001fec0003800000 */
[----:B------:R-:W-:Y:S01]  /*2ec0*/  SHF.R.S32.HI R89, RZ, 0x1f, R88 ;  /* 0x0000001fff597819 */ /* 0x000fe20000011458 */
[----:B------:R-:W-:Y:S01]  /*2ed0*/  ULDC.64 UR4, c[0x0][0x300] ;  /* 0x0000c00000047ab9 */ /* 0x000fe20000000a00 */
[----:B-----5:R-:W-:Y:S01]  /*2ee0*/  SHF.R.S32.HI R90, RZ, 0x1f, R87 ;  /* 0x0000001fff5a7819 */ /* 0x020fe20000011457 */
[----:B------:R-:W-:-:S04]  /*2ef0*/  IMAD.WIDE.U32 R4, R88, UR4, RZ ;  /* 0x0000000458047c25 */ /* 0x000fc8000f8e00ff */
[----:B------:R-:W-:Y:S02]  /*2f00*/  IMAD R7, R89, UR4, RZ ;  /* 0x0000000459077c24 */ /* 0x000fe4000f8e02ff */
[----:B------:R-:W-:Y:S02]  /*2f10*/  IMAD R8, R71, R26, RZ ;  /* 0x0000001a47087224 */ /* 0x000fe400078e02ff */
[----:B------:R-:W-:Y:S01]  /*2f20*/  IMAD R7, R88, UR5, R7 ;  /* 0x0000000558077c24 */ /* 0x000fe2000f8e0207 */
[----:B------:R-:W-:Y:S01]  /*2f30*/  ULDC.64 UR4, c[0x0][0x310] ;  /* 0x0000c40000047ab9 */ /* 0x000fe20000000a00 */
[----:B------:R-:W-:Y:S02]  /*2f40*/  IMAD R91, R26, -0x80, R2 ;  /* 0xffffff801a5b7824 */ /* 0x000fe400078e0202 */
[----:B------:R-:W-:Y:S02]  /*2f50*/  IMAD R6, R90, UR4, RZ ;  /* 0x000000045a067c24 */ /* 0x000fe4000f8e02ff */
[----:B------:R-:W-:Y:S01]  /*2f60*/  IMAD.IADD R5, R5, 0x1, R7 ;  /* 0x0000000105057824 */ /* 0x000fe200078e0207 */
[----:B------:R-:W-:Y:S01]  /*2f70*/  VIMNMX R91, R91, 0x80, PT ;  /* 0x000000805b5b7848 */ /* 0x000fe20003fe0100 */
[----:B------:R-:W-:-:S02]  /*2f80*/  IMAD R7, R87, UR5, R6 ;  /* 0x0000000557077c24 */ /* 0x000fc4000f8e0206 */
[----:B------:R-:W-:Y:S01]  /*2f90*/  IMAD.WIDE.U32 R4, R87, UR4, R4 ;  /* 0x0000000457047c25 */ /* 0x000fe2000f8e0004 */
[----:B------:R-:W-:-:S03]  /*2fa0*/  ULDC.64 UR4, c[0x0][0x308] ;  /* 0x0000c20000047ab9 */ /* 0x000fc60000000a00 */
[----:B------:R-:W-:Y:S01]  /*2fb0*/  IMAD.IADD R5, R5, 0x1, R7 ;  /* 0x0000000105057824 */ /* 0x000fe200078e0207 */
[----:B------:R-:W-:Y:S01]  /*2fc0*/  SHF.R.S32.HI R7, RZ, 0x1f, R26 ;  /* 0x0000001fff077819 */ /* 0x000fe2000001141a */
[----:B------:R-:W-:Y:S02]  /*2fd0*/  IMAD R6, R69, R26, RZ ;  /* 0x0000001a45067224 */ /* 0x000fe400078e02ff */
[----:B------:R-:W-:-:S04]  /*2fe0*/  IMAD.WIDE.U32 R4, R201, UR4, R4 ;  /* 0x00000004c9047c25 */ /* 0x000fc8000f8e0004 */
[----:B------:R-:W-:Y:S01]  /*2ff0*/  IMAD R98, R201, UR5, R5 ;  /* 0x00000005c9627c24 */ /* 0x000fe2000f8e0205 */
[----:B------:R-:W-:Y:S01]  /*3000*/  ULDC.64 UR4, c[0x0][0x2e8] ;  /* 0x0000ba0000047ab9 */ /* 0x000fe20000000a00 */
[C---:B------:R-:W-:Y:S01]  /*3010*/  IMAD R5, R7.reuse, R68, R6 ;  /* 0x0000004407057224 */ /* 0x040fe200078e0206 */
[----:B------:R-:W-:Y:S01]  /*3020*/  IADD3 R97, P2, R4, UR4, RZ ;  /* 0x0000000404617c10 */ /* 0x000fe2000ff5e0ff */
[----:B------:R-:W-:Y:S01]  /*3030*/  ULDC.U8 UR4, c[0x0][0x410] ;  /* 0x0001040000047ab9 */ /* 0x000fe20000000000 */
[----:B------:R-:W-:Y:S02]  /*3040*/  IMAD R7, R7, R70, R8 ;  /* 0x0000004607077224 */ /* 0x000fe400078e0208 */
[----:B------:R-:W-:Y:S01]  /*3050*/  IADD3.X R98, R98, UR5, RZ, P2, !PT ;  /* 0x0000000562627c10 */ /* 0x000fe200097fe4ff */
[----:B------:R-:W-:Y:S01]  /*3060*/  IMAD.WIDE.U32 R12, R68, R26, RZ ;  /* 0x0000001a440c7225 */ /* 0x000fe200078e00ff */
[----:B------:R-:W-:-:S03]  /*3070*/  ISETP.NE.AND P2, PT, RZ, UR4, PT ;  /* 0x00000004ff007c0c */ /* 0x000fc6000bf45270 */
[----:B------:R-:W-:-:S04]  /*3080*/  IMAD.WIDE.U32 R10, R70, R26, RZ ;  /* 0x0000001a460a7225 */ /* 0x000fc800078e00ff */
[----:B------:R-:W-:Y:S02]  /*3090*/  IMAD.IADD R14, R13, 0x1, R5 ;  /* 0x000000010d0e7824 */ /* 0x000fe400078e0205 */
[----:B------:R-:W-:-:S04]  /*30a0*/  IMAD.IADD R15, R11, 0x1, R7 ;  /* 0x000000010b0f7824 */ /* 0x000fc800078e0207 */
[----:B------:R-:W-:Y:S05]  /*30b0*/  @!P2 BRA `(.L_x_1638) ;  /* 0x000000300014a947 */ /* 0x000fea0003800000 */
[----:B------:R-:W-:Y:S01]  /*30c0*/  ISETP.GE.AND P3, PT, R211, R91, PT ;  /* 0x0000005bd300720c */ /* 0x000fe20003f66270 */
        /* <DEDUP_REMOVED lines=13> */
[----:B------:R-:W-:Y:S06]  /*31a0*/  @P3 BRA `(.L_x_1640) ;  /* 0x0000000000943947 */ /* 0x000fec0003800000 */
[----:B------:R-:W2:Y:S01]  /*31b0*/  LDL R82, [R1] ;  /* 0x0000000001527983 */ /* 0x000ea20000100800 */
[----:B------:R-:W-:Y:S01]  /*31c0*/  ULDC.64 UR4, c[0x0][0x3e8] ;  /* 0x0000fa0000047ab9 */ /* 0x000fe20000000a00 */
[----:B------:R-:W-:Y:S02]  /*31d0*/  CS2R R46, SRZ ;  /* 0x00000000002e7805 */ /* 0x000fe4000001ff00 */
[----:B------:R-:W-:Y:S02]  /*31e0*/  IADD3 R12, P2, P4, R52, UR4, R12 ;  /* 0x00000004340c7c10 */ /* 0x000fe4000fc5e00c */
        /* <DEDUP_REMOVED lines=30> */
[----:B--2---:R-:W-:-:S13]  /*33d0*/  ISETP.GE.AND P2, PT, R82, R96, PT ;  /* 0x000000605200720c */ /* 0x004fda0003f46270 */
[----:B------:R0:W5:Y:S04]  /*33e0*/  @!P2 LDG.E.64 R8, desc[UR42][R12.64+0x50] ;  /* 0x0000502a0c08a981 */ /* 0x000168000c1e1b00 */
[----:B------:R0:W5:Y:S02]  /*33f0*/  @!P2 LDG.E.64 R28, desc[UR42][R10.64+0x50] ;  /* 0x0000502a0a1ca981 */ /* 0x000164000c1e1b00 */
.L_x_1640:
[----:B------:R-:W-:Y:S05]  /*3400*/  BSYNC B1 ;  /* 0x0000000000017941 */ /* 0x000fea0003800000 */
.L_x_1639:
[----:B------:R-:W-:Y:S01]  /*3410*/  UISETP.NE.AND UP0, UPT, UR40, 0x3, UPT ;  /* 0x000000032800788c */ /* 0x000fe2000bf05270 */
[----:B-----5:R-:W-:Y:S02]  /*3420*/  IMAD.MOV.U32 R99, RZ, RZ, R8 ;  /* 0x000000ffff637224 */ /* 0x020fe400078e0008 */
[----:B------:R-:W-:Y:S02]  /*3430*/  IMAD.MOV.U32 R101, RZ, RZ, R30 ;  /* 0x000000ffff657224 */ /* 0x000fe400078e001e */
[----:B------:R-:W-:Y:S01]  /*3440*/  IMAD.MOV.U32 R103, RZ, RZ, R34 ;  /* 0x000000ffff677224 */ /* 0x000fe200078e0022 */
[----:B------:R-:W-:Y:S01]  /*3450*/  PLOP3.LUT P2, PT, PT, PT, UP0, 0x80, 0x0 ;  /* 0x000000000000781c */ /* 0x000fe20003f4f008 */
        /* <DEDUP_REMOVED lines=8> */
[----:B------:R-:W-:Y:S01]  /*34e0*/  IMAD.MOV.U32 R110, RZ, RZ, R92 ;  /* 0x000000ffff6e7224 */ /* 0x000fe200078e005c */
[----:B------:R-:W-:Y:S06]  /*34f0*/  @!P2 BRA `(.L_x_1641) ;  /* 0x000000000004a947 */ /* 0x000fec0003800000 */
[----:B------:R-:W-:Y:S01]  /*3500*/  BPT.TRAP 0x1 ;  /* 0x000000040000795c */ /* 0x000fe20000300000 */
.L_x_1641:
[----:B------:R-:W-:Y:S01]  /*3510*/  IMAD R82, R23, 0x8, R16 ;  /* 0x0000000817527824 */ /* 0x000fe200078e0210 */
[----:B------:R-:W-:Y:S01]  /*3520*/  SHF.L.U32 R95, R210, 0x1f, RZ ;  /* 0x0000001fd25f7819 */ /* 0x000fe200000006ff */
[----:B------:R-:W-:Y:S03]  /*3530*/  BSSY B1, `(.L_x_1642) ;  /* 0x0000003000017945 */ /* 0x000fe60003800000 */
[----:B------:R-:W1:Y:S02]  /*3540*/  SYNCS.PHASECHK.TRANS64.TRYWAIT P4, [R82+URZ+0x2a890], R95 ;  /* 0x02a8905f520075a7 */ /* 0x000e64000808017f */
[----:B-1----:R-:W-:Y:S05]  /*3550*/  @!P4 BRA `(.L_x_1643) ;  /* 0x0000029c005cc947 */ /* 0x002fea0003800000 */
.L_x_2019:
[----:B------:R-:W-:Y:S05]  /*3560*/  BSYNC B1 ;  /* 0x0000000000017941 */ /* 0x000fea0003800000 */
.L_x_1642:
[----:B------:R-:W-:-:S03]  /*3570*/  UMOV UR4, 0xffffffff ;  /* 0xffffffff00047882 */ /* 0x000fc60000000000 */
[----:B------:R-:W-:Y:S05]  /*3580*/  BRA.DIV UR4, `(.L_x_1644) ;  /* 0x0000029e04647947 */ /* 0x000fea000b800000 */
[----:B------:R-:W2:Y:S04]  /*3590*/  SHFL.IDX PT, R98, R98, RZ, 0x1e1f ;  /* 0x001e1fff62627589 */ /* 0x000ea800000e0000 */
[----:B------:R3:W4:Y:S02]  /*35a0*/  SHFL.IDX PT, R14, R97, RZ, 0x1e1f ;  /* 0x001e1fff610e7589 */ /* 0x00072400000e0000 */
.L_x_2023:
[----:B------:R-:W-:Y:S05]  /*35b0*/  @P3 BRA `(.L_x_1645) ;  /* 0x0000006000803947 */ /* 0x000fea0003800000 */
[----:B------:R-:W-:Y:S01]  /*35c0*/  ISETP.NE.AND P3, PT, R55, RZ, PT ;  /* 0x000000ff3700720c */ /* 0x000fe20003f65270 */
[----:B------:R-:W-:-:S12]  /*35d0*/  BSSY B1, `(.L_x_1646) ;  /* 0x0000071000017945 */ /* 0x000fd80003800000 */
[----:B------:R-:W-:Y:S05]  /*35e0*/  @!P3 BRA `(.L_x_1647) ;  /* 0x0000000400bcb947 */ /* 0x000fea0003800000 */
[----:B------:R1:W1:Y:S01]  /*35f0*/  LDS.128 R4, [R86+0x1e400] ;  /* 0x01e4000056047984 */ /* 0x0002620000000c00 */
[----:B0---4-:R-:W-:Y:S01]  /*3600*/  IADD3 R10, P3, R18, R14, RZ ;  /* 0x0000000e120a7210 */ /* 0x011fe20007f7e0ff */
[----:B------:R-:W-:Y:S04]  /*3610*/  BSSY B2, `(.L_x_1648) ;  /* 0x000006b000027945 */ /* 0x000fe80003800000 */
[----:B--2---:R-:W-:Y:S01]  /*3620*/  IMAD.X R11, R98, 0x1, R19, P3 ;  /* 0x00000001620b7824 */ /* 0x004fe200018e0613 */
[----:B------:R-:W-:-:S13]  /*3630*/  ISETP.GE.AND P3, PT, R206, R96, PT ;  /* 0x00000060ce00720c */ /* 0x000fda0003f66270 */
[----:B------:R-:W-:Y:S05]  /*3640*/  @P3 BRA `(.L_x_1649) ;  /* 0x00000004009c3947 */ /* 0x000fea0003800000 */
[----:B------:R-:W-:Y:S01]  /*3650*/  SHF.R.U32.HI R12, RZ, 0x8, R47 ;  /* 0x00000008ff0c7819 */ /* 0x000fe2000001162f */
[----:B-1----:R-:W-:Y:S01]  /*3660*/  IMAD.MOV.U32 R15, RZ, RZ, R4 ;  /* 0x000000ffff0f7224 */ /* 0x002fe200078e0004 */
[----:B------:R-:W-:Y:S02]  /*3670*/  SHF.R.U32.HI R46, RZ, 0x8, R93 ;  /* 0x00000008ff2e7819 */ /* 0x000fe4000001165d */
[----:B---3--:R-:W-:Y:S01]  /*3680*/  SHF.R.U32.HI R97, RZ, 0x10, R47 ;  /* 0x00000010ff617819 */ /* 0x008fe2000001162f */
[----:B------:R-:W-:Y:S01]  /*3690*/  IMAD.SHL.U32 R12, R12, 0x100, RZ ;  /* 0x000001000c0c7824 */ /* 0x000fe200078e00ff */
[----:B------:R-:W-:Y:S01]  /*36a0*/  LOP3.LUT R13, R47, 0xff0000ff, RZ, 0xc0, !PT ;  /* 0xff0000ff2f0d7812 */ /* 0x000fe200078ec0ff */
[----:B------:R-:W-:Y:S01]  /*36b0*/  IMAD.SHL.U32 R46, R46, 0x100, RZ ;  /* 0x000001002e2e7824 */ /* 0x000fe200078e00ff */
[----:B------:R-:W-:Y:S02]  /*36c0*/  SHF.R.U32.HI R92, RZ, 0x10, R93 ;  /* 0x00000010ff5c7819 */ /* 0x000fe4000001165d */
[----:B------:R-:W-:-:S02]  /*36d0*/  LOP3.LUT R47, R93, 0xff0000ff, RZ, 0xc0, !PT ;  /* 0xff0000ff5d2f7812 */ /* 0x000fc400078ec0ff */
[----:B------:R-:W-:Y:S01]  /*36e0*/  LOP3.LUT R13, R13, 0xff00, R12, 0xf8, !PT ;  /* 0x0000ff000d0d7812 */ /* 0x000fe200078ef80c */
[----:B------:R-:W-:Y:S01]  /*36f0*/  IMAD.U32 R12, R97, 0x10000, RZ ;  /* 0x00010000610c7824 */ /* 0x000fe200078e00ff */
[----:B------:R-:W-:Y:S01]  /*3700*/  LOP3.LUT R93, R47, 0xff00, R46, 0xf8, !PT ;  /* 0x0000ff002f5d7812 */ /* 0x000fe200078ef82e */
[----:B------:R-:W-:Y:S01]  /*3710*/  IMAD.U32 R46, R92, 0x10000, RZ ;  /* 0x000100005c2e7824 */ /* 0x000fe200078e00ff */
[----:B------:R-:W-:Y:S02]  /*3720*/  F2FP.F16.E4M3.UNPACK_B R4, R5 ;  /* 0x00000005ff04723e */ /* 0x000fe400020006ff */
[-C--:B------:R-:W-:Y:S02]  /*3730*/  F2FP.F16.E4M3.UNPACK_B R47, R110.reuse.H1 ;  /* 0x0000006eff2f723e */ /* 0x080fe400030006ff */
[----:B------:R-:W-:Y:S02]  /*3740*/  LOP3.LUT R12, R13, 0xff0000, R12, 0xf8, !PT ;  /* 0x00ff00000d0c7812 */ /* 0x000fe400078ef80c */
[----:B------:R-:W-:Y:S01]  /*3750*/  LOP3.LUT R13, R93, 0xff0000, R46, 0xf8, !PT ;  /* 0x00ff00005d0d7812 */ /* 0x000fe200078ef82e */
[--C-:B------:R-:W-:Y:S01]  /*3760*/  HADD2.F32 R46, -RZ, R4.reuse.H1_H1 ;  /* 0x30000004ff2e7230 */ /* 0x100fe20000004100 */
[----:B------:R-:W-:Y:S01]  /*3770*/  F2FP.F16.E4M3.UNPACK_B R93, R109.H1 ;  /* 0x0000006dff5d723e */ /* 0x000fe200030006ff */
[--C-:B------:R-:W-:Y:S01]  /*3780*/  HADD2.F32 R111, -RZ, R47.reuse.H0_H0 ;  /* 0x2000002fff6f7230 */ /* 0x100fe20000004100 */
[----:B------:R-:W-:Y:S01]  /*3790*/  F2FP.F16.E4M3.UNPACK_B R5, R5.H1 ;  /* 0x00000005ff05723e */ /* 0x000fe200030006ff */
[----:B------:R-:W-:Y:S01]  /*37a0*/  HADD2.F32 R4, -RZ, R4.H0_H0 ;  /* 0x20000004ff047230 */ /* 0x000fe20000004100 */
[----:B------:R-:W-:Y:S01]  /*37b0*/  F2FP.F16.E4M3.UNPACK_B R110, R110 ;  /* 0x0000006eff6e723e */ /* 0x000fe200020006ff */
[----:B------:R-:W-:-:S02]  /*37c0*/  HADD2.F32 R112, -RZ, R47.H1_H1 ;  /* 0x3000002fff707230 */ /* 0x000fc40000004100 */
[----:B------:R-:W-:Y:S01]  /*37d0*/  FMUL.FTZ R113, R46, R111 ;  /* 0x0000006f2e717220 */ /* 0x000fe20000410000 */
[----:B------:R-:W-:Y:S01]  /*37e0*/  HADD2.F32 R97, -RZ, R93.H0_H0 ;  /* 0x2000005dff617230 */ /* 0x000fe20000004100 */
[----:B------:R-:W-:Y:S01]  /*37f0*/  F2FP.F16.E4M3.UNPACK_B R109, R109 ;  /* 0x0000006dff6d723e */ /* 0x000fe200020006ff */
[--C-:B------:R-:W-:Y:S02]  /*3800*/  HADD2.F32 R92, -RZ, R5.reuse.H1_H1 ;  /* 0x30000005ff5c7230 */ /* 0x100fe40000004100 */
[----:B------:R-:W-:Y:S02]  /*3810*/  HADD2.F32 R47, -RZ, R5.H0_H0 ;  /* 0x20000005ff2f7230 */ /* 0x000fe40000004100 */
[----:B------:R-:W-:Y:S01]  /*3820*/  FMUL.FTZ R5, R4, R111 ;  /* 0x0000006f04057220 */ /* 0x000fe20000410000 */
[----:B------:R-:W-:Y:S02]  /*3830*/  HADD2.F32 R93, -RZ, R93.H1_H1 ;  /* 0x3000005dff5d7230 */ /* 0x000fe40000004100 */
[-C--:B------:R-:W-:Y:S01]  /*3840*/  FMUL.FTZ R114, R92, R112.reuse ;  /* 0x000000705c727220 */ /* 0x080fe20000410000 */
[-C--:B------:R-:W-:Y:S01]  /*3850*/  FFMA.FTZ R4, R4, R97.reuse, -R113 ;  /* 0x0000006104047223 */ /* 0x080fe20000010871 */
[----:B------:R-:W-:Y:S01]  /*3860*/  FFMA.FTZ R5, R46, R97, R5 ;  /* 0x000000612e057223 */ /* 0x000fe20000010005 */
[C---:B------:R-:W-:Y:S01]  /*3870*/  FMUL.FTZ R111, R47.reuse, R112 ;  /* 0x000000702f6f7220 */ /* 0x040fe20000410000 */
[----:B------:R-:W-:Y:S01]  /*3880*/  F2FP.F16.E4M3.UNPACK_B R46, R15.H1 ;  /* 0x0000000fff2e723e */ /* 0x000fe200030006ff */
[----:B------:R-:W-:Y:S01]  /*3890*/  FFMA.FTZ R114, R47, R93, -R114 ;  /* 0x0000005d2f727223 */ /* 0x000fe20000010872 */
[----:B------:R-:W-:Y:S01]  /*38a0*/  F2FP.F16.E4M3.UNPACK_B R15, R15 ;  /* 0x0000000fff0f723e */ /* 0x000fe200020006ff */
[----:B------:R-:W-:Y:S01]  /*38b0*/  FFMA.FTZ R113, R92, R93, R111 ;  /* 0x0000005d5c717223 */ /* 0x000fe2000001006f */
[----:B------:R-:W-:-:S02]  /*38c0*/  HADD2.F32 R97, -RZ, R110.H1_H1 ;  /* 0x3000006eff617230 */ /* 0x000fc40000004100 */
[--C-:B------:R-:W-:Y:S02]  /*38d0*/  HADD2.F32 R92, -RZ, R46.reuse.H0_H0 ;  /* 0x2000002eff5c7230 */ /* 0x100fe40000004100 */
[----:B------:R-:W-:Y:S02]  /*38e0*/  HADD2.F32 R93, -RZ, R46.H1_H1 ;  /* 0x3000002eff5d7230 */ /* 0x000fe40000004100 */
[----:B------:R-:W-:Y:S02]  /*38f0*/  HADD2.F32 R110, -RZ, R110.H0_H0 ;  /* 0x2000006eff6e7230 */ /* 0x000fe40000004100 */
[-C--:B------:R-:W-:Y:S01]  /*3900*/  FMUL.FTZ R112, R92, R97.reuse ;  /* 0x000000615c707220 */ /* 0x080fe20000410000 */
[--C-:B------:R-:W-:Y:S02]  /*3910*/  HADD2.F32 R47, -RZ, R15.reuse.H1_H1 ;  /* 0x3000000fff2f7230 */ /* 0x100fe40000004100 */
[----:B------:R-:W-:Y:S01]  /*3920*/  FMUL.FTZ R111, R93, R97 ;  /* 0x000000615d6f7220 */ /* 0x000fe20000410000 */
[----:B------:R-:W-:-:S02]  /*3930*/  HADD2.F32 R46, -RZ, R15.H0_H0 ;  /* 0x2000000fff2e7230 */ /* 0x000fc40000004100 */
[--C-:B------:R-:W-:Y:S02]  /*3940*/  HADD2.F32 R15, -RZ, R109.reuse.H1_H1 ;  /* 0x3000006dff0f7230 */ /* 0x100fe40000004100 */
[-C--:B------:R-:W-:Y:S01]  /*3950*/  FMUL.FTZ R97, R47, R110.reuse ;  /* 0x0000006e2f617220 */ /* 0x080fe20000410000 */
[----:B------:R-:W-:Y:S02]  /*3960*/  HADD2.F32 R109, -RZ, R109.H0_H0 ;  /* 0x2000006dff6d7230 */ /* 0x000fe40000004100 */
[----:B------:R-:W-:Y:S01]  /*3970*/  FMUL.FTZ R110, R46, R110 ;  /* 0x0000006e2e6e7220 */ /* 0x000fe20000410000 */
[-C--:B------:R-:W-:Y:S01]  /*3980*/  FFMA.FTZ R92, R92, R15.reuse, -R111 ;  /* 0x0000000f5c5c7223 */ /* 0x080fe2000001086f */
[----:B------:R-:W-:Y:S01]  /*3990*/  FFMA.FTZ R93, R93, R15, R112 ;  /* 0x0000000f5d5d7223 */ /* 0x000fe20000010070 */
[-C--:B------:R-:W-:Y:S01]  /*39a0*/  FFMA.FTZ R15, R46, R109.reuse, -R97 ;  /* 0x0000006d2e0f7223 */ /* 0x080fe20000010861 */
[----:B------:R-:W-:Y:S01]  /*39b0*/  FFMA.FTZ R46, R47, R109, R110 ;  /* 0x0000006d2f2e7223 */ /* 0x000fe2000001006e */
[----:B------:R-:W-:-:S02]  /*39c0*/  F2FP.F16.E4M3.UNPACK_B R97, R7.H1 ;  /* 0x00000007ff61723e */ /* 0x000fc400030006ff */
[----:B------:R-:W-:Y:S02]  /*39d0*/  F2FP.SATFINITE.E4M3.F32.PACK_AB_MERGE_C R47, R113, R114, RZ ;  /* 0x00000072712f723e */ /* 0x000fe400048070ff */
[-C--:B------:R-:W-:Y:S01]  /*39e0*/  F2FP.F16.E4M3.UNPACK_B R114, R13.reuse.H1 ;  /* 0x0000000dff72723e */ /* 0x080fe200030006ff */
[--C-:B------:R-:W-:Y:S01]  /*39f0*/  HADD2.F32 R109, -RZ, R97.reuse.H0_H0 ;  /* 0x20000061ff6d7230 */ /* 0x100fe20000004100 */
[----:B------:R-:W-:Y:S01]  /*3a00*/  F2FP.F16.E4M3.UNPACK_B R111, R12.H1 ;  /* 0x0000000cff6f723e */ /* 0x000fe200030006ff */
[----:B------:R-:W-:Y:S01]  /*3a10*/  HADD2.F32 R97, -RZ, R97.H1_H1 ;  /* 0x30000061ff617230 */ /* 0x000fe20000004100 */
[----:B------:R-:W-:Y:S01]  /*3a20*/  F2FP.SATFINITE.E4M3.F32.PACK_AB_MERGE_C R92, R93, R92, RZ ;  /* 0x0000005c5d5c723e */ /* 0x000fe200048070ff */
[--C-:B------:R-:W-:Y:S01]  /*3a30*/  HADD2.F32 R118, -RZ, R114.reuse.H1_H1 ;  /* 0x30000072ff767230 */ /* 0x100fe20000004100 */
[----:B------:R-:W-:Y:S01]  /*3a40*/  F2FP.F16.E4M3.UNPACK_B R93, R6.H1 ;  /* 0x00000006ff5d723e */ /* 0x000fe200030006ff */
[----:B------:R-:W-:Y:S01]  /*3a50*/  HADD2.F32 R112, -RZ, R111.H1_H1 ;  /* 0x3000006fff707230 */ /* 0x000fe20000004100 */
[----:B------:R-:W-:Y:S01]  /*3a60*/  F2FP.F16.E4M3.UNPACK_B R113, R13 ;  /* 0x0000000dff71723e */ /* 0x000fe200020006ff */
[----:B------:R-:W-:Y:S01]  /*3a70*/  HADD2.F32 R114, -RZ, R114.H0_H0 ;  /* 0x20000072ff727230 */ /* 0x000fe20000004100 */
[----:B------:R-:W-:Y:S01]  /*3a80*/  F2FP.F16.E4M3.UNPACK_B R110, R12 ;  /* 0x0000000cff6e723e */ /* 0x000fe200020006ff */
[----:B------:R-:W-:Y:S01]  /*3a90*/  FMUL.FTZ R12, R97, R118 ;  /* 0x00000076610c7220 */ /* 0x000fe20000410000 */
[----:B------:R-:W-:-:S02]  /*3aa0*/  HADD2.F32 R13, -RZ, R93.H1_H1 ;  /* 0x3000005dff0d7230 */ /* 0x000fc40000004100 */
[C---:B------:R-:W-:Y:S01]  /*3ab0*/  FMUL.FTZ R120, R109.reuse, R118 ;  /* 0x000000766d787220 */ /* 0x040fe20000410000 */
[----:B------:R-:W-:Y:S02]  /*3ac0*/  HADD2.F32 R116, -RZ, R113.H1_H1 ;  /* 0x30000071ff747230 */ /* 0x000fe40000004100 */
[----:B------:R-:W-:Y:S01]  /*3ad0*/  FFMA.FTZ R109, R109, R112, -R12 ;  /* 0x000000706d6d7223 */ /* 0x000fe2000001080c */
[----:B------:R-:W-:Y:S01]  /*3ae0*/  HADD2.F32 R93, -RZ, R93.H0_H0 ;  /* 0x2000005dff5d7230 */ /* 0x000fe20000004100 */
[----:B------:R-:W-:Y:S01]  /*3af0*/  F2FP.F16.E4M3.UNPACK_B R7, R7 ;  /* 0x00000007ff07723e */ /* 0x000fe200020006ff */
[----:B------:R-:W-:Y:S02]  /*3b00*/  HADD2.F32 R12, -RZ, R110.H1_H1 ;  /* 0x3000006eff0c7230 */ /* 0x000fe40000004100 */
[----:B------:R-:W-:Y:S01]  /*3b10*/  FMUL.FTZ R118, R13, R116 ;  /* 0x000000740d767220 */ /* 0x000fe20000410000 */
[----:B------:R-:W-:Y:S01]  /*3b20*/  F2FP.F16.E4M3.UNPACK_B R6, R6 ;  /* 0x00000006ff06723e */ /* 0x000fe200020006ff */
[----:B------:R-:W-:Y:S01]  /*3b30*/  FMUL.FTZ R116, R93, R116 ;  /* 0x000000745d747220 */ /* 0x000fe20000410000 */
[----:B------:R-:W-:-:S02]  /*3b40*/  HADD2.F32 R113, -RZ, R113.H0_H0 ;  /* 0x20000071ff717230 */ /* 0x000fc40000004100 */
[----:B------:R-:W-:Y:S01]  /*3b50*/  FFMA.FTZ R118, R93, R12, -R118 ;  /* 0x0000000c5d767223 */ /* 0x000fe20000010876 */
[----:B------:R-:W-:Y:S01]  /*3b60*/  FFMA.FTZ R120, R97, R112, R120 ;  /* 0x0000007061787223 */ /* 0x000fe20000010078 */
[----:B------:R-:W-:Y:S01]  /*3b70*/  FFMA.FTZ R93, R13, R12, R116 ;  /* 0x0000000c0d5d7223 */ /* 0x000fe20000010074 */
[--C-:B------:R-:W-:Y:S01]  /*3b80*/  HADD2.F32 R12, -RZ, R7.reuse.H0_H0 ;  /* 0x20000007ff0c7230 */ /* 0x100fe20000004100 */
[----:B------:R-:W-:Y:S01]  /*3b90*/  F2FP.SATFINITE.E4M3.F32.PACK_AB_MERGE_C R5, R5, R4, R47 ;  /* 0x000000040505723e */ /* 0x000fe2000480702f */
[----:B------:R-:W-:Y:S01]  /*3ba0*/  HADD2.F32 R13, -RZ, R7.H1_H1 ;  /* 0x30000007ff0d7230 */ /* 0x000fe20000004100 */
[----:B------:R-:W-:Y:S01]  /*3bb0*/  F2FP.SATFINITE.E4M3.F32.PACK_AB_MERGE_C R109, R120, R109, RZ ;  /* 0x0000006d786d723e */ /* 0x000fe200048070ff */
        /* <DEDUP_REMOVED lines=13> */
[----:B------:R-:W-:Y:S02]  /*3c90*/  F2FP.SATFINITE.E4M3.F32.PACK_AB_MERGE_C R4, R46, R15, R92 ;  /* 0x0000000f2e04723e */ /* 0x000fe4000480705c */
[----:B------:R-:W-:-:S02]  /*3ca0*/  F2FP.SATFINITE.E4M3.F32.PACK_AB_MERGE_C R7, R114, R97, R109 ;  /* 0x000000617207723e */ /* 0x000fc4000480706d */
[----:B------:R-:W-:-:S07]  /*3cb0*/  F2FP.SATFINITE.E4M3.F32.PACK_AB_MERGE_C R6, R113, R112, R93 ;  /* 0x000000707106723e */ /* 0x000fce000480705d */
.L_x_1649:
[----:B------:R-:W-:Y:S05]  /*3cc0*/  BSYNC B2 ;  /* 0x0000000000027941 */ /* 0x000fea0003800000 */
.L_x_1648:
[----:B-1----:R0:W-:Y:S02]  /*3cd0*/  ST.E.128 desc[UR42][R10.64], R4 ;  /* 0x000000040a007985 */ /* 0x0021e4000c101d2a */
.L_x_1647:
[----:B------:R-:W-:Y:S05]  /*3ce0*/  BSYNC B1 ;  /* 0x0000000000017941 */ /* 0x000fea0003800000 */
.L_x_1646:
[----:B------:R-:W-:Y:S01]  /*3cf0*/  ISETP.NE.AND P3, PT, R54, RZ, PT ;  /* 0x000000ff3600720c */ /* 0x000fe20003f65270 */
[----:B------:R-:W-:-:S12]  /*3d00*/  BSSY B1, `(.L_x_1650) ;  /* 0x0000073000017945 */ /* 0x000fd80003800000 */
[----:B------:R-:W-:Y:S05]  /*3d10*/  @!P3 BRA `(.L_x_1651) ;  /* 0x0000000400c4b947 */ /* 0x000fea0003800000 */
[----:B0-----:R-:W-:Y:S01]  /*3d20*/  IMAD.SHL.U32 R5, R213, 0x10, RZ ;  /* 0x00000010d5057824 */ /* 0x001fe200078e00ff */
[----:B------:R-:W-:Y:S04]  /*3d30*/  BSSY B2, `(.L_x_1652) ;  /* 0x000006e000027945 */ /* 0x000fe80003800000 */
[----:B----4-:R-:W-:-:S04]  /*3d40*/  IADD3 R10, P3, R14, R5, RZ ;  /* 0x000000050e0a7210 */ /* 0x010fc80007f7e0ff */
[----:B--2---:R-:W-:Y:S02]  /*3d50*/  LEA.HI.X.SX32 R11, R5, R98, 0x1, P3 ;  /* 0x00000062050b7211 */ /* 0x004fe400018f0eff */
[----:B------:R0:W2:Y:S01]  /*3d60*/  LDS.128 R4, [R85+0x1e400] ;  /* 0x01e4000055047984 */ /* 0x0000a20000000c00 */
[----:B------:R-:W-:-:S13]  /*3d70*/  ISETP.GE.AND P3, PT, R222, R96, PT ;  /* 0x00000060de00720c */ /* 0x000fda0003f66270 */
[----:B0-----:R-:W-:Y:S05]  /*3d80*/  @P3 BRA `(.L_x_1653) ;  /* 0x0000000400a03947 */ /* 0x001fea0003800000 */
[----:B------:R-:W-:Y:S02]  /*3d90*/  SHF.R.U32.HI R15, RZ, 0x8, R43 ;  /* 0x00000008ff0f7819 */ /* 0x000fe4000001162b */
[----:B------:R-:W-:Y:S02]  /*3da0*/  SHF.R.U32.HI R13, RZ, 0x8, R45 ;  /* 0x00000008ff0d7819 */ /* 0x000fe4000001162d */
[----:B------:R-:W-:Y:S02]  /*3db0*/  LOP3.LUT R12, R43, 0xff0000ff, RZ, 0xc0, !PT ;  /* 0xff0000ff2b0c7812 */ /* 0x000fe400078ec0ff */
[----:B------:R-:W-:Y:S01]  /*3dc0*/  SHF.R.U32.HI R46, RZ, 0x10, R43 ;  /* 0x00000010ff2e7819 */ /* 0x000fe2000001162b */
[----:B------:R-:W-:Y:S01]  /*3dd0*/  IMAD.SHL.U32 R43, R15, 0x100, RZ ;  /* 0x000001000f2b7824 */ /* 0x000fe200078e00ff */
[----:B------:R-:W-:Y:S01]  /*3de0*/  LOP3.LUT R42, R45, 0xff0000ff, RZ, 0xc0, !PT ;  /* 0xff0000ff2d2a7812 */ /* 0x000fe200078ec0ff */
[----:B--2---:R-:W-:Y:S01]  /*3df0*/  IMAD.MOV.U32 R15, RZ, RZ, R4 ;  /* 0x000000ffff0f7224 */ /* 0x004fe200078e0004 */
[----:B------:R-:W-:Y:S01]  /*3e00*/  SHF.R.U32.HI R44, RZ, 0x10, R45 ;  /* 0x00000010ff2c7819 */ /* 0x000fe2000001162d */
[----:B------:R-:W-:-:S02]  /*3e10*/  IMAD.SHL.U32 R45, R13, 0x100, RZ ;  /* 0x000001000d2d7824 */ /* 0x000fc400078e00ff */
[----:B------:R-:W-:Y:S01]  /*3e20*/  IMAD.MOV.U32 R13, RZ, RZ, R5 ;  /* 0x000000ffff0d7224 */ /* 0x000fe200078e0005 */
        /* <DEDUP_REMOVED lines=15> */
[----:B---3--:R-:W-:Y:S01]  /*3f20*/  FMUL.FTZ R97, R42, R93 ;  /* 0x0000005d2a617220 */ /* 0x008fe20000410000 */
        /* <DEDUP_REMOVED lines=15> */
[--C-:B------:R-:W-:Y:S02]  /*4020*/  HADD2.F32 R45, -RZ, R42.reuse.H1_H1 ;  /* 0x3000002aff2d7230 */ /* 0x100fe40000004100 */
[----:B------:R-:W-:Y:S01]  /*4030*/  HADD2.F32 R44, -RZ, R42.H0_H0 ;  /* 0x2000002aff2c7230 */ /* 0x000fe20000004100 */
[----:B------:R-:W-:Y:S01]  /*4040*/  F2FP.SATFINITE.E4M3.F32.PACK_AB_MERGE_C R112, R97, R92, RZ ;  /* 0x0000005c6170723e */ /* 0x000fe200048070ff */
[--C-:B------:R-:W-:Y:S02]  /*4050*/  HADD2.F32 R42, -RZ, R15.reuse.H0_H0 ;  /* 0x2000000fff2a7230 */ /* 0x100fe40000004100 */
[-C--:B------:R-:W-:Y:S01]  /*4060*/  FMUL.FTZ R93, R45, R46.reuse ;  /* 0x0000002e2d5d7220 */ /* 0x080fe20000410000 */
[----:B------:R-:W-:Y:S02]  /*4070*/  HADD2.F32 R43, -RZ, R15.H1_H1 ;  /* 0x3000000fff2b7230 */ /* 0x000fe40000004100 */
[----:B------:R-:W-:Y:S01]  /*4080*/  FMUL.FTZ R46, R44, R46 ;  /* 0x0000002e2c2e7220 */ /* 0x000fe20000410000 */
[----:B------:R-:W-:Y:S01]  /*4090*/  HADD2.F32 R108, -RZ, R108.H0_H0 ;  /* 0x2000006cff6c7230 */ /* 0x000fe20000004100 */
[----:B------:R-:W-:Y:S01]  /*40a0*/  F2FP.F16.E4M3.UNPACK_B R97, R12.H1 ;  /* 0x0000000cff61723e */ /* 0x000fe200030006ff */
[----:B------:R-:W-:-:S02]  /*40b0*/  HADD2.F32 R15, -RZ, R107.H1_H1 ;  /* 0x3000006bff0f7230 */ /* 0x000fc40000004100 */
[----:B------:R-:W-:Y:S02]  /*40c0*/  HADD2.F32 R107, -RZ, R107.H0_H0 ;  /* 0x2000006bff6b7230 */ /* 0x000fe40000004100 */
[-C--:B------:R-:W-:Y:S01]  /*40d0*/  FMUL.FTZ R47, R43, R108.reuse ;  /* 0x0000006c2b2f7220 */ /* 0x080fe20000410000 */
[----:B------:R-:W-:Y:S01]  /*40e0*/  FMUL.FTZ R108, R42, R108 ;  /* 0x0000006c2a6c7220 */ /* 0x000fe20000410000 */
[-C--:B------:R-:W-:Y:S01]  /*40f0*/  FFMA.FTZ R93, R44, R15.reuse, -R93 ;  /* 0x0000000f2c5d7223 */ /* 0x080fe2000001085d */
[----:B------:R-:W-:Y:S01]  /*4100*/  FFMA.FTZ R46, R45, R15, R46 ;  /* 0x0000000f2d2e7223 */ /* 0x000fe2000001002e */
[----:B------:R-:W-:Y:S01]  /*4110*/  FFMA.FTZ R15, R42, R107, -R47 ;  /* 0x0000006b2a0f7223 */ /* 0x000fe2000001082f */
[----:B------:R-:W-:Y:S01]  /*4120*/  F2FP.F16.E4M3.UNPACK_B R44, R7.H1 ;  /* 0x00000007ff2c723e */ /* 0x000fe200030006ff */
[----:B------:R-:W-:Y:S01]  /*4130*/  FFMA.FTZ R42, R43, R107, R108 ;  /* 0x0000006b2b2a7223 */ /* 0x000fe2000001006c */
[----:B------:R-:W-:Y:S01]  /*4140*/  F2FP.F16.E4M3.UNPACK_B R43, R6.H1 ;  /* 0x00000006ff2b723e */ /* 0x000fe200030006ff */
[----:B------:R-:W-:Y:S01]  /*4150*/  HADD2.F32 R108, -RZ, R97.H1_H1 ;  /* 0x30000061ff6c7230 */ /* 0x000fe20000004100 */
[----:B------:R-:W-:Y:S01]  /*4160*/  F2FP.SATFINITE.E4M3.F32.PACK_AB_MERGE_C R111, R46, R93, RZ ;  /* 0x0000005d2e6f723e */ /* 0x000fe200048070ff */
[--C-:B------:R-:W-:Y:S01]  /*4170*/  HADD2.F32 R45, -RZ, R44.reuse.H0_H0 ;  /* 0x2000002cff2d7230 */ /* 0x100fe20000004100 */
[----:B------:R-:W-:Y:S01]  /*4180*/  F2FP.F16.E4M3.UNPACK_B R93, R12 ;  /* 0x0000000cff5d723e */ /* 0x000fe200020006ff */
[----:B------:R-:W-:Y:S01]  /*4190*/  HADD2.F32 R44, -RZ, R44.H1_H1 ;  /* 0x3000002cff2c7230 */ /* 0x000fe20000004100 */
[-C--:B------:R-:W-:Y:S01]  /*41a0*/  F2FP.F16.E4M3.UNPACK_B R46, R5.reuse ;  /* 0x00000005ff2e723e */ /* 0x080fe200020006ff */
[----:B------:R-:W-:Y:S01]  /*41b0*/  HADD2.F32 R12, -RZ, R43.H1_H1 ;  /* 0x3000002bff0c7230 */ /* 0x000fe20000004100 */
[----:B------:R-:W-:Y:S01]  /*41c0*/  F2FP.F16.E4M3.UNPACK_B R47, R5.H1 ;  /* 0x00000005ff2f723e */ /* 0x000fe200030006ff */
[----:B------:R-:W-:-:S02]  /*41d0*/  HADD2.F32 R107, -RZ, R93.H1_H1 ;  /* 0x3000005dff6b7230 */ /* 0x000fc40000004100 */
[-C--:B------:R-:W-:Y:S01]  /*41e0*/  FMUL.FTZ R110, R44, R108.reuse ;  /* 0x0000006c2c6e7220 */ /* 0x080fe20000410000 */
[----:B------:R-:W-:Y:S02]  /*41f0*/  HADD2.F32 R43, -RZ, R43.H0_H0 ;  /* 0x2000002bff2b7230 */ /* 0x000fe40000004100 */
[----:B------:R-:W-:Y:S01]  /*4200*/  FMUL.FTZ R109, R45, R108 ;  /* 0x0000006c2d6d7220 */ /* 0x000fe20000410000 */
[----:B------:R-:W-:Y:S02]  /*4210*/  HADD2.F32 R5, -RZ, R46.H1_H1 ;  /* 0x3000002eff057230 */ /* 0x000fe40000004100 */
[-C--:B------:R-:W-:Y:S01]  /*4220*/  FMUL.FTZ R108, R12, R107.reuse ;  /* 0x0000006b0c6c7220 */ /* 0x080fe20000410000 */
[----:B------:R-:W-:Y:S01]  /*4230*/  F2FP.F16.E4M3.UNPACK_B R6, R6 ;  /* 0x00000006ff06723e */ /* 0x000fe200020006ff */
[C---:B------:R-:W-:Y:S01]  /*4240*/  FMUL.FTZ R107, R43.reuse, R107 ;  /* 0x0000006b2b6b7220 */ /* 0x040fe20000410000 */
[----:B------:R-:W-:Y:S01]  /*4250*/  F2FP.F16.E4M3.UNPACK_B R7, R7 ;  /* 0x00000007ff07723e */ /* 0x000fe200020006ff */
[----:B------:R-:W-:Y:S01]  /*4260*/  FFMA.FTZ R108, R43, R5, -R108 ;  /* 0x000000052b6c7223 */ /* 0x000fe2000001086c */
[----:B------:R-:W-:-:S02]  /*4270*/  HADD2.F32 R92, -RZ, R47.H1_H1 ;  /* 0x3000002fff5c7230 */ /* 0x000fc40000004100 */
[----:B------:R-:W-:Y:S01]  /*4280*/  FFMA.FTZ R107, R12, R5, R107 ;  /* 0x000000050c6b7223 */ /* 0x000fe2000001006b */
[--C-:B------:R-:W-:Y:S02]  /*4290*/  HADD2.F32 R5, -RZ, R6.reuse.H0_H0 ;  /* 0x20000006ff057230 */ /* 0x100fe40000004100 */
[----:B------:R-:W-:Y:S02]  /*42a0*/  HADD2.F32 R12, -RZ, R7.H0_H0 ;  /* 0x20000007ff0c7230 */ /* 0x000fe40000004100 */
[-C--:B------:R-:W-:Y:S01]  /*42b0*/  FFMA.FTZ R109, R44, R92.reuse, R109 ;  /* 0x0000005c2c6d7223 */ /* 0x080fe2000001006d */
[----:B------:R-:W-:Y:S02]  /*42c0*/  HADD2.F32 R6, -RZ, R6.H1_H1 ;  /* 0x30000006ff067230 */ /* 0x000fe40000004100 */
[----:B------:R-:W-:Y:S01]  /*42d0*/  FFMA.FTZ R110, R45, R92, -R110 ;  /* 0x0000005c2d6e7223 */ /* 0x000fe2000001086e */
[----:B------:R-:W-:Y:S01]  /*42e0*/  HADD2.F32 R93, -RZ, R93.H0_H0 ;  /* 0x2000005dff5d7230 */ /* 0x000fe20000004100 */
[----:B------:R-:W-:Y:S01]  /*42f0*/  F2FP.SATFINITE.E4M3.F32.PACK_AB_MERGE_C R107, R107, R108, RZ ;  /* 0x0000006c6b6b723e */ /* 0x000fe200048070ff */
[----:B------:R-:W-:-:S02]  /*4300*/  HADD2.F32 R7, -RZ, R7.H1_H1 ;  /* 0x30000007ff077230 */ /* 0x000fc40000004100 */
[----:B------:R-:W-:Y:S02]  /*4310*/  HADD2.F32 R97, -RZ, R97.H0_H0 ;  /* 0x20000061ff617230 */ /* 0x000fe40000004100 */
[-C--:B------:R-:W-:Y:S01]  /*4320*/  FMUL.FTZ R44, R6, R93.reuse ;  /* 0x0000005d062c7220 */ /* 0x080fe20000410000 */
[----:B------:R-:W-:Y:S02]  /*4330*/  HADD2.F32 R47, -RZ, R47.H0_H0 ;  /* 0x2000002fff2f7230 */ /* 0x000fe40000004100 */
[----:B------:R-:W-:Y:S01]  /*4340*/  FMUL.FTZ R93, R5, R93 ;  /* 0x0000005d055d7220 */ /* 0x000fe20000410000 */
[----:B------:R-:W-:Y:S02]  /*4350*/  HADD2.F32 R46, -RZ, R46.H0_H0 ;  /* 0x2000002eff2e7230 */ /* 0x000fe40000004100 */
[-C--:B------:R-:W-:Y:S01]  /*4360*/  FMUL.FTZ R43, R7, R97.reuse ;  /* 0x00000061072b7220 */ /* 0x080fe20000410000 */
[----:B------:R-:W-:Y:S01]  /*4370*/  FMUL.FTZ R92, R12, R97 ;  /* 0x000000610c5c7220 */ /* 0x000fe20000410000 */
[----:B------:R-:W-:-:S02]  /*4380*/  F2FP.SATFINITE.E4M3.F32.PACK_AB_MERGE_C R109, R109, R110, RZ ;  /* 0x0000006e6d6d723e */ /* 0x000fc400048070ff */
[-C--:B------:R-:W-:Y:S01]  /*4390*/  FFMA.FTZ R43, R12, R47.reuse, -R43 ;  /* 0x0000002f0c2b7223 */ /* 0x080fe2000001082b */
[----:B------:R-:W-:Y:S01]  /*43a0*/  FFMA.FTZ R92, R7, R47, R92 ;  /* 0x0000002f075c7223 */ /* 0x000fe2000001005c */
[-C--:B------:R-:W-:Y:S01]  /*43b0*/  FFMA.FTZ R44, R5, R46.reuse, -R44 ;  /* 0x0000002e052c7223 */ /* 0x080fe2000001082c */
[----:B------:R-:W-:Y:S01]  /*43c0*/  FFMA.FTZ R93, R6, R46, R93 ;  /* 0x0000002e065d7223 */ /* 0x000fe2000001005d */
[----:B------:R-:W-:Y:S02]  /*43d0*/  F2FP.SATFINITE.E4M3.F32.PACK_AB_MERGE_C R5, R13, R4, R112 ;  /* 0x000000040d05723e */ /* 0x000fe40004807070 */
[----:B------:R-:W-:Y:S02]  /*43e0*/  F2FP.SATFINITE.E4M3.F32.PACK_AB_MERGE_C R4, R42, R15, R111 ;  /* 0x0000000f2a04723e */ /* 0x000fe4000480706f */
[----:B------:R-:W-:Y:S02]  /*43f0*/  F2FP.SATFINITE.E4M3.F32.PACK_AB_MERGE_C R6, R93, R44, R107 ;  /* 0x0000002c5d06723e */ /* 0x000fe4000480706b */
[----:B------:R-:W-:-:S07]  /*4400*/  F2FP.SATFINITE.E4M3.F32.PACK_AB_MERGE_C R7, R92, R43, R109 ;  /* 0x0000002b5c07723e */ /* 0x000fce000480706d */
.L_x_1653:
[----:B------:R-:W-:Y:S05]  /*4410*/  BSYNC B2 ;  /* 0x0000000000027941 */ /* 0x000fea0003800000 */
.L_x_1652:
[----:B--2---:R0:W-:Y:S02]  /*4420*/  ST.E.128 desc[UR42][R10.64], R4 ;  /* 0x000000040a007985 */ /* 0x0041e4000c101d2a */
.L_x_1651:
[----:B------:R-:W-:Y:S05]  /*4430*/  BSYNC B1 ;  /* 0x0000000000017941 */ /* 0x000fea0003800000 */
.L_x_1650:
        /* <DEDUP_REMOVED lines=10> */
[----:B------:R-:W-:Y:S01]  /*44e0*/  SHF.R.U32.HI R13, RZ, 0x8, R39 ;  /* 0x00000008ff0d7819 */ /* 0x000fe20000011627 */
[----:B--2---:R-:W-:Y:S01]  /*44f0*/  IMAD.MOV.U32 R12, RZ, RZ, R4 ;  /* 0x000000ffff0c7224 */ /* 0x004fe200078e0004 */
[----:B------:R-:W-:Y:S02]  /*4500*/  SHF.R.U32.HI R15, RZ, 0x8, R41 ;  /* 0x00000008ff0f7819 */ /* 0x000fe40000011629 */
[----:B------:R-:W-:Y:S01]  /*4510*/  SHF.R.U32.HI R42, RZ, 0x10, R39 ;  /* 0x00000010ff2a7819 */ /* 0x000fe20000011627 */
        /* <DEDUP_REMOVED lines=19> */
[CC--:B------:R-:W-:Y:S01]  /*4650*/  FMUL.FTZ R45, R13.reuse, R42.reuse ;  /* 0x0000002a0d2d7220 */ /* 0x0c0fe20000410000 */
[----:B------:R-:W-:Y:S02]  /*4660*/  HADD2.F32 R40, -RZ, R39.H0_H0 ;  /* 0x20000027ff287230 */ /* 0x000fe40000004100 */
[----:B------:R-:W-:Y:S01]  /*4670*/  FMUL.FTZ R42, R4, R42 ;  /* 0x0000002a042a7220 */ /* 0x000fe20000410000 */
[--C-:B------:R-:W-:Y:S01]  /*4680*/  HADD2.F32 R38, -RZ, R5.reuse.H1_H1 ;  /* 0x30000005ff267230 */ /* 0x100fe20000004100 */
[----:B------:R-:W-:Y:S01]  /*4690*/  F2FP.F16.E4M3.UNPACK_B R106, R106 ;  /* 0x0000006aff6a723e */ /* 0x000fe200020006ff */
[----:B------:R-:W-:Y:S02]  /*46a0*/  HADD2.F32 R15, -RZ, R5.H0_H0 ;  /* 0x20000005ff0f7230 */ /* 0x000fe40000004100 */
[----:B------:R-:W-:Y:S01]  /*46b0*/  FFMA.FTZ R5, R13, R40, R42 ;  /* 0x000000280d057223 */ /* 0x000fe2000001002a */
[----:B------:R-:W-:Y:S02]  /*46c0*/  HADD2.F32 R39, -RZ, R39.H1_H1 ;  /* 0x30000027ff277230 */ /* 0x000fe40000004100 */
[-C--:B------:R-:W-:Y:S01]  /*46d0*/  FMUL.FTZ R46, R38, R43.reuse ;  /* 0x0000002b262e7220 */ /* 0x080fe20000410000 */
[----:B------:R-:W-:Y:S01]  /*46e0*/  F2FP.F16.E4M3.UNPACK_B R13, R12.H1 ;  /* 0x0000000cff0d723e */ /* 0x000fe200030006ff */
[C---:B------:R-:W-:Y:S01]  /*46f0*/  FMUL.FTZ R43, R15.reuse, R43 ;  /* 0x0000002b0f2b7220 */ /* 0x040fe20000410000 */
[----:B------:R-:W-:Y:S01]  /*4700*/  FFMA.FTZ R4, R4, R40, -R45 ;  /* 0x0000002804047223 */ /* 0x000fe2000001082d */
[-C--:B------:R-:W-:Y:S01]  /*4710*/  FFMA.FTZ R47, R15, R39.reuse, -R46 ;  /* 0x000000270f2f7223 */ /* 0x080fe2000001082e */
[----:B------:R-:W-:Y:S01]  /*4720*/  F2FP.F16.E4M3.UNPACK_B R12, R12 ;  /* 0x0000000cff0c723e */ /* 0x000fe200020006ff */
[----:B------:R-:W-:Y:S01]  /*4730*/  FFMA.FTZ R92, R38, R39, R43 ;  /* 0x00000027265c7223 */ /* 0x000fe2000001002b */
[----:B------:R-:W-:Y:S01]  /*4740*/  F2FP.F16.E4M3.UNPACK_B R105, R105 ;  /* 0x00000069ff69723e */ /* 0x000fe200020006ff */
[----:B------:R-:W-:-:S02]  /*4750*/  HADD2.F32 R40, -RZ, R106.H1_H1 ;  /* 0x3000006aff287230 */ /* 0x000fc40000004100 */
[--C-:B------:R-:W-:Y:S02]  /*4760*/  HADD2.F32 R15, -RZ, R13.reuse.H0_H0 ;  /* 0x2000000dff0f7230 */ /* 0x100fe40000004100 */
[----:B------:R-:W-:Y:S02]  /*4770*/  HADD2.F32 R38, -RZ, R13.H1_H1 ;  /* 0x3000000dff267230 */ /* 0x000fe40000004100 */
[----:B------:R-:W-:Y:S02]  /*4780*/  HADD2.F32 R13, -RZ, R12.H0_H0 ;  /* 0x2000000cff0d7230 */ /* 0x000fe40000004100 */
[-C--:B------:R-:W-:Y:S01]  /*4790*/  FMUL.FTZ R45, R15, R40.reuse ;  /* 0x000000280f2d7220 */ /* 0x080fe20000410000 */
[----:B------:R-:W-:Y:S02]  /*47a0*/  HADD2.F32 R39, -RZ, R105.H1_H1 ;  /* 0x30000069ff277230 */ /* 0x000fe40000004100 */
[----:B------:R-:W-:Y:S01]  /*47b0*/  FMUL.FTZ R42, R38, R40 ;  /* 0x00000028262a7220 */ /* 0x000fe20000410000 */
[----:B------:R-:W-:-:S02]  /*47c0*/  HADD2.F32 R106, -RZ, R106.H0_H0 ;  /* 0x2000006aff6a7230 */ /* 0x000fc40000004100 */
[----:B------:R-:W-:Y:S02]  /*47d0*/  HADD2.F32 R12, -RZ, R12.H1_H1 ;  /* 0x3000000cff0c7230 */ /* 0x000fe40000004100 */
[-C--:B------:R-:W-:Y:S01]  /*47e0*/  FFMA.FTZ R42, R15, R39.reuse, -R42 ;  /* 0x000000270f2a7223 */ /* 0x080fe2000001082a */
[----:B------:R-:W-:Y:S02]  /*47f0*/  HADD2.F32 R105, -RZ, R105.H0_H0 ;  /* 0x20000069ff697230 */ /* 0x000fe40000004100 */
[----:B------:R-:W-:Y:S01]  /*4800*/  FFMA.FTZ R45, R38, R39, R45 ;  /* 0x00000027262d7223 */ /* 0x000fe2000001002d */
[-C--:B------:R-:W-:Y:S01]  /*4810*/  FMUL.FTZ R43, R13, R106.reuse ;  /* 0x0000006a0d2b7220 */ /* 0x080fe20000410000 */
[C---:B------:R-:W-:Y:S01]  /*4820*/  FMUL.FTZ R40, R12.reuse, R106 ;  /* 0x0000006a0c287220 */ /* 0x040fe20000410000 */
[----:B------:R-:W-:Y:S02]  /*4830*/  F2FP.F16.E4M3.UNPACK_B R39, R41.H1 ;  /* 0x00000029ff27723e */ /* 0x000fe400030006ff */
[----:B---3--:R-:W-:Y:S01]  /*4840*/  F2FP.SATFINITE.E4M3.F32.PACK_AB_MERGE_C R97, R45, R42, RZ ;  /* 0x0000002a2d61723e */ /* 0x008fe200048070ff */
[----:B------:R-:W-:Y:S01]  /*4850*/  FFMA.FTZ R46, R13, R105, -R40 ;  /* 0x000000690d2e7223 */ /* 0x000fe20000010828 */
[----:B------:R-:W-:Y:S01]  /*4860*/  F2FP.F16.E4M3.UNPACK_B R13, R7.H1 ;  /* 0x00000007ff0d723e */ /* 0x000fe200030006ff */
[----:B------:R-:W-:Y:S01]  /*4870*/  FFMA.FTZ R105, R12, R105, R43 ;  /* 0x000000690c697223 */ /* 0x000fe2000001002b */
[----:B------:R-:W-:Y:S01]  /*4880*/  F2FP.F16.E4M3.UNPACK_B R42, R44.H1 ;  /* 0x0000002cff2a723e */ /* 0x000fe200030006ff */
[----:B------:R-:W-:Y:S01]  /*4890*/  HADD2.F32 R40, -RZ, R39.H1_H1 ;  /* 0x30000027ff287230 */ /* 0x000fe20000004100 */
[----:B------:R-:W-:Y:S01]  /*48a0*/  F2FP.F16.E4M3.UNPACK_B R12, R6.H1 ;  /* 0x00000006ff0c723e */ /* 0x000fe200030006ff */
[--C-:B------:R-:W-:Y:S01]  /*48b0*/  HADD2.F32 R38, -RZ, R13.reuse.H1_H1 ;  /* 0x3000000dff267230 */ /* 0x100fe20000004100 */
[----:B------:R-:W-:Y:S01]  /*48c0*/  F2FP.F16.E4M3.UNPACK_B R44, R44 ;  /* 0x0000002cff2c723e */ /* 0x000fe200020006ff */
[----:B------:R-:W-:Y:S01]  /*48d0*/  HADD2.F32 R45, -RZ, R42.H1_H1 ;  /* 0x3000002aff2d7230 */ /* 0x000fe20000004100 */
[----:B------:R-:W-:Y:S01]  /*48e0*/  F2FP.SATFINITE.E4M3.F32.PACK_AB_MERGE_C R106, R92, R47, RZ ;  /* 0x0000002f5c6a723e */ /* 0x000fe200048070ff */
[----:B------:R-:W-:Y:S01]  /*48f0*/  HADD2.F32 R15, -RZ, R13.H0_H0 ;  /* 0x2000000dff0f7230 */ /* 0x000fe20000004100 */
        /* <DEDUP_REMOVED lines=17> */
[----:B------:R-:W-:Y:S01]  /*4a10*/  HADD2.F32 R13, -RZ, R7.H1_H1 ;  /* 0x30000007ff0d7230 */ /* 0x000fe20000004100 */
[----:B------:R-:W-:Y:S01]  /*4a20*/  F2FP.SATFINITE.E4M3.F32.PACK_AB_MERGE_C R5, R5, R4, R106 ;  /* 0x000000040505723e */ /* 0x000fe2000480706a */
[--C-:B------:R-:W-:Y:S01]  /*4a30*/  HADD2.F32 R7, -RZ, R6.reuse.H0_H0 ;  /* 0x20000006ff077230 */ /* 0x100fe20000004100 */
[----:B------:R-:W-:Y:S01]  /*4a40*/  F2FP.SATFINITE.E4M3.F32.PACK_AB_MERGE_C R45, R92, R45, RZ ;  /* 0x0000002d5c2d723e */ /* 0x000fe200048070ff */
[----:B------:R-:W-:Y:S02]  /*4a50*/  HADD2.F32 R6, -RZ, R6.H1_H1 ;  /* 0x30000006ff067230 */ /* 0x000fe40000004100 */
[----:B------:R-:W-:Y:S01]  /*4a60*/  FMUL.FTZ R43, R13, R42 ;  /* 0x0000002a0d2b7220 */ /* 0x000fe20000410000 */
[----:B------:R-:W-:-:S02]  /*4a70*/  HADD2.F32 R44, -RZ, R44.H0_H0 ;  /* 0x2000002cff2c7230 */ /* 0x000fc40000004100 */
[----:B------:R-:W-:Y:S01]  /*4a80*/  FMUL.FTZ R42, R12, R42 ;  /* 0x0000002a0c2a7220 */ /* 0x000fe20000410000 */
[----:B------:R-:W-:Y:S01]  /*4a90*/  HADD2.F32 R39, -RZ, R39.H0_H0 ;  /* 0x20000027ff277230 */ /* 0x000fe20000004100 */
[----:B------:R-:W-:Y:S01]  /*4aa0*/  F2FP.SATFINITE.E4M3.F32.PACK_AB_MERGE_C R40, R40, R47, RZ ;  /* 0x0000002f2828723e */ /* 0x000fe200048070ff */
        /* <DEDUP_REMOVED lines=9> */
[----:B------:R-:W-:-:S07]  /*4b40*/  F2FP.SATFINITE.E4M3.F32.PACK_AB_MERGE_C R6, R15, R38, R45 ;  /* 0x000000260f06723e */ /* 0x000fce000480702d */
.L_x_1657:
[----:B------:R-:W-:Y:S05]  /*4b50*/  BSYNC B2 ;  /* 0x0000000000027941 */ /* 0x000fea0003800000 */
.L_x_1656:
[----:B--2---:R0:W-:Y:S02]  /*4b60*/  ST.E.128 desc[UR42][R10.64], R4 ;  /* 0x000000040a007985 */ /* 0x0041e4000c101d2a */
.L_x_1655:
[----:B------:R-:W-:Y:S05]  /*4b70*/  BSYNC B1 ;  /* 0x0000000000017941 */ /* 0x000fea0003800000 */
.L_x_1654:
[----:B------:R-:W-:Y:S01]  /*4b80*/  LOP3.LUT P3, RZ, R58, 0x8, RZ, 0xc0, !PT ;  /* 0x000000083aff7812 */ /* 0x000fe2000786c0ff */
[----:B------:R-:W-:-:S12]  /*4b90*/  BSSY B1, `(.L_x_1658) ;  /* 0x0000071000017945 */ /* 0x000fd80003800000 */
[----:B------:R-:W-:Y:S05]  /*4ba0*/  @!P3 BRA `(.L_x_1659) ;  /* 0x0000000400bcb947 */ /* 0x000fea0003800000 */
[----:B0-----:R0:W0:Y:S01]  /*4bb0*/  LDS.128 R4, [R85+0x20400] ;  /* 0x0204000055047984 */ /* 0x0010220000000c00 */
[----:B----4-:R-:W-:Y:S01]  /*4bc0*/  IADD3 R10, P3, R208, R14, RZ ;  /* 0x0000000ed00a7210 */ /* 0x010fe20007f7e0ff */
[----:B------:R-:W-:Y:S04]  /*4bd0*/  BSSY B2, `(.L_x_1660) ;  /* 0x000006b000027945 */ /* 0x000fe80003800000 */
[----:B--2---:R-:W-:Y:S01]  /*4be0*/  IMAD.X R11, R98, 0x1, R221, P3 ;  /* 0x00000001620b7824 */ /* 0x004fe200018e06dd */
[----:B------:R-:W-:-:S13]  /*4bf0*/  ISETP.GE.AND P3, PT, R229, R96, PT ;  /* 0x00000060e500720c */ /* 0x000fda0003f66270 */
[----:B------:R-:W-:Y:S05]  /*4c00*/  @P3 BRA `(.L_x_1661) ;  /* 0x00000004009c3947 */ /* 0x000fea0003800000 */
[----:B------:R-:W-:Y:S01]  /*4c10*/  SHF.R.U32.HI R34, RZ, 0x8, R35 ;  /* 0x00000008ff227819 */ /* 0x000fe20000011623 */
[----:B0-----:R-:W-:Y:S01]  /*4c20*/  IMAD.MOV.U32 R12, RZ, RZ, R4 ;  /* 0x000000ffff0c7224 */ /* 0x001fe200078e0004 */
[----:B------:R-:W-:Y:S02]  /*4c30*/  SHF.R.U32.HI R36, RZ, 0x8, R37 ;  /* 0x00000008ff247819 */ /* 0x000fe40000011625 */
[----:B------:R-:W-:Y:S01]  /*4c40*/  LOP3.LUT R13, R35, 0xff0000ff, RZ, 0xc0, !PT ;  /* 0xff0000ff230d7812 */ /* 0x000fe200078ec0ff */
[----:B------:R-:W-:Y:S01]  /*4c50*/  IMAD.SHL.U32 R34, R34, 0x100, RZ ;  /* 0x0000010022227824 */ /* 0x000fe200078e00ff */
[----:B------:R-:W-:Y:S01]  /*4c60*/  SHF.R.U32.HI R38, RZ, 0x10, R35 ;  /* 0x00000010ff267819 */ /* 0x000fe20000011623 */
        /* <DEDUP_REMOVED lines=34> */
[--C-:B------:R-:W-:Y:S01]  /*4e90*/  HADD2.F32 R15, -RZ, R13.reuse.H0_H0 ;  /* 0x2000000dff0f7230 */ /* 0x100fe20000004100 */
[----:B------:R-:W-:Y:S01]  /*4ea0*/  F2FP.SATFINITE.E4M3.F32.PACK_AB_MERGE_C R47, R44, R43, RZ ;  /* 0x0000002b2c2f723e */ /* 0x000fe200048070ff */
[----:B------:R-:W-:Y:S02]  /*4eb0*/  HADD2.F32 R34, -RZ, R13.H1_H1 ;  /* 0x3000000dff227230 */ /* 0x000fe40000004100 */
[----:B------:R-:W-:Y:S02]  /*4ec0*/  HADD2.F32 R13, -RZ, R12.H0_H0 ;  /* 0x2000000cff0d7230 */ /* 0x000fe40000004100 */
[-C--:B------:R-:W-:Y:S01]  /*4ed0*/  FMUL.FTZ R41, R15, R36.reuse ;  /* 0x000000240f297220 */ /* 0x080fe20000410000 */
[----:B------:R-:W-:Y:S02]  /*4ee0*/  HADD2.F32 R35, -RZ, R103.H1_H1 ;  /* 0x30000067ff237230 */ /* 0x000fe40000004100 */
[----:B------:R-:W-:Y:S01]  /*4ef0*/  FMUL.FTZ R38, R34, R36 ;  /* 0x0000002422267220 */ /* 0x000fe20000410000 */
[----:B------:R-:W-:Y:S01]  /*4f00*/  HADD2.F32 R104, -RZ, R104.H0_H0 ;  /* 0x20000068ff687230 */ /* 0x000fe20000004100 */
[----:B------:R-:W-:Y:S01]  /*4f10*/  F2FP.SATFINITE.E4M3.F32.PACK_AB_MERGE_C R5, R5, R4, R47 ;  /* 0x000000040505723e */ /* 0x000fe2000480702f */
[----:B------:R-:W-:-:S02]  /*4f20*/  HADD2.F32 R12, -RZ, R12.H1_H1 ;  /* 0x3000000cff0c7230 */ /* 0x000fc40000004100 */
[-C--:B------:R-:W-:Y:S01]  /*4f30*/  FFMA.FTZ R38, R15, R35.reuse, -R38 ;  /* 0x000000230f267223 */ /* 0x080fe20000010826 */
[----:B------:R-:W-:Y:S02]  /*4f40*/  HADD2.F32 R103, -RZ, R103.H0_H0 ;  /* 0x20000067ff677230 */ /* 0x000fe40000004100 */
[----:B------:R-:W-:Y:S01]  /*4f50*/  FFMA.FTZ R41, R34, R35, R41 ;  /* 0x0000002322297223 */ /* 0x000fe20000010029 */
[-C--:B------:R-:W-:Y:S01]  /*4f60*/  FMUL.FTZ R39, R13, R104.reuse ;  /* 0x000000680d277220 */ /* 0x080fe20000410000 */
[C---:B------:R-:W-:Y:S01]  /*4f70*/  FMUL.FTZ R36, R12.reuse, R104 ;  /* 0x000000680c247220 */ /* 0x040fe20000410000 */
[----:B------:R-:W-:Y:S02]  /*4f80*/  F2FP.F16.E4M3.UNPACK_B R35, R37.H1 ;  /* 0x00000025ff23723e */ /* 0x000fe400030006ff */
[----:B------:R-:W-:Y:S01]  /*4f90*/  F2FP.SATFINITE.E4M3.F32.PACK_AB_MERGE_C R46, R41, R38, RZ ;  /* 0x00000026292e723e */ /* 0x000fe200048070ff */
        /* <DEDUP_REMOVED lines=9> */
[----:B------:R-:W-:Y:S01]  /*5030*/  F2FP.F16.E4M3.UNPACK_B R37, R37 ;  /* 0x00000025ff25723e */ /* 0x000fe200020006ff */
        /* <DEDUP_REMOVED lines=11> */
[----:B------:R-:W-:Y:S01]  /*50f0*/  FMUL.FTZ R44, R12, R39 ;  /* 0x000000270c2c7220 */ /* 0x000fe20000410000 */
[----:B------:R-:W-:-:S02]  /*5100*/  HADD2.F32 R38, -RZ, R38.H0_H0 ;  /* 0x20000026ff267230 */ /* 0x000fc40000004100 */
[-C--:B------:R-:W-:Y:S01]  /*5110*/  FFMA.FTZ R41, R12, R15.reuse, -R41 ;  /* 0x0000000f0c297223 */ /* 0x080fe20000010829 */
[--C-:B------:R-:W-:Y:S02]  /*5120*/  HADD2.F32 R12, -RZ, R7.reuse.H0_H0 ;  /* 0x20000007ff0c7230 */ /* 0x100fe40000004100 */
[----:B------:R-:W-:Y:S01]  /*5130*/  FFMA.FTZ R44, R13, R15, R44 ;  /* 0x0000000f0d2c7223 */ /* 0x000fe2000001002c */
[----:B------:R-:W-:Y:S02]  /*5140*/  HADD2.F32 R13, -RZ, R7.H1_H1 ;  /* 0x30000007ff0d7230 */ /* 0x000fe40000004100 */
[----:B------:R-:W-:Y:S01]  /*5150*/  FFMA.FTZ R36, R34, R36, R45 ;  /* 0x0000002422247223 */ /* 0x000fe2000001002d */
[--C-:B------:R-:W-:Y:S01]  /*5160*/  HADD2.F32 R7, -RZ, R6.reuse.H0_H0 ;  /* 0x20000006ff077230 */ /* 0x100fe20000004100 */
[----:B------:R-:W-:Y:S01]  /*5170*/  F2FP.SATFINITE.E4M3.F32.PACK_AB_MERGE_C R4, R103, R42, R46 ;  /* 0x0000002a6704723e */ /* 0x000fe2000480702e */
        /* <DEDUP_REMOVED lines=13> */
[----:B------:R-:W-:-:S04]  /*5250*/  F2FP.SATFINITE.E4M3.F32.PACK_AB_MERGE_C R36, R36, R43, RZ ;  /* 0x0000002b2424723e */ /* 0x000fc800048070ff */
[----:B------:R-:W-:Y:S02]  /*5260*/  F2FP.SATFINITE.E4M3.F32.PACK_AB_MERGE_C R6, R15, R34, R41 ;  /* 0x000000220f06723e */ /* 0x000fe40004807029 */
[----:B------:R-:W-:-:S07]  /*5270*/  F2FP.SATFINITE.E4M3.F32.PACK_AB_MERGE_C R7, R38, R39, R36 ;  /* 0x000000272607723e */ /* 0x000fce0004807024 */
.L_x_1661:
[----:B------:R-:W-:Y:S05]  /*5280*/  BSYNC B2 ;  /* 0x0000000000027941 */ /* 0x000fea0003800000 */
.L_x_1660:
[----:B0-----:R0:W-:Y:S02]  /*5290*/  ST.E.128 desc[UR42][R10.64], R4 ;  /* 0x000000040a007985 */ /* 0x0011e4000c101d2a */
.L_x_1659:
[----:B------:R-:W-:Y:S05]  /*52a0*/  BSYNC B1 ;  /* 0x0000000000017941 */ /* 0x000fea0003800000 */
.L_x_1658:
        /* <DEDUP_REMOVED lines=112> */
.L_x_1665:
[----:B------:R-:W-:Y:S05]  /*59b0*/  BSYNC B2 ;  /* 0x0000000000027941 */ /* 0x000fea0003800000 */
.L_x_1664:
[----:B0-----:R0:W-:Y:S02]  /*59c0*/  ST.E.128 desc[UR42][R10.64], R4 ;  /* 0x000000040a007985 */ /* 0x0011e4000c101d2a */
.L_x_1663:
[----:B------:R-:W-:Y:S05]  /*59d0*/  BSYNC B1 ;  /* 0x0000000000017941 */ /* 0x000fea0003800000 */
.L_x_1662:
[----:B------:R-:W-:-:S13]  /*59e0*/  LOP3.LUT P3, RZ, R58, 0x20, RZ, 0xc0, !PT ;  /* 0x000000203aff7812 */ /* 0x000fda000786c0ff */
[----:B------:R-:W-:Y:S05]  /*59f0*/  @!P3 BRA `(.L_x_1645) ;  /* 0x0000003c0070b947 */ /* 0x000fea0003800000 */
[----:B0-----:R-:W5:Y:S01]  /*5a00*/  LDL R12, [R1] ;  /* 0x00000000010c7983 */ /* 0x001f620000100800 */
[----:B----4-:R-:W-:Y:S01]  /*5a10*/  IADD3 R10, P3, R209, R14, RZ ;  /* 0x0000000ed10a7210 */ /* 0x010fe20007f7e0ff */
[----:B------:R-:W-:Y:S02]  /*5a20*/  BSSY B1, `(.L_x_1666) ;  /* 0x000006c000017945 */ /* 0x000fe40003800000 */
[----:B------:R0:W4:Y:S02]  /*5a30*/  LDS.128 R4, [R85+0x22400] ;  /* 0x0224000055047984 */ /* 0x0001240000000c00 */
[----:B--2---:R-:W-:Y:S01]  /*5a40*/  IMAD.X R11, R98, 0x1, R219, P3 ;  /* 0x00000001620b7824 */ /* 0x004fe200018e06db */
[----:B-----5:R-:W-:-:S13]  /*5a50*/  ISETP.GE.AND P3, PT, R12, R96, PT ;  /* 0x000000600c00720c */ /* 0x020fda0003f66270 */
[----:B0---4-:R-:W-:Y:S05]  /*5a60*/  @P3 BRA `(.L_x_1667) ;  /* 0x00000004009c3947 */ /* 0x011fea0003800000 */
[----:B------:R-:W-:Y:S02]  /*5a70*/  SHF.R.U32.HI R8, RZ, 0x8, R9 ;  /* 0x00000008ff087819 */ /* 0x000fe40000011609 */
[----:B------:R-:W-:Y:S02]  /*5a80*/  SHF.R.U32.HI R14, RZ, 0x8, R29 ;  /* 0x00000008ff0e7819 */ /* 0x000fe4000001161d */
[----:B------:R-:W-:Y:S02]  /*5a90*/  LOP3.LUT R12, R9, 0xff0000ff, RZ, 0xc0, !PT ;  /* 0xff0000ff090c7812 */ /* 0x000fe400078ec0ff */
[----:B------:R-:W-:Y:S01]  /*5aa0*/  SHF.R.U32.HI R15, RZ, 0x10, R9 ;  /* 0x00000010ff0f7819 */ /* 0x000fe20000011609 */
[----:B------:R-:W-:Y:S01]  /*5ab0*/  IMAD.SHL.U32 R9, R8, 0x100, RZ ;  /* 0x0000010008097824 */ /* 0x000fe200078e00ff */
[----:B------:R-:W-:Y:S01]  /*5ac0*/  SHF.R.U32.HI R28, RZ, 0x10, R29 ;  /* 0x00000010ff1c7819 */ /* 0x000fe2000001161d */
[----:B------:R-:W-:Y:S01]  /*5ad0*/  IMAD.SHL.U32 R14, R14, 0x100, RZ ;  /* 0x000001000e0e7824 */ /* 0x000fe200078e00ff */
[----:B------:R-:W-:Y:S01]  /*5ae0*/  LOP3.LUT R13, R29, 0xff0000ff, RZ, 0xc0, !PT ;  /* 0xff0000ff1d0d7812 */ /* 0x000fe200078ec0ff */
[----:B------:R-:W-:Y:S01]  /*5af0*/  IMAD.MOV.U32 R8, RZ, RZ, R4 ;  /* 0x000000ffff087224 */ /* 0x000fe200078e0004 */
[----:B------:R-:W-:Y:S01]  /*5b00*/  LOP3.LUT R9, R12, 0xff00, R9, 0xf8, !PT ;  /* 0x0000ff000c097812 */ /* 0x000fe200078ef809 */
[----:B------:R-:W-:Y:S01]  /*5b10*/  IMAD.U32 R28, R28, 0x10000, RZ ;  /* 0x000100001c1c7824 */ /* 0x000fe200078e00ff */
[----:B------:R-:W-:Y:S01]  /*5b20*/  LOP3.LUT R13, R13, 0xff00, R14, 0xf8, !PT ;  /* 0x0000ff000d0d7812 */ /* 0x000fe200078ef80e */
[----:B------:R-:W-:Y:S01]  /*5b30*/  IMAD.U32 R12, R15, 0x10000, RZ ;  /* 0x000100000f0c7824 */ /* 0x000fe200078e00ff */
[----:B------:R-:W-:-:S02]  /*5b40*/  F2FP.F16.E4M3.UNPACK_B R4, R5 ;  /* 0x00000005ff04723e */ /* 0x000fc400020006ff */
[-C--:B------:R-:W-:Y:S02]  /*5b50*/  F2FP.F16.E4M3.UNPACK_B R14, R100.reuse.H1 ;  /* 0x00000064ff0e723e */ /* 0x080fe400030006ff */
[----:B------:R-:W-:Y:S02]  /*5b60*/  F2FP.F16.E4M3.UNPACK_B R5, R5.H1 ;  /* 0x00000005ff05723e */ /* 0x000fe400030006ff */
[----:B------:R-:W-:Y:S01]  /*5b70*/  LOP3.LUT R30, R13, 0xff0000, R28, 0xf8, !PT ;  /* 0x00ff00000d1e7812 */ /* 0x000fe200078ef81c */
[--C-:B------:R-:W-:Y:S01]  /*5b80*/  HADD2.F32 R29, -RZ, R14.reuse.H1_H1 ;  /* 0x3000000eff1d7230 */ /* 0x100fe20000004100 */
[-C--:B------:R-:W-:Y:S01]  /*5b90*/  F2FP.F16.E4M3.UNPACK_B R13, R99.reuse.H1 ;  /* 0x00000063ff0d723e */ /* 0x080fe200030006ff */
[----:B------:R-:W-:Y:S01]  /*5ba0*/  HADD2.F32 R28, -RZ, R14.H0_H0 ;  /* 0x2000000eff1c7230 */ /* 0x000fe20000004100 */
[----:B------:R-:W-:Y:S01]  /*5bb0*/  LOP3.LUT R15, R9, 0xff0000, R12, 0xf8, !PT ;  /* 0x00ff0000090f7812 */ /* 0x000fe200078ef80c */
[----:B------:R-:W-:Y:S01]  /*5bc0*/  HADD2.F32 R12, -RZ, R5.H1_H1 ;  /* 0x30000005ff0c7230 */ /* 0x000fe20000004100 */
[----:B------:R-:W-:Y:S01]  /*5bd0*/  F2FP.F16.E4M3.UNPACK_B R100, R100 ;  /* 0x00000064ff64723e */ /* 0x000fe200020006ff */
[----:B------:R-:W-:Y:S01]  /*5be0*/  HADD2.F32 R14, -RZ, R13.H0_H0 ;  /* 0x2000000dff0e7230 */ /* 0x000fe20000004100 */
[----:B------:R-:W-:Y:S01]  /*5bf0*/  F2FP.F16.E4M3.UNPACK_B R99, R99 ;  /* 0x00000063ff63723e */ /* 0x000fe200020006ff */
[----:B------:R-:W-:-:S02]  /*5c00*/  HADD2.F32 R9, -RZ, R4.H1_H1 ;  /* 0x30000004ff097230 */ /* 0x000fc40000004100 */
[-C--:B------:R-:W-:Y:S01]  /*5c10*/  FMUL.FTZ R32, R12, R29.reuse ;  /* 0x0000001d0c207220 */ /* 0x080fe20000410000 */
[----:B------:R-:W-:Y:S02]  /*5c20*/  HADD2.F32 R5, -RZ, R5.H0_H0 ;  /* 0x20000005ff057230 */ /* 0x000fe40000004100 */
[----:B------:R-:W-:Y:S02]  /*5c30*/  HADD2.F32 R13, -RZ, R13.H1_H1 ;  /* 0x3000000dff0d7230 */ /* 0x000fe40000004100 */
[----:B------:R-:W-:Y:S01]  /*5c40*/  FMUL.FTZ R31, R9, R28 ;  /* 0x0000001c091f7220 */ /* 0x000fe20000410000 */
[----:B------:R-:W-:Y:S02]  /*5c50*/  HADD2.F32 R4, -RZ, R4.H0_H0 ;  /* 0x20000004ff047230 */ /* 0x000fe40000004100 */
[C---:B------:R-:W-:Y:S01]  /*5c60*/  FMUL.FTZ R29, R5.reuse, R29 ;  /* 0x0000001d051d7220 */ /* 0x040fe20000410000 */
[-C--:B------:R-:W-:Y:S01]  /*5c70*/  FFMA.FTZ R34, R5, R13.reuse, -R32 ;  /* 0x0000000d05227223 */ /* 0x080fe20000010820 */
[----:B------:R-:W-:Y:S01]  /*5c80*/  F2FP.F16.E4M3.UNPACK_B R5, R8.H1 ;  /* 0x00000008ff05723e */ /* 0x000fe200030006ff */
[C---:B------:R-:W-:Y:S01]  /*5c90*/  FMUL.FTZ R28, R4.reuse, R28 ;  /* 0x0000001c041c7220 */ /* 0x040fe20000410000 */
[----:B------:R-:W-:Y:S01]  /*5ca0*/  F2FP.F16.E4M3.UNPACK_B R8, R8 ;  /* 0x00000008ff08723e */ /* 0x000fe200020006ff */
[-C--:B------:R-:W-:Y:S01]  /*5cb0*/  FFMA.FTZ R4, R4, R14.reuse, -R31 ;  /* 0x0000000e04047223 */ /* 0x080fe2000001081f */
[----:B------:R-:W-:Y:S01]  /*5cc0*/  FFMA.FTZ R35, R12, R13, R29 ;  /* 0x0000000d0c237223 */ /* 0x000fe2000001001d */
[----:B------:R-:W-:Y:S01]  /*5cd0*/  FFMA.FTZ R33, R9, R14, R28 ;  /* 0x0000000e09217223 */ /* 0x000fe2000001001c */
[----:B------:R-:W-:-:S02]  /*5ce0*/  HADD2.F32 R14, -RZ, R100.H1_H1 ;  /* 0x30000064ff0e7230 */ /* 0x000fc40000004100 */
[--C-:B------:R-:W-:Y:S01]  /*5cf0*/  HADD2.F32 R9, -RZ, R5.reuse.H0_H0 ;  /* 0x20000005ff097230 */ /* 0x100fe20000004100 */
[----:B------:R-:W-:Y:S01]  /*5d00*/  F2FP.SATFINITE.E4M3.F32.PACK_AB_MERGE_C R37, R35, R34, RZ ;  /* 0x000000222325723e */ /* 0x000fe200048070ff */
[----:B------:R-:W-:Y:S02]  /*5d10*/  HADD2.F32 R12, -RZ, R5.H1_H1 ;  /* 0x30000005ff0c7230 */ /* 0x000fe40000004100 */
[----:B------:R-:W-:Y:S02]  /*5d20*/  HADD2.F32 R5, -RZ, R8.H0_H0 ;  /* 0x20000008ff057230 */ /* 0x000fe40000004100 */
[-C--:B------:R-:W-:Y:S01]  /*5d30*/  FMUL.FTZ R31, R9, R14.reuse ;  /* 0x0000000e091f7220 */ /* 0x080fe20000410000 */
[----:B------:R-:W-:Y:S02]  /*5d40*/  HADD2.F32 R100, -RZ, R100.H0_H0 ;  /* 0x20000064ff647230 */ /* 0x000fe40000004100 */
[----:B------:R-:W-:Y:S01]  /*5d50*/  FMUL.FTZ R28, R12, R14 ;  /* 0x0000000e0c1c7220 */ /* 0x000fe20000410000 */
[----:B------:R-:W-:-:S02]  /*5d60*/  HADD2.F32 R8, -RZ, R8.H1_H1 ;  /* 0x30000008ff087230 */ /* 0x000fc40000004100 */
[--C-:B------:R-:W-:Y:S02]  /*5d70*/  HADD2.F32 R13, -RZ, R99.reuse.H1_H1 ;  /* 0x30000063ff0d7230 */ /* 0x100fe40000004100 */
[-C--:B------:R-:W-:Y:S01]  /*5d80*/  FMUL.FTZ R29, R5, R100.reuse ;  /* 0x00000064051d7220 */ /* 0x080fe20000410000 */
[----:B------:R-:W-:Y:S02]  /*5d90*/  HADD2.F32 R99, -RZ, R99.H0_H0 ;  /* 0x20000063ff637230 */ /* 0x000fe40000004100 */
[----:B------:R-:W-:Y:S01]  /*5da0*/  FMUL.FTZ R14, R8, R100 ;  /* 0x00000064080e7220 */ /* 0x000fe20000410000 */
[-C--:B------:R-:W-:Y:S01]  /*5db0*/  FFMA.FTZ R28, R9, R13.reuse, -R28 ;  /* 0x0000000d091c7223 */ /* 0x080fe2000001081c */
[----:B------:R-:W-:Y:S02]  /*5dc0*/  FFMA.FTZ R31, R12, R13, R31 ;  /* 0x0000000d0c1f7223 */ /* 0x000fe4000001001f */
[-C--:B------:R-:W-:Y:S01]  /*5dd0*/  FFMA.FTZ R32, R5, R99.reuse, -R14 ;  /* 0x0000006305207223 */ /* 0x080fe2000001080e */
[----:B------:R-:W-:Y:S01]  /*5de0*/  FFMA.FTZ R99, R8, R99, R29 ;  /* 0x0000006308637223 */ /* 0x000fe2000001001d */
[----:B------:R-:W-:-:S02]  /*5df0*/  F2FP.F16.E4M3.UNPACK_B R8, R7.H1 ;  /* 0x00000007ff08723e */ /* 0x000fc400030006ff */
[----:B------:R-:W-:Y:S02]  /*5e00*/  F2FP.SATFINITE.E4M3.F32.PACK_AB_MERGE_C R36, R31, R28, RZ ;  /* 0x0000001c1f24723e */ /* 0x000fe400048070ff */
[----:B------:R-:W-:Y:S01]  /*5e10*/  F2FP.F16.E4M3.UNPACK_B R28, R30.H1 ;  /* 0x0000001eff1c723e */ /* 0x000fe200030006ff */
[--C-:B------:R-:W-:Y:S01]  /*5e20*/  HADD2.F32 R12, -RZ, R8.reuse.H1_H1 ;  /* 0x30000008ff0c7230 */ /* 0x100fe20000004100 */
[-C--:B------:R-:W-:Y:S01]  /*5e30*/  F2FP.F16.E4M3.UNPACK_B R13, R15.reuse.H1 ;  /* 0x0000000fff0d723e */ /* 0x080fe200030006ff */
[----:B------:R-:W-:Y:S01]  /*5e40*/  HADD2.F32 R9, -RZ, R8.H0_H0 ;  /* 0x20000008ff097230 */ /* 0x000fe20000004100 */
[----:B------:R-:W-:Y:S01]  /*5e50*/  F2FP.F16.E4M3.UNPACK_B R5, R6.H1 ;  /* 0x00000006ff05723e */ /* 0x000fe200030006ff */
[----:B------:R-:W-:Y:S01]  /*5e60*/  HADD2.F32 R31, -RZ, R28.H1_H1 ;  /* 0x3000001cff1f7230 */ /* 0x000fe20000004100 */
        /* <DEDUP_REMOVED lines=39> */
.L_x_1667:
[----:B------:R-:W-:Y:S05]  /*60e0*/  BSYNC B1 ;  /* 0x0000000000017941 */ /* 0x000fea0003800000 */
.L_x_1666:
[----:B------:R0:W-:Y:S01]  /*60f0*/  ST.E.128 desc[UR42][R10.64], R4 ;  /* 0x000000040a007985 */ /* 0x0001e2000c101d2a */
[----:B------:R-:W-:Y:S05]  /*6100*/  BRA `(.L_x_1645) ;  /* 0x0000003400ac7947 */ /* 0x000fea0003800000 */
.L_x_1638:
        /* <DEDUP_REMOVED lines=42> */
.L_x_1669:
[----:B------:R-:W-:Y:S05]  /*63b0*/  BSYNC B1 ;  /* 0x0000000000017941 */ /* 0x000fea0003800000 */
.L_x_1668:
        /* <DEDUP_REMOVED lines=16> */
.L_x_1670:
[----:B------:R-:W-:Y:S01]  /*64c0*/  IMAD R82, R23, 0x8, R16 ;  /* 0x0000000817527824 */ /* 0x000fe200078e0210 */
[----:B------:R-:W-:Y:S01]  /*64d0*/  SHF.L.U32 R95, R210, 0x1f, RZ ;  /* 0x0000001fd25f7819 */ /* 0x000fe200000006ff */
[----:B------:R-:W-:Y:S03]  /*64e0*/  BSSY B1, `(.L_x_1671) ;  /* 0x0000003000017945 */ /* 0x000fe60003800000 */
[----:B------:R-:W1:Y:S02]  /*64f0*/  SYNCS.PHASECHK.TRANS64.TRYWAIT P4, [R82+URZ+0x2a890], R95 ;  /* 0x02a8905f520075a7 */ /* 0x000e64000808017f */
[----:B-1----:R-:W-:Y:S05]  /*6500*/  @!P4 BRA `(.L_x_1672) ;  /* 0x0000026c00ccc947 */ /* 0x002fea0003800000 */
.L_x_2024:
[----:B------:R-:W-:Y:S05]  /*6510*/  BSYNC B1 ;  /* 0x0000000000017941 */ /* 0x000fea0003800000 */
.L_x_1671:
[----:B------:R-:W-:-:S03]  /*6520*/  UMOV UR4, 0xffffffff ;  /* 0xffffffff00047882 */ /* 0x000fc60000000000 */
[----:B------:R-:W-:Y:S05]  /*6530*/  BRA.DIV UR4, `(.L_x_1673) ;  /* 0x0000026e04d47947 */ /* 0x000fea000b800000 */
[----:B------:R-:W2:Y:S04]  /*6540*/  SHFL.IDX PT, R98, R98, RZ, 0x1e1f ;  /* 0x001e1fff62627589 */ /* 0x000ea800000e0000 */
[----:B------:R3:W4:Y:S02]  /*6550*/  SHFL.IDX PT, R100, R97, RZ, 0x1e1f ;  /* 0x001e1fff61647589 */ /* 0x00072400000e0000 */
.L_x_2028:
[----:B------:R-:W-:Y:S05]  /*6560*/  @P3 BRA `(.L_x_1645) ;  /* 0x0000003000943947 */ /* 0x000fea0003800000 */
[----:B---3--:R-:W3:Y:S01]  /*6570*/  LDC R97, c[0x0][0x2f4] ;  /* 0x0000bd00ff617b82 */ /* 0x008ee20000000800 */
[----:B------:R-:W-:Y:S01]  /*6580*/  ISETP.NE.AND P3, PT, R55, RZ, PT ;  /* 0x000000ff3700720c */ /* 0x000fe20003f65270 */
[----:B------:R-:W-:Y:S01]  /*6590*/  BSSY B1, `(.L_x_1674) ;  /* 0x00000f5000017945 */ /* 0x000fe20003800000 */
[----:B---3--:R-:W-:-:S11]  /*65a0*/  IMAD.IADD R109, R97, 0x1, -R66 ;  /* 0x00000001616d7824 */ /* 0x008fd600078e0a42 */
[----:B------:R-:W-:Y:S05]  /*65b0*/  @!P3 BRA `(.L_x_1675) ;  /* 0x0000000c00c8b947 */ /* 0x000fea0003800000 */
[----:B------:R-:W-:Y:S01]  /*65c0*/  SEL R8, R66, R109, !P0 ;  /* 0x0000006d42087207 */ /* 0x000fe20004000000 */
[----:B------:R-:W-:Y:S01]  /*65d0*/  BSSY B2, `(.L_x_1676) ;  /* 0x00000eb000027945 */ /* 0x000fe20003800000 */
[C---:B----4-:R-:W-:Y:S02]  /*65e0*/  IADD3 R92, P3, R59.reuse, R100, RZ ;  /* 0x000000643b5c7210 */ /* 0x050fe40007f7e0ff */
[----:B------:R-:W-:Y:S02]  /*65f0*/  SHF.R.S32.HI R9, RZ, 0x1f, R8 ;  /* 0x0000001fff097819 */ /* 0x000fe40000011408 */
[----:B--2---:R-:W-:Y:S02]  /*6600*/  LEA.HI.X.SX32 R93, R59, R98, 0x1, P3 ;  /* 0x000000623b5d7211 */ /* 0x004fe400018f0eff */
[----:B------:R-:W-:Y:S02]  /*6610*/  LEA.HI R9, R9, R8, RZ, 0x5 ;  /* 0x0000000809097211 */ /* 0x000fe400078f28ff */
[----:B------:R-:W-:-:S02]  /*6620*/  ISETP.GE.AND P3, PT, R18, R96, PT ;  /* 0x000000601200720c */ /* 0x000fc40003f66270 */
[----:B------:R-:W-:-:S04]  /*6630*/  SHF.R.S32.HI R8, RZ, 0x5, R9 ;  /* 0x00000005ff087819 */ /* 0x000fc80000011409 */
[----:B------:R-:W-:-:S04]  /*6640*/  LEA.HI.SX32 R8, R77, R8, 0x1c ;  /* 0x000000084d087211 */ /* 0x000fc800078fe2ff */
[----:B------:R-:W-:Y:S01]  /*6650*/  SHF.R.S32.HI R9, RZ, 0x1f, R8 ;  /* 0x0000001fff097819 */ /* 0x000fe20000011408 */
[----:B------:R-:W-:-:S03]  /*6660*/  IMAD.SHL.U32 R108, R8, 0x10, RZ ;  /* 0x00000010086c7824 */ /* 0x000fc600078e00ff */
[----:B------:R-:W-:Y:S02]  /*6670*/  LEA.HI R8, R9, R8, RZ, 0x2 ;  /* 0x0000000809087211 */ /* 0x000fe400078f10ff */
[----:B------:R-:W-:-:S03]  /*6680*/  LOP3.LUT R9, R215, 0x30, R108, 0xf8, !PT ;  /* 0x00000030d7097812 */ /* 0x000fc600078ef86c */
[----:B------:R-:W-:Y:S01]  /*6690*/  IMAD.SHL.U32 R8, R8, 0x800, RZ ;  /* 0x0000080008087824 */ /* 0x000fe200078e00ff */
[----:B------:R-:W-:-:S04]  /*66a0*/  LOP3.LUT R9, R9, R216, RZ, 0x3c, !PT ;  /* 0x000000d809097212 */ /* 0x000fc800078e3cff */
[----:B------:R-:W-:-:S04]  /*66b0*/  LOP3.LUT R8, R8, 0xffffe000, RZ, 0xc0, !PT ;  /* 0xffffe00008087812 */ /* 0x000fc800078ec0ff */
[----:B------:R-:W-:Y:S01]  /*66c0*/  IADD3 R8, R9, R8, R217 ;  /* 0x0000000809087210 */ /* 0x000fe20007ffe0d9 */
[----:B------:R-:W-:-:S04]  /*66d0*/  IMAD R9, R23, 0x6000, R74 ;  /* 0x0000600017097824 */ /* 0x000fc800078e024a */
[----:B0-----:R-:W-:Y:S02]  /*66e0*/  IMAD R11, R23, 0x6000, R8 ;  /* 0x00006000170b7824 */ /* 0x001fe400078e0208 */
[C---:B------:R-:W-:Y:S02]  /*66f0*/  IMAD.IADD R9, R16.reuse, 0x1, R9 ;  /* 0x0000000110097824 */ /* 0x040fe400078e0209 */
[----:B------:R-:W-:-:S04]  /*6700*/  IMAD.IADD R12, R16, 0x1, R11 ;  /* 0x00000001100c7824 */ /* 0x000fc800078e020b */
[----:B------:R-:W0:Y:S04]  /*6710*/  LDS.128 R8, [R9+0x1e400] ;  /* 0x01e4000009087984 */ /* 0x000e280000000c00 */
[----:B------:R-:W2:Y:S01]  /*6720*/  LDS.128 R12, [R12+0x1e400] ;  /* 0x01e400000c0c7984 */ /* 0x000ea20000000c00 */
[----:B------:R-:W-:Y:S05]  /*6730*/  @P3 BRA `(.L_x_1677) ;  /* 0x0000000c00503947 */ /* 0x000fea0003800000 */
[----:B------:R-:W-:Y:S01]  /*6740*/  SHF.R.U32.HI R114, RZ, 0x8, R45 ;  /* 0x00000008ff727819 */ /* 0x000fe2000001162d */
[----:B0-----:R-:W-:Y:S01]  /*6750*/  IMAD.MOV.U32 R44, RZ, RZ, R8 ;  /* 0x000000ffff2c7224 */ /* 0x001fe200078e0008 */
[--C-:B------:R-:W-:Y:S02]  /*6760*/  SHF.R.U32.HI R34, RZ, 0x8, R33.reuse ;  /* 0x00000008ff227819 */ /* 0x100fe40000011621 */
[----:B------:R-:W-:Y:S02]  /*6770*/  SHF.R.U32.HI R120, RZ, 0x10, R33 ;  /* 0x00000010ff787819 */ /* 0x000fe40000011621 */
[----:B------:R-:W-:Y:S01]  /*6780*/  LOP3.LUT R115, R33, 0xff0000ff, RZ, 0xc0, !PT ;  /* 0xff0000ff21737812 */ /* 0x000fe200078ec0ff */
[----:B------:R-:W-:Y:S01]  /*6790*/  IMAD.MOV.U32 R33, RZ, RZ, R10 ;  /* 0x000000ffff217224 */ /* 0x000fe200078e000a */
[----:B------:R-:W-:Y:S01]  /*67a0*/  SHF.R.U32.HI R32, RZ, 0x10, R45 ;  /* 0x00000010ff207819 */ /* 0x000fe2000001162d */
[----:B------:R-:W-:Y:S01]  /*67b0*/  IMAD.SHL.U32 R10, R114, 0x100, RZ ;  /* 0x00000100720a7824 */ /* 0x000fe200078e00ff */
[----:B------:R-:W-:Y:S01]  /*67c0*/  LOP3.LUT R119, R45, 0xff0000ff, RZ, 0xc0, !PT ;  /* 0xff0000ff2d777812 */ /* 0x000fe200078ec0ff */
[----:B--2---:R-:W-:Y:S01]  /*67d0*/  IMAD.MOV.U32 R45, RZ, RZ, R12 ;  /* 0x000000ffff2d7224 */ /* 0x004fe200078e000c */
[----:B------:R-:W-:Y:S01]  /*67e0*/  SHF.R.U32.HI R46, RZ, 0x8, R47 ;  /* 0x00000008ff2e7819 */ /* 0x000fe2000001162f */
[----:B------:R-:W-:Y:S01]  /*67f0*/  IMAD.SHL.U32 R8, R34, 0x100, RZ ;  /* 0x0000010022087824 */ /* 0x000fe200078e00ff */
[--C-:B------:R-:W-:Y:S01]  /*6800*/  SHF.R.U32.HI R116, RZ, 0x8, R35.reuse ;  /* 0x00000008ff747819 */ /* 0x100fe20000011623 */
[----:B------:R-:W-:Y:S01]  /*6810*/  IMAD.MOV.U32 R34, RZ, RZ, R14 ;  /* 0x000000ffff227224 */ /* 0x000fe200078e000e */
[----:B------:R-:W-:Y:S01]  /*6820*/  SHF.R.U32.HI R118, RZ, 0x10, R35 ;  /* 0x00000010ff767819 */ /* 0x000fe20000011623 */
[----:B------:R-:W-:Y:S01]  /*6830*/  IMAD.SHL.U32 R14, R46, 0x100, RZ ;  /* 0x000001002e0e7824 */ /* 0x000fe200078e00ff */
[----:B------:R-:W-:Y:S01]  /*6840*/  LOP3.LUT R117, R35, 0xff0000ff, RZ, 0xc0, !PT ;  /* 0xff0000ff23757812 */ /* 0x000fe200078ec0ff */
[----:B------:R-:W-:Y:S01]  /*6850*/  IMAD.U32 R12, R120, 0x10000, RZ ;  /* 0x00010000780c7824 */ /* 0x000fe200078e00ff */
[----:B------:R-:W-:-:S02]  /*6860*/  SHF.R.U32.HI R35, RZ, 0x10, R47 ;  /* 0x00000010ff237819 */ /* 0x000fc4000001162f */
[----:B------:R-:W-:Y:S02]  /*6870*/  LOP3.LUT R121, R119, 0xff00, R10, 0xf8, !PT ;  /* 0x0000ff0077797812 */ /* 0x000fe400078ef80a */
[----:B------:R-:W-:Y:S01]  /*6880*/  LOP3.LUT R47, R47, 0xff0000ff, RZ, 0xc0, !PT ;  /* 0xff0000ff2f2f7812 */ /* 0x000fe200078ec0ff */
[----:B------:R-:W-:Y:S01]  /*6890*/  IMAD.U32 R35, R35, 0x10000, RZ ;  /* 0x0001000023237824 */ /* 0x000fe200078e00ff */
[----:B------:R-:W-:Y:S01]  /*68a0*/  LOP3.LUT R115, R115, 0xff00, R8, 0xf8, !PT ;  /* 0x0000ff0073737812 */ /* 0x000fe200078ef808 */
[----:B------:R-:W-:Y:S01]  /*68b0*/  IMAD.SHL.U32 R8, R116, 0x100, RZ ;  /* 0x0000010074087824 */ /* 0x000fe200078e00ff */
[----:B------:R-:W-:Y:S02]  /*68c0*/  F2FP.F16.E4M3.UNPACK_B R119, R113.H1 ;  /* 0x00000071ff77723e */ /* 0x000fe400030006ff */
[----:B------:R-:W-:Y:S02]  /*68d0*/  F2FP.F16.E4M3.UNPACK_B R114, R45.H1 ;  /* 0x0000002dff72723e */ /* 0x000fe400030006ff */
[----:B------:R-:W-:Y:S01]  /*68e0*/  F2FP.F16.E4M3.UNPACK_B R46, R44.H1 ;  /* 0x0000002cff2e723e */ /* 0x000fe200030006ff */
[----:B------:R-:W-:Y:S01]  /*68f0*/  HADD2.F32 R10, -RZ, R119.H0_H0 ;  /* 0x20000077ff0a7230 */ /* 0x000fe20000004100 */
[----:B------:R-:W-:Y:S01]  /*6900*/  LOP3.LUT R120, R47, 0xff00, R14, 0xf8, !PT ;  /* 0x0000ff002f787812 */ /* 0x000fe200078ef80e */
[----:B------:R-:W-:Y:S01]  /*6910*/  IMAD.U32 R14, R32, 0x10000, RZ ;  /* 0x00010000200e7824 */ /* 0x000fe200078e00ff */
[----:B------:R-:W-:Y:S01]  /*6920*/  LOP3.LUT R12, R115, 0xff0000, R12, 0xf8, !PT ;  /* 0x00ff0000730c7812 */ /* 0x000fe200078ef80c */
[----:B------:R-:W-:Y:S01]  /*6930*/  HADD2.F32 R115, -RZ, R114.H0_H0 ;  /* 0x20000072ff737230 */ /* 0x000fe20000004100 */
[----:B------:R-:W-:Y:S01]  /*6940*/  F2FP.F16.E4M3.UNPACK_B R116, R112.H1 ;  /* 0x00000070ff74723e */ /* 0x000fe200030006ff */
[----:B------:R-:W-:Y:S01]  /*6950*/  HADD2.F32 R47, -RZ, R46.H0_H0 ;  /* 0x2000002eff2f7230 */ /* 0x000fe20000004100 */
[----:B------:R-:W-:Y:S01]  /*6960*/  LOP3.LUT R117, R117, 0xff00, R8, 0xf8, !PT ;  /* 0x0000ff0075757812 */ /* 0x000fe200078ef808 */
[----:B------:R-:W-:-:S02]  /*6970*/  IMAD.U32 R8, R118, 0x10000, RZ ;  /* 0x0001000076087824 */ /* 0x000fc400078e00ff */
[-C--:B------:R-:W-:Y:S01]  /*6980*/  FMUL.FTZ R32, R115, R10.reuse ;  /* 0x0000000a73207220 */ /* 0x080fe20000410000 */
[----:B------:R-:W-:Y:S02]  /*6990*/  HADD2.F32 R118, -RZ, R116.H0_H0 ;  /* 0x20000074ff767230 */ /* 0x000fe40000004100 */
        /* <DEDUP_REMOVED lines=12> */
[----:B------:R-:W-:Y:S01]  /*6a60*/  HADD2.F32 R119, -RZ, R118.H0_H0 ;  /* 0x20000076ff777230 */ /* 0x000fe20000004100 */
[----:B------:R-:W-:Y:S01]  /*6a70*/  F2FP.F16.E4M3.UNPACK_B R112, R44 ;  /* 0x0000002cff70723e */ /* 0x000fe200020006ff */
[----:B------:R-:W-:Y:S01]  /*6a80*/  FMUL.FTZ R45, R115, R47 ;  /* 0x0000002f732d7220 */ /* 0x000fe20000410000 */
[----:B------:R-:W-:-:S02]  /*6a90*/  HADD2.F32 R114, -RZ, R113.H0_H0 ;  /* 0x20000071ff727230 */ /* 0x000fc40000004100 */
[C---:B------:R-:W-:Y:S01]  /*6aa0*/  FMUL.FTZ R44, R46.reuse, R47 ;  /* 0x0000002f2e2c7220 */ /* 0x040fe20000410000 */
[----:B------:R-:W-:Y:S02]  /*6ab0*/  HADD2.F32 R118, -RZ, R118.H1_H1 ;  /* 0x30000076ff767230 */ /* 0x000fe40000004100 */
[----:B------:R-:W-:Y:S01]  /*6ac0*/  FFMA.FTZ R45, R46, R117, -R45 ;  /* 0x000000752e2d7223 */ /* 0x000fe2000001082d */
[----:B------:R-:W-:Y:S02]  /*6ad0*/  HADD2.F32 R47, -RZ, R112.H0_H0 ;  /* 0x20000070ff2f7230 */ /* 0x000fe40000004100 */
[----:B------:R-:W-:Y:S01]  /*6ae0*/  FMUL.FTZ R120, R114, R119 ;  /* 0x0000007772787220 */ /* 0x000fe20000410000 */
[----:B------:R-:W-:Y:S02]  /*6af0*/  HADD2.F32 R46, -RZ, R116.H0_H0 ;  /* 0x20000074ff2e7230 */ /* 0x000fe40000004100 */
[----:B------:R-:W-:Y:S01]  /*6b00*/  FFMA.FTZ R44, R115, R117, R44 ;  /* 0x00000075732c7223 */ /* 0x000fe2000001002c */
[----:B------:R-:W-:-:S02]  /*6b10*/  HADD2.F32 R113, -RZ, R113.H1_H1 ;  /* 0x30000071ff717230 */ /* 0x000fc40000004100 */
[C---:B------:R-:W-:Y:S01]  /*6b20*/  FMUL.FTZ R119, R47.reuse, R119 ;  /* 0x000000772f777220 */ /* 0x040fe20000410000 */
[----:B------:R-:W-:Y:S02]  /*6b30*/  HADD2.F32 R112, -RZ, R112.H1_H1 ;  /* 0x30000070ff707230 */ /* 0x000fe40000004100 */
[----:B------:R-:W-:Y:S01]  /*6b40*/  FFMA.FTZ R47, R47, R46, -R120 ;  /* 0x0000002e2f2f7223 */ /* 0x000fe20000010878 */
[----:B------:R-:W-:Y:S02]  /*6b50*/  HADD2.F32 R115, -RZ, R116.H1_H1 ;  /* 0x30000074ff737230 */ /* 0x000fe40000004100 */
[----:B------:R-:W-:Y:S01]  /*6b60*/  FMUL.FTZ R117, R113, R118 ;  /* 0x0000007671757220 */ /* 0x000fe20000410000 */
[----:B------:R-:W-:Y:S01]  /*6b70*/  F2FP.F16.E4M3.UNPACK_B R120, R111.H1 ;  /* 0x0000006fff78723e */ /* 0x000fe200030006ff */
[----:B------:R-:W-:Y:S01]  /*6b80*/  FFMA.FTZ R46, R114, R46, R119 ;  /* 0x0000002e722e7223 */ /* 0x000fe20000010077 */
[----:B------:R-:W-:Y:S01]  /*6b90*/  F2FP.F16.E4M3.UNPACK_B R116, R34.H1 ;  /* 0x00000022ff74723e */ /* 0x000fe200030006ff */
[C---:B------:R-:W-:Y:S01]  /*6ba0*/  FMUL.FTZ R118, R112.reuse, R118 ;  /* 0x0000007670767220 */ /* 0x040fe20000410000 */
[----:B------:R-:W-:Y:S01]  /*6bb0*/  FFMA.FTZ R112, R112, R115, -R117 ;  /* 0x0000007370707223 */ /* 0x000fe20000010875 */
[----:B------:R-:W-:Y:S01]  /*6bc0*/  F2FP.F16.E4M3.UNPACK_B R119, R110.H1 ;  /* 0x0000006eff77723e */ /* 0x000fe200030006ff */
[----:B------:R-:W-:Y:S01]  /*6bd0*/  HADD2.F32 R122, -RZ, R120.H0_H0 ;  /* 0x20000078ff7a7230 */ /* 0x000fe20000004100 */
[----:B------:R-:W-:Y:S01]  /*6be0*/  F2FP.F16.E4M3.UNPACK_B R114, R33.H1 ;  /* 0x00000021ff72723e */ /* 0x000fe200030006ff */
[----:B------:R-:W-:Y:S01]  /*6bf0*/  HADD2.F32 R117, -RZ, R116.H0_H0 ;  /* 0x20000074ff757230 */ /* 0x000fe20000004100 */
[----:B------:R-:W-:Y:S01]  /*6c00*/  LOP3.LUT R14, R121, 0xff0000, R14, 0xf8, !PT ;  /* 0x00ff0000790e7812 */ /* 0x000fe200078ef80e */
[----:B------:R-:W-:Y:S01]  /*6c10*/  FFMA.FTZ R113, R113, R115, R118 ;  /* 0x0000007371717223 */ /* 0x000fe20000010076 */
[----:B------:R-:W-:Y:S01]  /*6c20*/  HADD2.F32 R121, -RZ, R120.H1_H1 ;  /* 0x30000078ff797230 */ /* 0x000fe20000004100 */
[----:B------:R-:W-:Y:S01]  /*6c30*/  F2FP.F16.E4M3.UNPACK_B R33, R33 ;  /* 0x00000021ff21723e */ /* 0x000fe200020006ff */
[----:B------:R-:W-:-:S02]  /*6c40*/  HADD2.F32 R115, -RZ, R114.H0_H0 ;  /* 0x20000072ff737230 */ /* 0x000fc40000004100 */
[----:B------:R-:W-:Y:S01]  /*6c50*/  FMUL.FTZ R124, R117, R122 ;  /* 0x0000007a757c7220 */ /* 0x000fe20000410000 */
[--C-:B------:R-:W-:Y:S01]  /*6c60*/  HADD2.F32 R120, -RZ, R119.reuse.H0_H0 ;  /* 0x20000077ff787230 */ /* 0x100fe20000004100 */
[----:B------:R-:W-:Y:S01]  /*6c70*/  F2FP.SATFINITE.E4M3.F32.PACK_AB_MERGE_C R32, R45, R32, RZ ;  /* 0x000000202d20723e */ /* 0x000fe200048070ff */
[----:B------:R-:W-:Y:S02]  /*6c80*/  HADD2.F32 R118, -RZ, R116.H1_H1 ;  /* 0x30000074ff767230 */ /* 0x000fe40000004100 */
[C---:B------:R-:W-:Y:S01]  /*6c90*/  FMUL.FTZ R122, R115.reuse, R122 ;  /* 0x0000007a737a7220 */ /* 0x040fe20000410000 */
[----:B------:R-:W-:Y:S02]  /*6ca0*/  HADD2.F32 R116, -RZ, R114.H1_H1 ;  /* 0x30000072ff747230 */ /* 0x000fe40000004100 */
        /* <DEDUP_REMOVED lines=12> */
[----:B------:R-:W-:Y:S01]  /*6d70*/  F2FP.F16.E4M3.UNPACK_B R115, R110 ;  /* 0x0000006eff73723e */ /* 0x000fe200020006ff */
[----:B------:R-:W-:Y:S01]  /*6d80*/  HADD2.F32 R110, -RZ, R111.H0_H0 ;  /* 0x2000006fff6e7230 */ /* 0x000fe20000004100 */
[----:B------:R-:W-:Y:S01]  /*6d90*/  F2FP.F16.E4M3.UNPACK_B R45, R9 ;  /* 0x00000009ff2d723e */ /* 0x000fe200020006ff */
[----:B------:R-:W-:Y:S01]  /*6da0*/  HADD2.F32 R33, -RZ, R33.H1_H1 ;  /* 0x30000021ff217230 */ /* 0x000fe20000004100 */
[----:B------:R-:W-:Y:S01]  /*6db0*/  F2FP.SATFINITE.E4M3.F32.PACK_AB_MERGE_C R114, R123, R114, RZ ;  /* 0x000000727b72723e */ /* 0x000fe200048070ff */
[----:B------:R-:W-:Y:S01]  /*6dc0*/  HADD2.F32 R111, -RZ, R111.H1_H1 ;  /* 0x3000006fff6f7230 */ /* 0x000fe20000004100 */
[----:B------:R-:W-:Y:S01]  /*6dd0*/  F2FP.SATFINITE.E4M3.F32.PACK_AB_MERGE_C R121, R124, R121, RZ ;  /* 0x000000797c79723e */ /* 0x000fe200048070ff */
[----:B------:R-:W-:-:S02]  /*6de0*/  HADD2.F32 R117, -RZ, R115.H0_H0 ;  /* 0x20000073ff757230 */ /* 0x000fc40000004100 */
[-C--:B------:R-:W-:Y:S01]  /*6df0*/  FMUL.FTZ R122, R33, R118.reuse ;  /* 0x00000076217a7220 */ /* 0x080fe20000410000 */
[----:B------:R-:W-:Y:S02]  /*6e00*/  HADD2.F32 R116, -RZ, R115.H1_H1 ;  /* 0x30000073ff747230 */ /* 0x000fe40000004100 */
[-C--:B------:R-:W-:Y:S01]  /*6e10*/  FMUL.FTZ R115, R110, R119.reuse ;  /* 0x000000776e737220 */ /* 0x080fe20000410000 */
[C---:B------:R-:W-:Y:S01]  /*6e20*/  FMUL.FTZ R119, R34.reuse, R119 ;  /* 0x0000007722777220 */ /* 0x040fe20000410000 */
[C---:B------:R-:W-:Y:S02]  /*6e30*/  FMUL.FTZ R120, R111.reuse, R118 ;  /* 0x000000766f787220 */ /* 0x040fe40000410000 */
[----:B------:R-:W-:Y:S01]  /*6e40*/  FFMA.FTZ R118, R34, R117, -R115 ;  /* 0x0000007522767223 */ /* 0x000fe20000010873 */
[----:B------:R-:W-:Y:S01]  /*6e50*/  F2FP.SATFINITE.E4M3.F32.PACK_AB_MERGE_C R34, R44, R35, RZ ;  /* 0x000000232c22723e */ /* 0x000fe200048070ff */
[----:B------:R-:W-:Y:S01]  /*6e60*/  FFMA.FTZ R119, R110, R117, R119 ;  /* 0x000000756e777223 */ /* 0x000fe20000010077 */
[----:B------:R-:W-:Y:S01]  /*6e70*/  F2FP.SATFINITE.E4M3.F32.PACK_AB_MERGE_C R35, R112, R47, R32 ;  /* 0x0000002f7023723e */ /* 0x000fe20004807020 */
[----:B------:R-:W-:Y:S01]  /*6e80*/  HADD2.F32 R44, -RZ, R45.H0_H0 ;  /* 0x2000002dff2c7230 */ /* 0x000fe20000004100 */
[----:B------:R-:W-:Y:S01]  /*6e90*/  F2FP.F16.E4M3.UNPACK_B R110, R13 ;  /* 0x0000000dff6e723e */ /* 0x000fe200020006ff */
[----:B------:R-:W-:Y:S01]  /*6ea0*/  FFMA.FTZ R122, R111, R116, R122 ;  /* 0x000000746f7a7223 */ /* 0x000fe2000001007a */
[----:B------:R-:W-:Y:S01]  /*6eb0*/  F2FP.F16.E4M3.UNPACK_B R47, R14 ;  /* 0x0000000eff2f723e */ /* 0x000fe200020006ff */
[----:B------:R-:W-:Y:S01]  /*6ec0*/  FFMA.FTZ R33, R33, R116, -R120 ;  /* 0x0000007421217223 */ /* 0x000fe20000010878 */
[----:B------:R-:W-:Y:S01]  /*6ed0*/  F2FP.SATFINITE.E4M3.F32.PACK_AB_MERGE_C R34, R113, R46, R34 ;  /* 0x0000002e7122723e */ /* 0x000fe20004807022 */
[--C-:B------:R-:W-:Y:S01]  /*6ee0*/  HADD2.F32 R46, -RZ, R110.reuse.H0_H0 ;  /* 0x2000006eff2e7230 */ /* 0x100fe20000004100 */
[----:B------:R-:W-:Y:S01]  /*6ef0*/  F2FP.F16.E4M3.UNPACK_B R112, R12 ;  /* 0x0000000cff70723e */ /* 0x000fe200020006ff */
[--C-:B------:R-:W-:Y:S01]  /*6f00*/  HADD2.F32 R115, -RZ, R47.reuse.H0_H0 ;  /* 0x2000002fff737230 */ /* 0x100fe20000004100 */
[----:B------:R-:W-:Y:S01]  /*6f10*/  F2FP.SATFINITE.E4M3.F32.PACK_AB_MERGE_C R33, R33, R118, R114 ;  /* 0x000000762121723e */ /* 0x000fe20004807072 */
[----:B------:R-:W-:Y:S01]  /*6f20*/  HADD2.F32 R111, -RZ, R110.H1_H1 ;  /* 0x3000006eff6f7230 */ /* 0x000fe20000004100 */
[----:B------:R-:W-:Y:S01]  /*6f30*/  F2FP.F16.E4M3.UNPACK_B R12, R12.H1 ;  /* 0x0000000cff0c723e */ /* 0x000fe200030006ff */
[----:B------:R-:W-:-:S02]  /*6f40*/  HADD2.F32 R110, -RZ, R47.H1_H1 ;  /* 0x3000002fff6e7230 */ /* 0x000fc40000004100 */
[-C--:B------:R-:W-:Y:S01]  /*6f50*/  FMUL.FTZ R117, R46, R115.reuse ;  /* 0x000000732e757220 */ /* 0x080fe20000410000 */
[--C-:B------:R-:W-:Y:S02]  /*6f60*/  HADD2.F32 R113, -RZ, R112.reuse.H0_H0 ;  /* 0x20000070ff717230 */ /* 0x100fe40000004100 */
[C---:B------:R-:W-:Y:S01]  /*6f70*/  FMUL.FTZ R115, R44.reuse, R115 ;  /* 0x000000732c737220 */ /* 0x040fe20000410000 */
[----:B------:R-:W-:Y:S02]  /*6f80*/  HADD2.F32 R47, -RZ, R45.H1_H1 ;  /* 0x3000002dff2f7230 */ /* 0x000fe40000004100 */
[-C--:B------:R-:W-:Y:S01]  /*6f90*/  FMUL.FTZ R114, R111, R110.reuse ;  /* 0x0000006e6f727220 */ /* 0x080fe20000410000 */
[----:B------:R-:W-:Y:S02]  /*6fa0*/  HADD2.F32 R112, -RZ, R112.H1_H1 ;  /* 0x30000070ff707230 */ /* 0x000fe40000004100 */
[-C--:B------:R-:W-:Y:S01]  /*6fb0*/  FFMA.FTZ R44, R44, R113.reuse, -R117 ;  /* 0x000000712c2c7223 */ /* 0x080fe20000010875 */
[----:B------:R-:W-:Y:S01]  /*6fc0*/  FFMA.FTZ R45, R46, R113, R115 ;  /* 0x000000712e2d7223 */ /* 0x000fe20000010073 */
[----:B------:R-:W-:Y:S01]  /*6fd0*/  FMUL.FTZ R116, R47, R110 ;  /* 0x0000006e2f747220 */ /* 0x000fe20000410000 */
[----:B------:R-:W-:-:S02]  /*6fe0*/  F2FP.F16.E4M3.UNPACK_B R110, R13.H1 ;  /* 0x0000000dff6e723e */ /* 0x000fc400030006ff */
[----:B------:R-:W-:Y:S01]  /*6ff0*/  F2FP.F16.E4M3.UNPACK_B R113, R14.H1 ;  /* 0x0000000eff71723e */ /* 0x000fe200030006ff */
[-C--:B------:R-:W-:Y:S01]  /*7000*/  FFMA.FTZ R14, R111, R112.reuse, R116 ;  /* 0x000000706f0e7223 */ /* 0x080fe20000010074 */
[----:B------:R-:W-:Y:S01]  /*7010*/  F2FP.F16.E4M3.UNPACK_B R46, R9.H1 ;  /* 0x00000009ff2e723e */ /* 0x000fe200030006ff */
[----:B------:R-:W-:Y:S01]  /*7020*/  FFMA.FTZ R9, R47, R112, -R114 ;  /* 0x000000702f097223 */ /* 0x000fe20000010872 */
[----:B------:R-:W-:Y:S01]  /*7030*/  HADD2.F32 R47, -RZ, R110.H0_H0 ;  /* 0x2000006eff2f7230 */ /* 0x000fe20000004100 */
[-C--:B------:R-:W-:Y:S01]  /*7040*/  F2FP.F16.E4M3.UNPACK_B R120, R10.reuse.H1 ;  /* 0x0000000aff78723e */ /* 0x080fe200030006ff */
[----:B------:R-:W-:Y:S01]  /*7050*/  HADD2.F32 R112, -RZ, R113.H0_H0 ;  /* 0x20000071ff707230 */ /* 0x000fe20000004100 */
[----:B------:R-:W-:Y:S01]  /*7060*/  F2FP.SATFINITE.E4M3.F32.PACK_AB_MERGE_C R32, R122, R119, R121 ;  /* 0x000000777a20723e */ /* 0x000fe20004807079 */
[----:B------:R-:W-:Y:S01]  /*7070*/  HADD2.F32 R13, -RZ, R46.H0_H0 ;  /* 0x2000002eff0d7230 */ /* 0x000fe20000004100 */
[----:B------:R-:W-:Y:S01]  /*7080*/  F2FP.F16.E4M3.UNPACK_B R119, R10 ;  /* 0x0000000aff77723e */ /* 0x000fe200020006ff */
[----:B------:R-:W-:-:S02]  /*7090*/  HADD2.F32 R111, -RZ, R110.H1_H1 ;  /* 0x3000006eff6f7230 */ /* 0x000fc40000004100 */
[-C--:B------:R-:W-:Y:S01]  /*70a0*/  FMUL.FTZ R116, R47, R112.reuse ;  /* 0x000000702f747220 */ /* 0x080fe20000410000 */
[----:B------:R-:W-:Y:S02]  /*70b0*/  HADD2.F32 R114, -RZ, R113.H1_H1 ;  /* 0x30000071ff727230 */ /* 0x000fe40000004100 */
[----:B------:R-:W-:Y:S01]  /*70c0*/  FMUL.FTZ R112, R13, R112 ;  /* 0x000000700d707220 */ /* 0x000fe20000410000 */
[----:B------:R-:W-:Y:S02]  /*70d0*/  HADD2.F32 R46, -RZ, R46.H1_H1 ;  /* 0x3000002eff2e7230 */ /* 0x000fe40000004100 */
[--C-:B------:R-:W-:Y:S02]  /*70e0*/  HADD2.F32 R110, -RZ, R12.reuse.H0_H0 ;  /* 0x2000000cff6e7230 */ /* 0x100fe40000004100 */
[-C--:B------:R-:W-:Y:S01]  /*70f0*/  FMUL.FTZ R115, R111, R114.reuse ;  /* 0x000000726f737220 */ /* 0x080fe20000410000 */
[----:B------:R-:W-:Y:S02]  /*7100*/  HADD2.F32 R113, -RZ, R12.H1_H1 ;  /* 0x3000000cff717230 */ /* 0x000fe40000004100 */
[----:B------:R-:W-:Y:S01]  /*7110*/  FMUL.FTZ R114, R46, R114 ;  /* 0x000000722e727220 */ /* 0x000fe20000410000 */
[----:B------:R-:W-:-:S02]  /*7120*/  HADD2.F32 R121, -RZ, R120.H0_H0 ;  /* 0x20000078ff797230 */ /* 0x000fc40000004100 */
[-C--:B------:R-:W-:Y:S01]  /*7130*/  FFMA.FTZ R12, R13, R110.reuse, -R116 ;  /* 0x0000006e0d0c7223 */ /* 0x080fe20000010874 */
[----:B------:R-:W-:Y:S01]  /*7140*/  FFMA.FTZ R13, R47, R110, R112 ;  /* 0x0000006e2f0d7223 */ /* 0x000fe20000010070 */
[-C--:B------:R-:W-:Y:S01]  /*7150*/  FFMA.FTZ R47, R46, R113.reuse, -R115 ;  /* 0x000000712e2f7223 */ /* 0x080fe20000010873 */
[----:B------:R-:W-:Y:S01]  /*7160*/  FFMA.FTZ R46, R111, R113, R114 ;  /* 0x000000716f2e7223 */ /* 0x000fe20000010072 */
[----:B------:R-:W-:Y:S01]  /*7170*/  F2FP.F16.E4M3.UNPACK_B R110, R11 ;  /* 0x0000000bff6e723e */ /* 0x000fe200020006ff */
[----:B------:R-:W-:Y:S01]  /*7180*/  HADD2.F32 R120, -RZ, R120.H1_H1 ;  /* 0x30000078ff787230 */ /* 0x000fe20000004100 */
[----:B------:R-:W-:Y:S02]  /*7190*/  F2FP.F16.E4M3.UNPACK_B R113, R15.H1 ;  /* 0x0000000fff71723e */ /* 0x000fe400030006ff */
[----:B------:R-:W-:Y:S02]  /*71a0*/  F2FP.F16.E4M3.UNPACK_B R11, R11.H1 ;  /* 0x0000000bff0b723e */ /* 0x000fe400030006ff */
[----:B------:R-:W-:Y:S01]  /*71b0*/  F2FP.F16.E4M3.UNPACK_B R112, R15 ;  /* 0x0000000fff70723e */ /* 0x000fe200020006ff */
[----:B------:R-:W-:Y:S01]  /*71c0*/  HADD2.F32 R10, -RZ, R113.H0_H0 ;  /* 0x20000071ff0a7230 */ /* 0x000fe20000004100 */
[-C--:B------:R-:W-:Y:S01]  /*71d0*/  F2FP.F16.E4M3.UNPACK_B R116, R8.reuse.H1 ;  /* 0x00000008ff74723e */ /* 0x080fe200030006ff */
[----:B------:R-:W-:Y:S01]  /*71e0*/  HADD2.F32 R111, -RZ, R11.H0_H0 ;  /* 0x2000000bff6f7230 */ /* 0x000fe20000004100 */
[----:B------:R-:W-:Y:S01]  /*71f0*/  F2FP.F16.E4M3.UNPACK_B R115, R8 ;  /* 0x00000008ff73723e */ /* 0x000fe200020006ff */
[----:B------:R-:W-:-:S02]  /*7200*/  HADD2.F32 R114, -RZ, R112.H0_H0 ;  /* 0x20000070ff727230 */ /* 0x000fc40000004100 */
[-C--:B------:R-:W-:Y:S01]  /*7210*/  FMUL.FTZ R124, R10, R121.reuse ;  /* 0x000000790a7c7220 */ /* 0x080fe20000410000 */
[----:B------:R-:W-:Y:S02]  /*7220*/  HADD2.F32 R8, -RZ, R119.H0_H0 ;  /* 0x20000077ff087230 */ /* 0x000fe40000004100 */
[----:B------:R-:W-:Y:S01]  /*7230*/  FMUL.FTZ R121, R111, R121 ;  /* 0x000000796f797220 */ /* 0x000fe20000410000 */
[----:B------:R-:W-:Y:S01]  /*7240*/  HADD2.F32 R118, -RZ, R116.H0_H0 ;  /* 0x20000074ff767230 */ /* 0x000fe20000004100 */
[----:B------:R-:W-:Y:S01]  /*7250*/  F2FP.SATFINITE.E4M3.F32.PACK_AB_MERGE_C R12, R47, R12, RZ ;  /* 0x0000000c2f0c723e */ /* 0x000fe200048070ff */
[----:B------:R-:W-:Y:S02]  /*7260*/  HADD2.F32 R113, -RZ, R113.H1_H1 ;  /* 0x30000071ff717230 */ /* 0x000fe40000004100 */
[----:B------:R-:W-:Y:S01]  /*7270*/  FMUL.FTZ R122, R114, R8 ;  /* 0x00000008727a7220 */ /* 0x000fe20000410000 */
[----:B------:R-:W-:Y:S02]  /*7280*/  HADD2.F32 R11, -RZ, R11.H1_H1 ;  /* 0x3000000bff0b7230 */ /* 0x000fe40000004100 */
[----:B------:R-:W-:Y:S01]  /*7290*/  FFMA.FTZ R121, R10, R118, R121 ;  /* 0x000000760a797223 */ /* 0x000fe20000010079 */
[----:B------:R-:W-:-:S02]  /*72a0*/  HADD2.F32 R15, -RZ, R110.H0_H0 ;  /* 0x2000006eff0f7230 */ /* 0x000fc40000004100 */
[-C--:B------:R-:W-:Y:S01]  /*72b0*/  FMUL.FTZ R10, R113, R120.reuse ;  /* 0x00000078710a7220 */ /* 0x080fe20000410000 */
[----:B------:R-:W-:Y:S02]  /*72c0*/  HADD2.F32 R117, -RZ, R115.H0_H0 ;  /* 0x20000073ff757230 */ /* 0x000fe40000004100 */
[----:B------:R-:W-:Y:S01]  /*72d0*/  FMUL.FTZ R120, R11, R120 ;  /* 0x000000780b787220 */ /* 0x000fe20000410000 */
[----:B------:R-:W-:Y:S02]  /*72e0*/  HADD2.F32 R112, -RZ, R112.H1_H1 ;  /* 0x30000070ff707230 */ /* 0x000fe40000004100 */
[C---:B------:R-:W-:Y:S01]  /*72f0*/  FMUL.FTZ R123, R15.reuse, R8 ;  /* 0x000000080f7b7220 */ /* 0x040fe20000410000 */
[----:B------:R-:W-:Y:S02]  /*7300*/  HADD2.F32 R119, -RZ, R119.H1_H1 ;  /* 0x30000077ff777230 */ /* 0x000fe40000004100 */
[----:B------:R-:W-:Y:S01]  /*7310*/  FFMA.FTZ R8, R15, R117, -R122 ;  /* 0x000000750f087223 */ /* 0x000fe2000001087a */
[----:B------:R-:W-:-:S02]  /*7320*/  HADD2.F32 R116, -RZ, R116.H1_H1 ;  /* 0x30000074ff747230 */ /* 0x000fc40000004100 */
[----:B------:R-:W-:Y:S01]  /*7330*/  FFMA.FTZ R124, R111, R118, -R124 ;  /* 0x000000766f7c7223 */ /* 0x000fe2000001087c */
[----:B------:R-:W-:Y:S02]  /*7340*/  HADD2.F32 R110, -RZ, R110.H1_H1 ;  /* 0x3000006eff6e7230 */ /* 0x000fe40000004100 */
[-C--:B------:R-:W-:Y:S01]  /*7350*/  FMUL.FTZ R15, R112, R119.reuse ;  /* 0x00000077700f7220 */ /* 0x080fe20000410000 */
[----:B------:R-:W-:Y:S02]  /*7360*/  HADD2.F32 R115, -RZ, R115.H1_H1 ;  /* 0x30000073ff737230 */ /* 0x000fe40000004100 */
[-C--:B------:R-:W-:Y:S01]  /*7370*/  FFMA.FTZ R11, R11, R116.reuse, -R10 ;  /* 0x000000740b0b7223 */ /* 0x080fe2000001080a */
[----:B------:R-:W-:Y:S01]  /*7380*/  FFMA.FTZ R120, R113, R116, R120 ;  /* 0x0000007471787223 */ /* 0x000fe20000010078 */
[----:B------:R-:W-:Y:S01]  /*7390*/  FMUL.FTZ R119, R110, R119 ;  /* 0x000000776e777220 */ /* 0x000fe20000410000 */
[----:B------:R-:W-:Y:S01]  /*73a0*/  FFMA.FTZ R123, R114, R117, R123 ;  /* 0x00000075727b7223 */ /* 0x000fe2000001007b */
[-C--:B------:R-:W-:Y:S01]  /*73b0*/  FFMA.FTZ R15, R110, R115.reuse, -R15 ;  /* 0x000000736e0f7223 */ /* 0x080fe2000001080f */
[----:B------:R-:W-:Y:S01]  /*73c0*/  F2FP.SATFINITE.E4M3.F32.PACK_AB_MERGE_C R11, R11, R124, RZ ;  /* 0x0000007c0b0b723e */ /* 0x000fe200048070ff */
[----:B------:R-:W-:Y:S01]  /*73d0*/  FFMA.FTZ R112, R112, R115, R119 ;  /* 0x0000007370707223 */ /* 0x000fe20000010077 */
[----:B------:R-:W-:Y:S01]  /*73e0*/  F2FP.SATFINITE.E4M3.F32.PACK_AB_MERGE_C R13, R46, R13, RZ ;  /* 0x0000000d2e0d723e */ /* 0x000fe200048070ff */
[----:B------:R-:W-:Y:S01]  /*73f0*/  IMAD.MOV.U32 R10, RZ, RZ, R33 ;  /* 0x000000ffff0a7224 */ /* 0x000fe200078e0021 */
[----:B------:R-:W-:-:S02]  /*7400*/  F2FP.SATFINITE.E4M3.F32.PACK_AB_MERGE_C R120, R120, R121, RZ ;  /* 0x000000797878723e */ /* 0x000fc400048070ff */
[----:B------:R-:W-:Y:S01]  /*7410*/  F2FP.SATFINITE.E4M3.F32.PACK_AB_MERGE_C R9, R9, R44, R12 ;  /* 0x0000002c0909723e */ /* 0x000fe2000480700c */
[----:B------:R-:W-:Y:S01]  /*7420*/  IMAD.MOV.U32 R12, RZ, RZ, R34 ;  /* 0x000000ffff0c7224 */ /* 0x000fe200078e0022 */
[----:B------:R-:W-:Y:S01]  /*7430*/  F2FP.SATFINITE.E4M3.F32.PACK_AB_MERGE_C R11, R15, R8, R11 ;  /* 0x000000080f0b723e */ /* 0x000fe2000480700b */
[----:B------:R-:W-:Y:S01]  /*7440*/  IMAD.MOV.U32 R8, RZ, RZ, R35 ;  /* 0x000000ffff087224 */ /* 0x000fe200078e0023 */
[----:B------:R-:W-:Y:S01]  /*7450*/  F2FP.SATFINITE.E4M3.F32.PACK_AB_MERGE_C R13, R14, R45, R13 ;  /* 0x0000002d0e0d723e */ /* 0x000fe2000480700d */
[----:B------:R-:W-:Y:S01]  /*7460*/  IMAD.MOV.U32 R14, RZ, RZ, R32 ;  /* 0x000000ffff0e7224 */ /* 0x000fe200078e0020 */
[----:B------:R-:W-:-:S07]  /*7470*/  F2FP.SATFINITE.E4M3.F32.PACK_AB_MERGE_C R15, R112, R123, R120 ;  /* 0x0000007b700f723e */ /* 0x000fce0004807078 */
.L_x_1677:
[----:B------:R-:W-:Y:S05]  /*7480*/  BSYNC B2 ;  /* 0x0000000000027941 */ /* 0x000fea0003800000 */
.L_x_1676:
[----:B------:R-:W-:Y:S01]  /*7490*/  ISETP.GE.AND P3, PT, R108, R97, PT ;  /* 0x000000616c00720c */ /* 0x000fe20003f66270 */
[----:B0-----:R3:W-:-:S12]  /*74a0*/  ST.E.128 desc[UR42][R92.64], R8 ;  /* 0x000000085c007985 */ /* 0x0017d8000c101d2a */
[----:B------:R-:W-:-:S04]  /*74b0*/  @!P3 IADD3 R32, P4, R100, R108, RZ ;  /* 0x0000006c6420b210 */ /* 0x000fc80007f9e0ff */
[----:B------:R-:W-:-:S05]  /*74c0*/  @!P3 LEA.HI.X.SX32 R33, R108, R98, 0x1, P4 ;  /* 0x000000626c21b211 */ /* 0x000fca00020f0eff */
[----:B--2---:R3:W-:Y:S04]  /*74d0*/  @!P3 ST.E.128 desc[UR42][R32.64], R12 ;  /* 0x0000000c2000b985 */ /* 0x0047e8000c101d2a */
.L_x_1675:
[----:B------:R-:W-:Y:S05]  /*74e0*/  BSYNC B1 ;  /* 0x0000000000017941 */ /* 0x000fea0003800000 */
.L_x_1674:
[----:B------:R-:W-:Y:S01]  /*74f0*/  ISETP.NE.AND P3, PT, R54, RZ, PT ;  /* 0x000000ff3600720c */ /* 0x000fe20003f65270 */
[----:B------:R-:W-:-:S12]  /*7500*/  BSSY B1, `(.L_x_1678) ;  /* 0x00000f4000017945 */ /* 0x000fd80003800000 */
[----:B------:R-:W-:Y:S05]  /*7510*/  @!P3 BRA `(.L_x_1679) ;  /* 0x0000000c00c8b947 */ /* 0x000fea0003800000 */
[----:B------:R-:W-:Y:S01]  /*7520*/  ISETP.NE.AND P4, PT, R83, RZ, PT ;  /* 0x000000ff5300720c */ /* 0x000fe20003f85270 */
[----:B------:R-:W-:Y:S01]  /*7530*/  BSSY B2, `(.L_x_1680) ;  /* 0x00000eb000027945 */ /* 0x000fe20003800000 */
[C---:B---34-:R-:W-:Y:S02]  /*7540*/  IADD3 R32, P3, R57.reuse, R100, RZ ;  /* 0x0000006439207210 */ /* 0x058fe40007f7e0ff */
[----:B------:R-:W-:Y:S02]  /*7550*/  SEL R8, R66, R109, !P4 ;  /* 0x0000006d42087207 */ /* 0x000fe40006000000 */
[----:B--2---:R-:W-:Y:S02]  /*7560*/  LEA.HI.X.SX32 R33, R57, R98, 0x1, P3 ;  /* 0x0000006239217211 */ /* 0x004fe400018f0eff */
[----:B------:R-:W-:Y:S02]  /*7570*/  SHF.R.S32.HI R9, RZ, 0x1f, R8 ;  /* 0x0000001fff097819 */ /* 0x000fe40000011408 */
[----:B------:R-:W-:-:S02]  /*7580*/  ISETP.GE.AND P3, PT, R80, R96, PT ;  /* 0x000000605000720c */ /* 0x000fc40003f66270 */
[----:B------:R-:W-:-:S04]  /*7590*/  LEA.HI R9, R9, R8, RZ, 0x5 ;  /* 0x0000000809097211 */ /* 0x000fc800078f28ff */
        /* <DEDUP_REMOVED lines=19> */
[----:B------:R-:W-:Y:S01]  /*76d0*/  SHF.R.U32.HI R110, RZ, 0x10, R29 ;  /* 0x00000010ff6e7819 */ /* 0x000fe2000001161d */
[----:B------:R-:W-:Y:S01]  /*76e0*/  IMAD.MOV.U32 R35, RZ, RZ, R8 ;  /* 0x000000ffff237224 */ /* 0x000fe200078e0008 */
[----:B------:R-:W-:Y:S01]  /*76f0*/  SHF.R.U32.HI R108, RZ, 0x8, R31 ;  /* 0x00000008ff6c7819 */ /* 0x000fe2000001161f */
[----:B------:R-:W-:Y:S01]  /*7700*/  IMAD.SHL.U32 R9, R111, 0x100, RZ ;  /* 0x000001006f097824 */ /* 0x000fe200078e00ff */
[----:B------:R-:W-:Y:S02]  /*7710*/  SHF.R.U32.HI R46, RZ, 0x8, R41 ;  /* 0x00000008ff2e7819 */ /* 0x000fe40000011629 */
[----:B------:R-:W-:Y:S02]  /*7720*/  SHF.R.U32.HI R45, RZ, 0x8, R43 ;  /* 0x00000008ff2d7819 */ /* 0x000fe4000001162b */
[----:B------:R-:W-:Y:S01]  /*7730*/  LOP3.LUT R30, R29, 0xff0000ff, RZ, 0xc0, !PT ;  /* 0xff0000ff1d1e7812 */ /* 0x000fe200078ec0ff */
[----:B------:R-:W-:Y:S01]  /*7740*/  IMAD.MOV.U32 R29, RZ, RZ, R10 ;  /* 0x000000ffff1d7224 */ /* 0x000fe200078e000a */
[----:B------:R-:W-:Y:S01]  /*7750*/  LOP3.LUT R40, R31, 0xff0000ff, RZ, 0xc0, !PT ;  /* 0xff0000ff1f287812 */ /* 0x000fe200078ec0ff */
[----:B------:R-:W-:Y:S01]  /*7760*/  IMAD.U32 R10, R110, 0x10000, RZ ;  /* 0x000100006e0a7824 */ /* 0x000fe200078e00ff */
[----:B------:R-:W-:Y:S01]  /*7770*/  SHF.R.U32.HI R92, RZ, 0x10, R31 ;  /* 0x00000010ff5c7819 */ /* 0x000fe2000001161f */
[----:B------:R-:W-:Y:S01]  /*7780*/  IMAD.SHL.U32 R31, R108, 0x100, RZ ;  /* 0x000001006c1f7824 */ /* 0x000fe200078e00ff */
[----:B------:R-:W-:Y:S01]  /*7790*/  LOP3.LUT R44, R43, 0xff0000ff, RZ, 0xc0, !PT ;  /* 0xff0000ff2b2c7812 */ /* 0x000fe200078ec0ff */
[----:B------:R-:W-:Y:S01]  /*77a0*/  IMAD.SHL.U32 R45, R45, 0x100, RZ ;  /* 0x000001002d2d7824 */ /* 0x000fe200078e00ff */
[----:B------:R-:W-:Y:S01]  /*77b0*/  SHF.R.U32.HI R93, RZ, 0x10, R43 ;  /* 0x00000010ff5d7819 */ /* 0x000fe2000001162b */
[----:B------:R-:W-:Y:S01]  /*77c0*/  IMAD.SHL.U32 R43, R46, 0x100, RZ ;  /* 0x000001002e2b7824 */ /* 0x000fe200078e00ff */
[----:B------:R-:W-:-:S02]  /*77d0*/  LOP3.LUT R42, R41, 0xff0000ff, RZ, 0xc0, !PT ;  /* 0xff0000ff292a7812 */ /* 0x000fc400078ec0ff */
[----:B------:R-:W-:Y:S01]  /*77e0*/  SHF.R.U32.HI R47, RZ, 0x10, R41 ;  /* 0x00000010ff2f7819 */ /* 0x000fe20000011629 */
[----:B--2---:R-:W-:Y:S01]  /*77f0*/  IMAD.MOV.U32 R41, RZ, RZ, R12 ;  /* 0x000000ffff297224 */ /* 0x004fe200078e000c */
[----:B------:R-:W-:Y:S01]  /*7800*/  LOP3.LUT R9, R30, 0xff00, R9, 0xf8, !PT ;  /* 0x0000ff001e097812 */ /* 0x000fe200078ef809 */
[----:B------:R-:W-:Y:S01]  /*7810*/  IMAD.U32 R93, R93, 0x10000, RZ ;  /* 0x000100005d5d7824 */ /* 0x000fe200078e00ff */
[----:B------:R-:W-:Y:S01]  /*7820*/  LOP3.LUT R8, R40, 0xff00, R31, 0xf8, !PT ;  /* 0x0000ff0028087812 */ /* 0x000fe200078ef81f */
[----:B------:R-:W-:Y:S01]  /*7830*/  IMAD.U32 R47, R47, 0x10000, RZ ;  /* 0x000100002f2f7824 */ /* 0x000fe200078e00ff */
[----:B------:R-:W-:Y:S01]  /*7840*/  LOP3.LUT R10, R9, 0xff0000, R10, 0xf8, !PT ;  /* 0x00ff0000090a7812 */ /* 0x000fe200078ef80a */
[----:B------:R-:W-:Y:S01]  /*7850*/  IMAD.U32 R9, R92, 0x10000, RZ ;  /* 0x000100005c097824 */ /* 0x000fe200078e00ff */
[----:B------:R-:W-:Y:S02]  /*7860*/  LOP3.LUT R12, R42, 0xff00, R43, 0xf8, !PT ;  /* 0x0000ff002a0c7812 */ /* 0x000fe400078ef82b */
[----:B------:R-:W-:-:S02]  /*7870*/  LOP3.LUT R46, R44, 0xff00, R45, 0xf8, !PT ;  /* 0x0000ff002c2e7812 */ /* 0x000fc400078ef82d */
[----:B------:R-:W-:Y:S02]  /*7880*/  F2FP.F16.E4M3.UNPACK_B R45, R107.H1 ;  /* 0x0000006bff2d723e */ /* 0x000fe400030006ff */
[----:B------:R-:W-:Y:S02]  /*7890*/  F2FP.F16.E4M3.UNPACK_B R42, R41.H1 ;  /* 0x00000029ff2a723e */ /* 0x000fe400030006ff */
[----:B------:R-:W-:Y:S02]  /*78a0*/  F2FP.F16.E4M3.UNPACK_B R40, R35.H1 ;  /* 0x00000023ff28723e */ /* 0x000fe400030006ff */
[----:B------:R-:W-:Y:S01]  /*78b0*/  LOP3.LUT R8, R8, 0xff0000, R9, 0xf8, !PT ;  /* 0x00ff000008087812 */ /* 0x000fe200078ef809 */
[----:B------:R-:W-:Y:S01]  /*78c0*/  HADD2.F32 R9, -RZ, R45.H0_H0 ;  /* 0x2000002dff097230 */ /* 0x000fe20000004100 */
[----:B------:R-:W-:Y:S01]  /*78d0*/  F2FP.F16.E4M3.UNPACK_B R43, R105.H1 ;  /* 0x00000069ff2b723e */ /* 0x000fe200030006ff */
[----:B------:R-:W-:Y:S01]  /*78e0*/  HADD2.F32 R31, -RZ, R42.H0_H0 ;  /* 0x2000002aff1f7230 */ /* 0x000fe20000004100 */
[----:B------:R-:W-:Y:S01]  /*78f0*/  F2FP.F16.E4M3.UNPACK_B R107, R107 ;  /* 0x0000006bff6b723e */ /* 0x000fe200020006ff */
[----:B------:R-:W-:Y:S01]  /*7900*/  HADD2.F32 R30, -RZ, R40.H0_H0 ;  /* 0x20000028ff1e7230 */ /* 0x000fe20000004100 */
[----:B------:R-:W-:Y:S01]  /*7910*/  LOP3.LUT R12, R12, 0xff0000, R47, 0xf8, !PT ;  /* 0x00ff00000c0c7812 */ /* 0x000fe200078ef82f */
[----:B------:R-:W-:-:S02]  /*7920*/  HADD2.F32 R44, -RZ, R43.H0_H0 ;  /* 0x2000002bff2c7230 */ /* 0x000fc40000004100 */
[CC--:B------:R-:W-:Y:S01]  /*7930*/  FMUL.FTZ R111, R31.reuse, R9.reuse ;  /* 0x000000091f6f7220 */ /* 0x0c0fe20000410000 */
[----:B------:R-:W-:Y:S02]  /*7940*/  HADD2.F32 R40, -RZ, R40.H1_H1 ;  /* 0x30000028ff287230 */ /* 0x000fe40000004100 */
[----:B------:R-:W-:Y:S01]  /*7950*/  FMUL.FTZ R92, R30, R9 ;  /* 0x000000091e5c7220 */ /* 0x000fe20000410000 */
[----:B------:R-:W-:Y:S01]  /*7960*/  LOP3.LUT R9, R46, 0xff0000, R93, 0xf8, !PT ;  /* 0x00ff00002e097812 */ /* 0x000fe200078ef85d */
[-C--:B------:R-:W-:Y:S01]  /*7970*/  FFMA.FTZ R30, R30, R44.reuse, -R111 ;  /* 0x0000002c1e1e7223 */ /* 0x080fe2000001086f */
[----:B------:R-:W-:Y:S02]  /*7980*/  HADD2.F32 R46, -RZ, R43.H1_H1 ;  /* 0x3000002bff2e7230 */ /* 0x000fe40000004100 */
[----:B------:R-:W-:Y:S01]  /*7990*/  FFMA.FTZ R31, R31, R44, R92 ;  /* 0x0000002c1f1f7223 */ /* 0x000fe2000001005c */
[----:B------:R-:W-:Y:S01]  /*79a0*/  HADD2.F32 R44, -RZ, R45.H1_H1 ;  /* 0x3000002dff2c7230 */ /* 0x000fe20000004100 */
[----:B------:R-:W-:Y:S01]  /*79b0*/  F2FP.F16.E4M3.UNPACK_B R43, R35 ;  /* 0x00000023ff2b723e */ /* 0x000fe200020006ff */
[----:B------:R-:W-:Y:S01]  /*79c0*/  HADD2.F32 R45, -RZ, R42.H1_H1 ;  /* 0x3000002aff2d7230 */ /* 0x000fe20000004100 */
[----:B------:R-:W-:Y:S01]  /*79d0*/  F2FP.F16.E4M3.UNPACK_B R42, R41 ;  /* 0x00000029ff2a723e */ /* 0x000fe200020006ff */
[----:B------:R-:W-:-:S02]  /*79e0*/  HADD2.F32 R47, -RZ, R107.H0_H0 ;  /* 0x2000006bff2f7230 */ /* 0x000fc40000004100 */
[CC--:B------:R-:W-:Y:S01]  /*79f0*/  FMUL.FTZ R92, R40.reuse, R44.reuse ;  /* 0x0000002c285c7220 */ /* 0x0c0fe20000410000 */
[----:B------:R-:W-:Y:S01]  /*7a00*/  F2FP.F16.E4M3.UNPACK_B R105, R105 ;  /* 0x00000069ff69723e */ /* 0x000fe200020006ff */
[C---:B------:R-:W-:Y:S01]  /*7a10*/  FMUL.FTZ R35, R45.reuse, R44 ;  /* 0x0000002c2d237220 */ /* 0x040fe20000410000 */
[--C-:B------:R-:W-:Y:S01]  /*7a20*/  HADD2.F32 R44, -RZ, R42.reuse.H0_H0 ;  /* 0x2000002aff2c7230 */ /* 0x100fe20000004100 */
[----:B------:R-:W-:Y:S01]  /*7a30*/  F2FP.F16.E4M3.UNPACK_B R108, R106.H1 ;  /* 0x0000006aff6c723e */ /* 0x000fe200030006ff */
[----:B------:R-:W-:Y:S02]  /*7a40*/  HADD2.F32 R41, -RZ, R43.H0_H0 ;  /* 0x2000002bff297230 */ /* 0x000fe40000004100 */
[-C--:B------:R-:W-:Y:S01]  /*7a50*/  FFMA.FTZ R35, R40, R46.reuse, -R35 ;  /* 0x0000002e28237223 */ /* 0x080fe20000010823 */
[----:B------:R-:W-:Y:S01]  /*7a60*/  FFMA.FTZ R40, R45, R46, R92 ;  /* 0x0000002e2d287223 */ /* 0x000fe2000001005c */
[----:B------:R-:W-:Y:S02]  /*7a70*/  HADD2.F32 R45, -RZ, R105.H0_H0 ;  /* 0x20000069ff2d7230 */ /* 0x000fe40000004100 */
[-C--:B------:R-:W-:Y:S01]  /*7a80*/  FMUL.FTZ R92, R44, R47.reuse ;  /* 0x0000002f2c5c7220 */ /* 0x080fe20000410000 */
[----:B------:R-:W-:Y:S01]  /*7a90*/  FMUL.FTZ R47, R41, R47 ;  /* 0x0000002f292f7220 */ /* 0x000fe20000410000 */
[----:B------:R-:W-:Y:S01]  /*7aa0*/  HADD2.F32 R107, -RZ, R107.H1_H1 ;  /* 0x3000006bff6b7230 */ /* 0x000fe20000004100 */
[----:B------:R-:W-:Y:S01]  /*7ab0*/  F2FP.F16.E4M3.UNPACK_B R93, R104.H1 ;  /* 0x00000068ff5d723e */ /* 0x000fe200030006ff */
[----:B------:R-:W-:-:S02]  /*7ac0*/  HADD2.F32 R46, -RZ, R42.H1_H1 ;  /* 0x3000002aff2e7230 */ /* 0x000fc40000004100 */
[-C--:B------:R-:W-:Y:S01]  /*7ad0*/  FFMA.FTZ R42, R44, R45.reuse, R47 ;  /* 0x0000002d2c2a7223 */ /* 0x080fe2000001002f */
[----:B------:R-:W-:Y:S01]  /*7ae0*/  HADD2.F32 R43, -RZ, R43.H1_H1 ;  /* 0x3000002bff2b7230 */ /* 0x000fe20000004100 */
[----:B------:R-:W-:Y:S01]  /*7af0*/  F2FP.F16.E4M3.UNPACK_B R47, R14.H1 ;  /* 0x0000000eff2f723e */ /* 0x000fe200030006ff */
[----:B------:R-:W-:Y:S02]  /*7b00*/  HADD2.F32 R105, -RZ, R105.H1_H1 ;  /* 0x30000069ff697230 */ /* 0x000fe40000004100 */
[----:B------:R-:W-:Y:S01]  /*7b10*/  FFMA.FTZ R41, R41, R45, -R92 ;  /* 0x0000002d29297223 */ /* 0x000fe2000001085c */
[-C--:B------:R-:W-:Y:S01]  /*7b20*/  FMUL.FTZ R44, R46, R107.reuse ;  /* 0x0000006b2e2c7220 */ /* 0x080fe20000410000 */
[C---:B------:R-:W-:Y:S01]  /*7b30*/  FMUL.FTZ R111, R43.reuse, R107 ;  /* 0x0000006b2b6f7220 */ /* 0x040fe20000410000 */
[----:B------:R-:W-:Y:S01]  /*7b40*/  F2FP.F16.E4M3.UNPACK_B R45, R29.H1 ;  /* 0x0000001dff2d723e */ /* 0x000fe200030006ff */
[----:B------:R-:W-:Y:S02]  /*7b50*/  HADD2.F32 R107, -RZ, R108.H0_H0 ;  /* 0x2000006cff6b7230 */ /* 0x000fe40000004100 */
[----:B------:R-:W-:Y:S01]  /*7b60*/  FFMA.FTZ R44, R43, R105, -R44 ;  /* 0x000000692b2c7223 */ /* 0x000fe2000001082c */
[----:B------:R-:W-:-:S02]  /*7b70*/  HADD2.F32 R92, -RZ, R47.H0_H0 ;  /* 0x2000002fff5c7230 */ /* 0x000fc40000004100 */
[----:B------:R-:W-:Y:S01]  /*7b80*/  FFMA.FTZ R43, R46, R105, R111 ;  /* 0x000000692e2b7223 */ /* 0x000fe2000001006f */
[----:B------:R-:W-:Y:S01]  /*7b90*/  HADD2.F32 R46, -RZ, R45.H0_H0 ;  /* 0x2000002dff2e7230 */ /* 0x000fe20000004100 */
[----:B------:R-:W-:Y:S01]  /*7ba0*/  F2FP.F16.E4M3.UNPACK_B R106, R106 ;  /* 0x0000006aff6a723e */ /* 0x000fe200020006ff */
[----:B------:R-:W-:Y:S02]  /*7bb0*/  HADD2.F32 R105, -RZ, R93.H0_H0 ;  /* 0x2000005dff697230 */ /* 0x000fe40000004100 */
[-C--:B------:R-:W-:Y:S01]  /*7bc0*/  FMUL.FTZ R111, R92, R107.reuse ;  /* 0x0000006b5c6f7220 */ /* 0x080fe20000410000 */
[----:B------:R-:W-:Y:S02]  /*7bd0*/  HADD2.F32 R108, -RZ, R108.H1_H1 ;  /* 0x3000006cff6c7230 */ /* 0x000fe40000004100 */
[C---:B------:R-:W-:Y:S01]  /*7be0*/  FMUL.FTZ R107, R46.reuse, R107 ;  /* 0x0000006b2e6b7220 */ /* 0x040fe20000410000 */
[----:B------:R-:W-:Y:S02]  /*7bf0*/  HADD2.F32 R47, -RZ, R47.H1_H1 ;  /* 0x3000002fff2f7230 */ /* 0x000fe40000004100 */
[----:B------:R-:W-:Y:S01]  /*7c00*/  FFMA.FTZ R111, R46, R105, -R111 ;  /* 0x000000692e6f7223 */ /* 0x000fe2000001086f */
[----:B------:R-:W-:Y:S01]  /*7c10*/  HADD2.F32 R45, -RZ, R45.H1_H1 ;  /* 0x3000002dff2d7230 */ /* 0x000fe20000004100 */
[----:B------:R-:W-:Y:S01]  /*7c20*/  F2FP.F16.E4M3.UNPACK_B R29, R29 ;  /* 0x0000001dff1d723e */ /* 0x000fe200020006ff */
[----:B------:R-:W-:-:S02]  /*7c30*/  HADD2.F32 R46, -RZ, R93.H1_H1 ;  /* 0x3000005dff2e7230 */ /* 0x000fc40000004100 */
[----:B------:R-:W-:Y:S01]  /*7c40*/  FMUL.FTZ R110, R47, R108 ;  /* 0x0000006c2f6e7220 */ /* 0x000fe20000410000 */
[----:B------:R-:W-:Y:S01]  /*7c50*/  F2FP.F16.E4M3.UNPACK_B R104, R104 ;  /* 0x00000068ff68723e */ /* 0x000fe200020006ff */
[C---:B------:R-:W-:Y:S01]  /*7c60*/  FMUL.FTZ R108, R45.reuse, R108 ;  /* 0x0000006c2d6c7220 */ /* 0x040fe20000410000 */
[--C-:B------:R-:W-:Y:S02]  /*7c70*/  HADD2.F32 R93, -RZ, R106.reuse.H0_H0 ;  /* 0x2000006aff5d7230 */ /* 0x100fe40000004100 */
[----:B------:R-:W-:Y:S01]  /*7c80*/  FFMA.FTZ R110, R45, R46, -R110 ;  /* 0x0000002e2d6e7223 */ /* 0x000fe2000001086e */
[----:B------:R-:W-:Y:S01]  /*7c90*/  F2FP.F16.E4M3.UNPACK_B R45, R14 ;  /* 0x0000000eff2d723e */ /* 0x000fe200020006ff */
[----:B------:R-:W-:Y:S01]  /*7ca0*/  FFMA.FTZ R108, R47, R46, R108 ;  /* 0x0000002e2f6c7223 */ /* 0x000fe2000001006c */
[----:B------:R-:W-:Y:S02]  /*7cb0*/  HADD2.F32 R106, -RZ, R106.H1_H1 ;  /* 0x3000006aff6a7230 */ /* 0x000fe40000004100 */
[----:B------:R-:W-:Y:S01]  /*7cc0*/  FFMA.FTZ R107, R92, R105, R107 ;  /* 0x000000695c6b7223 */ /* 0x000fe2000001006b */
[----:B------:R-:W-:Y:S01]  /*7cd0*/  HADD2.F32 R14, -RZ, R29.H0_H0 ;  /* 0x2000001dff0e7230 */ /* 0x000fe20000004100 */
[----:B------:R-:W-:Y:S01]  /*7ce0*/  F2FP.SATFINITE.E4M3.F32.PACK_AB_MERGE_C R30, R35, R30, RZ ;  /* 0x0000001e231e723e */ /* 0x000fe200048070ff */
[--C-:B------:R-:W-:Y:S01]  /*7cf0*/  HADD2.F32 R46, -RZ, R45.reuse.H0_H0 ;  /* 0x2000002dff2e7230 */ /* 0x100fe20000004100 */
[----:B------:R-:W-:Y:S01]  /*7d00*/  F2FP.SATFINITE.E4M3.F32.PACK_AB_MERGE_C R40, R40, R31, RZ ;  /* 0x0000001f2828723e */ /* 0x000fe200048070ff */
[----:B------:R-:W-:Y:S01]  /*7d10*/  HADD2.F32 R45, -RZ, R45.H1_H1 ;  /* 0x3000002dff2d7230 */ /* 0x000fe20000004100 */
[----:B------:R-:W-:Y:S01]  /*7d20*/  F2FP.SATFINITE.E4M3.F32.PACK_AB_MERGE_C R31, R44, R41, R30 ;  /* 0x000000292c1f723e */ /* 0x000fe2000480701e */
[----:B------:R-:W-:-:S02]  /*7d30*/  HADD2.F32 R29, -RZ, R29.H1_H1 ;  /* 0x3000001dff1d7230 */ /* 0x000fc40000004100 */
[-C--:B------:R-:W-:Y:S01]  /*7d40*/  FMUL.FTZ R105, R46, R93.reuse ;  /* 0x0000005d2e697220 */ /* 0x080fe20000410000 */
[--C-:B------:R-:W-:Y:S02]  /*7d50*/  HADD2.F32 R47, -RZ, R104.reuse.H0_H0 ;  /* 0x20000068ff2f7230 */ /* 0x100fe40000004100 */
[C---:B------:R-:W-:Y:S01]  /*7d60*/  FMUL.FTZ R93, R14.reuse, R93 ;  /* 0x0000005d0e5d7220 */ /* 0x040fe20000410000 */
[----:B------:R-:W-:Y:S02]  /*7d70*/  HADD2.F32 R104, -RZ, R104.H1_H1 ;  /* 0x30000068ff687230 */ /* 0x000fe40000004100 */
[-C--:B------:R-:W-:Y:S01]  /*7d80*/  FMUL.FTZ R92, R45, R106.reuse ;  /* 0x0000006a2d5c7220 */ /* 0x080fe20000410000 */
[----:B------:R-:W-:Y:S01]  /*7d90*/  FMUL.FTZ R106, R29, R106 ;  /* 0x0000006a1d6a7220 */ /* 0x000fe20000410000 */
[-C--:B------:R-:W-:Y:S01]  /*7da0*/  FFMA.FTZ R105, R14, R47.reuse, -R105 ;  /* 0x0000002f0e697223 */ /* 0x080fe20000010869 */
[----:B------:R-:W-:Y:S01]  /*7db0*/  FFMA.FTZ R14, R46, R47, R93 ;  /* 0x0000002f2e0e7223 */ /* 0x000fe2000001005d */
[----:B------:R-:W-:Y:S01]  /*7dc0*/  F2FP.SATFINITE.E4M3.F32.PACK_AB_MERGE_C R30, R43, R42, R40 ;  /* 0x0000002a2b1e723e */ /* 0x000fe20004807028 */
[-C--:B------:R-:W-:Y:S01]  /*7dd0*/  FFMA.FTZ R47, R45, R104.reuse, R106 ;  /* 0x000000682d2f7223 */ /* 0x080fe2000001006a */
[----:B------:R-:W-:Y:S01]  /*7de0*/  F2FP.F16.E4M3.UNPACK_B R45, R13 ;  /* 0x0000000dff2d723e */ /* 0x000fe200020006ff */
[----:B------:R-:W-:Y:S01]  /*7df0*/  FFMA.FTZ R92, R29, R104, -R92 ;  /* 0x000000681d5c7223 */ /* 0x000fe2000001085c */
[----:B------:R-:W-:-:S02]  /*7e00*/  F2FP.F16.E4M3.UNPACK_B R46, R12 ;  /* 0x0000000cff2e723e */ /* 0x000fc400020006ff */
[----:B------:R-:W-:Y:S01]  /*7e10*/  F2FP.F16.E4M3.UNPACK_B R40, R28 ;  /* 0x0000001cff28723e */ /* 0x000fe200020006ff */
[--C-:B------:R-:W-:Y:S01]  /*7e20*/  HADD2.F32 R41, -RZ, R45.reuse.H0_H0 ;  /* 0x2000002dff297230 */ /* 0x100fe20000004100 */
[----:B------:R-:W-:Y:S01]  /*7e30*/  F2FP.SATFINITE.E4M3.F32.PACK_AB_MERGE_C R29, R110, R111, RZ ;  /* 0x0000006f6e1d723e */ /* 0x000fe200048070ff */
[----:B------:R-:W-:Y:S01]  /*7e40*/  HADD2.F32 R42, -RZ, R46.H0_H0 ;  /* 0x2000002eff2a7230 */ /* 0x000fe20000004100 */
[----:B------:R-:W-:Y:S01]  /*7e50*/  F2FP.F16.E4M3.UNPACK_B R43, R10 ;  /* 0x0000000aff2b723e */ /* 0x000fe200020006ff */
[----:B------:R-:W-:Y:S01]  /*7e60*/  HADD2.F32 R35, -RZ, R40.H0_H0 ;  /* 0x20000028ff237230 */ /* 0x000fe20000004100 */
[----:B------:R-:W-:Y:S01]  /*7e70*/  F2FP.SATFINITE.E4M3.F32.PACK_AB_MERGE_C R29, R92, R105, R29 ;  /* 0x000000695c1d723e */ /* 0x000fe2000480701d */
[----:B------:R-:W-:Y:S02]  /*7e80*/  HADD2.F32 R45, -RZ, R45.H1_H1 ;  /* 0x3000002dff2d7230 */ /* 0x000fe40000004100 */
[----:B------:R-:W-:Y:S01]  /*7e90*/  FMUL.FTZ R92, R41, R42 ;  /* 0x0000002a295c7220 */ /* 0x000fe20000410000 */
[----:B------:R-:W-:-:S02]  /*7ea0*/  HADD2.F32 R44, -RZ, R43.H0_H0 ;  /* 0x2000002bff2c7230 */ /* 0x000fc40000004100 */
[----:B------:R-:W-:Y:S01]  /*7eb0*/  FMUL.FTZ R104, R35, R42 ;  /* 0x0000002a23687220 */ /* 0x000fe20000410000 */
[----:B------:R-:W-:Y:S01]  /*7ec0*/  F2FP.SATFINITE.E4M3.F32.PACK_AB_MERGE_C R107, R108, R107, RZ ;  /* 0x0000006b6c6b723e */ /* 0x000fe200048070ff */
[----:B------:R-:W-:Y:S01]  /*7ed0*/  HADD2.F32 R46, -RZ, R46.H1_H1 ;  /* 0x3000002eff2e7230 */ /* 0x000fe20000004100 */
[----:B------:R-:W-:Y:S01]  /*7ee0*/  F2FP.F16.E4M3.UNPACK_B R10, R10.H1 ;  /* 0x0000000aff0a723e */ /* 0x000fe200030006ff */
[----:B------:R-:W-:Y:S01]  /*7ef0*/  HADD2.F32 R42, -RZ, R40.H1_H1 ;  /* 0x30000028ff2a7230 */ /* 0x000fe20000004100 */
[----:B------:R-:W-:Y:S01]  /*7f00*/  F2FP.SATFINITE.E4M3.F32.PACK_AB_MERGE_C R14, R47, R14, R107 ;  /* 0x0000000e2f0e723e */ /* 0x000fe2000480706b */
[-C--:B------:R-:W-:Y:S01]  /*7f10*/  FFMA.FTZ R35, R35, R44.reuse, -R92 ;  /* 0x0000002c23237223 */ /* 0x080fe2000001085c */
[----:B------:R-:W-:Y:S01]  /*7f20*/  FFMA.FTZ R40, R41, R44, R104 ;  /* 0x0000002c29287223 */ /* 0x000fe20000010068 */
[----:B------:R-:W-:Y:S02]  /*7f30*/  HADD2.F32 R44, -RZ, R43.H1_H1 ;  /* 0x3000002bff2c7230 */ /* 0x000fe40000004100 */
[-C--:B------:R-:W-:Y:S01]  /*7f40*/  FMUL.FTZ R47, R45, R46.reuse ;  /* 0x0000002e2d2f7220 */ /* 0x080fe20000410000 */
[----:B------:R-:W-:Y:S01]  /*7f50*/  FMUL.FTZ R92, R42, R46 ;  /* 0x0000002e2a5c7220 */ /* 0x000fe20000410000 */
[----:B------:R-:W-:-:S02]  /*7f60*/  F2FP.F16.E4M3.UNPACK_B R43, R13.H1 ;  /* 0x0000000dff2b723e */ /* 0x000fc400030006ff */
[----:B------:R-:W-:Y:S01]  /*7f70*/  F2FP.F16.E4M3.UNPACK_B R46, R12.H1 ;  /* 0x0000000cff2e723e */ /* 0x000fe200030006ff */
[----:B------:R-:W-:Y:S01]  /*7f80*/  FFMA.FTZ R13, R45, R44, R92 ;  /* 0x0000002c2d0d7223 */ /* 0x000fe2000001005c */
[----:B------:R-:W-:Y:S01]  /*7f90*/  F2FP.F16.E4M3.UNPACK_B R41, R28.H1 ;  /* 0x0000001cff29723e */ /* 0x000fe200030006ff */
[----:B------:R-:W-:Y:S01]  /*7fa0*/  FFMA.FTZ R28, R42, R44, -R47 ;  /* 0x0000002c2a1c7223 */ /* 0x000fe2000001082f */
[--C-:B------:R-:W-:Y:S02]  /*7fb0*/  HADD2.F32 R42, -RZ, R43.reuse.H0_H0 ;  /* 0x2000002bff2a7230 */ /* 0x100fe40000004100 */
[--C-:B------:R-:W-:Y:S02]  /*7fc0*/  HADD2.F32 R47, -RZ, R46.reuse.H0_H0 ;  /* 0x2000002eff2f7230 */ /* 0x100fe40000004100 */
[----:B------:R-:W-:Y:S02]  /*7fd0*/  HADD2.F32 R43, -RZ, R43.H1_H1 ;  /* 0x3000002bff2b7230 */ /* 0x000fe40000004100 */
[----:B------:R-:W-:-:S02]  /*7fe0*/  HADD2.F32 R46, -RZ, R46.H1_H1 ;  /* 0x3000002eff2e7230 */ /* 0x000fc40000004100 */
[-C--:B------:R-:W-:Y:S01]  /*7ff0*/  FMUL.FTZ R93, R42, R47.reuse ;  /* 0x0000002f2a5d7220 */ /* 0x080fe20000410000 */
[--C-:B------:R-:W-:Y:S02]  /*8000*/  HADD2.F32 R12, -RZ, R41.reuse.H0_H0 ;  /* 0x20000029ff0c7230 */ /* 0x100fe40000004100 */
[----:B------:R-:W-:Y:S02]  /*8010*/  HADD2.F32 R41, -RZ, R41.H1_H1 ;  /* 0x30000029ff297230 */ /* 0x000fe40000004100 */
[-C--:B------:R-:W-:Y:S01]  /*8020*/  FMUL.FTZ R92, R43, R46.reuse ;  /* 0x0000002e2b5c7220 */ /* 0x080fe20000410000 */
[--C-:B------:R-:W-:Y:S02]  /*8030*/  HADD2.F32 R45, -RZ, R10.reuse.H0_H0 ;  /* 0x2000000aff2d7230 */ /* 0x100fe40000004100 */
[C---:B------:R-:W-:Y:S01]  /*8040*/  FMUL.FTZ R47, R12.reuse, R47 ;  /* 0x0000002f0c2f7220 */ /* 0x040fe20000410000 */
[----:B------:R-:W-:Y:S02]  /*8050*/  HADD2.F32 R44, -RZ, R10.H1_H1 ;  /* 0x3000000aff2c7230 */ /* 0x000fe40000004100 */
[C---:B------:R-:W-:Y:S01]  /*8060*/  FMUL.FTZ R46, R41.reuse, R46 ;  /* 0x0000002e292e7220 */ /* 0x040fe20000410000 */
[----:B------:R-:W-:Y:S01]  /*8070*/  FFMA.FTZ R10, R12, R45, -R93 ;  /* 0x0000002d0c0a7223 */ /* 0x000fe2000001085d */
[----:B------:R-:W-:Y:S01]  /*8080*/  F2FP.F16.E4M3.UNPACK_B R12, R11 ;  /* 0x0000000bff0c723e */ /* 0x000fe200020006ff */
[-C--:B------:R-:W-:Y:S01]  /*8090*/  FFMA.FTZ R107, R41, R44.reuse, -R92 ;  /* 0x0000002c296b7223 */ /* 0x080fe2000001085c */
[----:B------:R-:W-:Y:S01]  /*80a0*/  F2FP.F16.E4M3.UNPACK_B R92, R9 ;  /* 0x00000009ff5c723e */ /* 0x000fe200020006ff */
[----:B------:R-:W-:Y:S01]  /*80b0*/  FFMA.FTZ R106, R42, R45, R47 ;  /* 0x0000002d2a6a7223 */ /* 0x000fe2000001002f */
[----:B------:R-:W-:Y:S01]  /*80c0*/  F2FP.F16.E4M3.UNPACK_B R42, R15 ;  /* 0x0000000fff2a723e */ /* 0x000fe200020006ff */
[----:B------:R-:W-:Y:S01]  /*80d0*/  FFMA.FTZ R111, R43, R44, R46 ;  /* 0x0000002c2b6f7223 */ /* 0x000fe2000001002e */
[----:B------:R-:W-:Y:S01]  /*80e0*/  F2FP.F16.E4M3.UNPACK_B R93, R9.H1 ;  /* 0x00000009ff5d723e */ /* 0x000fe200030006ff */
[----:B------:R-:W-:Y:S01]  /*80f0*/  HADD2.F32 R104, -RZ, R92.H0_H0 ;  /* 0x2000005cff687230 */ /* 0x000fe20000004100 */
[----:B------:R-:W-:Y:S01]  /*8100*/  F2FP.F16.E4M3.UNPACK_B R43, R15.H1 ;  /* 0x0000000fff2b723e */ /* 0x000fe200030006ff */
        /* <DEDUP_REMOVED lines=8> */
[----:B------:R-:W-:Y:S02]  /*8190*/  HADD2.F32 R46, -RZ, R9.H0_H0 ;  /* 0x20000009ff2e7230 */ /* 0x000fe40000004100 */
[----:B------:R-:W-:Y:S01]  /*81a0*/  FMUL.FTZ R108, R44, R104 ;  /* 0x000000682c6c7220 */ /* 0x000fe20000410000 */
[----:B------:R-:W-:Y:S02]  /*81b0*/  HADD2.F32 R41, -RZ, R11.H0_H0 ;  /* 0x2000000bff297230 */ /* 0x000fe40000004100 */
[----:B------:R-:W-:Y:S01]  /*81c0*/  FMUL.FTZ R104, R8, R105 ;  /* 0x0000006908687220 */ /* 0x000fe20000410000 */
[----:B------:R-:W-:Y:S02]  /*81d0*/  HADD2.F32 R47, -RZ, R45.H0_H0 ;  /* 0x2000002dff2f7230 */ /* 0x000fe40000004100 */
[----:B------:R-:W-:Y:S01]  /*81e0*/  FFMA.FTZ R113, R44, R46, R113 ;  /* 0x0000002e2c717223 */ /* 0x000fe20000010071 */
[----:B------:R-:W-:-:S02]  /*81f0*/  HADD2.F32 R43, -RZ, R43.H1_H1 ;  /* 0x3000002bff2b7230 */ /* 0x000fc40000004100 */
[----:B------:R-:W-:Y:S01]  /*8200*/  FMUL.FTZ R105, R41, R105 ;  /* 0x0000006929697220 */ /* 0x000fe20000410000 */
[----:B------:R-:W-:Y:S02]  /*8210*/  HADD2.F32 R44, -RZ, R93.H1_H1 ;  /* 0x3000005dff2c7230 */ /* 0x000fe40000004100 */
[----:B------:R-:W-:Y:S01]  /*8220*/  FFMA.FTZ R108, R15, R46, -R108 ;  /* 0x0000002e0f6c7223 */ /* 0x000fe2000001086c */
[----:B------:R-:W-:Y:S02]  /*8230*/  HADD2.F32 R11, -RZ, R11.H1_H1 ;  /* 0x3000000bff0b7230 */ /* 0x000fe40000004100 */
[----:B------:R-:W-:Y:S01]  /*8240*/  FFMA.FTZ R105, R8, R47, R105 ;  /* 0x0000002f08697223 */ /* 0x000fe20000010069 */
[----:B------:R-:W-:Y:S02]  /*8250*/  HADD2.F32 R42, -RZ, R42.H1_H1 ;  /* 0x3000002aff2a7230 */ /* 0x000fe40000004100 */
[----:B------:R-:W-:Y:S01]  /*8260*/  FMUL.FTZ R46, R43, R44 ;  /* 0x0000002c2b2e7220 */ /* 0x000fe20000410000 */
[----:B------:R-:W-:-:S02]  /*8270*/  HADD2.F32 R15, -RZ, R92.H1_H1 ;  /* 0x3000005cff0f7230 */ /* 0x000fc40000004100 */
[----:B------:R-:W-:Y:S01]  /*8280*/  FMUL.FTZ R44, R11, R44 ;  /* 0x0000002c0b2c7220 */ /* 0x000fe20000410000 */
[----:B------:R-:W-:Y:S02]  /*8290*/  HADD2.F32 R12, -RZ, R12.H1_H1 ;  /* 0x3000000cff0c7230 */ /* 0x000fe40000004100 */
[----:B------:R-:W-:Y:S01]  /*82a0*/  FFMA.FTZ R104, R41, R47, -R104 ;  /* 0x0000002f29687223 */ /* 0x000fe20000010868 */
[----:B------:R-:W-:Y:S02]  /*82b0*/  HADD2.F32 R8, -RZ, R45.H1_H1 ;  /* 0x3000002dff087230 */ /* 0x000fe40000004100 */
[-C--:B------:R-:W-:Y:S01]  /*82c0*/  FMUL.FTZ R41, R42, R15.reuse ;  /* 0x0000000f2a297220 */ /* 0x080fe20000410000 */
[----:B------:R-:W-:Y:S02]  /*82d0*/  HADD2.F32 R9, -RZ, R9.H1_H1 ;  /* 0x30000009ff097230 */ /* 0x000fe40000004100 */
[C---:B------:R-:W-:Y:S01]  /*82e0*/  FMUL.FTZ R15, R12.reuse, R15 ;  /* 0x0000000f0c0f7220 */ /* 0x040fe20000410000 */
[----:B------:R-:W-:Y:S01]  /*82f0*/  F2FP.SATFINITE.E4M3.F32.PACK_AB_MERGE_C R10, R107, R10, RZ ;  /* 0x0000000a6b0a723e */ /* 0x000fe200048070ff */
[-C--:B------:R-:W-:Y:S01]  /*8300*/  FFMA.FTZ R11, R11, R8.reuse, -R46 ;  /* 0x000000080b0b7223 */ /* 0x080fe2000001082e */
[----:B------:R-:W-:Y:S01]  /*8310*/  FFMA.FTZ R44, R43, R8, R44 ;  /* 0x000000082b2c7223 */ /* 0x000fe2000001002c */
[-C--:B------:R-:W-:Y:S01]  /*8320*/  FFMA.FTZ R41, R12, R9.reuse, -R41 ;  /* 0x000000090c297223 */ /* 0x080fe20000010829 */
[----:B------:R-:W-:Y:S01]  /*8330*/  FFMA.FTZ R42, R42, R9, R15 ;  /* 0x000000092a2a7223 */ /* 0x000fe2000001000f */
[----:B------:R-:W-:Y:S01]  /*8340*/  F2FP.SATFINITE.E4M3.F32.PACK_AB_MERGE_C R106, R111, R106, RZ ;  /* 0x0000006a6f6a723e */ /* 0x000fe200048070ff */
[----:B------:R-:W-:Y:S01]  /*8350*/  IMAD.MOV.U32 R8, RZ, RZ, R31 ;  /* 0x000000ffff087224 */ /* 0x000fe200078e001f */
[----:B------:R-:W-:Y:S01]  /*8360*/  F2FP.SATFINITE.E4M3.F32.PACK_AB_MERGE_C R11, R11, R104, RZ ;  /* 0x000000680b0b723e */ /* 0x000fe200048070ff */
[----:B------:R-:W-:Y:S01]  /*8370*/  IMAD.MOV.U32 R12, RZ, RZ, R30 ;  /* 0x000000ffff0c7224 */ /* 0x000fe200078e001e */
[----:B------:R-:W-:-:S02]  /*8380*/  F2FP.SATFINITE.E4M3.F32.PACK_AB_MERGE_C R44, R44, R105, RZ ;  /* 0x000000692c2c723e */ /* 0x000fc400048070ff */
[----:B------:R-:W-:Y:S01]  /*8390*/  F2FP.SATFINITE.E4M3.F32.PACK_AB_MERGE_C R9, R28, R35, R10 ;  /* 0x000000231c09723e */ /* 0x000fe2000480700a */
[----:B------:R-:W-:Y:S01]  /*83a0*/  IMAD.MOV.U32 R10, RZ, RZ, R29 ;  /* 0x000000ffff0a7224 */ /* 0x000fe200078e001d */
[----:B------:R-:W-:Y:S02]  /*83b0*/  F2FP.SATFINITE.E4M3.F32.PACK_AB_MERGE_C R11, R41, R108, R11 ;  /* 0x0000006c290b723e */ /* 0x000fe4000480700b */
[----:B------:R-:W-:Y:S02]  /*83c0*/  F2FP.SATFINITE.E4M3.F32.PACK_AB_MERGE_C R13, R13, R40, R106 ;  /* 0x000000280d0d723e */ /* 0x000fe4000480706a */
[----:B------:R-:W-:-:S07]  /*83d0*/  F2FP.SATFINITE.E4M3.F32.PACK_AB_MERGE_C R15, R42, R113, R44 ;  /* 0x000000712a0f723e */ /* 0x000fce000480702c */
.L_x_1681:
[----:B------:R-:W-:Y:S05]  /*83e0*/  BSYNC B2 ;  /* 0x0000000000027941 */ /* 0x000fea0003800000 */
.L_x_1680:
[----:B------:R-:W-:Y:S01]  /*83f0*/  ISETP.GE.AND P3, PT, R34, R97, PT ;  /* 0x000000612200720c */ /* 0x000fe20003f66270 */
[----:B0-----:R0:W-:-:S12]  /*8400*/  ST.E.128 desc[UR42][R32.64], R8 ;  /* 0x0000000820007985 */ /* 0x0011d8000c101d2a */
[----:B------:R-:W-:-:S04]  /*8410*/  @!P3 IADD3 R28, P4, R100, R34, RZ ;  /* 0x00000022641cb210 */ /* 0x000fc80007f9e0ff */
[----:B------:R-:W-:-:S05]  /*8420*/  @!P3 LEA.HI.X.SX32 R29, R34, R98, 0x1, P4 ;  /* 0x00000062221db211 */ /* 0x000fca00020f0eff */
[----:B--2---:R0:W-:Y:S04]  /*8430*/  @!P3 ST.E.128 desc[UR42][R28.64], R12 ;  /* 0x0000000c1c00b985 */ /* 0x0041e8000c101d2a */
.L_x_1679:
[----:B------:R-:W-:Y:S05]  /*8440*/  BSYNC B1 ;  /* 0x0000000000017941 */ /* 0x000fea0003800000 */
.L_x_1678:
[----:B------:R-:W-:-:S13]  /*8450*/  ISETP.NE.AND P3, PT, R3, RZ, PT ;  /* 0x000000ff0300720c */ /* 0x000fda0003f65270 */
[----:B------:R-:W-:Y:S05]  /*8460*/  @!P3 BRA `(.L_x_1645) ;  /* 0x0000001000d4b947 */ /* 0x000fea0003800000 */
[----:B------:R-:W-:Y:S01]  /*8470*/  ISETP.NE.AND P4, PT, R84, RZ, PT ;  /* 0x000000ff5400720c */ /* 0x000fe20003f85270 */
[----:B------:R-:W-:Y:S01]  /*8480*/  BSSY B1, `(.L_x_1682) ;  /* 0x00000e7000017945 */ /* 0x000fe20003800000 */
[----:B0---4-:R-:W-:Y:S02]  /*8490*/  IADD3 R28, P3, R56, R100, RZ ;  /* 0x00000064381c7210 */ /* 0x011fe40007f7e0ff */
[----:B------:R-:W-:Y:S02]  /*84a0*/  SEL R109, R66, R109, !P4 ;  /* 0x0000006d426d7207 */ /* 0x000fe40006000000 */
[----:B--2---:R-:W-:Y:S02]  /*84b0*/  LEA.HI.X.SX32 R29, R56, R98, 0x1, P3 ;  /* 0x00000062381d7211 */ /* 0x004fe400018f0eff */
[----:B---3--:R-:W-:Y:S02]  /*84c0*/  SHF.R.S32.HI R8, RZ, 0x1f, R109 ;  /* 0x0000001fff087819 */ /* 0x008fe4000001146d */
        /* <DEDUP_REMOVED lines=13> */
[----:B------:R-:W-:Y:S02]  /*85a0*/  IMAD R11, R23, 0x6000, R8 ;  /* 0x00006000170b7824 */ /* 0x000fe400078e0208 */
[C---:B------:R-:W-:Y:S02]  /*85b0*/  IMAD.IADD R9, R16.reuse, 0x1, R9 ;  /* 0x0000000110097824 */ /* 0x040fe400078e0209 */
[----:B------:R-:W-:-:S04]  /*85c0*/  IMAD.IADD R12, R16, 0x1, R11 ;  /* 0x00000001100c7824 */ /* 0x000fc800078e020b */
[----:B------:R-:W0:Y:S04]  /*85d0*/  LDS.128 R8, [R9+0x1e400] ;  /* 0x01e4000009087984 */ /* 0x000e280000000c00 */
[----:B------:R-:W2:Y:S01]  /*85e0*/  LDS.128 R12, [R12+0x1e400] ;  /* 0x01e400000c0c7984 */ /* 0x000ea20000000c00 */
[----:B------:R-:W-:Y:S05]  /*85f0*/  @P3 BRA `(.L_x_1683) ;  /* 0x0000000c003c3947 */ /* 0x000fea0003800000 */
[--C-:B------:R-:W-:Y:S01]  /*8600*/  SHF.R.U32.HI R4, RZ, 0x8, R5.reuse ;  /* 0x00000008ff047819 */ /* 0x100fe20000011605 */
[----:B0-----:R-:W-:Y:S01]  /*8610*/  IMAD.MOV.U32 R31, RZ, RZ, R8 ;  /* 0x000000ffff1f7224 */ /* 0x001fe200078e0008 */
[----:B------:R-:W-:Y:S01]  /*8620*/  SHF.R.U32.HI R38, RZ, 0x10, R5 ;  /* 0x00000010ff267819 */ /* 0x000fe20000011605 */
[----:B--2---:R-:W-:Y:S01]  /*8630*/  IMAD.MOV.U32 R33, RZ, RZ, R12 ;  /* 0x000000ffff217224 */ /* 0x004fe200078e000c */
[----:B------:R-:W-:Y:S01]  /*8640*/  LOP3.LUT R5, R5, 0xff0000ff, RZ, 0xc0, !PT ;  /* 0xff0000ff05057812 */ /* 0x000fe200078ec0ff */
[----:B------:R-:W-:Y:S01]  /*8650*/  IMAD.SHL.U32 R4, R4, 0x100, RZ ;  /* 0x0000010004047824 */ /* 0x000fe200078e00ff */
[----:B------:R-:W-:Y:S02]  /*8660*/  SHF.R.U32.HI R34, RZ, 0x8, R7 ;  /* 0x00000008ff227819 */ /* 0x000fe40000011607 */
[----:B------:R-:W-:Y:S02]  /*8670*/  SHF.R.U32.HI R32, RZ, 0x8, R37 ;  /* 0x00000008ff207819 */ /* 0x000fe40000011625 */
[----:B------:R-:W-:-:S02]  /*8680*/  SHF.R.U32.HI R6, RZ, 0x8, R39 ;  /* 0x00000008ff067819 */ /* 0x000fc40000011627 */
[----:B------:R-:W-:Y:S01]  /*8690*/  LOP3.LUT R5, R5, 0xff00, R4, 0xf8, !PT ;  /* 0x0000ff0005057812 */ /* 0x000fe200078ef804 */
[----:B------:R-:W-:Y:S01]  /*86a0*/  IMAD.SHL.U32 R4, R34, 0x100, RZ ;  /* 0x0000010022047824 */ /* 0x000fe200078e00ff */
[----:B------:R-:W-:Y:S01]  /*86b0*/  SHF.R.U32.HI R36, RZ, 0x10, R7 ;  /* 0x00000010ff247819 */ /* 0x000fe20000011607 */
[----:B------:R-:W-:Y:S01]  /*86c0*/  IMAD.SHL.U32 R8, R32, 0x100, RZ ;  /* 0x0000010020087824 */ /* 0x000fe200078e00ff */
[----:B------:R-:W-:Y:S01]  /*86d0*/  LOP3.LUT R7, R7, 0xff0000ff, RZ, 0xc0, !PT ;  /* 0xff0000ff07077812 */ /* 0x000fe200078ec0ff */
[----:B------:R-:W-:Y:S01]  /*86e0*/  IMAD.SHL.U32 R12, R6, 0x100, RZ ;  /* 0x00000100060c7824 */ /* 0x000fe200078e00ff */
[----:B------:R-:W-:Y:S01]  /*86f0*/  LOP3.LUT R35, R37, 0xff0000ff, RZ, 0xc0, !PT ;  /* 0xff0000ff25237812 */ /* 0x000fe200078ec0ff */
[----:B------:R-:W-:Y:S01]  /*8700*/  IMAD.U32 R6, R38, 0x10000, RZ ;  /* 0x0001000026067824 */ /* 0x000fe200078e00ff */
[----:B------:R-:W-:Y:S01]  /*8710*/  LOP3.LUT R7, R7, 0xff00, R4, 0xf8, !PT ;  /* 0x0000ff0007077812 */ /* 0x000fe200078ef804 */
[----:B------:R-:W-:Y:S01]  /*8720*/  IMAD.U32 R4, R36, 0x10000, RZ ;  /* 0x0001000024047824 */ /* 0x000fe200078e00ff */
[----:B------:R-:W-:-:S02]  /*8730*/  SHF.R.U32.HI R42, RZ, 0x10, R37 ;  /* 0x00000010ff2a7819 */ /* 0x000fc40000011625 */
[----:B------:R-:W-:Y:S02]  /*8740*/  LOP3.LUT R38, R35, 0xff00, R8, 0xf8, !PT ;  /* 0x0000ff0023267812 */ /* 0x000fe400078ef808 */
[----:B------:R-:W-:Y:S02]  /*8750*/  LOP3.LUT R37, R39, 0xff0000ff, RZ, 0xc0, !PT ;  /* 0xff0000ff27257812 */ /* 0x000fe400078ec0ff */
[----:B------:R-:W-:Y:S02]  /*8760*/  F2FP.F16.E4M3.UNPACK_B R36, R103.H1 ;  /* 0x00000067ff24723e */ /* 0x000fe400030006ff */
[----:B------:R-:W-:Y:S02]  /*8770*/  F2FP.F16.E4M3.UNPACK_B R35, R33.H1 ;  /* 0x00000021ff23723e */ /* 0x000fe400030006ff */
[----:B------:R-:W-:Y:S02]  /*8780*/  F2FP.F16.E4M3.UNPACK_B R32, R31.H1 ;  /* 0x0000001fff20723e */ /* 0x000fe400030006ff */
[----:B------:R-:W-:-:S02]  /*8790*/  SHF.R.U32.HI R41, RZ, 0x10, R39 ;  /* 0x00000010ff297819 */ /* 0x000fc40000011627 */
[----:B------:R-:W-:Y:S01]  /*87a0*/  LOP3.LUT R40, R37, 0xff00, R12, 0xf8, !PT ;  /* 0x0000ff0025287812 */ /* 0x000fe200078ef80c */
[----:B------:R-:W-:Y:S01]  /*87b0*/  HADD2.F32 R12, -RZ, R35.H0_H0 ;  /* 0x20000023ff0c7230 */ /* 0x000fe20000004100 */
[----:B------:R-:W-:Y:S01]  /*87c0*/  LOP3.LUT R6, R5, 0xff0000, R6, 0xf8, !PT ;  /* 0x00ff000005067812 */ /* 0x000fe200078ef806 */
[----:B------:R-:W-:Y:S01]  /*87d0*/  HADD2.F32 R5, -RZ, R36.H0_H0 ;  /* 0x20000024ff057230 */ /* 0x000fe20000004100 */
[----:B------:R-:W-:Y:S01]  /*87e0*/  F2FP.F16.E4M3.UNPACK_B R34, R101.H1 ;  /* 0x00000065ff22723e */ /* 0x000fe200030006ff */
[----:B------:R-:W-:Y:S01]  /*87f0*/  HADD2.F32 R8, -RZ, R32.H0_H0 ;  /* 0x20000020ff087230 */ /* 0x000fe20000004100 */
[----:B------:R-:W-:Y:S01]  /*8800*/  LOP3.LUT R4, R7, 0xff0000, R4, 0xf8, !PT ;  /* 0x00ff000007047812 */ /* 0x000fe200078ef804 */
[----:B------:R-:W-:Y:S01]  /*8810*/  IMAD.U32 R7, R42, 0x10000, RZ ;  /* 0x000100002a077824 */ /* 0x000fe200078e00ff */
[----:B------:R-:W-:Y:S01]  /*8820*/  F2FP.F16.E4M3.UNPACK_B R103, R103 ;  /* 0x00000067ff67723e */ /* 0x000fe200020006ff */
[----:B------:R-:W-:Y:S02]  /*8830*/  IMAD.U32 R39, R41, 0x10000, RZ ;  /* 0x0001000029277824 */ /* 0x000fe400078e00ff */
[----:B------:R-:W-:Y:S01]  /*8840*/  FMUL.FTZ R41, R12, R5 ;  /* 0x000000050c297220 */ /* 0x000fe20000410000 */
[----:B------:R-:W-:-:S02]  /*8850*/  HADD2.F32 R37, -RZ, R34.H0_H0 ;  /* 0x20000022ff257230 */ /* 0x000fc40000004100 */
        /* <DEDUP_REMOVED lines=13> */
[CC--:B------:R-:W-:Y:S01]  /*8930*/  FMUL.FTZ R40, R34.reuse, R36.reuse ;  /* 0x0000002422287220 */ /* 0x0c0fe20000410000 */
[----:B------:R-:W-:Y:S02]  /*8940*/  HADD2.F32 R33, -RZ, R32.H0_H0 ;  /* 0x20000020ff217230 */ /* 0x000fe40000004100 */
[C---:B------:R-:W-:Y:S01]  /*8950*/  FMUL.FTZ R31, R37.reuse, R36 ;  /* 0x00000024251f7220 */ /* 0x040fe20000410000 */
[----:B------:R-:W-:Y:S02]  /*8960*/  HADD2.F32 R36, -RZ, R35.H0_H0 ;  /* 0x20000023ff247230 */ /* 0x000fe40000004100 */
[-C--:B------:R-:W-:Y:S01]  /*8970*/  FFMA.FTZ R45, R37, R38.reuse, R40 ;  /* 0x00000026252d7223 */ /* 0x080fe20000010028 */
[----:B------:R-:W-:Y:S02]  /*8980*/  HADD2.F32 R103, -RZ, R103.H1_H1 ;  /* 0x30000067ff677230 */ /* 0x000fe40000004100 */
[----:B------:R-:W-:Y:S01]  /*8990*/  FFMA.FTZ R31, R34, R38, -R31 ;  /* 0x00000026221f7223 */ /* 0x000fe2000001081f */
[----:B------:R-:W-:-:S02]  /*89a0*/  HADD2.F32 R34, -RZ, R101.H0_H0 ;  /* 0x20000065ff227230 */ /* 0x000fc40000004100 */
[CC--:B------:R-:W-:Y:S01]  /*89b0*/  FMUL.FTZ R38, R36.reuse, R39.reuse ;  /* 0x0000002724267220 */ /* 0x0c0fe20000410000 */
[----:B------:R-:W-:Y:S02]  /*89c0*/  HADD2.F32 R35, -RZ, R35.H1_H1 ;  /* 0x30000023ff237230 */ /* 0x000fe40000004100 */
[C---:B------:R-:W-:Y:S01]  /*89d0*/  FMUL.FTZ R39, R33.reuse, R39 ;  /* 0x0000002721277220 */ /* 0x040fe20000410000 */
[----:B------:R-:W-:Y:S02]  /*89e0*/  HADD2.F32 R32, -RZ, R32.H1_H1 ;  /* 0x30000020ff207230 */ /* 0x000fe40000004100 */
[-C--:B------:R-:W-:Y:S01]  /*89f0*/  FFMA.FTZ R40, R33, R34.reuse, -R38 ;  /* 0x0000002221287223 */ /* 0x080fe20000010826 */
[----:B------:R-:W-:Y:S02]  /*8a00*/  HADD2.F32 R101, -RZ, R101.H1_H1 ;  /* 0x30000065ff657230 */ /* 0x000fe40000004100 */
[----:B------:R-:W-:Y:S01]  /*8a10*/  FFMA.FTZ R41, R36, R34, R39 ;  /* 0x0000002224297223 */ /* 0x000fe20000010027 */
[-C--:B------:R-:W-:Y:S01]  /*8a20*/  FMUL.FTZ R37, R35, R103.reuse ;  /* 0x0000006723257220 */ /* 0x080fe20000410000 */
[----:B------:R-:W-:Y:S01]  /*8a30*/  F2FP.F16.E4M3.UNPACK_B R33, R102.H1 ;  /* 0x00000066ff21723e */ /* 0x000fe200030006ff */
[C---:B------:R-:W-:Y:S01]  /*8a40*/  FMUL.FTZ R42, R32.reuse, R103 ;  /* 0x00000067202a7220 */ /* 0x040fe20000410000 */
[----:B------:R-:W-:Y:S01]  /*8a50*/  F2FP.F16.E4M3.UNPACK_B R34, R14.H1 ;  /* 0x0000000eff22723e */ /* 0x000fe200030006ff */
[----:B------:R-:W-:Y:S01]  /*8a60*/  FFMA.FTZ R43, R32, R101, -R37 ;  /* 0x00000065202b7223 */ /* 0x000fe20000010825 */
[----:B------:R-:W-:Y:S01]  /*8a70*/  F2FP.F16.E4M3.UNPACK_B R37, R99.H1 ;  /* 0x00000063ff25723e */ /* 0x000fe200030006ff */
[----:B------:R-:W-:Y:S01]  /*8a80*/  HADD2.F32 R38, -RZ, R33.H0_H0 ;  /* 0x20000021ff267230 */ /* 0x000fe20000004100 */
[----:B------:R-:W-:Y:S01]  /*8a90*/  F2FP.F16.E4M3.UNPACK_B R32, R10.H1 ;  /* 0x0000000aff20723e */ /* 0x000fe200030006ff */
[----:B------:R-:W-:-:S02]  /*8aa0*/  HADD2.F32 R36, -RZ, R34.H0_H0 ;  /* 0x20000022ff247230 */ /* 0x000fc40000004100 */
[----:B------:R-:W-:Y:S01]  /*8ab0*/  FFMA.FTZ R42, R35, R101, R42 ;  /* 0x00000065232a7223 */ /* 0x000fe2000001002a */
[----:B------:R-:W-:Y:S01]  /*8ac0*/  HADD2.F32 R39, -RZ, R33.H1_H1 ;  /* 0x30000021ff277230 */ /* 0x000fe20000004100 */
[----:B------:R-:W-:Y:S01]  /*8ad0*/  F2FP.F16.E4M3.UNPACK_B R102, R102 ;  /* 0x00000066ff66723e */ /* 0x000fe200020006ff */
[----:B------:R-:W-:Y:S02]  /*8ae0*/  HADD2.F32 R33, -RZ, R32.H0_H0 ;  /* 0x20000020ff217230 */ /* 0x000fe40000004100 */
[----:B------:R-:W-:Y:S01]  /*8af0*/  FMUL.FTZ R44, R36, R38 ;  /* 0x00000026242c7220 */ /* 0x000fe20000410000 */
[----:B------:R-:W-:Y:S01]  /*8b00*/  HADD2.F32 R35, -RZ, R37.H0_H0 ;  /* 0x20000025ff237230 */ /* 0x000fe20000004100 */
[----:B------:R-:W-:Y:S01]  /*8b10*/  F2FP.F16.E4M3.UNPACK_B R10, R10 ;  /* 0x0000000aff0a723e */ /* 0x000fe200020006ff */
[----:B------:R-:W-:Y:S02]  /*8b20*/  HADD2.F32 R34, -RZ, R34.H1_H1 ;  /* 0x30000022ff227230 */ /* 0x000fe40000004100 */
[----:B------:R-:W-:Y:S01]  /*8b30*/  FMUL.FTZ R47, R33, R38 ;  /* 0x00000026212f7220 */ /* 0x000fe20000410000 */
[----:B------:R-:W-:-:S02]  /*8b40*/  HADD2.F32 R32, -RZ, R32.H1_H1 ;  /* 0x30000020ff207230 */ /* 0x000fc40000004100 */
[----:B------:R-:W-:Y:S01]  /*8b50*/  FFMA.FTZ R44, R33, R35, -R44 ;  /* 0x00000023212c7223 */ /* 0x000fe2000001082c */
[----:B------:R-:W-:Y:S02]  /*8b60*/  HADD2.F32 R37, -RZ, R37.H1_H1 ;  /* 0x30000025ff257230 */ /* 0x000fe40000004100 */
[----:B------:R-:W-:Y:S01]  /*8b70*/  FMUL.FTZ R33, R34, R39 ;  /* 0x0000002722217220 */ /* 0x000fe20000410000 */
[----:B------:R-:W-:Y:S01]  /*8b80*/  FFMA.FTZ R47, R36, R35, R47 ;  /* 0x00000023242f7223 */ /* 0x000fe2000001002f */
[C---:B------:R-:W-:Y:S01]  /*8b90*/  FMUL.FTZ R39, R32.reuse, R39 ;  /* 0x0000002720277220 */ /* 0x040fe20000410000 */
[----:B------:R-:W-:Y:S01]  /*8ba0*/  F2FP.F16.E4M3.UNPACK_B R99, R99 ;  /* 0x00000063ff63723e */ /* 0x000fe200020006ff */
[-C--:B------:R-:W-:Y:S01]  /*8bb0*/  FFMA.FTZ R93, R32, R37.reuse, -R33 ;  /* 0x00000025205d7223 */ /* 0x080fe20000010821 */
[----:B------:R-:W-:Y:S01]  /*8bc0*/  F2FP.F16.E4M3.UNPACK_B R32, R14 ;  /* 0x0000000eff20723e */ /* 0x000fe200020006ff */
[----:B------:R-:W-:Y:S01]  /*8bd0*/  FFMA.FTZ R38, R34, R37, R39 ;  /* 0x0000002522267223 */ /* 0x000fe20000010027 */
[----:B------:R-:W-:Y:S01]  /*8be0*/  HADD2.F32 R35, -RZ, R102.H0_H0 ;  /* 0x20000066ff237230 */ /* 0x000fe20000004100 */
[----:B------:R-:W-:Y:S01]  /*8bf0*/  F2FP.SATFINITE.E4M3.F32.PACK_AB_MERGE_C R8, R31, R8, RZ ;  /* 0x000000081f08723e */ /* 0x000fe200048070ff */
[----:B------:R-:W-:Y:S01]  /*8c00*/  HADD2.F32 R14, -RZ, R10.H0_H0 ;  /* 0x2000000aff0e7230 */ /* 0x000fe20000004100 */
[----:B------:R-:W-:Y:S01]  /*8c10*/  F2FP.SATFINITE.E4M3.F32.PACK_AB_MERGE_C R12, R45, R12, RZ ;  /* 0x0000000c2d0c723e */ /* 0x000fe200048070ff */
[----:B------:R-:W-:Y:S01]  /*8c20*/  HADD2.F32 R33, -RZ, R32.H0_H0 ;  /* 0x20000020ff217230 */ /* 0x000fe20000004100 */
[----:B------:R-:W-:Y:S01]  /*8c30*/  F2FP.SATFINITE.E4M3.F32.PACK_AB_MERGE_C R8, R43, R40, R8 ;  /* 0x000000282b08723e */ /* 0x000fe20004807008 */
[----:B------:R-:W-:-:S02]  /*8c40*/  HADD2.F32 R37, -RZ, R102.H1_H1 ;  /* 0x30000066ff257230 */ /* 0x000fc40000004100 */
[-C--:B------:R-:W-:Y:S01]  /*8c50*/  FMUL.FTZ R36, R14, R35.reuse ;  /* 0x000000230e247220 */ /* 0x080fe20000410000 */
[----:B------:R-:W-:Y:S02]  /*8c60*/  HADD2.F32 R32, -RZ, R32.H1_H1 ;  /* 0x30000020ff207230 */ /* 0x000fe40000004100 */
[C---:B------:R-:W-:Y:S01]  /*8c70*/  FMUL.FTZ R39, R33.reuse, R35 ;  /* 0x0000002321277220 */ /* 0x040fe20000410000 */
[----:B------:R-:W-:Y:S01]  /*8c80*/  HADD2.F32 R10, -RZ, R10.H1_H1 ;  /* 0x3000000aff0a7230 */ /* 0x000fe20000004100 */
[----:B------:R-:W-:Y:S01]  /*8c90*/  F2FP.SATFINITE.E4M3.F32.PACK_AB_MERGE_C R38, R38, R47, RZ ;  /* 0x0000002f2626723e */ /* 0x000fe200048070ff */
[--C-:B------:R-:W-:Y:S02]  /*8ca0*/  HADD2.F32 R34, -RZ, R99.reuse.H0_H0 ;  /* 0x20000063ff227230 */ /* 0x100fe40000004100 */
[-C--:B------:R-:W-:Y:S01]  /*8cb0*/  FMUL.FTZ R35, R32, R37.reuse ;  /* 0x0000002520237220 */ /* 0x080fe20000410000 */
[----:B------:R-:W-:Y:S02]  /*8cc0*/  HADD2.F32 R99, -RZ, R99.H1_H1 ;  /* 0x30000063ff637230 */ /* 0x000fe40000004100 */
[----:B------:R-:W-:Y:S01]  /*8cd0*/  FMUL.FTZ R37, R10, R37 ;  /* 0x000000250a257220 */ /* 0x000fe20000410000 */
[----:B------:R-:W-:Y:S01]  /*8ce0*/  F2FP.SATFINITE.E4M3.F32.PACK_AB_MERGE_C R12, R42, R41, R12 ;  /* 0x000000292a0c723e */ /* 0x000fe2000480700c */
[-C--:B------:R-:W-:Y:S01]  /*8cf0*/  FFMA.FTZ R39, R14, R34.reuse, -R39 ;  /* 0x000000220e277223 */ /* 0x080fe20000010827 */
[----:B------:R-:W-:Y:S01]  /*8d00*/  FFMA.FTZ R14, R33, R34, R36 ;  /* 0x00000022210e7223 */ /* 0x000fe20000010024 */
[-C--:B------:R-:W-:Y:S01]  /*8d10*/  FFMA.FTZ R10, R10, R99.reuse, -R35 ;  /* 0x000000630a0a7223 */ /* 0x080fe20000010823 */
[----:B------:R-:W-:Y:S01]  /*8d20*/  FFMA.FTZ R99, R32, R99, R37 ;  /* 0x0000006320637223 */ /* 0x000fe20000010025 */
[----:B------:R-:W-:-:S02]  /*8d30*/  F2FP.F16.E4M3.UNPACK_B R33, R13 ;  /* 0x0000000dff21723e */ /* 0x000fc400020006ff */
[----:B------:R-:W-:Y:S02]  /*8d40*/  F2FP.F16.E4M3.UNPACK_B R34, R7 ;  /* 0x00000007ff22723e */ /* 0x000fe400020006ff */
[----:B------:R-:W-:Y:S01]  /*8d50*/  F2FP.F16.E4M3.UNPACK_B R32, R9 ;  /* 0x00000009ff20723e */ /* 0x000fe200020006ff */
[--C-:B------:R-:W-:Y:S01]  /*8d60*/  HADD2.F32 R35, -RZ, R33.reuse.H0_H0 ;  /* 0x20000021ff237230 */ /* 0x100fe20000004100 */
[----:B------:R-:W-:Y:S01]  /*8d70*/  F2FP.F16.E4M3.UNPACK_B R37, R6 ;  /* 0x00000006ff25723e */ /* 0x000fe200020006ff */
[----:B------:R-:W-:Y:S01]  /*8d80*/  HADD2.F32 R40, -RZ, R34.H0_H0 ;  /* 0x20000022ff287230 */ /* 0x000fe20000004100 */
[----:B------:R-:W-:Y:S01]  /*8d90*/  F2FP.SATFINITE.E4M3.F32.PACK_AB_MERGE_C R14, R99, R14, R38 ;  /* 0x0000000e630e723e */ /* 0x000fe20004807026 */
[----:B------:R-:W-:Y:S01]  /*8da0*/  HADD2.F32 R31, -RZ, R32.H0_H0 ;  /* 0x20000020ff1f7230 */ /* 0x000fe20000004100 */
[----:B------:R-:W-:Y:S01]  /*8db0*/  F2FP.SATFINITE.E4M3.F32.PACK_AB_MERGE_C R44, R93, R44, RZ ;  /* 0x0000002c5d2c723e */ /* 0x000fe200048070ff */
[----:B------:R-:W-:Y:S02]  /*8dc0*/  HADD2.F32 R36, -RZ, R33.H1_H1 ;  /* 0x30000021ff247230 */ /* 0x000fe40000004100 */
[----:B------:R-:W-:Y:S01]  /*8dd0*/  FMUL.FTZ R42, R35, R40 ;  /* 0x00000028232a7220 */ /* 0x000fe20000410000 */
[----:B------:R-:W-:-:S02]  /*8de0*/  HADD2.F32 R38, -RZ, R37.H0_H0 ;  /* 0x20000025ff267230 */ /* 0x000fc40000004100 */
[----:B------:R-:W-:Y:S01]  /*8df0*/  FMUL.FTZ R40, R31, R40 ;  /* 0x000000281f287220 */ /* 0x000fe20000410000 */
[----:B------:R-:W-:Y:S01]  /*8e00*/  HADD2.F32 R33, -RZ, R34.H1_H1 ;  /* 0x30000022ff217230 */ /* 0x000fe20000004100 */
[----:B------:R-:W-:Y:S01]  /*8e10*/  F2FP.SATFINITE.E4M3.F32.PACK_AB_MERGE_C R10, R10, R39, R44 ;  /* 0x000000270a0a723e */ /* 0x000fe2000480702c */
[----:B------:R-:W-:Y:S02]  /*8e20*/  HADD2.F32 R34, -RZ, R32.H1_H1 ;  /* 0x30000020ff227230 */ /* 0x000fe40000004100 */
[-C--:B------:R-:W-:Y:S01]  /*8e30*/  FFMA.FTZ R32, R35, R38.reuse, R40 ;  /* 0x0000002623207223 */ /* 0x080fe20000010028 */
[----:B------:R-:W-:Y:S01]  /*8e40*/  FFMA.FTZ R31, R31, R38, -R42 ;  /* 0x000000261f1f7223 */ /* 0x000fe2000001082a */
[----:B------:R-:W-:Y:S02]  /*8e50*/  HADD2.F32 R37, -RZ, R37.H1_H1 ;  /* 0x30000025ff257230 */ /* 0x000fe40000004100 */
[-C--:B------:R-:W-:Y:S01]  /*8e60*/  FMUL.FTZ R35, R36, R33.reuse ;  /* 0x0000002124237220 */ /* 0x080fe20000410000 */
[----:B------:R-:W-:Y:S01]  /*8e70*/  FMUL.FTZ R39, R34, R33 ;  /* 0x0000002122277220 */ /* 0x000fe20000410000 */
[----:B------:R-:W-:-:S02]  /*8e80*/  F2FP.F16.E4M3.UNPACK_B R33, R13.H1 ;  /* 0x0000000dff21723e */ /* 0x000fc400030006ff */
[----:B------:R-:W-:Y:S01]  /*8e90*/  F2FP.F16.E4M3.UNPACK_B R38, R7.H1 ;  /* 0x00000007ff26723e */ /* 0x000fe200030006ff */
[----:B------:R-:W-:Y:S01]  /*8ea0*/  FFMA.FTZ R34, R34, R37, -R35 ;  /* 0x0000002522227223 */ /* 0x000fe20000010823 */
[----:B------:R-:W-:Y:S01]  /*8eb0*/  F2FP.F16.E4M3.UNPACK_B R9, R9.H1 ;  /* 0x00000009ff09723e */ /* 0x000fe200030006ff */
[----:B------:R-:W-:Y:S01]  /*8ec0*/  HADD2.F32 R35, -RZ, R33.H0_H0 ;  /* 0x20000021ff237230 */ /* 0x000fe20000004100 */
[----:B------:R-:W-:Y:S01]  /*8ed0*/  F2FP.F16.E4M3.UNPACK_B R6, R6.H1 ;  /* 0x00000006ff06723e */ /* 0x000fe200030006ff */
[----:B------:R-:W-:Y:S02]  /*8ee0*/  HADD2.F32 R40, -RZ, R38.H0_H0 ;  /* 0x20000026ff287230 */ /* 0x000fe40000004100 */
[----:B------:R-:W-:Y:S01]  /*8ef0*/  FFMA.FTZ R7, R36, R37, R39 ;  /* 0x0000002524077223 */ /* 0x000fe20000010027 */
[----:B------:R-:W-:Y:S01]  /*8f00*/  HADD2.F32 R13, -RZ, R9.H0_H0 ;  /* 0x20000009ff0d7230 */ /* 0x000fe20000004100 */
[----:B------:R-:W-:Y:S01]  /*8f10*/  F2FP.F16.E4M3.UNPACK_B R39, R5 ;  /* 0x00000005ff27723e */ /* 0x000fe200020006ff */
[----:B------:R-:W-:-:S02]  /*8f20*/  HADD2.F32 R33, -RZ, R33.H1_H1 ;  /* 0x30000021ff217230 */ /* 0x000fc40000004100 */
[-C--:B------:R-:W-:Y:S01]  /*8f30*/  FMUL.FTZ R44, R35, R40.reuse ;  /* 0x00000028232c7220 */ /* 0x080fe20000410000 */
[----:B------:R-:W-:Y:S02]  /*8f40*/  HADD2.F32 R42, -RZ, R38.H1_H1 ;  /* 0x30000026ff2a7230 */ /* 0x000fe40000004100 */
[----:B------:R-:W-:Y:S01]  /*8f50*/  FMUL.FTZ R40, R13, R40 ;  /* 0x000000280d287220 */ /* 0x000fe20000410000 */
[--C-:B------:R-:W-:Y:S02]  /*8f60*/  HADD2.F32 R36, -RZ, R6.reuse.H0_H0 ;  /* 0x20000006ff247230 */ /* 0x100fe40000004100 */
[----:B------:R-:W-:Y:S02]  /*8f70*/  HADD2.F32 R9, -RZ, R9.H1_H1 ;  /* 0x30000009ff097230 */ /* 0x000fe40000004100 */
        /* <DEDUP_REMOVED lines=8> */
[----:B------:R-:W-:Y:S01]  /*9000*/  F2FP.F16.E4M3.UNPACK_B R40, R5.H1 ;  /* 0x00000005ff28723e */ /* 0x000fe200030006ff */
[----:B------:R-:W-:Y:S01]  /*9010*/  HADD2.F32 R33, -RZ, R35.H0_H0 ;  /* 0x20000023ff217230 */ /* 0x000fe20000004100 */
[----:B------:R-:W-:Y:S01]  /*9020*/  F2FP.F16.E4M3.UNPACK_B R15, R15.H1 ;  /* 0x0000000fff0f723e */ /* 0x000fe200030006ff */
[----:B------:R-:W-:Y:S01]  /*9030*/  HADD2.F32 R42, -RZ, R39.H0_H0 ;  /* 0x20000027ff2a7230 */ /* 0x000fe20000004100 */
[----:B------:R-:W-:Y:S01]  /*9040*/  F2FP.F16.E4M3.UNPACK_B R5, R4 ;  /* 0x00000004ff05723e */ /* 0x000fe200020006ff */
[----:B------:R-:W-:Y:S01]  /*9050*/  HADD2.F32 R9, -RZ, R6.H0_H0 ;  /* 0x20000006ff097230 */ /* 0x000fe20000004100 */
[----:B------:R-:W-:Y:S01]  /*9060*/  F2FP.F16.E4M3.UNPACK_B R11, R11.H1 ;  /* 0x0000000bff0b723e */ /* 0x000fe200030006ff */
[----:B------:R-:W-:Y:S01]  /*9070*/  FFMA.FTZ R44, R13, R36, -R44 ;  /* 0x000000240d2c7223 */ /* 0x000fe2000001082c */
[----:B------:R-:W-:Y:S01]  /*9080*/  F2FP.F16.E4M3.UNPACK_B R36, R4.H1 ;  /* 0x00000004ff24723e */ /* 0x000fe200030006ff */
[----:B------:R-:W-:-:S02]  /*9090*/  HADD2.F32 R4, -RZ, R15.H0_H0 ;  /* 0x2000000fff047230 */ /* 0x000fc40000004100 */
[-C--:B------:R-:W-:Y:S01]  /*90a0*/  FMUL.FTZ R92, R33, R42.reuse ;  /* 0x0000002a215c7220 */ /* 0x080fe20000410000 */
[--C-:B------:R-:W-:Y:S02]  /*90b0*/  HADD2.F32 R41, -RZ, R40.reuse.H0_H0 ;  /* 0x20000028ff297230 */ /* 0x100fe40000004100 */
[----:B------:R-:W-:Y:S01]  /*90c0*/  FMUL.FTZ R42, R9, R42 ;  /* 0x0000002a092a7220 */ /* 0x000fe20000410000 */
[----:B------:R-:W-:Y:S01]  /*90d0*/  HADD2.F32 R38, -RZ, R5.H0_H0 ;  /* 0x20000005ff267230 */ /* 0x000fe20000004100 */
[----:B------:R-:W-:Y:S01]  /*90e0*/  F2FP.SATFINITE.E4M3.F32.PACK_AB_MERGE_C R44, R45, R44, RZ ;  /* 0x0000002c2d2c723e */ /* 0x000fe200048070ff */
[----:B------:R-:W-:Y:S02]  /*90f0*/  HADD2.F32 R13, -RZ, R11.H0_H0 ;  /* 0x2000000bff0d7230 */ /* 0x000fe40000004100 */
[----:B------:R-:W-:Y:S01]  /*9100*/  FMUL.FTZ R96, R4, R41 ;  /* 0x0000002904607220 */ /* 0x000fe20000410000 */
[----:B------:R-:W-:Y:S02]  /*9110*/  HADD2.F32 R15, -RZ, R15.H1_H1 ;  /* 0x3000000fff0f7230 */ /* 0x000fe40000004100 */
[----:B------:R-:W-:Y:S01]  /*9120*/  FFMA.FTZ R92, R9, R38, -R92 ;  /* 0x00000026095c7223 */ /* 0x000fe2000001085c */
[----:B------:R-:W-:-:S02]  /*9130*/  HADD2.F32 R40, -RZ, R40.H1_H1 ;  /* 0x30000028ff287230 */ /* 0x000fc40000004100 */
[----:B------:R-:W-:Y:S01]  /*9140*/  FFMA.FTZ R42, R33, R38, R42 ;  /* 0x00000026212a7223 */ /* 0x000fe2000001002a */
[----:B------:R-:W-:Y:S02]  /*9150*/  HADD2.F32 R11, -RZ, R11.H1_H1 ;  /* 0x3000000bff0b7230 */ /* 0x000fe40000004100 */
[----:B------:R-:W-:Y:S01]  /*9160*/  FMUL.FTZ R41, R13, R41 ;  /* 0x000000290d297220 */ /* 0x000fe20000410000 */
        /* <DEDUP_REMOVED lines=10> */
[----:B------:R-:W-:Y:S02]  /*9210*/  HADD2.F32 R5, -RZ, R5.H1_H1 ;  /* 0x30000005ff057230 */ /* 0x000fe40000004100 */
[-C--:B------:R-:W-:Y:S01]  /*9220*/  FFMA.FTZ R11, R11, R36.reuse, -R38 ;  /* 0x000000240b0b7223 */ /* 0x080fe20000010826 */
[----:B------:R-:W-:Y:S01]  /*9230*/  FFMA.FTZ R40, R15, R36, R40 ;  /* 0x000000240f287223 */ /* 0x000fe20000010028 */
[----:B------:R-:W-:Y:S01]  /*9240*/  FMUL.FTZ R4, R6, R39 ;  /* 0x0000002706047220 */ /* 0x000fe20000410000 */
[----:B------:R-:W-:Y:S01]  /*9250*/  F2FP.SATFINITE.E4M3.F32.PACK_AB_MERGE_C R31, R34, R31, R44 ;  /* 0x0000001f221f723e */ /* 0x000fe2000480702c */
[-C--:B------:R-:W-:Y:S01]  /*9260*/  FFMA.FTZ R9, R6, R5.reuse, -R9 ;  /* 0x0000000506097223 */ /* 0x080fe20000010809 */
[----:B------:R-:W-:Y:S01]  /*9270*/  F2FP.SATFINITE.E4M3.F32.PACK_AB_MERGE_C R11, R11, R96, RZ ;  /* 0x000000600b0b723e */ /* 0x000fe200048070ff */
[----:B------:R-:W-:Y:S01]  /*9280*/  FFMA.FTZ R5, R35, R5, R4 ;  /* 0x0000000523057223 */ /* 0x000fe20000010004 */
[----:B------:R-:W-:-:S02]  /*9290*/  F2FP.SATFINITE.E4M3.F32.PACK_AB_MERGE_C R43, R46, R43, RZ ;  /* 0x0000002b2e2b723e */ /* 0x000fc400048070ff */
[----:B------:R-:W-:Y:S02]  /*92a0*/  F2FP.SATFINITE.E4M3.F32.PACK_AB_MERGE_C R40, R40, R41, RZ ;  /* 0x000000292828723e */ /* 0x000fe400048070ff */
[----:B------:R-:W-:Y:S01]  /*92b0*/  F2FP.SATFINITE.E4M3.F32.PACK_AB_MERGE_C R11, R9, R92, R11 ;  /* 0x0000005c090b723e */ /* 0x000fe2000480700b */
[----:B------:R-:W-:Y:S01]  /*92c0*/  IMAD.MOV.U32 R9, RZ, RZ, R31 ;  /* 0x000000ffff097224 */ /* 0x000fe200078e001f */
[----:B------:R-:W-:Y:S02]  /*92d0*/  F2FP.SATFINITE.E4M3.F32.PACK_AB_MERGE_C R13, R7, R32, R43 ;  /* 0x00000020070d723e */ /* 0x000fe4000480702b */
[----:B------:R-:W-:-:S07]  /*92e0*/  F2FP.SATFINITE.E4M3.F32.PACK_AB_MERGE_C R15, R5, R42, R40 ;  /* 0x0000002a050f723e */ /* 0x000fce0004807028 */
.L_x_1683:
[----:B------:R-:W-:Y:S05]  /*92f0*/  BSYNC B1 ;  /* 0x0000000000017941 */ /* 0x000fea0003800000 */
.L_x_1682:
[----:B0-----:R0:W-:Y:S01]  /*9300*/  ST.E.128 desc[UR42][R28.64], R8 ;  /* 0x000000081c007985 */ /* 0x0011e2000c101d2a */
[----:B------:R-:W-:-:S13]  /*9310*/  ISETP.GE.AND P3, PT, R30, R97, PT ;  /* 0x000000611e00720c */ /* 0x000fda0003f66270 */
[----:B------:R-:W-:Y:S05]  /*9320*/  @P3 BRA `(.L_x_1645) ;  /* 0x0000000400243947 */ /* 0x000fea0003800000 */
[----:B------:R-:W-:-:S04]  /*9330*/  IADD3 R4, P3, R100, R30, RZ ;  /* 0x0000001e64047210 */ /* 0x000fc80007f7e0ff */
[----:B------:R-:W-:-:S05]  /*9340*/  LEA.HI.X.SX32 R5, R30, R98, 0x1, P3 ;  /* 0x000000621e057211 */ /* 0x000fca00018f0eff */
[----:B--2---:R2:W-:Y:S01]  /*9350*/  ST.E.128 desc[UR42][R4.64], R12 ;  /* 0x0000000c04007985 */ /* 0x0045e2000c101d2a */
[----:B------:R-:W-:Y:S05]  /*9360*/  BRA `(.L_x_1645) ;  /* 0x0000000400147947 */ /* 0x000fea0003800000 */
.L_x_1637:
[----:B------:R-:W-:-:S06]  /*9370*/  UISETP.NE.AND UP0, UPT, UR40, 0x3, UPT ;  /* 0x000000032800788c */ /* 0x000fcc000bf05270 */
[----:B------:R-:W-:-:S13]  /*9380*/  PLOP3.LUT P2, PT, PT, PT, UP0, 0x80, 0x0 ;  /* 0x000000000000781c */ /* 0x000fda0003f4f008 */
[----:B------:R-:W-:Y:S05]  /*9390*/  @!P2 BRA `(.L_x_1684) ;  /* 0x000000000004a947 */ /* 0x000fea0003800000 */
[----:B------:R-:W-:Y:S01]  /*93a0*/  BPT.TRAP 0x1 ;  /* 0x000000040000795c */ /* 0x000fe20000300000 */
.L_x_1684:
[----:B------:R-:W-:Y:S01]  /*93b0*/  IMAD R82, R23, 0x8, R16 ;  /* 0x0000000817527824 */ /* 0x000fe200078e0210 */
[----:B------:R-:W-:Y:S01]  /*93c0*/  SHF.L.U32 R95, R210, 0x1f, RZ ;  /* 0x0000001fd25f7819 */ /* 0x000fe200000006ff */
[----:B------:R-:W-:Y:S01]  /*93d0*/  BSSY B1, `(.L_x_1685) ;  /* 0x0000004000017945 */ /* 0x000fe20003800000 */
[----:B------:R-:W-:Y:S02]  /*93e0*/  SHF.R.S32.HI R89, RZ, 0x1f, R88 ;  /* 0x0000001fff597819 */ /* 0x000fe40000011458 */
[----:B------:R-:W0:Y:S02]  /*93f0*/  SYNCS.PHASECHK.TRANS64.TRYWAIT P3, [R82+URZ+0x2a890], R95 ;  /* 0x02a8905f520075a7 */ /* 0x000e24000806017f */
[----:B0-----:R-:W-:Y:S05]  /*9400*/  @!P3 BRA `(.L_x_1686) ;  /* 0x00000240006cb947 */ /* 0x001fea0003800000 */
.L_x_2029:
[----:B------:R-:W-:Y:S05]  /*9410*/  BSYNC B1 ;  /* 0x0000000000017941 */ /* 0x000fea0003800000 */
.L_x_1685:
        /* <DEDUP_REMOVED lines=19> */
[----:B------:R-:W-:Y:S02]  /*9550*/  IADD3.X R13, R13, UR7, RZ, P3, !PT ;  /* 0x000000070d0d7c10 */ /* 0x000fe40009ffe4ff */
[----:B------:R-:W-:Y:S01]  /*9560*/  ISETP.GT.AND P3, PT, R91, R211, PT ;  /* 0x000000d35b00720c */ /* 0x000fe20003f64270 */
[----:B------:R-:W-:-:S12]  /*9570*/  BRA.DIV UR4, `(.L_x_1687) ;  /* 0x0000024204247947 */ /* 0x000fd8000b800000 */
[----:B------:R1:W2:Y:S04]  /*9580*/  SHFL.IDX PT, R28, R13, RZ, 0x1e1f ;  /* 0x001e1fff0d1c7589 */ /* 0x0002a800000e0000 */
[----:B------:R1:W3:Y:S02]  /*9590*/  SHFL.IDX PT, R14, R4, RZ, 0x1e1f ;  /* 0x001e1fff040e7589 */ /* 0x0002e400000e0000 */
.L_x_2033:
[----:B------:R-:W-:Y:S05]  /*95a0*/  @!P3 BRA `(.L_x_1645) ;  /* 0x000000000084b947 */ /* 0x000fea0003800000 */
[----:B------:R-:W-:Y:S02]  /*95b0*/  ULDC UR4, c[0x0][0x2f4] ;  /* 0x0000bd0000047ab9 */ /* 0x000fe40000000800 */
[----:B------:R-:W-:-:S13]  /*95c0*/  ISETP.GE.AND P5, PT, R18, UR4, PT ;  /* 0x0000000412007c0c */ /* 0x000fda000bfa6270 */
[----:B-1----:R-:W1:Y:S01]  /*95d0*/  @!P5 LDS.128 R4, [R86+0x1e400] ;  /* 0x01e400005604d984 */ /* 0x002e620000000c00 */
[----:B---3--:R-:W-:-:S05]  /*95e0*/  @!P5 IADD3 R12, P3, R18, R14, RZ ;  /* 0x0000000e120cd210 */ /* 0x008fca0007f7e0ff */
[----:B--2---:R-:W-:Y:S01]  /*95f0*/  @!P5 IMAD.X R13, R28, 0x1, R19, P3 ;  /* 0x000000011c0dd824 */ /* 0x004fe200018e0613 */
[----:B------:R-:W-:-:S13]  /*9600*/  ISETP.GE.AND P3, PT, R208, UR4, PT ;  /* 0x00000004d0007c0c */ /* 0x000fda000bf66270 */
[----:B------:R-:W-:-:S05]  /*9610*/  @!P3 IADD3 R10, P4, R208, R14, RZ ;  /* 0x0000000ed00ab210 */ /* 0x000fca0007f9e0ff */
[----:B------:R-:W-:Y:S01]  /*9620*/  @!P3 IMAD.X R11, R28, 0x1, R221, P4 ;  /* 0x000000011c0bb824 */ /* 0x000fe200020e06dd */
[----:B------:R-:W-:-:S13]  /*9630*/  ISETP.GE.AND P4, PT, R205, UR4, PT ;  /* 0x00000004cd007c0c */ /* 0x000fda000bf86270 */
[----:B------:R-:W-:Y:S01]  /*9640*/  @!P4 IADD3 R8, P6, R205, R14, RZ ;  /* 0x0000000ecd08c210 */ /* 0x000fe20007fde0ff */
[----:B-1----:R1:W-:Y:S01]  /*9650*/  @!P5 ST.E.128 desc[UR42][R12.64], R4 ;  /* 0x000000040c00d985 */ /* 0x0023e2000c101d2a */
[----:B------:R-:W-:-:S03]  /*9660*/  ISETP.GE.AND P5, PT, R80, UR4, PT ;  /* 0x0000000450007c0c */ /* 0x000fc6000bfa6270 */
[----:B------:R-:W-:-:S10]  /*9670*/  @!P4 IMAD.X R9, R28, 0x1, R220, P6 ;  /* 0x000000011c09c824 */ /* 0x000fd400030e06dc */
[----:B------:R-:W2:Y:S01]  /*9680*/  @!P5 LDS.128 R4, [R85+0x1e400] ;  /* 0x01e400005504d984 */ /* 0x000ea20000000c00 */
[----:B------:R-:W-:-:S05]  /*9690*/  @!P5 IMAD.SHL.U32 R15, R213, 0x10, RZ ;  /* 0x00000010d50fd824 */ /* 0x000fca00078e00ff */
[----:B-1----:R-:W-:-:S04]  /*96a0*/  @!P5 IADD3 R12, P6, R15, R14, RZ ;  /* 0x0000000e0f0cd210 */ /* 0x002fc80007fde0ff */
[----:B------:R-:W-:-:S05]  /*96b0*/  @!P5 LEA.HI.X.SX32 R13, R15, R28, 0x1, P6 ;  /* 0x0000001c0f0dd211 */ /* 0x000fca00030f0eff */
[----:B--2---:R1:W-:Y:S01]  /*96c0*/  @!P5 ST.E.128 desc[UR42][R12.64], R4 ;  /* 0x000000040c00d985 */ /* 0x0043e2000c101d2a */
[----:B------:R-:W-:-:S13]  /*96d0*/  ISETP.GE.AND P5, PT, R78, UR4, PT ;  /* 0x000000044e007c0c */ /* 0x000fda000bfa6270 */
[----:B------:R-:W2:Y:S01]  /*96e0*/  @!P5 LDS.128 R4, [R86+0x20400] ;  /* 0x020400005604d984 */ /* 0x000ea20000000c00 */
[----:B------:R-:W-:-:S05]  /*96f0*/  @!P5 IMAD.SHL.U32 R15, R214, 0x10, RZ ;  /* 0x00000010d60fd824 */ /* 0x000fca00078e00ff */
[----:B-1----:R-:W-:-:S04]  /*9700*/  @!P5 IADD3 R12, P6, R15, R14, RZ ;  /* 0x0000000e0f0cd210 */ /* 0x002fc80007fde0ff */
[----:B------:R-:W-:-:S05]  /*9710*/  @!P5 LEA.HI.X.SX32 R13, R15, R28, 0x1, P6 ;  /* 0x0000001c0f0dd211 */ /* 0x000fca00030f0eff */
[----:B--2---:R1:W-:Y:S01]  /*9720*/  @!P5 ST.E.128 desc[UR42][R12.64], R4 ;  /* 0x000000040c00d985 */ /* 0x0043e2000c101d2a */
[----:B------:R-:W-:-:S03]  /*9730*/  ISETP.GE.AND P5, PT, R209, UR4, PT ;  /* 0x00000004d1007c0c */ /* 0x000fc6000bfa6270 */
[----:B------:R-:W2:Y:S10]  /*9740*/  @!P3 LDS.128 R4, [R85+0x20400] ;  /* 0x020400005504b984 */ /* 0x000eb40000000c00 */
[----:B-1----:R-:W-:-:S05]  /*9750*/  @!P5 IADD3 R12, P6, R209, R14, RZ ;  /* 0x0000000ed10cd210 */ /* 0x002fca0007fde0ff */
[----:B------:R-:W-:Y:S01]  /*9760*/  @!P5 IMAD.X R13, R28, 0x1, R219, P6 ;  /* 0x000000011c0dd824 */ /* 0x000fe200030e06db */
[----:B--2---:R-:W-:Y:S04]  /*9770*/  @!P3 ST.E.128 desc[UR42][R10.64], R4 ;  /* 0x000000040a00b985 */ /* 0x004fe8000c101d2a */
[----:B------:R-:W1:Y:S04]  /*9780*/  @!P4 LDS.128 R4, [R86+0x22400] ;  /* 0x022400005604c984 */ /* 0x000e680000000c00 */
[----:B-1----:R-:W-:Y:S04]  /*9790*/  @!P4 ST.E.128 desc[UR42][R8.64], R4 ;  /* 0x000000040800c985 */ /* 0x002fe8000c101d2a */
[----:B------:R-:W1:Y:S04]  /*97a0*/  @!P5 LDS.128 R4, [R85+0x22400] ;  /* 0x022400005504d984 */ /* 0x000e680000000c00 */
[----:B-1----:R4:W-:Y:S02]  /*97b0*/  @!P5 ST.E.128 desc[UR42][R12.64], R4 ;  /* 0x000000040c00d985 */ /* 0x0029e4000c101d2a */
.L_x_1645:
[----:B------:R-:W-:Y:S05]  /*97c0*/  BSYNC B0 ;  /* 0x0000000000007941 */ /* 0x000fea0003800000 */
.L_x_1636:
[----:B012-4-:R-:W0:Y:S01]  /*97d0*/  S2R R4, SR_TID.X ;  /* 0x0000000000047919 */ /* 0x017e220000002100 */
[----:B------:R-:W-:Y:S01]  /*97e0*/  @!PT LDS RZ, [RZ] ;  /* 0x00000000fffff984 */ /* 0x000fe20000000800 */
[----:B------:R-:W-:Y:S01]  /*97f0*/  @!PT LDS RZ, [RZ] ;  /* 0x00000000fffff984 */ /* 0x000fe20000000800 */
[----:B------:R-:W-:Y:S01]  /*9800*/  @!PT LDS RZ, [RZ] ;  /* 0x00000000fffff984 */ /* 0x000fe20000000800 */
[----:B------:R-:W-:Y:S01]  /*9810*/  @!PT LDS RZ, [RZ] ;  /* 0x00000000fffff984 */ /* 0x000fe20000000800 */
[----:B------:R1:W-:Y:S06]  /*9820*/  MEMBAR.ALL.CTA ;  /* 0x0000000000007992 */ /* 0x0003ec0000008000 */
[----:B-1----:R-:W1:Y:S01]  /*9830*/  FENCE.VIEW.ASYNC.S ;  /* 0x00000000000073c6 */ /* 0x002e620000000000 */
[----:B------:R-:W-:Y:S05]  /*9840*/  WARPSYNC.ALL ;  /* 0x0000000000007948 */ /* 0x000fea0003800000 */
[----:B------:R-:W-:Y:S01]  /*9850*/  BSSY B0, `(.L_x_1688) ;  /* 0x0000008000007945 */ /* 0x000fe20003800000 */
[----:B-1----:R1:W-:Y:S01]  /*9860*/  BAR.SYNC.DEFER_BLOCKING R67, 0x80 ;  /* 0x000200430000751d */ /* 0x0023e20000010000 */
[----:B0-----:R-:W-:-:S13]  /*9870*/  LOP3.LUT P3, RZ, R4, 0x7f, RZ, 0xc0, !PT ;  /* 0x0000007f04ff7812 */ /* 0x001fda000786c0ff */
[----:B------:R-:W-:-:S05]  /*9880*/  @!P3 VIADD R4, R82, 0x2a8a0 ;  /* 0x0002a8a05204b836 */ /* 0x000fca0000000000 */
[----:B------:R-:W-:-:S04]  /*9890*/  @!P3 PRMT R4, RZ, 0x654, R4 ;  /* 0x00000654ff04b816 */ /* 0x000fc80000000004 */
[----:B------:R1:W-:Y:S01]  /*98a0*/  @!P3 SYNCS.ARRIVE.TRANS64.RED.A1T0 RZ, [R4+URZ], RZ ;  /* 0x000000ff04ffb9a7 */ /* 0x0003e2000810043f */
[----:B------:R-:W-:Y:S05]  /*98b0*/  @!P2 BRA `(.L_x_1689) ;  /* 0x000000000004a947 */ /* 0x000fea0003800000 */
[----:B------:R-:W-:Y:S01]  /*98c0*/  BPT.TRAP 0x1 ;  /* 0x000000040000795c */ /* 0x000fe20000300000 */
.L_x_1689:
[----:B------:R-:W-:Y:S05]  /*98d0*/  BSYNC B0 ;  /* 0x0000000000007941 */ /* 0x000fea0003800000 */
.L_x_1688:
[----:B------:R-:W0:Y:S01]  /*98e0*/  SYNCS.PHASECHK.TRANS64.TRYWAIT P2, [R82+URZ+0x2a8b0], R95 ;  /* 0x02a8b05f520075a7 */ /* 0x000e22000804017f */
[----:B------:R-:W-:Y:S04]  /*98f0*/  BSSY B0, `(.L_x_1690) ;  /* 0x0000002000007945 */ /* 0x000fe80003800000 */
[----:B0-----:R-:W-:Y:S05]  /*9900*/  @!P2 BRA `(.L_x_1691) ;  /* 0x0000023c0084a947 */ /* 0x001fea0003800000 */
.L_x_2034:
[----:B------:R-:W-:Y:S05]  /*9910*/  BSYNC B0 ;  /* 0x0000000000007941 */ /* 0x000fea0003800000 */
.L_x_1690:
[----:B------:R-:W-:Y:S01]  /*9920*/  ULDC.64 UR4, c[0x0][0x328] ;  /* 0x0000ca0000047ab9 */ /* 0x000fe20000000a00 */
[----:B------:R-:W-:Y:S01]  /*9930*/  ULDC.64 UR6, c[0x0][0x318] ;  /* 0x0000c60000067ab9 */ /* 0x000fe20000000a00 */
[----:B------:R-:W-:Y:S01]  /*9940*/  IMAD R89, R89, UR4, RZ ;  /* 0x0000000459597c24 */ /* 0x000fe2000f8e02ff */
[----:B------:R-:W-:Y:S01]  /*9950*/  BSSY B0, `(.L_x_1692) ;  /* 0x0000033000007945 */ /* 0x000fe20003800000 */
[----:B-1----:R-:W-:-:S04]  /*9960*/  IMAD.WIDE.U32 R4, R88, UR4, RZ ;  /* 0x0000000458047c25 */ /* 0x002fc8000f8e00ff */
[----:B------:R-:W-:Y:S01]  /*9970*/  IMAD R89, R88, UR5, R89 ;  /* 0x0000000558597c24 */ /* 0x000fe2000f8e0259 */
[----:B------:R-:W-:Y:S02]  /*9980*/  ULDC.64 UR4, c[0x0][0x338] ;  /* 0x0000ce0000047ab9 */ /* 0x000fe40000000a00 */
[----:B------:R-:W-:Y:S02]  /*9990*/  IMAD R90, R90, UR4, RZ ;  /* 0x000000045a5a7c24 */ /* 0x000fe4000f8e02ff */
[----:B------:R-:W-:Y:S02]  /*99a0*/  IMAD.IADD R5, R5, 0x1, R89 ;  /* 0x0000000105057824 */ /* 0x000fe400078e0259 */
[C---:B------:R-:W-:Y:S02]  /*99b0*/  IMAD R7, R87.reuse, UR5, R90 ;  /* 0x0000000557077c24 */ /* 0x040fe4000f8e025a */
[----:B------:R-:W-:Y:S01]  /*99c0*/  IMAD.WIDE.U32 R4, R87, UR4, R4 ;  /* 0x0000000457047c25 */ /* 0x000fe2000f8e0004 */
[----:B------:R-:W-:-:S03]  /*99d0*/  ULDC.64 UR4, c[0x0][0x330] ;  /* 0x0000cc0000047ab9 */ /* 0x000fc60000000a00 */
[----:B------:R-:W-:Y:S02]  /*99e0*/  IMAD.IADD R5, R5, 0x1, R7 ;  /* 0x0000000105057824 */ /* 0x000fe400078e0207 */
[----:B------:R-:W-:-:S04]  /*99f0*/  IMAD.WIDE.U32 R4, R201, UR4, R4 ;  /* 0x00000004c9047c25 */ /* 0x000fc8000f8e0004 */
[----:B------:R-:W-:Y:S01]  /*9a00*/  IMAD R5, R201, UR5, R5 ;  /* 0x00000005c9057c24 */ /* 0x000fe2000f8e0205 */
[----:B------:R-:W-:-:S04]  /*9a10*/  IADD3 R4, P2, R4, UR6, RZ ;  /* 0x0000000604047c10 */ /* 0x000fc8000ff5e0ff */
[----:B------:R-:W-:Y:S01]  /*9a20*/  IADD3.X R5, R5, UR7, RZ, P2, !PT ;  /* 0x0000000705057c10 */ /* 0x000fe200097fe4ff */
[----:B---3--:R1:W2:Y:S01]  /*9a30*/  SHFL.IDX PT, R15, R4, RZ, 0x1e1f ;  /* 0x001e1fff040f7589 */ /* 0x0082a200000e0000 */
[----:B------:R-:W-:-:S03]  /*9a40*/  ISETP.GT.AND P2, PT, R91, R211, PT ;  /* 0x000000d35b00720c */ /* 0x000fc60003f44270 */
[----:B------:R1:W3:Y:S10]  /*9a50*/  SHFL.IDX PT, R14, R5, RZ, 0x1e1f ;  /* 0x001e1fff050e7589 */ /* 0x0002f400000e0000 */
[----:B-1----:R-:W-:Y:S05]  /*9a60*/  @!P2 BRA `(.L_x_1693) ;  /* 0x000000000084a947 */ /* 0x002fea0003800000 */
[----:B------:R-:W-:Y:S02]  /*9a70*/  ULDC UR4, c[0x0][0x2f4] ;  /* 0x0000bd0000047ab9 */ /* 0x000fe40000000800 */
[----:B------:R-:W-:-:S13]  /*9a80*/  ISETP.GE.AND P5, PT, R18, UR4, PT ;  /* 0x0000000412007c0c */ /* 0x000fda000bfa6270 */
[----:B------:R-:W1:Y:S01]  /*9a90*/  @!P5 LDS.128 R4, [R86+0xc400] ;  /* 0x00c400005604d984 */ /* 0x000e620000000c00 */
[----:B--2---:R-:W-:-:S05]  /*9aa0*/  @!P5 IADD3 R12, P2, R18, R15, RZ ;  /* 0x0000000f120cd210 */ /* 0x004fca0007f5e0ff */
[----:B---3--:R-:W-:Y:S01]  /*9ab0*/  @!P5 IMAD.X R13, R14, 0x1, R19, P2 ;  /* 0x000000010e0dd824 */ /* 0x008fe200010e0613 */
        /* <DEDUP_REMOVED lines=28> */
.L_x_1693:
[----:B------:R-:W-:Y:S05]  /*9c80*/  BSYNC B0 ;  /* 0x0000000000007941 */ /* 0x000fea0003800000 */
.L_x_1692:
[----:B------:R-:W-:Y:S01]  /*9c90*/  @!PT LDS RZ, [RZ] ;  /* 0x00000000fffff984 */ /* 0x000fe20000000800 */
[----:B------:R-:W-:Y:S01]  /*9ca0*/  @!PT LDS RZ, [RZ] ;  /* 0x00000000fffff984 */ /* 0x000fe20000000800 */
[----:B------:R-:W-:Y:S01]  /*9cb0*/  @!PT LDS RZ, [RZ] ;  /* 0x00000000fffff984 */ /* 0x000fe20000000800 */
[----:B------:R-:W-:Y:S01]  /*9cc0*/  @!PT LDS RZ, [RZ] ;  /* 0x00000000fffff984 */ /* 0x000fe20000000800 */
[----:B------:R4:W-:Y:S06]  /*9cd0*/  MEMBAR.ALL.CTA ;  /* 0x0000000000007992 */ /* 0x0009ec0000008000 */
[----:B----4-:R-:W4:Y:S01]  /*9ce0*/  FENCE.VIEW.ASYNC.S ;  /* 0x00000000000073c6 */ /* 0x010f220000000000 */
[----:B------:R-:W-:Y:S02]  /*9cf0*/  VIADD R23, R23, 0x1 ;  /* 0x0000000117177836 */ /* 0x000fe40000000000 */
[----:B0-----:R-:W-:Y:S01]  /*9d00*/  @!P3 VIADD R82, R82, 0x2a8c0 ;  /* 0x0002a8c05252b836 */ /* 0x001fe20000000000 */
[----:B----4-:R0:W-:Y:S02]  /*9d10*/  BAR.SYNC.DEFER_BLOCKING R67, 0x80 ;  /* 0x000200430000751d */ /* 0x0101e40000010000 */
[----:B------:R-:W-:-:S02]  /*9d20*/  ISETP.NE.AND P2, PT, R23, 0x2, PT ;  /* 0x000000021700780c */ /* 0x000fc40003f45270 */
[----:B------:R-:W-:Y:S02]  /*9d30*/  @!P3 PRMT R82, RZ, 0x654, R82 ;  /* 0x00000654ff52b816 */ /* 0x000fe40000000052 */
[----:B-1----:R-:W-:Y:S02]  /*9d40*/  SEL R5, RZ, 0x1, P2 ;  /* 0x00000001ff057807 */ /* 0x002fe40001000000 */
[----:B------:R-:W-:Y:S02]  /*9d50*/  SEL R23, R23, RZ, P2 ;  /* 0x000000ff17177207 */ /* 0x000fe40001000000 */
[----:B------:R-:W-:Y:S01]  /*9d60*/  LOP3.LUT R210, R210, R5, RZ, 0x3c, !PT ;  /* 0x00000005d2d27212 */ /* 0x000fe200078e3cff */
[----:B------:R0:W-:Y:S01]  /*9d70*/  @!P3 SYNCS.ARRIVE.TRANS64.RED.A1T0 RZ, [R82+URZ], RZ ;  /* 0x000000ff52ffb9a7 */ /* 0x0001e2000810043f */
[----:B------:R-:W-:Y:S05]  /*9d80*/  @P1 BRA `(.L_x_1694) ;  /* 0xffffff8c00b41947 */ /* 0x000fea000383ffff */
[----:B------:R-:W1:Y:S01]  /*9d90*/  S2R R4, SR_TID.X ;  /* 0x0000000000047919 */ /* 0x000e620000002100 */
[----:B------:R-:W-:Y:S02]  /*9da0*/  PLOP3.LUT P0, PT, PT, PT, PT, 0x8, 0x0 ;  /* 0x000000000000781c */ /* 0x000fe40003f0e170 */
[----:B-1----:R-:W-:-:S04]  /*9db0*/  SHF.R.U32.HI R4, RZ, 0x7, R4 ;  /* 0x00000007ff047819 */ /* 0x002fc80000011604 */
[----:B------:R-:W-:-:S13]  /*9dc0*/  ISETP.NE.AND P4, PT, R4, 0x1, PT ;  /* 0x000000010400780c */ /* 0x000fda0003f85270 */
[----:B------:R-:W-:Y:S06]  /*9dd0*/  @!P4 BAR.ARV 0x9, 0x100 ;  /* 0x024400000000cb1d */ /* 0x000fec0000002000 */
.L_x_1631:
[----:B------:R-:W-:Y:S05]  /*9de0*/  @P0 BRA `(.L_x_1695) ;  /* 0x00000000000c0947 */ /* 0x000fea0003800000 */
[----:B------:R-:W1:Y:S01]  /*9df0*/  FENCE.VIEW.ASYNC.G ;  /* 0x00000000000073c6 */ /* 0x000e620000000100 */
[----:B------:R-:W-:Y:S05]  /*9e00*/  WARPSYNC.ALL ;  /* 0x0000000000007948 */ /* 0x000fea0003800000 */
[----:B-1----:R-:W-:Y:S06]  /*9e10*/  BAR.ARV 0xc, 0x180 ;  /* 0x0306000000007b1d */ /* 0x002fec0000002000 */
.L_x_1695:
[----:B------:R-:W-:Y:S01]  /*9e20*/  ULDC.64 UR6, c[0x0][0x998] ;  /* 0x0002660000067ab9 */ /* 0x000fe20000000a00 */
[----:B------:R-:W-:Y:S01]  /*9e30*/  ULDC.64 UR4, c[0x0][0x990] ;  /* 0x0002640000047ab9 */ /* 0x000fe20000000a00 */
[----:B------:R-:W-:Y:S02]  /*9e40*/  ISETP.NE.U32.AND P1, PT, RZ, UR6, PT ;  /* 0x00000006ff007c0c */ /* 0x000fe4000bf25070 */
[----:B------:R-:W-:Y:S02]  /*9e50*/  ISETP.NE.U32.AND P0, PT, RZ, UR4, PT ;  /* 0x00000004ff007c0c */ /* 0x000fe4000bf05070 */
[----:B------:R-:W-:Y:S02]  /*9e60*/  ISETP.NE.AND.EX P1, PT, RZ, UR7, PT, P1 ;  /* 0x00000007ff007c0c */ /* 0x000fe4000bf25310 */
[----:B------:R-:W-:-:S11]  /*9e70*/  ISETP.NE.AND.EX P0, PT, RZ, UR5, PT, P0 ;  /* 0x00000005ff007c0c */ /* 0x000fd6000bf05300 */
[----:B------:R-:W1:Y:S01]  /*9e80*/  @P1 LDC.64 R8, c[0x0][0x9b8] ;  /* 0x00026e00ff081b82 */ /* 0x000e620000000a00 */
[--C-:B------:R-:W-:Y:S02]  /*9e90*/  @P1 SHF.R.S32.HI R5, RZ, 0x1f, R227.reuse ;  /* 0x0000001fff051819 */ /* 0x100fe400000114e3 */
[----:B------:R-:W-:-:S05]  /*9ea0*/  @P0 SHF.R.S32.HI R3, RZ, 0x1f, R227 ;  /* 0x0000001fff030819 */ /* 0x000fca00000114e3 */
[----:B------:R-:W4:Y:S08]  /*9eb0*/  @P0 LDC.64 R6, c[0x0][0x9a8] ;  /* 0x00026a00ff060b82 */ /* 0x000f300000000a00 */
[----:B------:R-:W0:Y:S08]  /*9ec0*/  @P1 LDC.64 R12, c[0x0][0x9c0] ;  /* 0x00027000ff0c1b82 */ /* 0x000e300000000a00 */
[----:B------:R-:W2:Y:S01]  /*9ed0*/  @P0 LDC.64 R10, c[0x0][0x9b0] ;  /* 0x00026c00ff0a0b82 */ /* 0x000ea20000000a00 */
[----:B-1----:R-:W-:-:S02]  /*9ee0*/  @P1 IMAD R2, R5, R8, RZ ;  /* 0x0000000805021224 */ /* 0x002fc400078e02ff */
[----:B------:R-:W-:-:S04]  /*9ef0*/  @P1 IMAD.WIDE.U32 R4, R227, R8, RZ ;  /* 0x00000008e3041225 */ /* 0x000fc800078e00ff */
[----:B------:R-:W-:Y:S02]  /*9f00*/  @P1 IMAD R9, R227, R9, R2 ;  /* 0x00000009e3091224 */ /* 0x000fe400078e0202 */
[-C--:B----4-:R-:W-:Y:S02]  /*9f10*/  @P0 IMAD R0, R3, R6.reuse, RZ ;  /* 0x0000000603000224 */ /* 0x090fe400078e02ff */
[----:B------:R-:W-:-:S04]  /*9f20*/  @P0 IMAD.WIDE.U32 R2, R227, R6, RZ ;  /* 0x00000006e3020225 */ /* 0x000fc800078e00ff */
[----:B------:R-:W-:Y:S02]  /*9f30*/  @P0 IMAD R7, R227, R7, R0 ;  /* 0x00000007e3070224 */ /* 0x000fe400078e0200 */
[----:B------:R-:W-:Y:S02]  /*9f40*/  @P1 IMAD.IADD R5, R5, 0x1, R9 ;  /* 0x0000000105051824 */ /* 0x000fe400078e0209 */
[----:B------:R-:W-:Y:S02]  /*9f50*/  @P0 IMAD.IADD R3, R3, 0x1, R7 ;  /* 0x0000000103030824 */ /* 0x000fe400078e0207 */
[----:B0-----:R-:W-:-:S04]  /*9f60*/  @P1 IMAD.WIDE.U32 R6, R201, R12, R4 ;  /* 0x0000000cc9061225 */ /* 0x001fc800078e0004 */
[----:B--2---:R-:W-:Y:S01]  /*9f70*/  @P0 IMAD.WIDE.U32 R2, R201, R10, R2 ;  /* 0x0000000ac9020225 */ /* 0x004fe200078e0002 */
        /* <DEDUP_REMOVED lines=8> */
[----:B------:R-:W-:Y:S02]  /*a000*/  @P0 LEA.HI.X R5, R2, UR5, R3, 0x2, P2 ;  /* 0x0000000502050c11 */ /* 0x000fe400090f1403 */
[----:B------:R-:W0:Y:S01]  /*a010*/  LDC R2, c[0x0][0x448] ;  /* 0x00011200ff027b82 */ /* 0x000e220000000800 */
[----:B------:R1:W2:Y:S04]  /*a020*/  @P1 LDG.E R0, desc[UR42][R8.64] ;  /* 0x0000002a08001981 */ /* 0x0002a8000c1e1900 */
[----:B------:R4:W2:Y:S01]  /*a030*/  @P0 LDG.E R7, desc[UR42][R4.64] ;  /* 0x0000002a04070981 */ /* 0x0008a2000c1e1900 */
[----:B------:R-:W-:Y:S01]  /*a040*/  VIADD R6, R212, 0x7f ;  /* 0x0000007fd4067836 */ /* 0x000fe20000000000 */
[----:B-1----:R-:W-:-:S02]  /*a050*/  IADD3 R9, R204, 0x1, -R203 ;  /* 0x00000001cc097810 */ /* 0x002fc40007ffe8cb */
[----:B0-----:R-:W-:Y:S02]  /*a060*/  ISETP.NE.AND P1, PT, R2, 0x1, PT ;  /* 0x000000010200780c */ /* 0x001fe40003f25270 */
[----:B------:R-:W0:Y:S11]  /*a070*/  LDC.64 R2, c[0x0][0x9e0] ;  /* 0x00027800ff027b82 */ /* 0x000e360000000a00 */
[----:B------:R-:W1:Y:S08]  /*a080*/  @P1 LDC R11, c[0x0][0x44c] ;  /* 0x00011300ff0b1b82 */ /* 0x000e700000000800 */
[----:B------:R-:W3:Y:S01]  /*a090*/  @P1 LDC R10, c[0x0][0x450] ;  /* 0x00011400ff0a1b82 */ /* 0x000ee20000000800 */
[----:B0-----:R-:W-:Y:S01]  /*a0a0*/  ISETP.GE.AND P2, PT, R3, 0x1, PT ;  /* 0x000000010300780c */ /* 0x001fe20003f46270 */
[----:B-1----:R-:W-:-:S05]  /*a0b0*/  @P1 IMAD.HI.U32 R11, R6, R11, RZ ;  /* 0x0000000b060b1227 */ /* 0x002fca00078e00ff */
[----:B---3--:R-:W-:-:S05]  /*a0c0*/  @P1 SHF.R.U32.HI R6, RZ, R10, R11 ;  /* 0x0000000aff061219 */ /* 0x008fca000001160b */
[----:B----4-:R-:W-:-:S04]  /*a0d0*/  IMAD.IADD R5, R9, 0x1, R6 ;  /* 0x0000000109057824 */ /* 0x010fc800078e0206 */
[----:B------:R-:W-:Y:S02]  /*a0e0*/  IMAD.IADD R4, R5, 0x1, R2 ;  /* 0x0000000105047824 */ /* 0x000fe400078e0202 */
[----:B--2---:R-:W-:-:S04]  /*a0f0*/  FMUL.FTZ R0, R7, R0 ;  /* 0x0000000007007220 */ /* 0x004fc80000410000 */
[----:B------:R-:W-:Y:S01]  /*a100*/  FMUL.FTZ R2, R0, UR4 ;  /* 0x0000000400027c20 */ /* 0x000fe20008410000 */
        /* <DEDUP_REMOVED lines=12> */
.L_x_1698:
[----:B------:R-:W-:-:S13]  /*a1d0*/  ISETP.NE.AND P0, PT, R3, 0x1, PT ;  /* 0x000000010300780c */ /* 0x000fda0003f05270 */
[----:B------:R-:W0:Y:S02]  /*a1e0*/  @P0 LDC.64 R6, c[0x0][0x9e8] ;  /* 0x00027a00ff060b82 */ /* 0x000e240000000a00 */
[----:B0-----:R-:W-:-:S05]  /*a1f0*/  @P0 IMAD.HI.U32 R6, R0, R6, RZ ;  /* 0x0000000600060227 */ /* 0x001fca00078e00ff */
[----:B------:R-:W-:-:S07]  /*a200*/  @P0 SHF.R.U32.HI R0, RZ, R7, R6 ;  /* 0x00000007ff000219 */ /* 0x000fce0000011606 */
.L_x_1699:
[----:B------:R-:W-:Y:S05]  /*a210*/  BSYNC B0 ;  /* 0x0000000000007941 */ /* 0x000fea0003800000 */
.L_x_1697:
[----:B------:R-:W-:-:S05]  /*a220*/  IMAD R5, R0, R3, R3 ;  /* 0x0000000300057224 */ /* 0x000fca00078e0203 */
[----:B------:R-:W-:-:S07]  /*a230*/  VIMNMX R4, R4, R5, PT ;  /* 0x0000000504047248 */ /* 0x000fce0003fe0100 */
.L_x_1696:
[----:B------:R-:W0:Y:S01]  /*a240*/  @P1 LDC R7, c[0x0][0x44c] ;  /* 0x00011300ff071b82 */ /* 0x000e220000000800 */
[----:B------:R-:W-:Y:S01]  /*a250*/  VIADD R4, R4, 0x7f ;  /* 0x0000007f04047836 */ /* 0x000fe20000000000 */
[----:B------:R-:W-:-:S04]  /*a260*/  ULDC UR4, c[0x0][0x9dc] ;  /* 0x0002770000047ab9 */ /* 0x000fc80000000800 */
        /* <DEDUP_REMOVED lines=21> */
.L_x_1702:
[----:B------:R-:W-:-:S13]  /*a3c0*/  ISETP.NE.AND P0, PT, R3, 0x1, PT ;  /* 0x000000010300780c */ /* 0x000fda0003f05270 */
[----:B------:R-:W0:Y:S02]  /*a3d0*/  @P0 LDC.64 R6, c[0x0][0x9e8] ;  /* 0x00027a00ff060b82 */ /* 0x000e240000000a00 */
[----:B0-----:R-:W-:-:S05]  /*a3e0*/  @P0 IMAD.HI.U32 R6, R4, R6, RZ ;  /* 0x0000000604060227 */ /* 0x001fca00078e00ff */
[----:B------:R-:W-:-:S07]  /*a3f0*/  @P0 SHF.R.U32.HI R4, RZ, R7, R6 ;  /* 0x00000007ff040219 */ /* 0x000fce0000011606 */
.L_x_1703:
[----:B------:R-:W-:Y:S05]  /*a400*/  BSYNC B0 ;  /* 0x0000000000007941 */ /* 0x000fea0003800000 */
.L_x_1701:
[----:B------:R-:W-:-:S05]  /*a410*/  IMAD R3, R4, R3, RZ ;  /* 0x0000000304037224 */ /* 0x000fca00078e02ff */
[----:B------:R-:W-:-:S07]  /*a420*/  VIMNMX R0, R0, R3, !PT ;  /* 0x0000000300007248 */ /* 0x000fce0007fe0100 */
.L_x_1700:
[----:B------:R-:W-:Y:S01]  /*a430*/  SHF.R.S32.HI R3, RZ, 0x1f, R0 ;  /* 0x0000001fff037819 */ /* 0x000fe20000011400 */
[----:B------:R-:W-:Y:S03]  /*a440*/  BSSY B0, `(.L_x_1704) ;  /* 0x0000027000007945 */ /* 0x000fe60003800000 */
[----:B------:R-:W-:-:S04]  /*a450*/  LEA.HI R3, R3, R0, RZ, 0x7 ;  /* 0x0000000003037211 */ /* 0x000fc800078f38ff */
[----:B------:R-:W-:-:S04]  /*a460*/  SHF.R.S32.HI R3, RZ, 0x7, R3 ;  /* 0x00000007ff037819 */ /* 0x000fc80000011403 */
[----:B------:R-:W-:Y:S01]  /*a470*/  VIMNMX R224, RZ, R3, !PT ;  /* 0x00000003ffe07248 */ /* 0x000fe20007fe0100 */
[----:B------:R-:W-:-:S03]  /*a480*/  IMAD.MOV.U32 R3, RZ, RZ, RZ ;  /* 0x000000ffff037224 */ /* 0x000fc600078e00ff */
[----:B------:R-:W-:-:S13]  /*a490*/  ISETP.GT.AND P0, PT, R25, R224, PT ;  /* 0x000000e01900720c */ /* 0x000fda0003f04270 */
[----:B------:R-:W-:Y:S05]  /*a4a0*/  @!P0 BRA `(.L_x_1705) ;  /* 0x0000000000808947 */ /* 0x000fea0003800000 */
[----:B------:R-:W2:Y:S01]  /*a4b0*/  LDL R4, [R1+0xc] ;  /* 0x00000c0001047983 */ /* 0x000ea20000100800 */
[----:B------:R-:W-:Y:S01]  /*a4c0*/  ULDC UR4, c[0x0][0x9f0] ;  /* 0x00027c0000047ab9 */ /* 0x000fe20000000800 */
[----:B--2---:R-:W-:-:S04]  /*a4d0*/  ISETP.NE.AND P0, PT, R4, RZ, PT ;  /* 0x000000ff0400720c */ /* 0x004fc80003f05270 */
        /* <DEDUP_REMOVED lines=29> */
.L_x_1705:
[----:B------:R-:W-:Y:S05]  /*a6b0*/  BSYNC B0 ;  /* 0x0000000000007941 */ /* 0x000fea0003800000 */
.L_x_1704:
[----:B------:R-:W2:Y:S01]  /*a6c0*/  LDL R0, [R1+0x18] ;  /* 0x0000180001007983 */ /* 0x000ea20000100800 */
[----:B------:R-:W-:Y:S02]  /*a6d0*/  PLOP3.LUT P0, PT, PT, PT, PT, 0x80, 0x0 ;  /* 0x000000000000781c */ /* 0x000fe40003f0f070 */
[----:B------:R-:W-:Y:S01]  /*a6e0*/  CS2R R28, SRZ ;  /* 0x00000000001c7805 */ /* 0x000fe2000001ff00 */
[----:B------:R-:W-:Y:S01]  /*a6f0*/  IMAD.MOV.U32 R152, RZ, RZ, RZ ;  /* 0x000000ffff987224 */ /* 0x000fe200078e00ff */
[----:B------:R-:W-:Y:S02]  /*a700*/  CS2R R150, SRZ ;  /* 0x0000000000967805 */ /* 0x000fe4000001ff00 */
[----:B------:R-:W-:Y:S02]  /*a710*/  CS2R R6, SRZ ;  /* 0x0000000000067805 */ /* 0x000fe4000001ff00 */
[----:B------:R-:W-:Y:S02]  /*a720*/  CS2R R142, SRZ ;  /* 0x00000000008e7805 */ /* 0x000fe4000001ff00 */
[----:B------:R-:W-:-:S02]  /*a730*/  CS2R R92, SRZ ;  /* 0x00000000005c7805 */ /* 0x000fc4000001ff00 */
[----:B------:R-:W-:Y:S01]  /*a740*/  CS2R R88, SRZ ;  /* 0x0000000000587805 */ /* 0x000fe2000001ff00 */
[----:B------:R-:W-:Y:S01]  /*a750*/  IMAD.MOV.U32 R144, RZ, RZ, RZ ;  /* 0x000000ffff907224 */ /* 0x000fe200078e00ff */
        /* <DEDUP_REMOVED lines=21> */
[----:B------:R-:W-:Y:S01]  /*a8b0*/  CS2R R42, SRZ ;  /* 0x00000000002a7805 */ /* 0x000fe2000001ff00 */
[----:B------:R-:W-:Y:S01]  /*a8c0*/  IMAD.MOV.U32 R69, RZ, RZ, RZ ;  /* 0x000000ffff457224 */ /* 0x000fe200078e00ff */
        /* <DEDUP_REMOVED lines=25> */
[----:B--2---:R-:W-:-:S05]  /*aa60*/  IMAD R224, R0, R3, R224 ;  /* 0x0000000300e07224 */ /* 0x004fca00078e02e0 */
[----:B------:R-:W-:Y:S01]  /*aa70*/  VIADDMNMX R90, R224, R3, R25, PT ;  /* 0x00000003e05a7246 */ /* 0x000fe20003800119 */
[----:B------:R-:W-:-:S03]  /*aa80*/  IMAD.MOV.U32 R3, RZ, RZ, RZ ;  /* 0x000000ffff037224 */ /* 0x000fc600078e00ff */
[----:B------:R-:W-:-:S13]  /*aa90*/  ISETP.GT.AND P1, PT, R90, R224, PT ;  /* 0x000000e05a00720c */ /* 0x000fda0003f24270 */
[----:B------:R-:W-:Y:S05]  /*aaa0*/  @!P1 BRA `(.L_x_1706) ;  /* 0x0000014000a89947 */ /* 0x000fea0003800000 */
[----:B------:R-:W0:Y:S01]  /*aab0*/  S2R R0, SR_TID.X ;  /* 0x0000000000007919 */ /* 0x000e220000002100 */
[----:B------:R-:W-:Y:S01]  /*aac0*/  UMOV UR4, 0xffffffff ;  /* 0xffffffff00047882 */ /* 0x000fe20000000000 */
[----:B0-----:R-:W-:-:S05]  /*aad0*/  VIADD R45, R0, 0xffffff80 ;  /* 0xffffff80002d7836 */ /* 0x001fca0000000000 */
[----:B------:R-:W-:-:S04]  /*aae0*/  SHF.R.S32.HI R54, RZ, 0x1f, R45 ;  /* 0x0000001fff367819 */ /* 0x000fc8000001142d */
[----:B------:R-:W-:-:S04]  /*aaf0*/  LEA.HI R13, R54, R45, RZ, 0x7 ;  /* 0x0000002d360d7211 */ /* 0x000fc800078f38ff */
[----:B------:R-:W-:Y:S01]  /*ab00*/  SHF.R.S32.HI R13, RZ, 0x7, R13 ;  /* 0x00000007ff0d7819 */ /* 0x000fe2000001140d */
[----:B------:R-:W-:Y:S06]  /*ab10*/  BRA.DIV UR4, `(.L_x_1707) ;  /* 0x0000022e04147947 */ /* 0x000fec000b800000 */
[----:B------:R0:W1:Y:S02]  /*ab20*/  SHFL.IDX PT, R218, R13, RZ, 0x1f ;  /* 0x00001fff0dda7589 */ /* 0x00006400000e0000 */
.L_x_2037:
[----:B-1----:R-:W-:Y:S01]  /*ab30*/  LEA.HI R0, R218, R218, RZ, 0x1 ;  /* 0x000000dada007211 */ /* 0x002fe200078f08ff */
[----:B------:R-:W-:-:S03]  /*ab40*/  ULOP3.LUT UP0, URZ, UR39, 0x3ff, URZ, 0xc0, !UPT ;  /* 0x000003ff273f7892 */ /* 0x000fc6000f80c03f */
[----:B------:R-:W-:-:S03]  /*ab50*/  LOP3.LUT R3, R0, 0x3e, RZ, 0xc0, !PT ;  /* 0x0000003e00037812 */ /* 0x000fc600078ec0ff */
[----:B------:R-:W-:Y:S02]  /*ab60*/  PLOP3.LUT P0, PT, PT, PT, UP0, 0x80, 0x0 ;  /* 0x000000000000781c */ /* 0x000fe40003f0f008 */
[----:B------:R-:W-:-:S05]  /*ab70*/  IMAD.IADD R3, R218, 0x1, -R3 ;  /* 0x00000001da037824 */ /* 0x000fca00078e0a03 */
[----:B------:R-:W-:-:S04]  /*ab80*/  LEA R3, R3, UR39, 0xc ;  /* 0x0000002703037c11 */ /* 0x000fc8000f8e60ff */
[----:B------:R-:W-:-:S04]  /*ab90*/  SHF.R.U32.HI R3, RZ, 0x4, R3 ;  /* 0x00000004ff037819 */ /* 0x000fc80000011603 */
[----:B------:R-:W-:Y:S01]  /*aba0*/  LOP3.LUT R44, R3, 0x3fff, RZ, 0xc0, !PT ;  /* 0x00003fff032c7812 */ /* 0x000fe200078ec0ff */
[----:B------:R-:W-:Y:S06]  /*abb0*/  @!P0 BRA `(.L_x_1708) ;  /* 0x0000000000408947 */ /* 0x000fec0003800000 */
[----:B------:R-:W-:Y:S01]  /*abc0*/  MOV R0, 0x0 ;  /* 0x0000000000007802 */ /* 0x000fe20000000f00 */
[----:B------:R-:W-:Y:S01]  /*abd0*/  ULDC.64 UR4, c[0x4][0xc0] ;  /* 0x0100300000047ab9 */ /* 0x000fe20000000a00 */
[----:B------:R-:W-:Y:S01]  /*abe0*/  ULDC.64 UR6, c[0x4][0xc8] ;  /* 0x0100320000067ab9 */ /* 0x000fe20000000a00 */
[----:B------:R-:W-:Y:S01]  /*abf0*/  IMAD.U32 R4, RZ, RZ, UR4 ;  /* 0x00000004ff047e24 */ /* 0x000fe2000f8e00ff */
[----:B------:R1:W2:Y:S01]  /*ac00*/  LDC.64 R14, c[0x4][R0] ;  /* 0x01000000000e7b82 */ /* 0x0002a20000000a00 */
        /* <DEDUP_REMOVED lines=8> */
[----:B01----:R-:W-:-:S07]  /*ac90*/  IMAD.MOV.U32 R13, RZ, RZ, RZ ;  /* 0x000000ffff0d7224 */ /* 0x003fce00078e00ff */
[----:B------:R-:W-:-:S07]  /*aca0*/  LEPC R20, `(.L_x_1708) ;  /* 0x000000001014794e */ /* 0x000fce0000000000 */
[----:B--2--5:R-:W-:Y:S05]  /*acb0*/  CALL.ABS.NOINC R14 ;  /* 0x000000000e007343 */ /* 0x024fea0003c00000 */
.L_x_1708:
        /* <DEDUP_REMOVED lines=13> */
.L_x_1712:
[----:B--2---:R2:W3:Y:S02]  /*ad90*/  SYNCS.PHASECHK.TRANS64.TRYWAIT P0, [R16+URZ+0x2a800], R3 ;  /* 0x02a80003100075a7 */ /* 0x0044e4000800017f */
[----:B---3--:R-:W-:Y:S05]  /*ada0*/  @!P0 NANOSLEEP.SYNCS 0x989680 ;  /* 0x009896800000895d */ /* 0x008fea0003900000 */
[----:B------:R-:W3:Y:S02]  /*adb0*/  @!P0 SYNCS.PHASECHK.TRANS64 P0, [R16+URZ+0x2a800], R3 ;  /* 0x02a80003100085a7 */ /* 0x000ee4000800007f */
[----:B---3--:R-:W-:Y:S05]  /*adc0*/  @!P0 BRA `(.L_x_1712) ;  /* 0xfffffffc00f08947 */ /* 0x008fea000383ffff */
.L_x_1711:
[----:B------:R-:W-:Y:S05]  /*add0*/  BSYNC B0 ;  /* 0x0000000000007941 */ /* 0x000fea0003800000 */
.L_x_1710:
[----:B------:R-:W-:Y:S05]  /*ade0*/  BRA `(.L_x_1713) ;  /* 0x0000006c00f47947 */ /* 0x000fea0003800000 */
.L_x_1709:
[----:B------:R-:W-:Y:S01]  /*adf0*/  ULOP3.LUT UP0, URZ, UR39, 0x1bf, URZ, 0xc0, !UPT ;  /* 0x000001bf273f7892 */ /* 0x000fe2000f80c03f */
[----:B-----5:R-:W-:Y:S01]  /*ae00*/  SHF.R.S32.HI R0, RZ, 0x1f, R24 ;  /* 0x0000001fff007819 */ /* 0x020fe20000011418 */
[----:B------:R-:W-:Y:S01]  /*ae10*/  ULDC.64 UR4, c[0x0][0x3f8] ;  /* 0x0000fe0000047ab9 */ /* 0x000fe20000000a00 */
[----:B------:R-:W-:Y:S01]  /*ae20*/  ULDC.64 UR6, c[0x0][0x408] ;  /* 0x0001020000067ab9 */ /* 0x000fe20000000a00 */
[----:B------:R-:W-:Y:S02]  /*ae30*/  IMAD.WIDE.U32 R26, R24, UR4, RZ ;  /* 0x00000004181a7c25 */ /* 0x000fe4000f8e00ff */
[----:B------:R-:W-:Y:S02]  /*ae40*/  PLOP3.LUT P0, PT, PT, PT, UP0, 0x80, 0x0 ;  /* 0x000000000000781c */ /* 0x000fe40003f0f008 */
[C---:B------:R-:W-:Y:S02]  /*ae50*/  IMAD R3, R0.reuse, UR4, RZ ;  /* 0x0000000400037c24 */ /* 0x040fe4000f8e02ff */
[----:B------:R-:W-:-:S02]  /*ae60*/  IMAD R5, R0, UR6, RZ ;  /* 0x0000000600057c24 */ /* 0x000fc4000f8e02ff */
[C---:B------:R-:W-:Y:S02]  /*ae70*/  IMAD R3, R24.reuse, UR5, R3 ;  /* 0x0000000518037c24 */ /* 0x040fe4000f8e0203 */
[C---:B------:R-:W-:Y:S02]  /*ae80*/  IMAD R5, R24.reuse, UR7, R5 ;  /* 0x0000000718057c24 */ /* 0x040fe4000f8e0205 */
[----:B------:R-:W-:-:S04]  /*ae90*/  IMAD.WIDE.U32 R24, R24, UR6, RZ ;  /* 0x0000000618187c25 */ /* 0x000fc8000f8e00ff */
[----:B------:R-:W-:Y:S02]  /*aea0*/  IMAD.IADD R29, R3, 0x1, R27 ;  /* 0x00000001031d7824 */ /* 0x000fe400078e021b */
[----:B------:R-:W-:Y:S01]  /*aeb0*/  IMAD.IADD R31, R5, 0x1, R25 ;  /* 0x00000001051f7824 */ /* 0x000fe200078e0219 */
        /* <DEDUP_REMOVED lines=16> */
[----:B--2---:R-:W-:Y:S05]  /*afc0*/  CALL.ABS.NOINC R14 ;  /* 0x000000000e007343 */ /* 0x004fea0003c00000 */
.L_x_1714:
[----:B------:R-:W-:Y:S01]  /*afd0*/  ULDC.U8 UR4, c[0x0][0x410] ;  /* 0x0001040000047ab9 */ /* 0x000fe20000000000 */
[----:B------:R-:W-:Y:S01]  /*afe0*/  BSSY B0, `(.L_x_1715) ;  /* 0x00006d5000007945 */ /* 0x000fe20003800000 */
[----:B------:R-:W-:Y:S01]  /*aff0*/  ISETP.NE.AND P0, PT, RZ, UR4, PT ;  /* 0x00000004ff007c0c */ /* 0x000fe2000bf05270 */
[----:B------:R-:W-:-:S12]  /*b000*/  IMAD.IADD R10, R211, 0x1, R212 ;  /* 0x00000001d30a7824 */ /* 0x000fd800078e02d4 */
[----:B------:R-:W-:Y:S05]  /*b010*/  @!P0 BRA `(.L_x_1716) ;  /* 0x0000003400bc8947 */ /* 0x000fea0003800000 */
[----:B------:R-:W1:Y:S01]  /*b020*/  LDC R20, c[0x0][0x448] ;  /* 0x00011200ff147b82 */ /* 0x000e620000000800 */
[----:B------:R-:W-:Y:S01]  /*b030*/  IMAD.MOV.U32 R11, RZ, RZ, R10 ;  /* 0x000000ffff0b7224 */ /* 0x000fe200078e000a */
[----:B------:R-:W-:Y:S01]  /*b040*/  ULDC.64 UR4, c[0x0][0x3f8] ;  /* 0x0000fe0000047ab9 */ /* 0x000fe20000000a00 */
[----:B------:R-:W-:Y:S01]  /*b050*/  IMAD.MOV.U32 R8, RZ, RZ, R24 ;  /* 0x000000ffff087224 */ /* 0x000fe200078e0018 */
[----:B------:R-:W-:Y:S01]  /*b060*/  ULDC.64 UR6, c[0x0][0x408] ;  /* 0x0001020000067ab9 */ /* 0x000fe20000000a00 */
[----:B------:R-:W-:Y:S01]  /*b070*/  IMAD.MOV.U32 R9, RZ, RZ, R31 ;  /* 0x000000ffff097224 */ /* 0x000fe200078e001f */
[----:B------:R-:W-:Y:S01]  /*b080*/  ULDC.64 UR8, c[0x0][0x400] ;  /* 0x0001000000087ab9 */ /* 0x000fe20000000a00 */
[----:B------:R-:W-:Y:S02]  /*b090*/  IMAD.MOV.U32 R6, RZ, RZ, R26 ;  /* 0x000000ffff067224 */ /* 0x000fe400078e001a */
[----:B------:R-:W-:Y:S01]  /*b0a0*/  IMAD.MOV.U32 R7, RZ, RZ, R29 ;  /* 0x000000ffff077224 */ /* 0x000fe200078e001d */
[----:B-1----:R-:W-:-:S13]  /*b0b0*/  ISETP.NE.AND P0, PT, R20, 0x1, PT ;  /* 0x000000011400780c */ /* 0x002fda0003f05270 */
[----:B------:R-:W1:Y:S08]  /*b0c0*/  @P0 LDC R3, c[0x0][0x44c] ;  /* 0x00011300ff030b82 */ /* 0x000e700000000800 */
[----:B------:R-:W2:Y:S01]  /*b0d0*/  @P0 LDC R5, c[0x0][0x450] ;  /* 0x00011400ff050b82 */ /* 0x000ea20000000800 */
[----:B-1----:R-:W-:-:S05]  /*b0e0*/  @P0 IMAD.HI.U32 R0, R10, R3, RZ ;  /* 0x000000030a000227 */ /* 0x002fca00078e00ff */
[----:B--2---:R-:W-:-:S04]  /*b0f0*/  @P0 SHF.R.U32.HI R11, RZ, R5, R0 ;  /* 0x00000005ff0b0219 */ /* 0x004fc80000011600 */
[----:B------:R-:W-:Y:S01]  /*b100*/  SHF.R.S32.HI R0, RZ, 0x1f, R11 ;  /* 0x0000001fff007819 */ /* 0x000fe2000001140b */
[----:B------:R-:W-:-:S04]  /*b110*/  IMAD.WIDE.U32 R8, R11, UR6, R8 ;  /* 0x000000060b087c25 */ /* 0x000fc8000f8e0008 */
[----:B------:R-:W-:Y:S01]  /*b120*/  IMAD R4, R0, UR4, RZ ;  /* 0x0000000400047c24 */ /* 0x000fe2000f8e02ff */
[----:B------:R-:W-:Y:S01]  /*b130*/  IADD3 R5, P1, R8, UR8, RZ ;  /* 0x0000000808057c10 */ /* 0x000fe2000ff3e0ff */
[----:B------:R-:W-:-:S04]  /*b140*/  IMAD.WIDE.U32 R6, R11, UR4, R6 ;  /* 0x000000040b067c25 */ /* 0x000fc8000f8e0006 */
[----:B------:R-:W-:Y:S02]  /*b150*/  IMAD R0, R0, UR6, RZ ;  /* 0x0000000600007c24 */ /* 0x000fe4000f8e02ff */
[C---:B0-----:R-:W-:Y:S01]  /*b160*/  IMAD R13, R11.reuse, UR5, R4 ;  /* 0x000000050b0d7c24 */ /* 0x041fe2000f8e0204 */
[----:B------:R-:W-:Y:S01]  /*b170*/  ULDC.64 UR4, c[0x0][0x3e8] ;  /* 0x0000fa0000047ab9 */ /* 0x000fe20000000a00 */
[----:B------:R-:W-:Y:S01]  /*b180*/  IMAD R8, R11, UR7, R0 ;  /* 0x000000070b087c24 */ /* 0x000fe2000f8e0200 */
[----:B------:R-:W-:Y:S01]  /*b190*/  IADD3 R3, P0, R6, UR4, RZ ;  /* 0x0000000406037c10 */ /* 0x000fe2000ff1e0ff */
[----:B------:R-:W-:-:S03]  /*b1a0*/  UMOV UR4, 0xffffffff ;  /* 0xffffffff00047882 */ /* 0x000fc60000000000 */
[----:B------:R-:W-:Y:S02]  /*b1b0*/  IADD3.X R13, R7, UR5, R13, P0, !PT ;  /* 0x00000005070d7c10 */ /* 0x000fe400087fe40d */
[----:B------:R-:W-:Y:S01]  /*b1c0*/  IADD3.X R4, R9, UR9, R8, P1, !PT ;  /* 0x0000000909047c10 */ /* 0x000fe20008ffe408 */
[----:B------:R-:W-:Y:S06]  /*b1d0*/  BRA.DIV UR4, `(.L_x_1717) ;  /* 0x00000226048c7947 */ /* 0x000fec000b800000 */
[----:B------:R0:W1:Y:S04]  /*b1e0*/  SHFL.IDX PT, R0, R13, RZ, 0x1e1f ;  /* 0x001e1fff0d007589 */ /* 0x00006800000e0000 */
[----:B------:R-:W2:Y:S04]  /*b1f0*/  SHFL.IDX PT, R3, R3, RZ, 0x1e1f ;  /* 0x001e1fff03037589 */ /* 0x000ea800000e0000 */
[----:B------:R-:W3:Y:S04]  /*b200*/  SHFL.IDX PT, R4, R4, RZ, 0x1e1f ;  /* 0x001e1fff04047589 */ /* 0x000ee800000e0000 */
[----:B0-----:R-:W4:Y:S02]  /*b210*/  SHFL.IDX PT, R5, R5, RZ, 0x1e1f ;  /* 0x001e1fff05057589 */ /* 0x001f2400000e0000 */
.L_x_2043:
[----:B------:R-:W-:Y:S01]  /*b220*/  IMAD R55, R203, R20, RZ ;  /* 0x00000014cb377224 */ /* 0x000fe200078e02ff */
[----:B------:R-:W-:Y:S01]  /*b230*/  BSSY B1, `(.L_x_1718) ;  /* 0x000004d000017945 */ /* 0x000fe20003800000 */
[----:B------:R-:W-:Y:S02]  /*b240*/  CS2R R8, SRZ ;  /* 0x0000000000087805 */ /* 0x000fe4000001ff00 */
[----:B------:R-:W-:Y:S02]  /*b250*/  CS2R R12, SRZ ;  /* 0x00000000000c7805 */ /* 0x000fe4000001ff00 */
[----:B------:R-:W-:Y:S02]  /*b260*/  CS2R R20, SRZ ;  /* 0x0000000000147805 */ /* 0x000fe4000001ff00 */
[----:B------:R-:W-:Y:S02]  /*b270*/  ISETP.GE.AND P0, PT, R10, R55, PT ;  /* 0x000000370a00720c */ /* 0x000fe40003f06270 */
        /* <DEDUP_REMOVED lines=8> */
[----:B------:R-:W-:Y:S01]  /*b300*/  CS2R R34, SRZ ;  /* 0x0000000000227805 */ /* 0x000fe2000001ff00 */
[----:B------:R-:W-:Y:S06]  /*b310*/  @P0 BRA `(.L_x_1719) ;  /* 0x0000000000f80947 */ /* 0x000fec0003800000 */
[----:B------:R-:W3:Y:S01]  /*b320*/  LDL R46, [R1] ;  /* 0x00000000012e7983 */ /* 0x000ee20000100800 */
[----:B------:R-:W-:Y:S01]  /*b330*/  ULDC UR4, c[0x0][0x3f4] ;  /* 0x0000fd0000047ab9 */ /* 0x000fe20000000800 */
[----:B------:R-:W-:Y:S02]  /*b340*/  SHF.R.S32.HI R9, RZ, 0x1f, R222 ;  /* 0x0000001fff097819 */ /* 0x000fe400000114de */
[----:B------:R-:W-:Y:S02]  /*b350*/  CS2R R32, SRZ ;  /* 0x0000000000207805 */ /* 0x000fe4000001ff00 */
[----:B------:R-:W-:Y:S02]  /*b360*/  ISETP.GE.AND P4, PT, R222, UR4, PT ;  /* 0x00000004de007c0c */ /* 0x000fe4000bf86270 */
[----:B------:R-:W-:Y:S02]  /*b370*/  CS2R R30, SRZ ;  /* 0x00000000001e7805 */ /* 0x000fe4000001ff00 */
[----:B------:R-:W-:-:S02]  /*b380*/  ISETP.GE.AND P3, PT, R228, UR4, PT ;  /* 0x00000004e4007c0c */ /* 0x000fc4000bf66270 */
[----:B------:R-:W-:-:S07]  /*b390*/  ISETP.GE.AND P2, PT, R229, UR4, PT ;  /* 0x00000004e5007c0c */ /* 0x000fce000bf46270 */
[C---:B--2---:R-:W-:Y:S02]  /*b3a0*/  @!P4 IADD3 R6, P0, R222.reuse, R3, RZ ;  /* 0x00000003de06c210 */ /* 0x044fe40007f1e0ff */
[----:B----4-:R-:W-:-:S03]  /*b3b0*/  @!P4 IADD3 R12, P1, R222, R5, RZ ;  /* 0x00000005de0cc210 */ /* 0x010fc60007f3e0ff */
[--C-:B-1----:R-:W-:Y:S02]  /*b3c0*/  @!P4 IMAD.X R7, R0, 0x1, R9.reuse, P0 ;  /* 0x000000010007c824 */ /* 0x102fe400000e0609 */
[----:B---3--:R-:W-:Y:S01]  /*b3d0*/  @!P4 IMAD.X R13, R4, 0x1, R9, P1 ;  /* 0x00000001040dc824 */ /* 0x008fe200008e0609 */
[----:B------:R-:W-:Y:S02]  /*b3e0*/  ISETP.GE.AND P1, PT, R223, UR4, PT ;  /* 0x00000004df007c0c */ /* 0x000fe4000bf26270 */
[----:B------:R0:W5:Y:S01]  /*b3f0*/  @!P4 LD.E.64 R32, desc[UR42][R6.64] ;  /* 0x0000002a0620c980 */ /* 0x000162000c101b00 */
[----:B------:R-:W-:-:S03]  /*b400*/  SHF.R.S32.HI R9, RZ, 0x1f, R228 ;  /* 0x0000001fff097819 */ /* 0x000fc600000114e4 */
[----:B------:R-:W5:Y:S01]  /*b410*/  @!P4 LD.E.64 R30, desc[UR42][R12.64] ;  /* 0x0000002a0c1ec980 */ /* 0x000f62000c101b00 */
[C---:B------:R-:W-:Y:S02]  /*b420*/  @!P3 IADD3 R10, P4, R228.reuse, R3, RZ ;  /* 0x00000003e40ab210 */ /* 0x040fe40007f9e0ff */
[----:B------:R-:W-:Y:S02]  /*b430*/  CS2R R26, SRZ ;  /* 0x00000000001a7805 */ /* 0x000fe4000001ff00 */
[----:B------:R-:W-:Y:S02]  /*b440*/  @!P3 IADD3 R8, P5, R228, R5, RZ ;  /* 0x00000005e408b210 */ /* 0x000fe40007fbe0ff */
[----:B------:R-:W-:Y:S02]  /*b450*/  CS2R R28, SRZ ;  /* 0x00000000001c7805 */ /* 0x000fe4000001ff00 */
[----:B------:R-:W-:Y:S01]  /*b460*/  SHF.R.S32.HI R21, RZ, 0x1f, R229 ;  /* 0x0000001fff157819 */ /* 0x000fe200000114e5 */
[--C-:B------:R-:W-:Y:S01]  /*b470*/  @!P3 IMAD.X R11, R0, 0x1, R9.reuse, P4 ;  /* 0x00000001000bb824 */ /* 0x100fe200020e0609 */
[----:B------:R-:W-:Y:S01]  /*b480*/  ISETP.GE.AND P0, PT, R206, UR4, PT ;  /* 0x00000004ce007c0c */ /* 0x000fe2000bf06270 */
[----:B------:R-:W-:Y:S01]  /*b490*/  @!P3 IMAD.X R9, R4, 0x1, R9, P5 ;  /* 0x000000010409b824 */ /* 0x000fe200028e0609 */
[----:B------:R-:W-:-:S02]  /*b4a0*/  @!P2 IADD3 R52, P4, R229, R3, RZ ;  /* 0x00000003e534a210 */ /* 0x000fc40007f9e0ff */
[----:B------:R-:W-:Y:S01]  /*b4b0*/  @!P2 IADD3 R50, P5, R229, R5, RZ ;  /* 0x00000005e532a210 */ /* 0x000fe20007fbe0ff */
[----:B------:R-:W5:Y:S01]  /*b4c0*/  @!P3 LD.E.64 R26, desc[UR42][R10.64] ;  /* 0x0000002a0a1ab980 */ /* 0x000f62000c101b00 */
[----:B------:R-:W-:Y:S01]  /*b4d0*/  SHF.R.S32.HI R15, RZ, 0x1f, R223 ;  /* 0x0000001fff0f7819 */ /* 0x000fe200000114df */
[--C-:B------:R-:W-:Y:S01]  /*b4e0*/  @!P2 IMAD.X R53, R0, 0x1, R21.reuse, P4 ;  /* 0x000000010035a824 */ /* 0x100fe200020e0615 */
[C---:B------:R-:W-:Y:S01]  /*b4f0*/  @!P1 IADD3 R48, P4, R223.reuse, R3, RZ ;  /* 0x00000003df309210 */ /* 0x040fe20007f9e0ff */
[----:B------:R-:W-:Y:S01]  /*b500*/  @!P2 IMAD.X R51, R4, 0x1, R21, P5 ;  /* 0x000000010433a824 */ /* 0x000fe200028e0615 */
[----:B------:R-:W-:Y:S01]  /*b510*/  @!P1 IADD3 R42, P5, R223, R5, RZ ;  /* 0x00000005df2a9210 */ /* 0x000fe20007fbe0ff */
[----:B------:R1:W5:Y:S02]  /*b520*/  @!P3 LD.E.64 R28, desc[UR42][R8.64] ;  /* 0x0000002a081cb980 */ /* 0x000364000c101b00 */
[--C-:B------:R-:W-:Y:S01]  /*b530*/  @!P1 IMAD.X R49, R0, 0x1, R15.reuse, P4 ;  /* 0x0000000100319824 */ /* 0x100fe200020e060f */
[----:B0-----:R-:W-:Y:S01]  /*b540*/  @!P0 SHF.R.S32.HI R7, RZ, 0x1f, R206 ;  /* 0x0000001fff078819 */ /* 0x001fe200000114ce */
[----:B------:R-:W-:Y:S01]  /*b550*/  @!P1 IMAD.X R43, R4, 0x1, R15, P5 ;  /* 0x00000001042b9824 */ /* 0x000fe200028e060f */
[----:B------:R-:W-:-:S05]  /*b560*/  @!P0 IADD3 R40, P5, R206, R3, RZ ;  /* 0x00000003ce288210 */ /* 0x000fca0007fbe0ff */
[----:B------:R-:W-:Y:S01]  /*b570*/  @!P0 IMAD.X R41, R0, 0x1, R7, P5 ;  /* 0x0000000100298824 */ /* 0x000fe200028e0607 */
[----:B------:R-:W-:-:S05]  /*b580*/  @!P0 IADD3 R6, P5, R206, R5, RZ ;  /* 0x00000005ce068210 */ /* 0x000fca0007fbe0ff */
[----:B------:R-:W-:Y:S01]  /*b590*/  @!P0 IMAD.X R7, R4, 0x1, R7, P5 ;  /* 0x0000000104078824 */ /* 0x000fe200028e0607 */
[----:B------:R-:W-:Y:S02]  /*b5a0*/  CS2R R20, SRZ ;  /* 0x0000000000147805 */ /* 0x000fe4000001ff00 */
[----:B------:R-:W-:Y:S02]  /*b5b0*/  CS2R R24, SRZ ;  /* 0x0000000000187805 */ /* 0x000fe4000001ff00 */
[----:B------:R-:W-:Y:S02]  /*b5c0*/  CS2R R14, SRZ ;  /* 0x00000000000e7805 */ /* 0x000fe4000001ff00 */
[----:B------:R-:W-:Y:S02]  /*b5d0*/  CS2R R36, SRZ ;  /* 0x0000000000247805 */ /* 0x000fe4000001ff00 */
[----:B------:R-:W-:Y:S02]  /*b5e0*/  CS2R R34, SRZ ;  /* 0x0000000000227805 */ /* 0x000fe4000001ff00 */
[----:B-1----:R-:W-:-:S02]  /*b5f0*/  CS2R R8, SRZ ;  /* 0x0000000000087805 */ /* 0x002fc4000001ff00 */
[----:B------:R-:W-:Y:S01]  /*b600*/  CS2R R10, SRZ ;  /* 0x00000000000a7805 */ /* 0x000fe2000001ff00 */
[----:B------:R0:W5:Y:S04]  /*b610*/  @!P2 LD.E.64 R20, desc[UR42][R52.64] ;  /* 0x0000002a3414a980 */ /* 0x000168000c101b00 */
[----:B------:R0:W5:Y:S04]  /*b620*/  @!P2 LD.E.64 R24, desc[UR42][R50.64] ;  /* 0x0000002a3218a980 */ /* 0x000168000c101b00 */
[----:B------:R0:W5:Y:S04]  /*b630*/  @!P1 LD.E.64 R14, desc[UR42][R42.64] ;  /* 0x0000002a2a0e9980 */ /* 0x000168000c101b00 */
[----:B------:R0:W5:Y:S04]  /*b640*/  @!P0 LD.E.64 R36, desc[UR42][R40.64] ;  /* 0x0000002a28248980 */ /* 0x000168000c101b00 */
[----:B------:R0:W5:Y:S01]  /*b650*/  @!P0 LD.E.64 R34, desc[UR42][R6.64] ;  /* 0x0000002a06228980 */ /* 0x000162000c101b00 */
[----:B------:R-:W-:-:S02]  /*b660*/  ISETP.GE.AND P4, PT, R46, UR4, PT ;  /* 0x000000042e007c0c */ /* 0x000fc4000bf86270 */
[----:B------:R-:W-:-:S11]  /*b670*/  SHF.R.S32.HI R13, RZ, 0x1f, R46 ;  /* 0x0000001fff0d7819 */ /* 0x000fd6000001142e */
[----:B------:R-:W-:-:S05]  /*b680*/  @!P4 IADD3 R38, P5, R46, R3, RZ ;  /* 0x000000032e26c210 */ /* 0x000fca0007fbe0ff */
[----:B------:R-:W-:Y:S01]  /*b690*/  @!P4 IMAD.X R39, R0, 0x1, R13, P5 ;  /* 0x000000010027c824 */ /* 0x000fe200028e060d */
[----:B------:R-:W-:-:S04]  /*b6a0*/  @!P4 IADD3 R46, P5, R46, R5, RZ ;  /* 0x000000052e2ec210 */ /* 0x000fc80007fbe0ff */
[----:B------:R0:W5:Y:S01]  /*b6b0*/  @!P4 LD.E.64 R8, desc[UR42][R38.64] ;  /* 0x0000002a2608c980 */ /* 0x000162000c101b00 */
[----:B------:R-:W-:Y:S01]  /*b6c0*/  @!P4 IMAD.X R47, R4, 0x1, R13, P5 ;  /* 0x00000001042fc824 */ /* 0x000fe200028e060d */
[----:B------:R-:W-:-:S04]  /*b6d0*/  CS2R R12, SRZ ;  /* 0x00000000000c7805 */ /* 0x000fc8000001ff00 */
[----:B------:R0:W5:Y:S04]  /*b6e0*/  @!P4 LD.E.64 R10, desc[UR42][R46.64] ;  /* 0x0000002a2e0ac980 */ /* 0x000168000c101b00 */
[----:B------:R0:W5:Y:S02]  /*b6f0*/  @!P1 LD.E.64 R12, desc[UR42][R48.64] ;  /* 0x0000002a300c9980 */ /* 0x000164000c101b00 */
.L_x_1719:
[----:B------:R-:W-:Y:S05]  /*b700*/  BSYNC B1 ;  /* 0x0000000000017941 */ /* 0x000fea0003800000 */
.L_x_1718:
[----:B------:R-:W-:Y:S01]  /*b710*/  ULEA.HI UR4, UR37, UR37, URZ, 0x1 ;  /* 0x0000002525047291 */ /* 0x000fe2000f8f083f */
[----:B-1----:R-:W-:Y:S01]  /*b720*/  VIADDMNMX R0, R55, -R212, 0x80, PT ;  /* 0x0000008037007446 */ /* 0x002fe200038009d4 */
[----:B------:R-:W-:Y:S02]  /*b730*/  BSSY B1, `(.L_x_1720) ;  /* 0x0000008000017945 */ /* 0x000fe40003800000 */
[----:B------:R-:W-:Y:S01]  /*b740*/  ULOP3.LUT UR4, UR4, 0xfffffffe, URZ, 0xc0, !UPT ;  /* 0xfffffffe04047892 */ /* 0x000fe2000f8ec03f */
[----:B------:R-:W-:-:S03]  /*b750*/  ISETP.GE.AND P1, PT, R211, R0, PT ;  /* 0x00000000d300720c */ /* 0x000fc60003f26270 */
[----:B------:R-:W-:-:S06]  /*b760*/  UIADD3 UR4, UR37, -UR4, URZ ;  /* 0x8000000425047290 */ /* 0x000fcc000fffe03f */
[----:B--2---:R-:W-:-:S05]  /*b770*/  IMAD.U32 R3, RZ, RZ, UR4 ;  /* 0x00000004ff037e24 */ /* 0x004fca000f8e00ff */
[----:B------:R-:W-:-:S04]  /*b780*/  SHF.L.U32 R3, R3, 0x1f, RZ ;  /* 0x0000001f03037819 */ /* 0x000fc800000006ff */
[----:B------:R-:W1:Y:S02]  /*b790*/  SYNCS.PHASECHK.TRANS64.TRYWAIT P0, [R16+URZ+0x2a800], R3 ;  /* 0x02a80003100075a7 */ /* 0x000e64000800017f */
[----:B-1----:R-:W-:Y:S05]  /*b7a0*/  @!P0 BRA `(.L_x_1721) ;  /* 0x0000022000888947 */ /* 0x002fea0003800000 */
.L_x_2044:
[----:B------:R-:W-:Y:S05]  /*b7b0*/  BSYNC B1 ;  /* 0x0000000000017941 */ /* 0x000fea0003800000 */
.L_x_1720:
[----:B------:R-:W-:Y:S05]  /*b7c0*/  @P1 BRA `(.L_x_1722) ;  /* 0x0000006400581947 */ /* 0x000fea0003800000 */
[----:B0-----:R-:W1:Y:S01]  /*b7d0*/  LDL R6, [R1+0x8] ;  /* 0x0000080001067983 */ /* 0x001e620000100800 */
[----:B----4-:R-:W0:Y:S03]  /*b7e0*/  LDC R5, c[0x0][0x3f4] ;  /* 0x0000fd00ff057b82 */ /* 0x010e260000000800 */
[----:B---3--:R-:W2:Y:S01]  /*b7f0*/  LDL R4, [R1] ;  /* 0x0000000001047983 */ /* 0x008ea20000100800 */
[----:B------:R-:W-:Y:S01]  /*b800*/  LEA.HI R45, R54, R45, RZ, 0x2 ;  /* 0x0000002d362d7211 */ /* 0x000fe200078f10ff */
[----:B------:R-:W-:Y:S03]  /*b810*/  BSSY B1, `(.L_x_1723) ;  /* 0x0000086000017945 */ /* 0x000fe60003800000 */
[--C-:B------:R-:W-:Y:S02]  /*b820*/  SHF.R.S32.HI R0, RZ, 0x2, R45.reuse ;  /* 0x00000002ff007819 */ /* 0x100fe4000001142d */
[----:B------:R-:W-:-:S04]  /*b830*/  SHF.R.S32.HI R45, RZ, 0x1f, R45 ;  /* 0x0000001fff2d7819 */ /* 0x000fc8000001142d */
[----:B------:R-:W-:-:S04]  /*b840*/  LEA.HI R45, R45, R0, RZ, 0x2 ;  /* 0x000000002d2d7211 */ /* 0x000fc800078f10ff */
[----:B------:R-:W-:-:S05]  /*b850*/  LOP3.LUT R45, R45, 0xfffffffc, RZ, 0xc0, !PT ;  /* 0xfffffffc2d2d7812 */ /* 0x000fca00078ec0ff */
[----:B------:R-:W-:Y:S01]  /*b860*/  IMAD.IADD R45, R0, 0x1, -R45 ;  /* 0x00000001002d7824 */ /* 0x000fe200078e0a2d */
[-C--:B0-----:R-:W-:Y:S02]  /*b870*/  ISETP.GE.AND P6, PT, R206, R5.reuse, PT ;  /* 0x00000005ce00720c */ /* 0x081fe40003fc6270 */
[-C--:B------:R-:W-:Y:S02]  /*b880*/  ISETP.GE.AND P1, PT, R222, R5.reuse, PT ;  /* 0x00000005de00720c */ /* 0x080fe40003f26270 */
[----:B------:R-:W-:Y:S02]  /*b890*/  LOP3.LUT P0, RZ, R45, 0x2, RZ, 0xc0, !PT ;  /* 0x000000022dff7812 */ /* 0x000fe4000780c0ff */
[-C--:B------:R-:W-:Y:S02]  /*b8a0*/  ISETP.GE.AND P2, PT, R228, R5.reuse, PT ;  /* 0x00000005e400720c */ /* 0x080fe40003f46270 */
[-C--:B------:R-:W-:Y:S02]  /*b8b0*/  ISETP.GE.AND P3, PT, R229, R5.reuse, PT ;  /* 0x00000005e500720c */ /* 0x080fe40003f66270 */
[----:B------:R-:W-:Y:S01]  /*b8c0*/  ISETP.GE.AND P4, PT, R223, R5, PT ;  /* 0x00000005df00720c */ /* 0x000fe20003f86270 */
[----:B-1----:R-:W-:-:S04]  /*b8d0*/  IMAD.IADD R3, R16, 0x1, R6 ;  /* 0x0000000110037824 */ /* 0x002fc800078e0206 */
[----:B------:R-:W-:Y:S01]  /*b8e0*/  VIADD R0, R3, 0x20 ;  /* 0x0000002003007836 */ /* 0x000fe20000000000 */
[----:B--2---:R-:W-:Y:S01]  /*b8f0*/  ISETP.GE.AND P5, PT, R4, R5, PT ;  /* 0x000000050400720c */ /* 0x004fe20003fa6270 */
        /* <DEDUP_REMOVED lines=119> */
.L_x_1724:
[----:B------:R-:W-:Y:S05]  /*c070*/  BSYNC B1 ;  /* 0x0000000000017941 */ /* 0x000fea0003800000 */
.L_x_1723:
        /* <DEDUP_REMOVED lines=125> */
.L_x_1726:
[----:B------:R-:W-:Y:S05]  /*c850*/  BSYNC B1 ;  /* 0x0000000000017941 */ /* 0x000fea0003800000 */
.L_x_1725:
[----:B------:R-:W-:Y:S04]  /*c860*/  BSSY B1, `(.L_x_1727) ;  /* 0x0000078000017945 */ /* 0x000fe80003800000 */
[----:B------:R-:W-:Y:S05]  /*c870*/  @P2 BRA `(.L_x_1728) ;  /* 0x0000000400d82947 */ /* 0x000fea0003800000 */
[----:B01----:R-:W0:Y:S01]  /*c880*/  LDS.128 R4, [R3+0x1a400] ;  /* 0x01a4000003047984 */ /* 0x003e220000000c00 */
        /* <DEDUP_REMOVED lines=117> */
.L_x_1728:
[----:B------:R-:W-:Y:S05]  /*cfe0*/  BSYNC B1 ;  /* 0x0000000000017941 */ /* 0x000fea0003800000 */
.L_x_1727:
        /* <DEDUP_REMOVED lines=124> */
.L_x_1730:
[----:B------:R-:W-:Y:S05]  /*d7b0*/  BSYNC B1 ;  /* 0x0000000000017941 */ /* 0x000fea0003800000 */
.L_x_1729:
        /* <DEDUP_REMOVED lines=120> */
.L_x_1732:
[----:B------:R-:W-:Y:S05]  /*df40*/  BSYNC B1 ;  /* 0x0000000000017941 */ /* 0x000fea0003800000 */
.L_x_1731:
        /* <DEDUP_REMOVED lines=124> */
.L_x_1716:
[----:B------:R-:W1:Y:S01]  /*e710*/  LDC R20, c[0x0][0x448] ;  /* 0x00011200ff147b82 */ /* 0x000e620000000800 */
[----:B------:R-:W-:Y:S01]  /*e720*/  IMAD.MOV.U32 R4, RZ, RZ, R26 ;  /* 0x000000ffff047224 */ /* 0x000fe200078e001a */
[----:B------:R-:W-:Y:S01]  /*e730*/  ULDC.64 UR4, c[0x0][0x3f8] ;  /* 0x0000fe0000047ab9 */ /* 0x000fe20000000a00 */
[----:B------:R-:W-:Y:S01]  /*e740*/  IMAD.MOV.U32 R6, RZ, RZ, R24 ;  /* 0x000000ffff067224 */ /* 0x000fe200078e0018 */
[----:B------:R-:W-:Y:S01]  /*e750*/  ULDC.64 UR6, c[0x0][0x408] ;  /* 0x0001020000067ab9 */ /* 0x000fe20000000a00 */
[----:B------:R-:W-:Y:S01]  /*e760*/  IMAD.MOV.U32 R7, RZ, RZ, R31 ;  /* 0x000000ffff077224 */ /* 0x000fe200078e001f */
[----:B------:R-:W-:Y:S01]  /*e770*/  ULDC.64 UR8, c[0x0][0x400] ;  /* 0x0001000000087ab9 */ /* 0x000fe20000000a00 */
[----:B-1----:R-:W-:-:S13]  /*e780*/  ISETP.NE.AND P0, PT, R20, 0x1, PT ;  /* 0x000000011400780c */ /* 0x002fda0003f05270 */
[----:B------:R-:W1:Y:S08]  /*e790*/  @P0 LDC R3, c[0x0][0x44c] ;  /* 0x00011300ff030b82 */ /* 0x000e700000000800 */
[----:B------:R-:W2:Y:S01]  /*e7a0*/  @P0 LDC R5, c[0x0][0x450] ;  /* 0x00011400ff050b82 */ /* 0x000ea20000000800 */
[----:B-1----:R-:W-:-:S04]  /*e7b0*/  @P0 IMAD.HI.U32 R0, R10, R3, RZ ;  /* 0x000000030a000227 */ /* 0x002fc800078e00ff */
[----:B------:R-:W-:Y:S01]  /*e7c0*/  IMAD.MOV.U32 R3, RZ, RZ, R10 ;  /* 0x000000ffff037224 */ /* 0x000fe200078e000a */
[----:B--2---:R-:W-:Y:S01]  /*e7d0*/  @P0 SHF.R.U32.HI R3, RZ, R5, R0 ;  /* 0x00000005ff030219 */ /* 0x004fe20000011600 */
[----:B------:R-:W-:-:S03]  /*e7e0*/  IMAD.MOV.U32 R5, RZ, RZ, R29 ;  /* 0x000000ffff057224 */ /* 0x000fc600078e001d */
[----:B------:R-:W-:Y:S01]  /*e7f0*/  SHF.R.S32.HI R0, RZ, 0x1f, R3 ;  /* 0x0000001fff007819 */ /* 0x000fe20000011403 */
[----:B------:R-:W-:-:S04]  /*e800*/  IMAD.WIDE.U32 R4, R3, UR4, R4 ;  /* 0x0000000403047c25 */ /* 0x000fc8000f8e0004 */
[----:B------:R-:W-:Y:S02]  /*e810*/  IMAD R8, R0, UR4, RZ ;  /* 0x0000000400087c24 */ /* 0x000fe4000f8e02ff */
[----:B------:R-:W-:-:S04]  /*e820*/  IMAD.WIDE.U32 R6, R3, UR6, R6 ;  /* 0x0000000603067c25 */ /* 0x000fc8000f8e0006 */
[----:B------:R-:W-:Y:S01]  /*e830*/  IMAD R0, R0, UR6, RZ ;  /* 0x0000000600007c24 */ /* 0x000fe2000f8e02ff */
[----:B------:R-:W-:Y:S01]  /*e840*/  IADD3 R39, P1, R6, UR8, RZ ;  /* 0x0000000806277c10 */ /* 0x000fe2000ff3e0ff */
        /* <DEDUP_REMOVED lines=12> */
.L_x_2050:
        /* <DEDUP_REMOVED lines=16> */
[C---:B------:R-:W-:Y:S01]  /*ea10*/  VIADD R0, R18.reuse, 0x20 ;  /* 0x0000002012007836 */ /* 0x040fe20000000000 */
[----:B------:R-:W-:Y:S01]  /*ea20*/  ULDC UR4, c[0x0][0x3f4] ;  /* 0x0000fd0000047ab9 */ /* 0x000fe20000000800 */
[C---:B------:R-:W-:Y:S01]  /*ea30*/  VIADD R4, R18.reuse, 0x40 ;  /* 0x0000004012047836 */ /* 0x040fe20000000000 */
[----:B------:R-:W-:Y:S02]  /*ea40*/  ISETP.GE.AND P2, PT, R18, UR4, PT ;  /* 0x0000000412007c0c */ /* 0x000fe4000bf46270 */
[----:B------:R-:W-:Y:S02]  /*ea50*/  CS2R R24, SRZ ;  /* 0x0000000000187805 */ /* 0x000fe4000001ff00 */
[----:B------:R-:W-:Y:S02]  /*ea60*/  ISETP.GE.AND P1, PT, R0, UR4, PT ;  /* 0x0000000400007c0c */ /* 0x000fe4000bf26270 */
[----:B------:R-:W-:Y:S02]  /*ea70*/  CS2R R26, SRZ ;  /* 0x00000000001a7805 */ /* 0x000fe4000001ff00 */
[----:B------:R-:W-:-:S02]  /*ea80*/  ISETP.GE.AND P0, PT, R4, UR4, PT ;  /* 0x0000000404007c0c */ /* 0x000fc4000bf06270 */
[----:B------:R-:W-:Y:S02]  /*ea90*/  CS2R R4, SRZ ;  /* 0x0000000000047805 */ /* 0x000fe4000001ff00 */
[----:B------:R-:W-:Y:S02]  /*eaa0*/  CS2R R6, SRZ ;  /* 0x0000000000067805 */ /* 0x000fe4000001ff00 */
[----:B------:R-:W-:Y:S02]  /*eab0*/  CS2R R28, SRZ ;  /* 0x00000000001c7805 */ /* 0x000fe4000001ff00 */
[----:B------:R-:W-:Y:S02]  /*eac0*/  CS2R R30, SRZ ;  /* 0x00000000001e7805 */ /* 0x000fe4000001ff00 */
[----:B--2---:R-:W-:Y:S01]  /*ead0*/  @!P2 IADD3 R42, P3, R18, R21, RZ ;  /* 0x00000015122aa210 */ /* 0x004fe20007f7e0ff */
[----:B------:R-:W-:Y:S02]  /*eae0*/  @!P1 IMAD.SHL.U32 R20, R213, 0x10, RZ ;  /* 0x00000010d5149824 */ /* 0x000fe400078e00ff */
[----:B------:R-:W-:-:S02]  /*eaf0*/  @!P0 IMAD.SHL.U32 R40, R214, 0x10, RZ ;  /* 0x00000010d6288824 */ /* 0x000fc400078e00ff */
[C---:B-1----:R-:W-:Y:S01]  /*eb00*/  @!P2 IMAD.X R43, R3.reuse, 0x1, R19, P3 ;  /* 0x00000001032ba824 */ /* 0x042fe200018e0613 */
[----:B------:R-:W-:Y:S02]  /*eb10*/  @!P1 SHF.R.S32.HI R0, RZ, 0x1f, R20 ;  /* 0x0000001fff009819 */ /* 0x000fe40000011414 */
[C---:B------:R-:W-:Y:S02]  /*eb20*/  @!P1 IADD3 R46, P5, R20.reuse, R21, RZ ;  /* 0x00000015142e9210 */ /* 0x040fe40007fbe0ff */
[----:B----4-:R-:W-:Y:S02]  /*eb30*/  @!P1 IADD3 R20, P4, R20, R39, RZ ;  /* 0x0000002714149210 */ /* 0x010fe40007f9e0ff */
[----:B------:R-:W-:Y:S02]  /*eb40*/  CS2R R10, SRZ ;  /* 0x00000000000a7805 */ /* 0x000fe4000001ff00 */
[C---:B------:R-:W-:Y:S01]  /*eb50*/  @!P0 IADD3 R38, P3, R40.reuse, R21, RZ ;  /* 0x0000001528268210 */ /* 0x040fe20007f7e0ff */
[----:B------:R-:W-:Y:S01]  /*eb60*/  @!P1 IMAD.X R47, R3, 0x1, R0, P5 ;  /* 0x00000001032f9824 */ /* 0x000fe200028e0600 */
[----:B------:R-:W-:Y:S01]  /*eb70*/  @!P0 SHF.R.S32.HI R8, RZ, 0x1f, R40 ;  /* 0x0000001fff088819 */ /* 0x000fe20000011428 */
[----:B---3--:R-:W-:Y:S01]  /*eb80*/  @!P1 IMAD.X R21, R37, 0x1, R0, P4 ;  /* 0x0000000125159824 */ /* 0x008fe200020e0600 */
[----:B------:R-:W-:-:S02]  /*eb90*/  @!P0 IADD3 R40, P5, R40, R39, RZ ;  /* 0x0000002728288210 */ /* 0x000fc40007fbe0ff */
[----:B------:R-:W-:Y:S02]  /*eba0*/  CS2R R32, SRZ ;  /* 0x0000000000207805 */ /* 0x000fe4000001ff00 */
[----:B------:R-:W-:Y:S01]  /*ebb0*/  @!P2 IADD3 R36, P4, R18, R39, RZ ;  /* 0x000000271224a210 */ /* 0x000fe20007f9e0ff */
[--C-:B------:R-:W-:Y:S01]  /*ebc0*/  @!P0 IMAD.X R39, R3, 0x1, R8.reuse, P3 ;  /* 0x0000000103278824 */ /* 0x100fe200018e0608 */
[----:B------:R-:W-:Y:S01]  /*ebd0*/  CS2R R34, SRZ ;  /* 0x0000000000227805 */ /* 0x000fe2000001ff00 */
[C---:B------:R-:W-:Y:S01]  /*ebe0*/  @!P0 IMAD.X R41, R37.reuse, 0x1, R8, P5 ;  /* 0x0000000125298824 */ /* 0x040fe200028e0608 */
[----:B------:R-:W-:Y:S02]  /*ebf0*/  CS2R R8, SRZ ;  /* 0x0000000000087805 */ /* 0x000fe4000001ff00 */
        /* <DEDUP_REMOVED lines=9> */
.L_x_1735:
[----:B------:R-:W-:Y:S05]  /*ec90*/  BSYNC B1 ;  /* 0x0000000000017941 */ /* 0x000fea0003800000 */
.L_x_1734:
[----:B------:R-:W-:Y:S01]  /*eca0*/  ULEA.HI UR4, UR37, UR37, URZ, 0x1 ;  /* 0x0000002525047291 */ /* 0x000fe2000f8f083f */
[----:B------:R-:W-:Y:S01]  /*ecb0*/  VIADDMNMX R0, R49, -R212, 0x80, PT ;  /* 0x0000008031007446 */ /* 0x000fe200038009d4 */
[----:B------:R-:W-:Y:S02]  /*ecc0*/  BSSY B1, `(.L_x_1736) ;  /* 0x0000008000017945 */ /* 0x000fe40003800000 */
[----:B------:R-:W-:Y:S01]  /*ecd0*/  ULOP3.LUT UR4, UR4, 0xfffffffe, URZ, 0xc0, !UPT ;  /* 0xfffffffe04047892 */ /* 0x000fe2000f8ec03f */
[----:B------:R-:W-:-:S03]  /*ece0*/  ISETP.GE.AND P1, PT, R211, R0, PT ;  /* 0x00000000d300720c */ /* 0x000fc60003f26270 */
[----:B------:R-:W-:-:S06]  /*ecf0*/  UIADD3 UR4, UR37, -UR4, URZ ;  /* 0x8000000425047290 */ /* 0x000fcc000fffe03f */
[----:B-1----:R-:W-:-:S05]  /*ed00*/  IMAD.U32 R3, RZ, RZ, UR4 ;  /* 0x00000004ff037e24 */ /* 0x002fca000f8e00ff */
[----:B------:R-:W-:-:S04]  /*ed10*/  SHF.L.U32 R3, R3, 0x1f, RZ ;  /* 0x0000001f03037819 */ /* 0x000fc800000006ff */
[----:B------:R-:W1:Y:S02]  /*ed20*/  SYNCS.PHASECHK.TRANS64.TRYWAIT P0, [R16+URZ+0x2a800], R3 ;  /* 0x02a80003100075a7 */ /* 0x000e64000800017f */
[----:B-1----:R-:W-:Y:S05]  /*ed30*/  @!P0 BRA `(.L_x_1737) ;  /* 0x000001ec00a88947 */ /* 0x002fea0003800000 */
.L_x_2051:
[----:B------:R-:W-:Y:S05]  /*ed40*/  BSYNC B1 ;  /* 0x0000000000017941 */ /* 0x000fea0003800000 */
.L_x_1736:
[----:B------:R-:W-:Y:S05]  /*ed50*/  @P1 BRA `(.L_x_1722) ;  /* 0x0000002c00f41947 */ /* 0x000fea0003800000 */
[----:B-1----:R-:W1:Y:S01]  /*ed60*/  LDC R3, c[0x0][0x3f4] ;  /* 0x0000fd00ff037b82 */ /* 0x002e620000000800 */
[C---:B------:R-:W-:Y:S01]  /*ed70*/  VIADD R0, R18.reuse, 0x20 ;  /* 0x0000002012007836 */ /* 0x040fe20000000000 */
[----:B------:R-:W-:Y:S01]  /*ed80*/  BSSY B1, `(.L_x_1738) ;  /* 0x0000100000017945 */ /* 0x000fe20003800000 */
[C---:B0-----:R-:W-:Y:S01]  /*ed90*/  VIADD R20, R18.reuse, 0x40 ;  /* 0x0000004012147836 */ /* 0x041fe20000000000 */
[-C--:B-1----:R-:W-:Y:S02]  /*eda0*/  ISETP.GE.AND P0, PT, R18, R3.reuse, PT ;  /* 0x000000031200720c */ /* 0x082fe40003f06270 */
[-C--:B------:R-:W-:Y:S02]  /*edb0*/  ISETP.GE.AND P1, PT, R0, R3.reuse, PT ;  /* 0x000000030000720c */ /* 0x080fe40003f26270 */
[----:B------:R-:W-:-:S09]  /*edc0*/  ISETP.GE.AND P2, PT, R20, R3, PT ;  /* 0x000000031400720c */ /* 0x000fd20003f46270 */
[----:B------:R-:W-:Y:S05]  /*edd0*/  @P0 BRA `(.L_x_1739) ;  /* 0x0000000c00e80947 */ /* 0x000fea0003800000 */
[----:B------:R-:W4:Y:S01]  /*ede0*/  LDL R68, [R1+0x34] ;  /* 0x0000340001447983 */ /* 0x000f220000100800 */
[C---:B------:R-:W-:Y:S02]  /*edf0*/  LEA.HI R0, R45.reuse, R45, RZ, 0x1 ;  /* 0x0000002d2d007211 */ /* 0x040fe400078f08ff */
[----:B-----5:R-:W-:Y:S02]  /*ee00*/  LOP3.LUT R20, R24, 0xff, RZ, 0xc0, !PT ;  /* 0x000000ff18147812 */ /* 0x020fe400078ec0ff */
[----:B------:R-:W-:Y:S02]  /*ee10*/  LOP3.LUT R36, R0, 0xfffffffe, RZ, 0xc0, !PT ;  /* 0xfffffffe00247812 */ /* 0x000fe400078ec0ff */
[----:B------:R-:W-:Y:S02]  /*ee20*/  SHF.R.U32.HI R0, RZ, 0x8, R24 ;  /* 0x00000008ff007819 */ /* 0x000fe40000011618 */
[----:B---3--:R-:W-:Y:S01]  /*ee30*/  SHF.R.U32.HI R37, RZ, 0x8, R25 ;  /* 0x00000008ff257819 */ /* 0x008fe20000011619 */
[----:B------:R-:W-:Y:S01]  /*ee40*/  IMAD.IADD R40, R45, 0x1, -R36 ;  /* 0x000000012d287824 */ /* 0x000fe200078e0a24 */
[----:B--2---:R-:W-:-:S02]  /*ee50*/  LOP3.LUT R21, R0, 0xff, RZ, 0xc0, !PT ;  /* 0x000000ff00157812 */ /* 0x004fc400078ec0ff */
[----:B----4-:R-:W-:Y:S02]  /*ee60*/  SHF.R.U32.HI R39, RZ, 0x8, R26 ;  /* 0x00000008ff277819 */ /* 0x010fe4000001161a */
        /* <DEDUP_REMOVED lines=15> */
[----:B------:R-:W-:Y:S02]  /*ef60*/  PRMT R49, R39, 0x7604, R38 ;  /* 0x0000760427317816 */ /* 0x000fe40000000026 */
        /* <DEDUP_REMOVED lines=12> */
[----:B------:R-:W-:Y:S02]  /*f030*/  LOP3.LUT R20, R5, 0xff, RZ, 0xc0, !PT ;  /* 0x000000ff05147812 */ /* 0x000fe400078ec0ff */
[----:B------:R-:W-:Y:S02]  /*f040*/  SHF.R.U32.HI R52, RZ, 0x8, R7 ;  /* 0x00000008ff347819 */ /* 0x000fe40000011607 */
[----:B------:R-:W-:Y:S02]  /*f050*/  PRMT R20, R21, 0x7604, R20 ;  /* 0x0000760415147816 */ /* 0x000fe40000000014 */
[----:B------:R-:W-:Y:S02]  /*f060*/  SHF.R.U32.HI R21, RZ, 0x10, R25 ;  /* 0x00000010ff157819 */ /* 0x000fe40000011619 */
[----:B------:R-:W-:Y:S02]  /*f070*/  SHF.R.U32.HI R50, RZ, 0x8, R6 ;  /* 0x00000008ff327819 */ /* 0x000fe40000011606 */
[----:B------:R-:W-:Y:S01]  /*f080*/  LOP3.LUT R51, R7, 0xff, RZ, 0xc0, !PT ;  /* 0x000000ff07337812 */ /* 0x000fe200078ec0ff */
[----:B------:R-:W-:Y:S01]  /*f090*/  IMAD.U32 R21, R21, 0x10000, RZ ;  /* 0x0001000015157824 */ /* 0x000fe200078e00ff */
[----:B------:R-:W-:-:S02]  /*f0a0*/  LOP3.LUT R52, R52, 0xff, RZ, 0xc0, !PT ;  /* 0x000000ff34347812 */ /* 0x000fc400078ec0ff */
[----:B------:R-:W-:Y:S02]  /*f0b0*/  SHF.R.U32.HI R55, RZ, 0x10, R5 ;  /* 0x00000010ff377819 */ /* 0x000fe40000011605 */
[----:B------:R-:W-:Y:S02]  /*f0c0*/  LOP3.LUT R47, R6, 0xff, RZ, 0xc0, !PT ;  /* 0x000000ff062f7812 */ /* 0x000fe400078ec0ff */
[----:B------:R-:W-:Y:S01]  /*f0d0*/  LOP3.LUT R50, R50, 0xff, RZ, 0xc0, !PT ;  /* 0x000000ff32327812 */ /* 0x000fe200078ec0ff */
[----:B------:R-:W-:Y:S01]  /*f0e0*/  IMAD.U32 R55, R55, 0x10000, RZ ;  /* 0x0001000037377824 */ /* 0x000fe200078e00ff */
[----:B------:R-:W-:Y:S02]  /*f0f0*/  PRMT R52, R52, 0x7604, R51 ;  /* 0x0000760434347816 */ /* 0x000fe40000000033 */
[----:B------:R-:W-:Y:S02]  /*f100*/  SHF.R.U32.HI R51, RZ, 0x10, R27 ;  /* 0x00000010ff337819 */ /* 0x000fe4000001161b */
[----:B------:R-:W-:-:S02]  /*f110*/  PRMT R57, R50, 0x7604, R47 ;  /* 0x0000760432397816 */ /* 0x000fc4000000002f */
[----:B------:R-:W-:Y:S01]  /*f120*/  LOP3.LUT R47, R46, 0xff0000, R21, 0xf8, !PT ;  /* 0x00ff00002e2f7812 */ /* 0x000fe200078ef815 */
[----:B------:R-:W-:Y:S01]  /*f130*/  IMAD.U32 R51, R51, 0x10000, RZ ;  /* 0x0001000033337824 */ /* 0x000fe200078e00ff */
[----:B------:R-:W-:Y:S02]  /*f140*/  LOP3.LUT R21, R45, 0xff0000, R24, 0xf8, !PT ;  /* 0x00ff00002d157812 */ /* 0x000fe400078ef818 */
[----:B------:R-:W-:Y:S02]  /*f150*/  LOP3.LUT R45, R20, 0xff0000, R55, 0xf8, !PT ;  /* 0x00ff0000142d7812 */ /* 0x000fe400078ef837 */
[----:B------:R-:W-:Y:S02]  /*f160*/  LOP3.LUT R49, R49, 0xff0000, R26, 0xf8, !PT ;  /* 0x00ff000031317812 */ /* 0x000fe400078ef81a */
[----:B------:R-:W-:Y:S02]  /*f170*/  LOP3.LUT R57, R57, 0xff0000, R6, 0xf8, !PT ;  /* 0x00ff000039397812 */ /* 0x000fe400078ef806 */
[----:B------:R-:W-:-:S02]  /*f180*/  LOP3.LUT R51, R48, 0xff0000, R51, 0xf8, !PT ;  /* 0x00ff000030337812 */ /* 0x000fc400078ef833 */
[----:B------:R-:W-:Y:S02]  /*f190*/  LOP3.LUT R56, R45, 0xff000000, R5, 0xf8, !PT ;  /* 0xff0000002d387812 */ /* 0x000fe400078ef805 */
[----:B------:R-:W-:Y:S02]  /*f1a0*/  LOP3.LUT R54, R47, 0xff000000, R25, 0xf8, !PT ;  /* 0xff0000002f367812 */ /* 0x000fe400078ef819 */
[----:B------:R-:W-:Y:S02]  /*f1b0*/  SHF.R.U32.HI R59, RZ, 0x10, R7 ;  /* 0x00000010ff3b7819 */ /* 0x000fe40000011607 */
[----:B------:R-:W-:Y:S02]  /*f1c0*/  LOP3.LUT R20, R49, 0xff000000, R26, 0xf8, !PT ;  /* 0xff00000031147812 */ /* 0x000fe400078ef81a */
[----:B------:R-:W-:Y:S01]  /*f1d0*/  LOP3.LUT R5, R57, 0xff000000, R6, 0xf8, !PT ;  /* 0xff00000039057812 */ /* 0x000fe200078ef806 */
[----:B------:R-:W-:Y:S01]  /*f1e0*/  IMAD.U32 R59, R59, 0x10000, RZ ;  /* 0x000100003b3b7824 */ /* 0x000fe200078e00ff */
[----:B------:R-:W-:-:S02]  /*f1f0*/  LOP3.LUT R55, R51, 0xff000000, R27, 0xf8, !PT ;  /* 0xff00000033377812 */ /* 0x000fc400078ef81b */
[----:B------:R-:W-:Y:S02]  /*f200*/  F2FP.F16.E4M3.UNPACK_B R57, R56 ;  /* 0x00000038ff39723e */ /* 0x000fe400020006ff */
[----:B0-----:R-:W-:Y:S02]  /*f210*/  F2FP.F16.E4M3.UNPACK_B R26, R41 ;  /* 0x00000029ff1a723e */ /* 0x001fe400020006ff */
[----:B------:R-:W-:Y:S02]  /*f220*/  F2FP.F16.E4M3.UNPACK_B R27, R54 ;  /* 0x00000036ff1b723e */ /* 0x000fe400020006ff */
[----:B------:R-:W-:Y:S01]  /*f230*/  LOP3.LUT R21, R21, 0xff000000, R24, 0xf8, !PT ;  /* 0xff00000015157812 */ /* 0x000fe200078ef818 */
[--C-:B------:R-:W-:Y:S01]  /*f240*/  HADD2.F32 R6, -RZ, R26.reuse.H0_H0 ;  /* 0x2000001aff067230 */ /* 0x100fe20000004100 */
[----:B------:R-:W-:Y:S01]  /*f250*/  LOP3.LUT R59, R52, 0xff0000, R59, 0xf8, !PT ;  /* 0x00ff0000343b7812 */ /* 0x000fe200078ef83b */
[----:B------:R-:W-:Y:S01]  /*f260*/  HADD2.F32 R26, -RZ, R26.H1_H1 ;  /* 0x3000001aff1a7230 */ /* 0x000fe20000004100 */
[----:B------:R-:W-:-:S02]  /*f270*/  F2FP.F16.E4M3.UNPACK_B R45, R40 ;  /* 0x00000028ff2d723e */ /* 0x000fc400020006ff */
[----:B------:R-:W-:Y:S02]  /*f280*/  F2FP.F16.E4M3.UNPACK_B R52, R40.H1 ;  /* 0x00000028ff34723e */ /* 0x000fe400030006ff */
[--C-:B------:R-:W-:Y:S02]  /*f290*/  LOP3.LUT R53, R53, 0xff0000, R4.reuse, 0xf8, !PT ;  /* 0x00ff000035357812 */ /* 0x100fe400078ef804 */
[----:B------:R-:W-:Y:S02]  /*f2a0*/  F2FP.F16.E4M3.UNPACK_B R41, R41.H1 ;  /* 0x00000029ff29723e */ /* 0x000fe400030006ff */
[----:B------:R-:W-:Y:S02]  /*f2b0*/  F2FP.F16.E4M3.UNPACK_B R56, R56.H1 ;  /* 0x00000038ff38723e */ /* 0x000fe400030006ff */
[----:B------:R-:W-:Y:S02]  /*f2c0*/  F2FP.F16.E4M3.UNPACK_B R54, R54.H1 ;  /* 0x00000036ff36723e */ /* 0x000fe400030006ff */
[----:B------:R-:W-:-:S02]  /*f2d0*/  LOP3.LUT R46, R53, 0xff000000, R4, 0xf8, !PT ;  /* 0xff000000352e7812 */ /* 0x000fc400078ef804 */
[-C--:B------:R-:W-:Y:S02]  /*f2e0*/  F2FP.F16.E4M3.UNPACK_B R51, R43.reuse ;  /* 0x0000002bff33723e */ /* 0x080fe400020006ff */
[----:B------:R-:W-:Y:S01]  /*f2f0*/  F2FP.F16.E4M3.UNPACK_B R53, R43.H1 ;  /* 0x0000002bff35723e */ /* 0x000fe200030006ff */
[----:B------:R-:W-:Y:S01]  /*f300*/  HADD2.F32 R43, -RZ, R56.H0_H0 ;  /* 0x20000038ff2b7230 */ /* 0x000fe20000004100 */
[----:B------:R-:W-:Y:S02]  /*f310*/  LOP3.LUT R59, R59, 0xff000000, R7, 0xf8, !PT ;  /* 0xff0000003b3b7812 */ /* 0x000fe400078ef807 */
[----:B------:R-:W-:Y:S02]  /*f320*/  F2FP.F16.E4M3.UNPACK_B R7, R42 ;  /* 0x0000002aff07723e */ /* 0x000fe400020006ff */
[-C--:B------:R-:W-:Y:S02]  /*f330*/  F2FP.F16.E4M3.UNPACK_B R60, R59.reuse ;  /* 0x0000003bff3c723e */ /* 0x080fe400020006ff */
[----:B------:R-:W-:-:S02]  /*f340*/  F2FP.F16.E4M3.UNPACK_B R59, R59.H1 ;  /* 0x0000003bff3b723e */ /* 0x000fc400030006ff */
[----:B------:R-:W-:Y:S01]  /*f350*/  F2FP.F16.E4M3.UNPACK_B R42, R42.H1 ;  /* 0x0000002aff2a723e */ /* 0x000fe200030006ff */
[----:B------:R-:W0:Y:S02]  /*f360*/  LDS.128 R36, [R68+0x18400] ;  /* 0x0184000044247984 */ /* 0x000e240000000c00 */
[-C--:B0-----:R-:W-:Y:S02]  /*f370*/  F2FP.F16.E4M3.UNPACK_B R24, R37.reuse ;  /* 0x00000025ff18723e */ /* 0x081fe400020006ff */
[----:B------:R-:W-:Y:S02]  /*f380*/  F2FP.F16.E4M3.UNPACK_B R47, R37.H1 ;  /* 0x00000025ff2f723e */ /* 0x000fe400030006ff */
[-C--:B------:R-:W-:Y:S01]  /*f390*/  F2FP.F16.E4M3.UNPACK_B R48, R39.reuse ;  /* 0x00000027ff30723e */ /* 0x080fe200020006ff */
[----:B------:R-:W-:Y:S01]  /*f3a0*/  HADD2.F32 R25, -RZ, R24.H0_H0 ;  /* 0x20000018ff197230 */ /* 0x000fe20000004100 */
[----:B------:R-:W-:Y:S01]  /*f3b0*/  F2FP.F16.E4M3.UNPACK_B R50, R39.H1 ;  /* 0x00000027ff32723e */ /* 0x000fe200030006ff */
[--C-:B------:R-:W-:Y:S01]  /*f3c0*/  HADD2.F32 R39, -RZ, R57.reuse.H0_H0 ;  /* 0x20000039ff277230 */ /* 0x100fe20000004100 */
[-C--:B------:R-:W-:Y:S01]  /*f3d0*/  F2FP.F16.E4M3.UNPACK_B R37, R36.reuse ;  /* 0x00000024ff25723e */ /* 0x080fe200020006ff */
[----:B------:R-:W-:Y:S01]  /*f3e0*/  HADD2.F32 R57, -RZ, R57.H1_H1 ;  /* 0x30000039ff397230 */ /* 0x000fe20000004100 */
[----:B------:R-:W-:Y:S01]  /*f3f0*/  F2FP.F16.E4M3.UNPACK_B R49, R36.H1 ;  /* 0x00000024ff31723e */ /* 0x000fe200030006ff */
[----:B------:R-:W-:-:S02]  /*f400*/  HADD2.F32 R36, -RZ, R27.H0_H0 ;  /* 0x2000001bff247230 */ /* 0x000fc40000004100 */
[----:B------:R-:W-:Y:S01]  /*f410*/  FMUL.FTZ R40, R6, R39 ;  /* 0x0000002706287220 */ /* 0x000fe20000410000 */
[----:B------:R-:W-:Y:S02]  /*f420*/  HADD2.F32 R24, -RZ, R24.H1_H1 ;  /* 0x30000018ff187230 */ /* 0x000fe40000004100 */
[----:B------:R-:W-:Y:S01]  /*f430*/  FMUL.FTZ R61, R26, R57 ;  /* 0x000000391a3d7220 */ /* 0x000fe20000410000 */
[----:B------:R-:W-:Y:S01]  /*f440*/  F2FP.F16.E4M3.UNPACK_B R4, R38 ;  /* 0x00000026ff04723e */ /* 0x000fe200020006ff */
[-C--:B------:R-:W-:Y:S01]  /*f450*/  FMUL.FTZ R58, R6, R36.reuse ;  /* 0x00000024063a7220 */ /* 0x080fe20000410000 */
[C---:B------:R-:W-:Y:S01]  /*f460*/  FFMA.FTZ R6, R25.reuse, R36, -R40 ;  /* 0x0000002419067223 */ /* 0x040fe20000010828 */
[----:B------:R-:W-:Y:S01]  /*f470*/  HADD2.F32 R40, -RZ, R54.H0_H0 ;  /* 0x20000036ff287230 */ /* 0x000fe20000004100 */
[----:B------:R-:W-:Y:S01]  /*f480*/  F2FP.F16.E4M3.UNPACK_B R38, R38.H1 ;  /* 0x00000026ff26723e */ /* 0x000fe200030006ff */
[----:B------:R-:W-:Y:S01]  /*f490*/  FFMA.FTZ R25, R25, R39, R58 ;  /* 0x0000002719197223 */ /* 0x000fe2000001003a */
[----:B------:R-:W-:-:S02]  /*f4a0*/  HADD2.F32 R39, -RZ, R27.H1_H1 ;  /* 0x3000001bff277230 */ /* 0x000fc40000004100 */
[----:B------:R-:W-:Y:S02]  /*f4b0*/  HADD2.F32 R27, -RZ, R41.H0_H0 ;  /* 0x20000029ff1b7230 */ /* 0x000fe40000004100 */
[----:B------:R-:W-:Y:S02]  /*f4c0*/  HADD2.F32 R36, -RZ, R47.H0_H0 ;  /* 0x2000002fff247230 */ /* 0x000fe40000004100 */
[----:B------:R-:W-:Y:S01]  /*f4d0*/  FMUL.FTZ R26, R26, R39 ;  /* 0x000000271a1a7220 */ /* 0x000fe20000410000 */
[----:B------:R-:W-:Y:S02]  /*f4e0*/  HADD2.F32 R54, -RZ, R54.H1_H1 ;  /* 0x30000036ff367230 */ /* 0x000fe40000004100 */
[C---:B------:R-:W-:Y:S01]  /*f4f0*/  FMUL.FTZ R63, R27.reuse, R43 ;  /* 0x0000002b1b3f7220 */ /* 0x040fe20000410000 */
[-C--:B------:R-:W-:Y:S01]  /*f500*/  FMUL.FTZ R58, R27, R40.reuse ;  /* 0x000000281b3a7220 */ /* 0x080fe20000410000 */
[C---:B------:R-:W-:Y:S01]  /*f510*/  FFMA.FTZ R27, R24.reuse, R39, -R61 ;  /* 0x00000027181b7223 */ /* 0x040fe2000001083d */
[----:B------:R-:W-:Y:S01]  /*f520*/  FFMA.FTZ R24, R24, R57, R26 ;  /* 0x0000003918187223 */ /* 0x000fe2000001001a */
[C---:B------:R-:W-:Y:S01]  /*f530*/  FFMA.FTZ R26, R36.reuse, R40, -R63 ;  /* 0x00000028241a7223 */ /* 0x040fe2000001083f */
[----:B------:R-:W-:Y:S01]  /*f540*/  FFMA.FTZ R36, R36, R43, R58 ;  /* 0x0000002b24247223 */ /* 0x000fe2000001003a */
[----:B------:R-:W-:Y:S01]  /*f550*/  HADD2.F32 R58, -RZ, R56.H1_H1 ;  /* 0x30000038ff3a7230 */ /* 0x000fe20000004100 */
[-C--:B------:R-:W-:Y:S01]  /*f560*/  F2FP.F16.E4M3.UNPACK_B R56, R55.reuse ;  /* 0x00000037ff38723e */ /* 0x080fe200020006ff */
[----:B------:R-:W-:Y:S01]  /*f570*/  HADD2.F32 R41, -RZ, R41.H1_H1 ;  /* 0x30000029ff297230 */ /* 0x000fe20000004100 */
[----:B------:R-:W-:Y:S01]  /*f580*/  F2FP.F16.E4M3.UNPACK_B R55, R55.H1 ;  /* 0x00000037ff37723e */ /* 0x000fe200030006ff */
[----:B------:R-:W-:-:S02]  /*f590*/  HADD2.F32 R61, -RZ, R60.H0_H0 ;  /* 0x2000003cff3d7230 */ /* 0x000fc40000004100 */
[----:B------:R-:W-:Y:S02]  /*f5a0*/  HADD2.F32 R39, -RZ, R51.H0_H0 ;  /* 0x20000033ff277230 */ /* 0x000fe40000004100 */
[C---:B------:R-:W-:Y:S01]  /*f5b0*/  FMUL.FTZ R62, R41.reuse, R58 ;  /* 0x0000003a293e7220 */ /* 0x040fe20000410000 */
[----:B------:R-:W-:Y:S02]  /*f5c0*/  HADD2.F32 R57, -RZ, R56.H0_H0 ;  /* 0x20000038ff397230 */ /* 0x000fe40000004100 */
[----:B------:R-:W-:Y:S01]  /*f5d0*/  FMUL.FTZ R43, R41, R54 ;  /* 0x00000036292b7220 */ /* 0x000fe20000410000 */
[----:B------:R-:W-:Y:S02]  /*f5e0*/  HADD2.F32 R47, -RZ, R47.H1_H1 ;  /* 0x3000002fff2f7230 */ /* 0x000fe40000004100 */
[C---:B------:R-:W-:Y:S01]  /*f5f0*/  FMUL.FTZ R41, R39.reuse, R61 ;  /* 0x0000003d27297220 */ /* 0x040fe20000410000 */
[----:B------:R-:W-:Y:S02]  /*f600*/  HADD2.F32 R40, -RZ, R48.H0_H0 ;  /* 0x20000030ff287230 */ /* 0x000fe40000004100 */
[----:B------:R-:W-:Y:S01]  /*f610*/  FMUL.FTZ R64, R39, R57 ;  /* 0x0000003927407220 */ /* 0x000fe20000410000 */
[----:B------:R-:W-:-:S02]  /*f620*/  HADD2.F32 R60, -RZ, R60.H1_H1 ;  /* 0x3000003cff3c7230 */ /* 0x000fc40000004100 */
[C---:B------:R-:W-:Y:S01]  /*f630*/  FFMA.FTZ R39, R47.reuse, R54, -R62 ;  /* 0x000000362f277223 */ /* 0x040fe2000001083e */
[----:B------:R-:W-:Y:S01]  /*f640*/  FFMA.FTZ R43, R47, R58, R43 ;  /* 0x0000003a2f2b7223 */ /* 0x000fe2000001002b */
[C---:B------:R-:W-:Y:S01]  /*f650*/  FFMA.FTZ R41, R40.reuse, R57, -R41 ;  /* 0x0000003928297223 */ /* 0x040fe20000010829 */
[----:B------:R-:W-:Y:S02]  /*f660*/  HADD2.F32 R58, -RZ, R59.H0_H0 ;  /* 0x2000003bff3a7230 */ /* 0x000fe40000004100 */
[----:B------:R-:W-:Y:S01]  /*f670*/  FFMA.FTZ R40, R40, R61, R64 ;  /* 0x0000003d28287223 */ /* 0x000fe20000010040 */
[----:B------:R-:W-:Y:S01]  /*f680*/  HADD2.F32 R54, -RZ, R53.H0_H0 ;  /* 0x20000035ff367230 */ /* 0x000fe20000004100 */
[----:B------:R-:W-:Y:S01]  /*f690*/  F2FP.SATFINITE.E4M3.F32.PACK_AB_MERGE_C R36, R43, R36, RZ ;  /* 0x000000242b24723e */ /* 0x000fe200048070ff */
[----:B------:R-:W-:Y:S02]  /*f6a0*/  HADD2.F32 R57, -RZ, R55.H0_H0 ;  /* 0x20000037ff397230 */ /* 0x000fe40000004100 */
[----:B------:R-:W-:-:S02]  /*f6b0*/  HADD2.F32 R47, -RZ, R48.H1_H1 ;  /* 0x30000030ff2f7230 */ /* 0x000fc40000004100 */
[C---:B------:R-:W-:Y:S01]  /*f6c0*/  FMUL.FTZ R64, R54.reuse, R58 ;  /* 0x0000003a36407220 */ /* 0x040fe20000410000 */
[----:B------:R-:W-:Y:S02]  /*f6d0*/  HADD2.F32 R48, -RZ, R51.H1_H1 ;  /* 0x30000033ff307230 */ /* 0x000fe40000004100 */
[----:B------:R-:W-:Y:S01]  /*f6e0*/  FMUL.FTZ R63, R54, R57 ;  /* 0x00000039363f7220 */ /* 0x000fe20000410000 */
[----:B------:R-:W-:Y:S01]  /*f6f0*/  HADD2.F32 R51, -RZ, R50.H0_H0 ;  /* 0x20000032ff337230 */ /* 0x000fe20000004100 */
[----:B------:R-:W-:Y:S01]  /*f700*/  F2FP.SATFINITE.E4M3.F32.PACK_AB_MERGE_C R25, R24, R25, R36 ;  /* 0x000000191819723e */ /* 0x000fe20004807024 */
[----:B------:R-:W-:Y:S02]  /*f710*/  HADD2.F32 R56, -RZ, R56.H1_H1 ;  /* 0x30000038ff387230 */ /* 0x000fe40000004100 */
[C---:B------:R-:W-:Y:S01]  /*f720*/  FMUL.FTZ R62, R48.reuse, R60 ;  /* 0x0000003c303e7220 */ /* 0x040fe20000410000 */
[----:B------:R-:W-:Y:S02]  /*f730*/  HADD2.F32 R54, -RZ, R53.H1_H1 ;  /* 0x30000035ff367230 */ /* 0x000fe40000004100 */
[C---:B------:R-:W-:Y:S01]  /*f740*/  FFMA.FTZ R64, R51.reuse, R57, -R64 ;  /* 0x0000003933407223 */ /* 0x040fe20000010840 */
[----:B------:R-:W-:Y:S01]  /*f750*/  FFMA.FTZ R63, R51, R58, R63 ;  /* 0x0000003a333f7223 */ /* 0x000fe2000001003f */
[----:B------:R-:W-:Y:S01]  /*f760*/  FMUL.FTZ R61, R48, R56 ;  /* 0x00000038303d7220 */ /* 0x000fe20000410000 */
[----:B------:R-:W-:Y:S01]  /*f770*/  HADD2.F32 R57, -RZ, R55.H1_H1 ;  /* 0x30000037ff397230 */ /* 0x000fe20000004100 */
[----:B------:R-:W-:Y:S01]  /*f780*/  F2FP.F16.E4M3.UNPACK_B R58, R46.H1 ;  /* 0x0000002eff3a723e */ /* 0x000fe200030006ff */
[C---:B------:R-:W-:Y:S01]  /*f790*/  FFMA.FTZ R48, R47.reuse, R56, -R62 ;  /* 0x000000382f307223 */ /* 0x040fe2000001083e */
[----:B------:R-:W-:Y:S01]  /*f7a0*/  F2FP.F16.E4M3.UNPACK_B R55, R21.H1 ;  /* 0x00000015ff37723e */ /* 0x000fe200030006ff */
[----:B------:R-:W-:Y:S01]  /*f7b0*/  FFMA.FTZ R47, R47, R60, R61 ;  /* 0x0000003c2f2f7223 */ /* 0x000fe2000001003d */
[----:B------:R-:W-:-:S02]  /*f7c0*/  HADD2.F32 R60, -RZ, R59.H1_H1 ;  /* 0x3000003bff3c7230 */ /* 0x000fc40000004100 */
[C---:B------:R-:W-:Y:S01]  /*f7d0*/  FMUL.FTZ R67, R54.reuse, R57 ;  /* 0x0000003936437220 */ /* 0x040fe20000410000 */
[----:B------:R-:W-:Y:S02]  /*f7e0*/  HADD2.F32 R59, -RZ, R58.H0_H0 ;  /* 0x2000003aff3b7230 */ /* 0x000fe40000004100 */
[----:B------:R-:W-:Y:S02]  /*f7f0*/  HADD2.F32 R53, -RZ, R52.H0_H0 ;  /* 0x20000034ff357230 */ /* 0x000fe40000004100 */
[----:B------:R-:W-:Y:S01]  /*f800*/  FMUL.FTZ R62, R54, R60 ;  /* 0x0000003c363e7220 */ /* 0x000fe20000410000 */
[----:B------:R-:W-:Y:S02]  /*f810*/  HADD2.F32 R56, -RZ, R55.H0_H0 ;  /* 0x20000037ff387230 */ /* 0x000fe40000004100 */
[----:B------:R-:W-:Y:S02]  /*f820*/  HADD2.F32 R51, -RZ, R50.H1_H1 ;  /* 0x30000032ff337230 */ /* 0x000fe40000004100 */
[----:B------:R-:W-:Y:S01]  /*f830*/  FMUL.FTZ R61, R53, R59 ;  /* 0x0000003b353d7220 */ /* 0x000fe20000410000 */
[----:B------:R-:W-:-:S02]  /*f840*/  HADD2.F32 R50, -RZ, R49.H0_H0 ;  /* 0x20000031ff327230 */ /* 0x000fc40000004100 */
[----:B------:R-:W-:Y:S01]  /*f850*/  FMUL.FTZ R54, R53, R56 ;  /* 0x0000003835367220 */ /* 0x000fe20000410000 */
[----:B------:R-:W-:Y:S02]  /*f860*/  HADD2.F32 R58, -RZ, R58.H1_H1 ;  /* 0x3000003aff3a7230 */ /* 0x000fe40000004100 */
[C---:B------:R-:W-:Y:S01]  /*f870*/  FFMA.FTZ R65, R51.reuse, R57, -R62 ;  /* 0x0000003933417223 */ /* 0x040fe2000001083e */
[----:B------:R-:W-:Y:S02]  /*f880*/  HADD2.F32 R52, -RZ, R52.H1_H1 ;  /* 0x30000034ff347230 */ /* 0x000fe40000004100 */
[----:B------:R-:W-:Y:S01]  /*f890*/  FFMA.FTZ R66, R51, R60, R67 ;  /* 0x0000003c33427223 */ /* 0x000fe20000010043 */
[----:B------:R-:W-:Y:S02]  /*f8a0*/  HADD2.F32 R55, -RZ, R55.H1_H1 ;  /* 0x30000037ff377230 */ /* 0x000fe40000004100 */
[C---:B------:R-:W-:Y:S01]  /*f8b0*/  FFMA.FTZ R61, R50.reuse, R56, -R61 ;  /* 0x00000038323d7223 */ /* 0x040fe2000001083d */
[----:B------:R-:W-:Y:S01]  /*f8c0*/  FFMA.FTZ R59, R50, R59, R54 ;  /* 0x0000003b323b7223 */ /* 0x000fe20000010036 */
[----:B------:R-:W-:Y:S01]  /*f8d0*/  F2FP.F16.E4M3.UNPACK_B R51, R46 ;  /* 0x0000002eff33723e */ /* 0x000fe200020006ff */
        /* <DEDUP_REMOVED lines=16> */
[----:B------:R-:W-:Y:S02]  /*f9e0*/  HADD2.F32 R50, -RZ, R50.H1_H1 ;  /* 0x30000032ff327230 */ /* 0x000fe40000004100 */
[----:B------:R-:W-:Y:S01]  /*f9f0*/  FFMA.FTZ R52, R21, R52, R46 ;  /* 0x0000003415347223 */ /* 0x000fe2000001002e */
[----:B------:R-:W-:Y:S01]  /*fa00*/  HADD2.F32 R37, -RZ, R37.H1_H1 ;  /* 0x30000025ff257230 */ /* 0x000fe20000004100 */
[----:B------:R-:W-:Y:S01]  /*fa10*/  F2FP.F16.E4M3.UNPACK_B R49, R5.H1 ;  /* 0x00000005ff31723e */ /* 0x000fe200030006ff */
[C---:B------:R-:W-:Y:S01]  /*fa20*/  FMUL.FTZ R58, R45.reuse, R54 ;  /* 0x000000362d3a7220 */ /* 0x040fe20000410000 */
[----:B------:R-:W-:Y:S01]  /*fa30*/  F2FP.F16.E4M3.UNPACK_B R21, R20.H1 ;  /* 0x00000014ff15723e */ /* 0x000fe200030006ff */
[-C--:B------:R-:W-:Y:S01]  /*fa40*/  FMUL.FTZ R53, R45, R50.reuse ;  /* 0x000000322d357220 */ /* 0x080fe20000410000 */
[----:B------:R-:W-:Y:S02]  /*fa50*/  HADD2.F32 R45, -RZ, R42.H0_H0 ;  /* 0x2000002aff2d7230 */ /* 0x000fe40000004100 */
[----:B------:R-:W-:Y:S01]  /*fa60*/  FFMA.FTZ R51, R37, R50, -R58 ;  /* 0x0000003225337223 */ /* 0x000fe2000001083a */
[----:B------:R-:W-:-:S02]  /*fa70*/  HADD2.F32 R50, -RZ, R49.H0_H0 ;  /* 0x20000031ff327230 */ /* 0x000fc40000004100 */
[----:B------:R-:W-:Y:S01]  /*fa80*/  FFMA.FTZ R53, R37, R54, R53 ;  /* 0x0000003625357223 */ /* 0x000fe20000010035 */
[----:B------:R-:W-:Y:S01]  /*fa90*/  HADD2.F32 R46, -RZ, R21.H0_H0 ;  /* 0x20000015ff2e7230 */ /* 0x000fe20000004100 */
[----:B------:R-:W-:Y:S01]  /*faa0*/  F2FP.F16.E4M3.UNPACK_B R20, R20 ;  /* 0x00000014ff14723e */ /* 0x000fe200020006ff */
[----:B------:R-:W-:Y:S02]  /*fab0*/  HADD2.F32 R49, -RZ, R49.H1_H1 ;  /* 0x30000031ff317230 */ /* 0x000fe40000004100 */
[C---:B------:R-:W-:Y:S01]  /*fac0*/  FMUL.FTZ R54, R45.reuse, R50 ;  /* 0x000000322d367220 */ /* 0x040fe20000410000 */
[----:B------:R-:W-:Y:S02]  /*fad0*/  HADD2.F32 R42, -RZ, R42.H1_H1 ;  /* 0x3000002aff2a7230 */ /* 0x000fe40000004100 */
[----:B------:R-:W-:Y:S01]  /*fae0*/  FMUL.FTZ R58, R45, R46 ;  /* 0x0000002e2d3a7220 */ /* 0x000fe20000410000 */
[----:B------:R-:W-:Y:S01]  /*faf0*/  HADD2.F32 R37, -RZ, R21.H1_H1 ;  /* 0x30000015ff257230 */ /* 0x000fe20000004100 */
[----:B------:R-:W-:Y:S01]  /*fb00*/  F2FP.F16.E4M3.UNPACK_B R5, R5 ;  /* 0x00000005ff05723e */ /* 0x000fe200020006ff */
[----:B------:R-:W-:-:S02]  /*fb10*/  HADD2.F32 R21, -RZ, R38.H0_H0 ;  /* 0x20000026ff157230 */ /* 0x000fc40000004100 */
[C---:B------:R-:W-:Y:S01]  /*fb20*/  FMUL.FTZ R45, R42.reuse, R49 ;  /* 0x000000312a2d7220 */ /* 0x040fe20000410000 */
[----:B------:R-:W-:Y:S02]  /*fb30*/  HADD2.F32 R38, -RZ, R38.H1_H1 ;  /* 0x30000026ff267230 */ /* 0x000fe40000004100 */
[----:B------:R-:W-:Y:S01]  /*fb40*/  FMUL.FTZ R42, R42, R37 ;  /* 0x000000252a2a7220 */ /* 0x000fe20000410000 */
[----:B------:R-:W-:Y:S01]  /*fb50*/  F2FP.SATFINITE.E4M3.F32.PACK_AB_MERGE_C R59, R62, R59, RZ ;  /* 0x0000003b3e3b723e */ /* 0x000fe200048070ff */
[C---:B------:R-:W-:Y:S01]  /*fb60*/  FFMA.FTZ R54, R21.reuse, R46, -R54 ;  /* 0x0000002e15367223 */ /* 0x040fe20000010836 */
[----:B------:R-:W-:Y:S01]  /*fb70*/  FFMA.FTZ R58, R21, R50, R58 ;  /* 0x00000032153a7223 */ /* 0x000fe2000001003a */
[C---:B------:R-:W-:Y:S01]  /*fb80*/  FFMA.FTZ R55, R38.reuse, R37, -R45 ;  /* 0x0000002526377223 */ /* 0x040fe2000001082d */
[--C-:B------:R-:W-:Y:S02]  /*fb90*/  HADD2.F32 R21, -RZ, R20.reuse.H0_H0 ;  /* 0x20000014ff157230 */ /* 0x100fe40000004100 */
[----:B------:R-:W-:Y:S01]  /*fba0*/  FFMA.FTZ R57, R38, R49, R42 ;  /* 0x0000003126397223 */ /* 0x000fe2000001002a */
[----:B------:R-:W-:Y:S01]  /*fbb0*/  HADD2.F32 R37, -RZ, R20.H1_H1 ;  /* 0x30000014ff257230 */ /* 0x000fe20000004100 */
[----:B------:R-:W-:Y:S01]  /*fbc0*/  F2FP.SATFINITE.E4M3.F32.PACK_AB_MERGE_C R24, R53, R52, R59 ;  /* 0x000000343518723e */ /* 0x000fe2000480703b */
[----:B------:R-:W-:Y:S01]  /*fbd0*/  HADD2.F32 R20, -RZ, R7.H0_H0 ;  /* 0x20000007ff147230 */ /* 0x000fe20000004100 */
[----:B------:R-:W-:Y:S01]  /*fbe0*/  F2FP.SATFINITE.E4M3.F32.PACK_AB_MERGE_C R54, R55, R54, RZ ;  /* 0x000000363736723e */ /* 0x000fe200048070ff */
[----:B------:R-:W-:-:S02]  /*fbf0*/  HADD2.F32 R38, -RZ, R5.H0_H0 ;  /* 0x20000005ff267230 */ /* 0x000fc40000004100 */
[----:B------:R-:W-:Y:S02]  /*fc00*/  HADD2.F32 R42, -RZ, R5.H1_H1 ;  /* 0x30000005ff2a7230 */ /* 0x000fe40000004100 */
[C---:B------:R-:W-:Y:S01]  /*fc10*/  FMUL.FTZ R45, R20.reuse, R21 ;  /* 0x00000015142d7220 */ /* 0x040fe20000410000 */
[----:B------:R-:W-:Y:S02]  /*fc20*/  HADD2.F32 R7, -RZ, R7.H1_H1 ;  /* 0x30000007ff077230 */ /* 0x000fe40000004100 */
[----:B------:R-:W-:Y:S01]  /*fc30*/  FMUL.FTZ R46, R20, R38 ;  /* 0x00000026142e7220 */ /* 0x000fe20000410000 */
[--C-:B------:R-:W-:Y:S02]  /*fc40*/  HADD2.F32 R5, -RZ, R4.reuse.H0_H0 ;  /* 0x20000004ff057230 */ /* 0x100fe40000004100 */
[----:B------:R-:W-:Y:S02]  /*fc50*/  HADD2.F32 R4, -RZ, R4.H1_H1 ;  /* 0x30000004ff047230 */ /* 0x000fe40000004100 */
[C---:B------:R-:W-:Y:S01]  /*fc60*/  FMUL.FTZ R49, R7.reuse, R42 ;  /* 0x0000002a07317220 */ /* 0x040fe20000410000 */
[----:B------:R-:W-:Y:S01]  /*fc70*/  FMUL.FTZ R7, R7, R37 ;  /* 0x0000002507077220 */ /* 0x000fe20000410000 */
        /* <DEDUP_REMOVED lines=14> */
[----:B------:R0:W-:Y:S04]  /*fd60*/  STS.128 [R68+0x18400], R4 ;  /* 0x0184000444007388 */ /* 0x0001e80000000c00 */
[----:B------:R0:W-:Y:S02]  /*fd70*/  STS.128 [R0+0x18400], R24 ;  /* 0x0184001800007388 */ /* 0x0001e40000000c00 */
.L_x_1739:
[----:B------:R-:W-:Y:S05]  /*fd80*/  BSYNC B1 ;  /* 0x0000000000017941 */ /* 0x000fea0003800000 */
.L_x_1738:
[----:B------:R-:W-:Y:S04]  /*fd90*/  BSSY B1, `(.L_x_1740) ;  /* 0x0000101000017945 */ /* 0x000fe80003800000 */
[----:B------:R-:W-:Y:S05]  /*fda0*/  @P1 BRA `(.L_x_1741) ;  /* 0x0000000c00fc1947 */ /* 0x000fea0003800000 */
[----:B------:R-:W4:Y:S01]  /*fdb0*/  LDL R61, [R1+0x30] ;  /* 0x00003000013d7983 */ /* 0x000f220000100800 */
[----:B0----5:R-:W-:Y:S02]  /*fdc0*/  SHF.R.U32.HI R0, RZ, 0x8, R28 ;  /* 0x00000008ff007819 */ /* 0x021fe4000001161c */
[----:B------:R-:W-:Y:S02]  /*fdd0*/  LOP3.LUT R5, R28, 0xff, RZ, 0xc0, !PT ;  /* 0x000000ff1c057812 */ /* 0x000fe400078ec0ff */
[----:B------:R-:W-:Y:S02]  /*fde0*/  LOP3.LUT R4, R0, 0xff, RZ, 0xc0, !PT ;  /* 0x000000ff00047812 */ /* 0x000fe400078ec0ff */
[----:B------:R-:W-:Y:S02]  /*fdf0*/  LEA.HI R0, R3, R213, RZ, 0x1c ;  /* 0x000000d503007211 */ /* 0x000fe400078fe0ff */
[----:B---3--:R-:W-:Y:S02]  /*fe00*/  PRMT R37, R4, 0x7604, R5 ;  /* 0x0000760404257816 */ /* 0x008fe40000000005 */
[----:B------:R-:W-:-:S02]  /*fe10*/  SHF.R.S32.HI R5, RZ, 0x1f, R0 ;  /* 0x0000001fff057819 */ /* 0x000fc40000011400 */
[----:B------:R-:W-:Y:S02]  /*fe20*/  SHF.R.U32.HI R24, RZ, 0x8, R31 ;  /* 0x00000008ff187819 */ /* 0x000fe4000001161f */
[----:B------:R-:W-:Y:S01]  /*fe30*/  LEA.HI R4, R5, R0, RZ, 0x2 ;  /* 0x0000000005047211 */ /* 0x000fe200078f10ff */
[----:B------:R-:W-:Y:S01]  /*fe40*/  IMAD.SHL.U32 R0, R0, 0x10, RZ ;  /* 0x0000001000007824 */ /* 0x000fe200078e00ff */
[----:B--2---:R-:W-:Y:S02]  /*fe50*/  LOP3.LUT R21, R31, 0xff, RZ, 0xc0, !PT ;  /* 0x000000ff1f157812 */ /* 0x004fe400078ec0ff */
[----:B------:R-:W-:Y:S01]  /*fe60*/  SHF.R.U32.HI R20, RZ, 0x8, R8 ;  /* 0x00000008ff147819 */ /* 0x000fe20000011608 */
[----:B------:R-:W-:Y:S01]  /*fe70*/  IMAD.SHL.U32 R4, R4, 0x800, RZ ;  /* 0x0000080004047824 */ /* 0x000fe200078e00ff */
[----:B------:R-:W-:Y:S02]  /*fe80*/  LOP3.LUT R5, R215, 0x30, R0, 0xf8, !PT ;  /* 0x00000030d7057812 */ /* 0x000fe400078ef800 */
[----:B------:R-:W-:-:S02]  /*fe90*/  LOP3.LUT R0, R24, 0xff, RZ, 0xc0, !PT ;  /* 0x000000ff18007812 */ /* 0x000fc400078ec0ff */
[----:B------:R-:W-:Y:S02]  /*fea0*/  SHF.R.U32.HI R6, RZ, 0x8, R29 ;  /* 0x00000008ff067819 */ /* 0x000fe4000001161d */
[----:B------:R-:W-:Y:S02]  /*feb0*/  LOP3.LUT R25, R8, 0xff, RZ, 0xc0, !PT ;  /* 0x000000ff08197812 */ /* 0x000fe400078ec0ff */
[----:B------:R-:W-:Y:S02]  /*fec0*/  LOP3.LUT R20, R20, 0xff, RZ, 0xc0, !PT ;  /* 0x000000ff14147812 */ /* 0x000fe400078ec0ff */
[----:B------:R-:W-:Y:S02]  /*fed0*/  PRMT R41, R0, 0x7604, R21 ;  /* 0x0000760400297816 */ /* 0x000fe40000000015 */
[----:B------:R-:W-:Y:S02]  /*fee0*/  LOP3.LUT R5, R5, R216, RZ, 0x3c, !PT ;  /* 0x000000d805057212 */ /* 0x000fe400078e3cff */
[----:B------:R-:W-:-:S02]  /*fef0*/  LOP3.LUT R4, R4, 0xffffe000, RZ, 0xc0, !PT ;  /* 0xffffe00004047812 */ /* 0x000fc400078ec0ff */
[----:B------:R-:W-:Y:S02]  /*ff00*/  SHF.R.U32.HI R0, RZ, 0x8, R9 ;  /* 0x00000008ff007819 */ /* 0x000fe40000011609 */
[----:B------:R-:W-:Y:S02]  /*ff10*/  LOP3.LUT R7, R29, 0xff, RZ, 0xc0, !PT ;  /* 0x000000ff1d077812 */ /* 0x000fe400078ec0ff */
[----:B------:R-:W-:Y:S02]  /*ff20*/  LOP3.LUT R6, R6, 0xff, RZ, 0xc0, !PT ;  /* 0x000000ff06067812 */ /* 0x000fe400078ec0ff */
[----:B------:R-:W-:Y:S02]  /*ff30*/  PRMT R43, R20, 0x7604, R25 ;  /* 0x00007604142b7816 */ /* 0x000fe40000000019 */
[----:B------:R-:W-:Y:S02]  /*ff40*/  IADD3 R21, R5, R217, R4 ;  /* 0x000000d905157210 */ /* 0x000fe40007ffe004 */
[----:B------:R-:W-:-:S02]  /*ff50*/  LOP3.LUT R25, R9, 0xff, RZ, 0xc0, !PT ;  /* 0x000000ff09197812 */ /* 0x000fc400078ec0ff */
[----:B------:R-:W-:Y:S02]  /*ff60*/  SHF.R.U32.HI R24, RZ, 0x8, R11 ;  /* 0x00000008ff187819 */ /* 0x000fe4000001160b */
[----:B------:R-:W-:Y:S02]  /*ff70*/  LOP3.LUT R0, R0, 0xff, RZ, 0xc0, !PT ;  /* 0x000000ff00007812 */ /* 0x000fe400078ec0ff */
[----:B------:R-:W-:Y:S02]  /*ff80*/  SHF.R.U32.HI R20, RZ, 0x8, R10 ;  /* 0x00000008ff147819 */ /* 0x000fe4000001160a */
[----:B------:R-:W-:Y:S02]  /*ff90*/  PRMT R36, R6, 0x7604, R7 ;  /* 0x0000760406247816 */ /* 0x000fe40000000007 */
[----:B------:R-:W-:Y:S02]  /*ffa0*/  SHF.R.U32.HI R6, RZ, 0x8, R30 ;  /* 0x00000008ff067819 */ /* 0x000fe4000001161e */
[----:B------:R-:W-:-:S02]  /*ffb0*/  LOP3.LUT R27, R10, 0xff, RZ, 0xc0, !PT ;  /* 0x000000ff0a1b7812 */ /* 0x000fc400078ec0ff */
[----:B------:R-:W-:Y:S02]  /*ffc0*/  LOP3.LUT R24, R24, 0xff, RZ, 0xc0, !PT ;  /* 0x000000ff18187812 */ /* 0x000fe400078ec0ff */
[----:B------:R-:W-:Y:S01]  /*ffd0*/  PRMT R45, R0, 0x7604, R25 ;  /* 0x00007604002d7816 */ /* 0x000fe20000000019 */
[----:B------:R-:W-:Y:S01]  /*ffe0*/  IMAD.IADD R0, R16, 0x1, R21 ;  /* 0x0000000110007824 */ /* 0x000fe200078e0215 */
[----:B------:R-:W-:Y:S02]  /*fff0*/  LOP3.LUT R20, R20, 0xff, RZ, 0xc0, !PT ;  /* 0x000000ff14147812 */ /* 0x000fe400078ec0ff */
[----:B------:R-:W-:Y:S02]  /*10000*/  LOP3.LUT R49, R11, 0xff, RZ, 0xc0, !PT ;  /* 0x000000ff0b317812 */ /* 0x000fe400078ec0ff */
[----:B------:R-:W-:Y:S02]  /*10010*/  LOP3.LUT R7, R30, 0xff, RZ, 0xc0, !PT ;  /* 0x000000ff1e077812 */ /* 0x000fe400078ec0ff */
[----:B------:R-:W-:-:S02]  /*10020*/  LOP3.LUT R6, R6, 0xff, RZ, 0xc0, !PT ;  /* 0x000000ff06067812 */ /* 0x000fc400078ec0ff */
[----:B------:R-:W-:Y:S02]  /*10030*/  PRMT R47, R20, 0x7604, R27 ;  /* 0x00007604142f7816 */ /* 0x000fe4000000001b */
[----:B------:R-:W-:Y:S02]  /*10040*/  PRMT R51, R24, 0x7604, R49 ;  /* 0x0000760418337816 */ /* 0x000fe40000000031 */
[----:B------:R-:W0:Y:S01]  /*10050*/  LDS.128 R24, [R0+0x18400] ;  /* 0x0184000000187984 */ /* 0x000e220000000c00 */
[----:B----4-:R-:W-:Y:S02]  /*10060*/  PRMT R39, R6, 0x7604, R7 ;  /* 0x0000760406277816 */ /* 0x010fe40000000007 */
[----:B------:R-:W-:Y:S02]  /*10070*/  SHF.R.U32.HI R21, RZ, 0x10, R29 ;  /* 0x00000010ff157819 */ /* 0x000fe4000001161d */
[----:B------:R-:W-:Y:S02]  /*10080*/  SHF.R.U32.HI R38, RZ, 0x10, R30 ;  /* 0x00000010ff267819 */ /* 0x000fe4000001161e */
[----:B------:R-:W-:-:S02]  /*10090*/  SHF.R.U32.HI R40, RZ, 0x10, R31 ;  /* 0x00000010ff287819 */ /* 0x000fc4000001161f */
        /* <DEDUP_REMOVED lines=8> */
[----:B------:R-:W-:Y:S02]  /*10120*/  PRMT R41, R40, 0x7054, R41 ;  /* 0x0000705428297816 */ /* 0x000fe40000000029 */
[----:B------:R-:W-:Y:S02]  /*10130*/  SHF.R.U32.HI R38, RZ, 0x10, R10 ;  /* 0x00000010ff267819 */ /* 0x000fe4000001160a */
[----:B------:R-:W-:Y:S02]  /*10140*/  SHF.R.U32.HI R40, RZ, 0x10, R11 ;  /* 0x00000010ff287819 */ /* 0x000fe4000001160b */
[----:B------:R-:W-:-:S02]  /*10150*/  LOP3.LUT R36, R36, 0xff, RZ, 0xc0, !PT ;  /* 0x000000ff24247812 */ /* 0x000fc400078ec0ff */
[----:B------:R-:W-:Y:S02]  /*10160*/  PRMT R37, R20, 0x7054, R37 ;  /* 0x0000705414257816 */ /* 0x000fe40000000025 */
[----:B------:R-:W-:Y:S02]  /*10170*/  SHF.R.U32.HI R20, RZ, 0x10, R8 ;  /* 0x00000010ff147819 */ /* 0x000fe40000011608 */
[----:B------:R-:W-:Y:S02]  /*10180*/  LOP3.LUT R38, R38, 0xff, RZ, 0xc0, !PT ;  /* 0x000000ff26267812 */ /* 0x000fe400078ec0ff */
[----:B------:R-:W-:Y:S02]  /*10190*/  LOP3.LUT R40, R40, 0xff, RZ, 0xc0, !PT ;  /* 0x000000ff28287812 */ /* 0x000fe400078ec0ff */
[----:B------:R-:W-:Y:S02]  /*101a0*/  PRMT R45, R36, 0x7054, R45 ;  /* 0x00007054242d7816 */ /* 0x000fe4000000002d */
[----:B------:R-:W-:-:S02]  /*101b0*/  LOP3.LUT R20, R20, 0xff, RZ, 0xc0, !PT ;  /* 0x000000ff14147812 */ /* 0x000fc400078ec0ff */
[----:B------:R-:W-:Y:S02]  /*101c0*/  PRMT R49, R38, 0x7054, R47 ;  /* 0x0000705426317816 */ /* 0x000fe4000000002f */
[----:B------:R-:W-:Y:S02]  /*101d0*/  PRMT R51, R40, 0x7054, R51 ;  /* 0x0000705428337816 */ /* 0x000fe40000000033 */
[----:B------:R-:W-:Y:S02]  /*101e0*/  LOP3.LUT R47, R45, 0xff000000, R9, 0xf8, !PT ;  /* 0xff0000002d2f7812 */ /* 0x000fe400078ef809 */
[----:B------:R-:W-:Y:S02]  /*101f0*/  LOP3.LUT R21, R21, 0xff000000, R29, 0xf8, !PT ;  /* 0xff00000015157812 */ /* 0x000fe400078ef81d */
[----:B------:R-:W-:Y:S02]  /*10200*/  PRMT R43, R20, 0x7054, R43 ;  /* 0x00007054142b7816 */ /* 0x000fe4000000002b */
[----:B------:R-:W-:-:S02]  /*10210*/  LOP3.LUT R51, R51, 0xff000000, R11, 0xf8, !PT ;  /* 0xff00000033337812 */ /* 0x000fc400078ef80b */
[----:B------:R-:W-:Y:S02]  /*10220*/  LOP3.LUT R20, R39, 0xff000000, R30, 0xf8, !PT ;  /* 0xff00000027147812 */ /* 0x000fe400078ef81e */
[----:B------:R-:W-:Y:S02]  /*10230*/  F2FP.F16.E4M3.UNPACK_B R48, R47 ;  /* 0x0000002fff30723e */ /* 0x000fe400020006ff */
[----:B0-----:R-:W-:Y:S02]  /*10240*/  F2FP.F16.E4M3.UNPACK_B R11, R25 ;  /* 0x00000019ff0b723e */ /* 0x001fe400020006ff */
[----:B------:R-:W-:Y:S01]  /*10250*/  LOP3.LUT R36, R37, 0xff000000, R28, 0xf8, !PT ;  /* 0xff00000025247812 */ /* 0x000fe200078ef81c */
[--C-:B------:R-:W-:Y:S01]  /*10260*/  HADD2.F32 R50, -RZ, R48.reuse.H0_H0 ;  /* 0x20000030ff327230 */ /* 0x100fe20000004100 */
[----:B------:R-:W-:Y:S01]  /*10270*/  F2FP.F16.E4M3.UNPACK_B R30, R21 ;  /* 0x00000015ff1e723e */ /* 0x000fe200020006ff */
[----:B------:R-:W-:Y:S01]  /*10280*/  HADD2.F32 R48, -RZ, R48.H1_H1 ;  /* 0x30000030ff307230 */ /* 0x000fe20000004100 */
[----:B------:R-:W-:-:S02]  /*10290*/  LOP3.LUT R37, R43, 0xff000000, R8, 0xf8, !PT ;  /* 0xff0000002b257812 */ /* 0x000fc400078ef808 */
[----:B------:R-:W-:Y:S01]  /*102a0*/  LOP3.LUT R8, R49, 0xff000000, R10, 0xf8, !PT ;  /* 0xff00000031087812 */ /* 0x000fe200078ef80a */
[--C-:B------:R-:W-:Y:S01]  /*102b0*/  HADD2.F32 R40, -RZ, R30.reuse.H0_H0 ;  /* 0x2000001eff287230 */ /* 0x100fe20000004100 */
[----:B------:R-:W-:Y:S01]  /*102c0*/  LOP3.LUT R46, R41, 0xff000000, R31, 0xf8, !PT ;  /* 0xff000000292e7812 */ /* 0x000fe200078ef81f */
[----:B------:R-:W-:Y:S01]  /*102d0*/  HADD2.F32 R30, -RZ, R30.H1_H1 ;  /* 0x3000001eff1e7230 */ /* 0x000fe20000004100 */
[-C--:B------:R-:W-:Y:S02]  /*102e0*/  F2FP.F16.E4M3.UNPACK_B R31, R24.reuse ;  /* 0x00000018ff1f723e */ /* 0x080fe400020006ff */
[----:B------:R-:W-:Y:S02]  /*102f0*/  F2FP.F16.E4M3.UNPACK_B R43, R24.H1 ;  /* 0x00000018ff2b723e */ /* 0x000fe400030006ff */
[-C--:B------:R-:W-:Y:S02]  /*10300*/  F2FP.F16.E4M3.UNPACK_B R42, R27.reuse ;  /* 0x0000001bff2a723e */ /* 0x080fe400020006ff */
[----:B------:R-:W-:-:S02]  /*10310*/  F2FP.F16.E4M3.UNPACK_B R45, R27.H1 ;  /* 0x0000001bff2d723e */ /* 0x000fc400030006ff */
[----:B------:R-:W-:Y:S02]  /*10320*/  F2FP.F16.E4M3.UNPACK_B R25, R25.H1 ;  /* 0x00000019ff19723e */ /* 0x000fe400030006ff */
[----:B------:R-:W-:-:S05]  /*10330*/  F2FP.F16.E4M3.UNPACK_B R47, R47.H1 ;  /* 0x0000002fff2f723e */ /* 0x000fca00030006ff */
[----:B------:R-:W-:Y:S01]  /*10340*/  HADD2.F32 R49, -RZ, R47.H0_H0 ;  /* 0x2000002fff317230 */ /* 0x000fe20000004100 */
[----:B------:R-:W0:Y:S02]  /*10350*/  LDS.128 R4, [R61+0x18400] ;  /* 0x018400003d047984 */ /* 0x000e240000000c00 */
[-C--:B0-----:R-:W-:Y:S02]  /*10360*/  F2FP.F16.E4M3.UNPACK_B R10, R5.reuse ;  /* 0x00000005ff0a723e */ /* 0x081fe400020006ff */
[----:B------:R-:W-:Y:S01]  /*10370*/  F2FP.F16.E4M3.UNPACK_B R28, R5.H1 ;  /* 0x00000005ff1c723e */ /* 0x000fe200030006ff */
[--C-:B------:R-:W-:Y:S01]  /*10380*/  HADD2.F32 R5, -RZ, R11.reuse.H0_H0 ;  /* 0x2000000bff057230 */ /* 0x100fe20000004100 */
[-C--:B------:R-:W-:Y:S01]  /*10390*/  F2FP.F16.E4M3.UNPACK_B R38, R7.reuse ;  /* 0x00000007ff26723e */ /* 0x080fe200020006ff */
[----:B------:R-:W-:Y:S01]  /*103a0*/  HADD2.F32 R9, -RZ, R10.H0_H0 ;  /* 0x2000000aff097230 */ /* 0x000fe20000004100 */
[----:B------:R-:W-:Y:S01]  /*103b0*/  F2FP.F16.E4M3.UNPACK_B R41, R7.H1 ;  /* 0x00000007ff29723e */ /* 0x000fe200030006ff */
[----:B------:R-:W-:-:S02]  /*103c0*/  HADD2.F32 R11, -RZ, R11.H1_H1 ;  /* 0x3000000bff0b7230 */ /* 0x000fc40000004100 */
[C---:B------:R-:W-:Y:S01]  /*103d0*/  FMUL.FTZ R24, R5.reuse, R50 ;  /* 0x0000003205187220 */ /* 0x040fe20000410000 */
[----:B------:R-:W-:Y:S01]  /*103e0*/  FMUL.FTZ R27, R5, R40 ;  /* 0x00000028051b7220 */ /* 0x000fe20000410000 */
[----:B------:R-:W-:Y:S02]  /*103f0*/  F2FP.F16.E4M3.UNPACK_B R39, R4.H1 ;  /* 0x00000004ff27723e */ /* 0x000fe400030006ff */
[C---:B------:R-:W-:Y:S01]  /*10400*/  FFMA.FTZ R5, R9.reuse, R40, -R24 ;  /* 0x0000002809057223 */ /* 0x040fe20000010818 */
[----:B------:R-:W-:Y:S01]  /*10410*/  FFMA.FTZ R9, R9, R50, R27 ;  /* 0x0000003209097223 */ /* 0x000fe2000001001b */
[----:B------:R-:W-:Y:S01]  /*10420*/  F2FP.F16.E4M3.UNPACK_B R27, R21.H1 ;  /* 0x00000015ff1b723e */ /* 0x000fe200030006ff */
[----:B------:R-:W-:Y:S02]  /*10430*/  HADD2.F32 R24, -RZ, R10.H1_H1 ;  /* 0x3000000aff187230 */ /* 0x000fe40000004100 */
[----:B------:R-:W-:Y:S01]  /*10440*/  FMUL.FTZ R53, R11, R48 ;  /* 0x000000300b357220 */ /* 0x000fe20000410000 */
[----:B------:R-:W-:-:S02]  /*10450*/  HADD2.F32 R10, -RZ, R25.H0_H0 ;  /* 0x20000019ff0a7230 */ /* 0x000fc40000004100 */
[----:B------:R-:W-:Y:S01]  /*10460*/  FMUL.FTZ R11, R11, R30 ;  /* 0x0000001e0b0b7220 */ /* 0x000fe20000410000 */
[----:B------:R-:W-:Y:S01]  /*10470*/  HADD2.F32 R40, -RZ, R27.H0_H0 ;  /* 0x2000001bff287230 */ /* 0x000fe20000004100 */
[----:B------:R-:W-:Y:S01]  /*10480*/  F2FP.F16.E4M3.UNPACK_B R29, R4 ;  /* 0x00000004ff1d723e */ /* 0x000fe200020006ff */
[--C-:B------:R-:W-:Y:S02]  /*10490*/  HADD2.F32 R21, -RZ, R28.reuse.H0_H0 ;  /* 0x2000001cff157230 */ /* 0x100fe40000004100 */
[CC--:B------:R-:W-:Y:S01]  /*104a0*/  FMUL.FTZ R50, R10.reuse, R49.reuse ;  /* 0x000000310a327220 */ /* 0x0c0fe20000410000 */
[----:B------:R-:W-:Y:S02]  /*104b0*/  HADD2.F32 R25, -RZ, R25.H1_H1 ;  /* 0x30000019ff197230 */ /* 0x000fe40000004100 */
[----:B------:R-:W-:Y:S01]  /*104c0*/  FMUL.FTZ R52, R10, R40 ;  /* 0x000000280a347220 */ /* 0x000fe20000410000 */
        /* <DEDUP_REMOVED lines=8> */
[----:B------:R-:W-:Y:S01]  /*10550*/  F2FP.F16.E4M3.UNPACK_B R4, R6 ;  /* 0x00000006ff04723e */ /* 0x000fe200020006ff */
[----:B------:R-:W-:-:S02]  /*10560*/  HADD2.F32 R40, -RZ, R27.H1_H1 ;  /* 0x3000001bff287230 */ /* 0x000fc40000004100 */
[CC--:B------:R-:W-:Y:S01]  /*10570*/  FMUL.FTZ R53, R25.reuse, R49.reuse ;  /* 0x0000003119357220 */ /* 0x0c0fe20000410000 */
[----:B------:R-:W-:Y:S01]  /*10580*/  HADD2.F32 R52, -RZ, R50.H0_H0 ;  /* 0x20000032ff347230 */ /* 0x000fe20000004100 */
[----:B------:R-:W-:Y:S01]  /*10590*/  F2FP.F16.E4M3.UNPACK_B R7, R6.H1 ;  /* 0x00000006ff07723e */ /* 0x000fe200030006ff */
[----:B------:R-:W-:Y:S02]  /*105a0*/  HADD2.F32 R28, -RZ, R42.H0_H0 ;  /* 0x2000002aff1c7230 */ /* 0x000fe40000004100 */
[----:B------:R-:W-:Y:S01]  /*105b0*/  FMUL.FTZ R54, R25, R40 ;  /* 0x0000002819367220 */ /* 0x000fe20000410000 */
[--C-:B------:R-:W-:Y:S01]  /*105c0*/  HADD2.F32 R48, -RZ, R47.reuse.H0_H0 ;  /* 0x2000002fff307230 */ /* 0x100fe20000004100 */
[----:B------:R-:W-:Y:S01]  /*105d0*/  F2FP.F16.E4M3.UNPACK_B R6, R26 ;  /* 0x0000001aff06723e */ /* 0x000fe200020006ff */
[--C-:B------:R-:W-:Y:S02]  /*105e0*/  HADD2.F32 R27, -RZ, R38.reuse.H0_H0 ;  /* 0x20000026ff1b7230 */ /* 0x100fe40000004100 */
[C---:B------:R-:W-:Y:S01]  /*105f0*/  FMUL.FTZ R56, R28.reuse, R52 ;  /* 0x000000341c387220 */ /* 0x040fe20000410000 */
[----:B------:R-:W-:Y:S01]  /*10600*/  F2FP.F16.E4M3.UNPACK_B R26, R26.H1 ;  /* 0x0000001aff1a723e */ /* 0x000fe200030006ff */
[----:B------:R-:W-:Y:S01]  /*10610*/  FMUL.FTZ R55, R28, R48 ;  /* 0x000000301c377220 */ /* 0x000fe20000410000 */
[C---:B------:R-:W-:Y:S01]  /*10620*/  FFMA.FTZ R28, R30.reuse, R40, -R53 ;  /* 0x000000281e1c7223 */ /* 0x040fe20000010835 */
[----:B------:R-:W-:Y:S01]  /*10630*/  FFMA.FTZ R30, R30, R49, R54 ;  /* 0x000000311e1e7223 */ /* 0x000fe20000010036 */
[----:B------:R-:W-:Y:S01]  /*10640*/  FFMA.FTZ R25, R27, R48, -R56 ;  /* 0x000000301b197223 */ /* 0x000fe20000010838 */
[----:B------:R-:W-:Y:S01]  /*10650*/  HADD2.F32 R49, -RZ, R47.H1_H1 ;  /* 0x3000002fff317230 */ /* 0x000fe20000004100 */
[----:B------:R-:W-:Y:S01]  /*10660*/  F2FP.F16.E4M3.UNPACK_B R48, R51.H1 ;  /* 0x00000033ff30723e */ /* 0x000fe200030006ff */
[----:B------:R-:W-:Y:S01]  /*10670*/  HADD2.F32 R40, -RZ, R38.H1_H1 ;  /* 0x30000026ff287230 */ /* 0x000fe20000004100 */
[----:B------:R-:W-:Y:S01]  /*10680*/  F2FP.F16.E4M3.UNPACK_B R47, R46.H1 ;  /* 0x0000002eff2f723e */ /* 0x000fe200030006ff */
[----:B------:R-:W-:-:S02]  /*10690*/  HADD2.F32 R53, -RZ, R50.H1_H1 ;  /* 0x30000032ff357230 */ /* 0x000fc40000004100 */
[----:B------:R-:W-:Y:S01]  /*106a0*/  FFMA.FTZ R27, R27, R52, R55 ;  /* 0x000000341b1b7223 */ /* 0x000fe20000010037 */
[----:B------:R-:W-:Y:S01]  /*106b0*/  HADD2.F32 R38, -RZ, R42.H1_H1 ;  /* 0x3000002aff267230 */ /* 0x000fe20000004100 */
[----:B------:R-:W-:Y:S01]  /*106c0*/  F2FP.SATFINITE.E4M3.F32.PACK_AB_MERGE_C R11, R28, R11, RZ ;  /* 0x0000000b1c0b723e */ /* 0x000fe200048070ff */
[----:B------:R-:W-:Y:S01]  /*106d0*/  HADD2.F32 R55, -RZ, R48.H0_H0 ;  /* 0x20000030ff377230 */ /* 0x000fe20000004100 */
[----:B------:R-:W-:Y:S01]  /*106e0*/  F2FP.SATFINITE.E4M3.F32.PACK_AB_MERGE_C R21, R30, R21, RZ ;  /* 0x000000151e15723e */ /* 0x000fe200048070ff */
[----:B------:R-:W-:Y:S02]  /*106f0*/  HADD2.F32 R46, -RZ, R45.H0_H0 ;  /* 0x2000002dff2e7230 */ /* 0x000fe40000004100 */
[C---:B------:R-:W-:Y:S01]  /*10700*/  FMUL.FTZ R57, R38.reuse, R53 ;  /* 0x0000003526397220 */ /* 0x040fe20000410000 */
[----:B------:R-:W-:Y:S02]  /*10710*/  HADD2.F32 R51, -RZ, R47.H0_H0 ;  /* 0x2000002fff337230 */ /* 0x000fe40000004100 */
[----:B------:R-:W-:Y:S01]  /*10720*/  FMUL.FTZ R50, R38, R49 ;  /* 0x0000003126327220 */ /* 0x000fe20000410000 */
[----:B------:R-:W-:-:S02]  /*10730*/  HADD2.F32 R42, -RZ, R41.H0_H0 ;  /* 0x20000029ff2a7230 */ /* 0x000fc40000004100 */
[----:B------:R-:W-:Y:S01]  /*10740*/  FMUL.FTZ R59, R46, R55 ;  /* 0x000000372e3b7220 */ /* 0x000fe20000410000 */
[----:B------:R-:W-:Y:S01]  /*10750*/  FFMA.FTZ R38, R40, R49, -R57 ;  /* 0x0000003128267223 */ /* 0x000fe20000010839 */
[----:B------:R-:W-:Y:S01]  /*10760*/  FMUL.FTZ R46, R46, R51 ;  /* 0x000000332e2e7220 */ /* 0x000fe20000410000 */
[----:B------:R-:W-:Y:S01]  /*10770*/  FFMA.FTZ R40, R40, R53, R50 ;  /* 0x0000003528287223 */ /* 0x000fe20000010032 */
[----:B------:R-:W-:Y:S01]  /*10780*/  HADD2.F32 R49, -RZ, R47.H1_H1 ;  /* 0x3000002fff317230 */ /* 0x000fe20000004100 */
[----:B------:R-:W-:Y:S01]  /*10790*/  F2FP.F16.E4M3.UNPACK_B R50, R37.H1 ;  /* 0x00000025ff32723e */ /* 0x000fe200030006ff */
[C---:B------:R-:W-:Y:S01]  /*107a0*/  FFMA.FTZ R59, R42.reuse, R51, -R59 ;  /* 0x000000332a3b7223 */ /* 0x040fe2000001083b */
[----:B------:R-:W-:Y:S01]  /*107b0*/  FFMA.FTZ R55, R42, R55, R46 ;  /* 0x000000372a377223 */ /* 0x000fe2000001002e */
[----:B------:R-:W-:Y:S01]  /*107c0*/  F2FP.F16.E4M3.UNPACK_B R47, R36.H1 ;  /* 0x00000024ff2f723e */ /* 0x000fe200030006ff */
[----:B------:R-:W-:Y:S01]  /*107d0*/  HADD2.F32 R51, -RZ, R48.H1_H1 ;  /* 0x30000030ff337230 */ /* 0x000fe20000004100 */
[----:B------:R-:W-:Y:S01]  /*107e0*/  F2FP.SATFINITE.E4M3.F32.PACK_AB_MERGE_C R5, R10, R5, R11 ;  /* 0x000000050a05723e */ /* 0x000fe2000480700b */
[----:B------:R-:W-:Y:S01]  /*107f0*/  HADD2.F32 R46, -RZ, R45.H1_H1 ;  /* 0x3000002dff2e7230 */ /* 0x000fe20000004100 */
[----:B------:R-:W-:Y:S01]  /*10800*/  F2FP.SATFINITE.E4M3.F32.PACK_AB_MERGE_C R9, R24, R9, R21 ;  /* 0x000000091809723e */ /* 0x000fe20004807015 */
[----:B------:R-:W-:-:S02]  /*10810*/  HADD2.F32 R52, -RZ, R50.H0_H0 ;  /* 0x20000032ff347230 */ /* 0x000fc40000004100 */
[----:B------:R-:W-:Y:S02]  /*10820*/  HADD2.F32 R45, -RZ, R43.H0_H0 ;  /* 0x2000002bff2d7230 */ /* 0x000fe40000004100 */
[C---:B------:R-:W-:Y:S01]  /*10830*/  FMUL.FTZ R53, R46.reuse, R51 ;  /* 0x000000332e357220 */ /* 0x040fe20000410000 */
[----:B------:R-:W-:Y:S02]  /*10840*/  HADD2.F32 R42, -RZ, R41.H1_H1 ;  /* 0x30000029ff2a7230 */ /* 0x000fe40000004100 */
[-C--:B------:R-:W-:Y:S01]  /*10850*/  FMUL.FTZ R54, R46, R49.reuse ;  /* 0x000000312e367220 */ /* 0x080fe20000410000 */
[----:B------:R-:W-:Y:S02]  /*10860*/  HADD2.F32 R48, -RZ, R47.H0_H0 ;  /* 0x2000002fff307230 */ /* 0x000fe40000004100 */
[C---:B------:R-:W-:Y:S01]  /*10870*/  FMUL.FTZ R46, R45.reuse, R52 ;  /* 0x000000342d2e7220 */ /* 0x040fe20000410000 */
[----:B------:R-:W-:Y:S02]  /*10880*/  HADD2.F32 R41, -RZ, R39.H0_H0 ;  /* 0x20000027ff297230 */ /* 0x000fe40000004100 */
[C---:B------:R-:W-:Y:S01]  /*10890*/  FFMA.FTZ R60, R42.reuse, R49, -R53 ;  /* 0x000000312a3c7223 */ /* 0x040fe20000010835 */
[----:B------:R-:W-:Y:S01]  /*108a0*/  FFMA.FTZ R62, R42, R51, R54 ;  /* 0x000000332a3e7223 */ /* 0x000fe20000010036 */
[----:B------:R-:W-:Y:S01]  /*108b0*/  FMUL.FTZ R45, R45, R48 ;  /* 0x000000302d2d7220 */ /* 0x000fe20000410000 */
[----:B------:R-:W-:-:S02]  /*108c0*/  HADD2.F32 R50, -RZ, R50.H1_H1 ;  /* 0x30000032ff327230 */ /* 0x000fc40000004100 */
[C---:B------:R-:W-:Y:S01]  /*108d0*/  FFMA.FTZ R49, R41.reuse, R48, -R46 ;  /* 0x0000003029317223 */ /* 0x040fe2000001082e */
[----:B------:R-:W-:Y:S02]  /*108e0*/  HADD2.F32 R43, -RZ, R43.H1_H1 ;  /* 0x3000002bff2b7230 */ /* 0x000fe40000004100 */
[----:B------:R-:W-:Y:S01]  /*108f0*/  FFMA.FTZ R52, R41, R52, R45 ;  /* 0x0000003429347223 */ /* 0x000fe2000001002d */
[----:B------:R-:W-:Y:S01]  /*10900*/  HADD2.F32 R42, -RZ, R47.H1_H1 ;  /* 0x3000002fff2a7230 */ /* 0x000fe20000004100 */
[----:B------:R-:W-:Y:S01]  /*10910*/  F2FP.F16.E4M3.UNPACK_B R41, R36 ;  /* 0x00000024ff29723e */ /* 0x000fe200020006ff */
[----:B------:R-:W-:Y:S01]  /*10920*/  HADD2.F32 R39, -RZ, R39.H1_H1 ;  /* 0x30000027ff277230 */ /* 0x000fe20000004100 */
[----:B------:R-:W-:Y:S01]  /*10930*/  F2FP.F16.E4M3.UNPACK_B R45, R37 ;  /* 0x00000025ff2d723e */ /* 0x000fe200020006ff */
[C---:B------:R-:W-:Y:S01]  /*10940*/  FMUL.FTZ R36, R43.reuse, R50 ;  /* 0x000000322b247220 */ /* 0x040fe20000410000 */
[-C--:B------:R-:W-:Y:S01]  /*10950*/  FMUL.FTZ R47, R43, R42.reuse ;  /* 0x0000002a2b2f7220 */ /* 0x080fe20000410000 */
[----:B------:R-:W-:Y:S01]  /*10960*/  HADD2.F32 R37, -RZ, R31.H0_H0 ;  /* 0x2000001fff257230 */ /* 0x000fe20000004100 */
[----:B------:R-:W-:Y:S01]  /*10970*/  F2FP.SATFINITE.E4M3.F32.PACK_AB_MERGE_C R55, R62, R55, RZ ;  /* 0x000000373e37723e */ /* 0x000fe200048070ff */
[C---:B------:R-:W-:Y:S01]  /*10980*/  FFMA.FTZ R54, R39.reuse, R42, -R36 ;  /* 0x0000002a27367223 */ /* 0x040fe20000010824 */
[----:B------:R-:W-:Y:S01]  /*10990*/  FFMA.FTZ R51, R39, R50, R47 ;  /* 0x0000003227337223 */ /* 0x000fe2000001002f */
[----:B------:R-:W-:Y:S01]  /*109a0*/  HADD2.F32 R43, -RZ, R45.H0_H0 ;  /* 0x2000002dff2b7230 */ /* 0x000fe20000004100 */
[----:B------:R-:W-:Y:S01]  /*109b0*/  F2FP.SATFINITE.E4M3.F32.PACK_AB_MERGE_C R11, R40, R27, R55 ;  /* 0x0000001b280b723e */ /* 0x000fe20004807037 */
[----:B------:R-:W-:-:S02]  /*109c0*/  HADD2.F32 R39, -RZ, R41.H0_H0 ;  /* 0x20000029ff277230 */ /* 0x000fc40000004100 */
[----:B------:R-:W-:Y:S02]  /*109d0*/  HADD2.F32 R46, -RZ, R45.H1_H1 ;  /* 0x3000002dff2e7230 */ /* 0x000fe40000004100 */
[C---:B------:R-:W-:Y:S01]  /*109e0*/  FMUL.FTZ R47, R37.reuse, R43 ;  /* 0x0000002b252f7220 */ /* 0x040fe20000410000 */
[----:B------:R-:W-:Y:S02]  /*109f0*/  HADD2.F32 R31, -RZ, R31.H1_H1 ;  /* 0x3000001fff1f7230 */ /* 0x000fe40000004100 */
[----:B------:R-:W-:Y:S01]  /*10a00*/  FMUL.FTZ R45, R37, R39 ;  /* 0x00000027252d7220 */ /* 0x000fe20000410000 */
[----:B------:R-:W-:Y:S01]  /*10a10*/  HADD2.F32 R36, -RZ, R29.H0_H0 ;  /* 0x2000001dff247230 */ /* 0x000fe20000004100 */
[----:B------:R-:W-:Y:S01]  /*10a20*/  F2FP.F16.E4M3.UNPACK_B R37, R8.H1 ;  /* 0x00000008ff25723e */ /* 0x000fe200030006ff */
[----:B------:R-:W-:Y:S02]  /*10a30*/  HADD2.F32 R42, -RZ, R41.H1_H1 ;  /* 0x30000029ff2a7230 */ /* 0x000fe40000004100 */
[----:B------:R-:W-:Y:S01]  /*10a40*/  FMUL.FTZ R48, R31, R46 ;  /* 0x0000002e1f307220 */ /* 0x000fe20000410000 */
[----:B------:R-:W-:-:S02]  /*10a50*/  HADD2.F32 R29, -RZ, R29.H1_H1 ;  /* 0x3000001dff1d7230 */ /* 0x000fc40000004100 */
[C---:B------:R-:W-:Y:S01]  /*10a60*/  FFMA.FTZ R47, R36.reuse, R39, -R47 ;  /* 0x00000027242f7223 */ /* 0x040fe2000001082f */
[----:B------:R-:W-:Y:S01]  /*10a70*/  FFMA.FTZ R45, R36, R43, R45 ;  /* 0x0000002b242d7223 */ /* 0x000fe2000001002d */
[----:B------:R-:W-:Y:S01]  /*10a80*/  F2FP.F16.E4M3.UNPACK_B R36, R20.H1 ;  /* 0x00000014ff24723e */ /* 0x000fe200030006ff */
[-C--:B------:R-:W-:Y:S01]  /*10a90*/  FMUL.FTZ R39, R31, R42.reuse ;  /* 0x0000002a1f277220 */ /* 0x080fe20000410000 */
[C---:B------:R-:W-:Y:S01]  /*10aa0*/  FFMA.FTZ R50, R29.reuse, R42, -R48 ;  /* 0x0000002a1d327223 */ /* 0x040fe20000010830 */
[----:B------:R-:W-:Y:S01]  /*10ab0*/  HADD2.F32 R48, -RZ, R37.H0_H0 ;  /* 0x20000025ff307230 */ /* 0x000fe20000004100 */
[----:B------:R-:W-:Y:S01]  /*10ac0*/  F2FP.F16.E4M3.UNPACK_B R20, R20 ;  /* 0x00000014ff14723e */ /* 0x000fe200020006ff */
        /* <DEDUP_REMOVED lines=12> */
[----:B------:R-:W-:-:S02]  /*10b90*/  HADD2.F32 R7, -RZ, R7.H1_H1 ;  /* 0x30000007ff077230 */ /* 0x000fc40000004100 */
[CC--:B------:R-:W-:Y:S01]  /*10ba0*/  FMUL.FTZ R42, R26.reuse, R37.reuse ;  /* 0x000000251a2a7220 */ /* 0x0c0fe20000410000 */
[----:B------:R-:W-:Y:S02]  /*10bb0*/  HADD2.F32 R29, -RZ, R20.H1_H1 ;  /* 0x30000014ff1d7230 */ /* 0x000fe40000004100 */
[-C--:B------:R-:W-:Y:S01]  /*10bc0*/  FMUL.FTZ R26, R26, R36.reuse ;  /* 0x000000241a1a7220 */ /* 0x080fe20000410000 */
[----:B------:R-:W-:Y:S02]  /*10bd0*/  HADD2.F32 R31, -RZ, R8.H1_H1 ;  /* 0x30000008ff1f7230 */ /* 0x000fe40000004100 */
[C---:B------:R-:W-:Y:S01]  /*10be0*/  FFMA.FTZ R41, R7.reuse, R36, -R42 ;  /* 0x0000002407297223 */ /* 0x040fe2000001082a */
[----:B------:R-:W-:Y:S01]  /*10bf0*/  FFMA.FTZ R43, R7, R37, R26 ;  /* 0x00000025072b7223 */ /* 0x000fe2000001001a */
[----:B------:R-:W-:Y:S02]  /*10c00*/  HADD2.F32 R26, -RZ, R20.H0_H0 ;  /* 0x20000014ff1a7230 */ /* 0x000fe40000004100 */
[----:B------:R-:W-:Y:S01]  /*10c10*/  HADD2.F32 R20, -RZ, R8.H0_H0 ;  /* 0x20000008ff147230 */ /* 0x000fe20000004100 */
[----:B------:R-:W-:Y:S01]  /*10c20*/  F2FP.SATFINITE.E4M3.F32.PACK_AB_MERGE_C R41, R41, R56, RZ ;  /* 0x000000382929723e */ /* 0x000fe200048070ff */
[--C-:B------:R-:W-:Y:S01]  /*10c30*/  HADD2.F32 R7, -RZ, R6.reuse.H0_H0 ;  /* 0x20000006ff077230 */ /* 0x100fe20000004100 */
[----:B------:R-:W-:Y:S01]  /*10c40*/  F2FP.SATFINITE.E4M3.F32.PACK_AB_MERGE_C R43, R43, R58, RZ ;  /* 0x0000003a2b2b723e */ /* 0x000fe200048070ff */
[----:B------:R-:W-:-:S02]  /*10c50*/  HADD2.F32 R8, -RZ, R6.H1_H1 ;  /* 0x30000006ff087230 */ /* 0x000fc40000004100 */
[--C-:B------:R-:W-:Y:S02]  /*10c60*/  HADD2.F32 R6, -RZ, R4.reuse.H0_H0 ;  /* 0x20000004ff067230 */ /* 0x100fe40000004100 */
[C---:B------:R-:W-:Y:S01]  /*10c70*/  FMUL.FTZ R37, R7.reuse, R20 ;  /* 0x0000001407257220 */ /* 0x040fe20000410000 */
[----:B------:R-:W-:Y:S02]  /*10c80*/  HADD2.F32 R4, -RZ, R4.H1_H1 ;  /* 0x30000004ff047230 */ /* 0x000fe40000004100 */
[-C--:B------:R-:W-:Y:S01]  /*10c90*/  FMUL.FTZ R7, R7, R26.reuse ;  /* 0x0000001a07077220 */ /* 0x080fe20000410000 */
        /* <DEDUP_REMOVED lines=9> */
[----:B------:R-:W-:Y:S02]  /*10d30*/  F2FP.SATFINITE.E4M3.F32.PACK_AB_MERGE_C R7, R38, R25, R7 ;  /* 0x000000192607723e */ /* 0x000fe40004807007 */
[----:B------:R-:W-:Y:S02]  /*10d40*/  F2FP.SATFINITE.E4M3.F32.PACK_AB_MERGE_C R4, R50, R47, R4 ;  /* 0x0000002f3204723e */ /* 0x000fe40004807004 */
[----:B------:R-:W-:Y:S02]  /*10d50*/  F2FP.SATFINITE.E4M3.F32.PACK_AB_MERGE_C R6, R6, R37, R41 ;  /* 0x000000250606723e */ /* 0x000fe40004807029 */
[----:B------:R-:W-:-:S02]  /*10d60*/  F2FP.SATFINITE.E4M3.F32.PACK_AB_MERGE_C R8, R46, R45, R8 ;  /* 0x0000002d2e08723e */ /* 0x000fc40004807008 */
[----:B------:R-:W-:Y:S01]  /*10d70*/  F2FP.SATFINITE.E4M3.F32.PACK_AB_MERGE_C R10, R31, R20, R43 ;  /* 0x000000141f0a723e */ /* 0x000fe2000480702b */
[----:B------:R1:W-:Y:S04]  /*10d80*/  STS.128 [R61+0x18400], R4 ;  /* 0x018400043d007388 */ /* 0x0003e80000000c00 */
[----:B------:R1:W-:Y:S02]  /*10d90*/  STS.128 [R0+0x18400], R8 ;  /* 0x0184000800007388 */ /* 0x0003e40000000c00 */
.L_x_1741:
[----:B------:R-:W-:Y:S05]  /*10da0*/  BSYNC B1 ;  /* 0x0000000000017941 */ /* 0x000fea0003800000 */
.L_x_1740:
[----:B------:R-:W-:Y:S05]  /*10db0*/  @P2 BRA `(.L_x_1722) ;  /* 0x0000000c00dc2947 */ /* 0x000fea0003800000 */
[----:B------:R-:W3:Y:S01]  /*10dc0*/  LDL R47, [R1+0x2c] ;  /* 0x00002c00012f7983 */ /* 0x000ee20000100800 */
[----:B01---5:R-:W-:Y:S02]  /*10dd0*/  SHF.R.U32.HI R4, RZ, 0x8, R32 ;  /* 0x00000008ff047819 */ /* 0x023fe40000011620 */
[----:B------:R-:W-:Y:S02]  /*10de0*/  LOP3.LUT R0, R32, 0xff, RZ, 0xc0, !PT ;  /* 0x000000ff20007812 */ /* 0x000fe400078ec0ff */
[----:B------:R-:W-:Y:S02]  /*10df0*/  SHF.R.U32.HI R8, RZ, 0x8, R34 ;  /* 0x00000008ff087819 */ /* 0x000fe40000011622 */
[----:B------:R-:W-:Y:S02]  /*10e00*/  LOP3.LUT R5, R4, 0xff, RZ, 0xc0, !PT ;  /* 0x000000ff04057812 */ /* 0x000fe400078ec0ff */
[----:B------:R-:W-:Y:S02]  /*10e10*/  LEA.HI R3, R3, R214, RZ, 0x1c ;  /* 0x000000d603037211 */ /* 0x000fe400078fe0ff */
[----:B------:R-:W-:-:S02]  /*10e20*/  LOP3.LUT R4, R34, 0xff, RZ, 0xc0, !PT ;  /* 0x000000ff22047812 */ /* 0x000fc400078ec0ff */
[----:B------:R-:W-:Y:S02]  /*10e30*/  LOP3.LUT R9, R8, 0xff, RZ, 0xc0, !PT ;  /* 0x000000ff08097812 */ /* 0x000fe400078ec0ff */
[----:B--2---:R-:W-:Y:S02]  /*10e40*/  PRMT R21, R5, 0x7604, R0 ;  /* 0x0000760405157816 */ /* 0x004fe40000000000 */
[----:B------:R-:W-:Y:S02]  /*10e50*/  SHF.R.S32.HI R0, RZ, 0x1f, R3 ;  /* 0x0000001fff007819 */ /* 0x000fe40000011403 */
[----:B------:R-:W-:Y:S02]  /*10e60*/  PRMT R25, R9, 0x7604, R4 ;  /* 0x0000760409197816 */ /* 0x000fe40000000004 */
[----:B------:R-:W-:Y:S01]  /*10e70*/  LEA.HI R4, R0, R3, RZ, 0x2 ;  /* 0x0000000300047211 */ /* 0x000fe200078f10ff */
[----:B------:R-:W-:Y:S01]  /*10e80*/  IMAD.SHL.U32 R0, R3, 0x10, RZ ;  /* 0x0000001003007824 */ /* 0x000fe200078e00ff */
[----:B------:R-:W-:-:S02]  /*10e90*/  SHF.R.U32.HI R7, RZ, 0x8, R33 ;  /* 0x00000008ff077819 */ /* 0x000fc40000011621 */
[----:B------:R-:W-:Y:S01]  /*10ea0*/  LOP3.LUT R6, R33, 0xff, RZ, 0xc0, !PT ;  /* 0x000000ff21067812 */ /* 0x000fe200078ec0ff */
[----:B------:R-:W-:Y:S01]  /*10eb0*/  IMAD.SHL.U32 R4, R4, 0x800, RZ ;  /* 0x0000080004047824 */ /* 0x000fe200078e00ff */
[----:B------:R-:W-:Y:S02]  /*10ec0*/  LOP3.LUT R3, R215, 0x30, R0, 0xf8, !PT ;  /* 0x00000030d7037812 */ /* 0x000fe400078ef800 */
[----:B------:R-:W-:Y:S02]  /*10ed0*/  LOP3.LUT R7, R7, 0xff, RZ, 0xc0, !PT ;  /* 0x000000ff07077812 */ /* 0x000fe400078ec0ff */
[----:B------:R-:W-:Y:S02]  /*10ee0*/  SHF.R.U32.HI R8, RZ, 0x8, R12 ;  /* 0x00000008ff087819 */ /* 0x000fe4000001160c */
[----:B------:R-:W-:Y:S02]  /*10ef0*/  LOP3.LUT R3, R3, R216, RZ, 0x3c, !PT ;  /* 0x000000d803037212 */ /* 0x000fe400078e3cff */
[----:B------:R-:W-:-:S02]  /*10f00*/  LOP3.LUT R0, R4, 0xffffe000, RZ, 0xc0, !PT ;  /* 0xffffe00004007812 */ /* 0x000fc400078ec0ff */
[----:B------:R-:W-:Y:S02]  /*10f10*/  PRMT R20, R7, 0x7604, R6 ;  /* 0x0000760407147816 */ /* 0x000fe40000000006 */
[----:B------:R-:W-:Y:S02]  /*10f20*/  LOP3.LUT R7, R12, 0xff, RZ, 0xc0, !PT ;  /* 0x000000ff0c077812 */ /* 0x000fe400078ec0ff */
[----:B------:R-:W-:Y:S02]  /*10f30*/  LOP3.LUT R8, R8, 0xff, RZ, 0xc0, !PT ;  /* 0x000000ff08087812 */ /* 0x000fe400078ec0ff */
[----:B------:R-:W-:Y:S02]  /*10f40*/  IADD3 R3, R3, R217, R0 ;  /* 0x000000d903037210 */ /* 0x000fe40007ffe000 */
[----:B------:R-:W-:Y:S02]  /*10f50*/  PRMT R29, R8, 0x7604, R7 ;  /* 0x00007604081d7816 */ /* 0x000fe40000000007 */
[----:B------:R-:W-:Y:S01]  /*10f60*/  SHF.R.U32.HI R6, RZ, 0x8, R35 ;  /* 0x00000008ff067819 */ /* 0x000fe20000011623 */
[----:B------:R-:W-:Y:S01]  /*10f70*/  IMAD.IADD R0, R16, 0x1, R3 ;  /* 0x0000000110007824 */ /* 0x000fe200078e0203 */
[----:B------:R-:W-:-:S02]  /*10f80*/  SHF.R.U32.HI R8, RZ, 0x8, R13 ;  /* 0x00000008ff087819 */ /* 0x000fc4000001160d */
[----:B------:R-:W-:Y:S02]  /*10f90*/  LOP3.LUT R5, R35, 0xff, RZ, 0xc0, !PT ;  /* 0x000000ff23057812 */ /* 0x000fe400078ec0ff */
[----:B------:R-:W-:Y:S02]  /*10fa0*/  LOP3.LUT R6, R6, 0xff, RZ, 0xc0, !PT ;  /* 0x000000ff06067812 */ /* 0x000fe400078ec0ff */
[----:B------:R-:W-:Y:S02]  /*10fb0*/  LOP3.LUT R3, R8, 0xff, RZ, 0xc0, !PT ;  /* 0x000000ff08037812 */ /* 0x000fe400078ec0ff */
[----:B------:R-:W0:Y:S01]  /*10fc0*/  LDS.128 R8, [R0+0x18400] ;  /* 0x0184000000087984 */ /* 0x000e220000000c00 */
[----:B------:R-:W-:Y:S02]  /*10fd0*/  PRMT R24, R6, 0x7604, R5 ;  /* 0x0000760406187816 */ /* 0x000fe40000000005 */
[----:B------:R-:W-:Y:S02]  /*10fe0*/  SHF.R.U32.HI R31, RZ, 0x8, R15 ;  /* 0x00000008ff1f7819 */ /* 0x000fe4000001160f */
[----:B------:R-:W-:-:S02]  /*10ff0*/  LOP3.LUT R30, R15, 0xff, RZ, 0xc0, !PT ;  /* 0x000000ff0f1e7812 */ /* 0x000fc400078ec0ff */
[----:B------:R-:W-:Y:S02]  /*11000*/  LOP3.LUT R31, R31, 0xff, RZ, 0xc0, !PT ;  /* 0x000000ff1f1f7812 */ /* 0x000fe400078ec0ff */
[----:B------:R-:W-:Y:S02]  /*11010*/  LOP3.LUT R26, R13, 0xff, RZ, 0xc0, !PT ;  /* 0x000000ff0d1a7812 */ /* 0x000fe400078ec0ff */
[----:B------:R-:W-:Y:S02]  /*11020*/  SHF.R.U32.HI R28, RZ, 0x8, R14 ;  /* 0x00000008ff1c7819 */ /* 0x000fe4000001160e */
[----:B------:R-:W-:Y:S02]  /*11030*/  PRMT R30, R31, 0x7604, R30 ;  /* 0x000076041f1e7816 */ /* 0x000fe4000000001e */
[----:B------:R-:W-:Y:S02]  /*11040*/  PRMT R26, R3, 0x7604, R26 ;  /* 0x00007604031a7816 */ /* 0x000fe4000000001a */
[----:B------:R-:W-:-:S02]  /*11050*/  SHF.R.U32.HI R31, RZ, 0x10, R13 ;  /* 0x00000010ff1f7819 */ /* 0x000fc4000001160d */
[----:B------:R-:W-:Y:S02]  /*11060*/  SHF.R.U32.HI R3, RZ, 0x10, R33 ;  /* 0x00000010ff037819 */ /* 0x000fe40000011621 */
[----:B------:R-:W-:Y:S01]  /*11070*/  LOP3.LUT R27, R14, 0xff, RZ, 0xc0, !PT ;  /* 0x000000ff0e1b7812 */ /* 0x000fe200078ec0ff */
[----:B------:R-:W-:Y:S01]  /*11080*/  IMAD.U32 R31, R31, 0x10000, RZ ;  /* 0x000100001f1f7824 */ /* 0x000fe200078e00ff */
[----:B------:R-:W-:Y:S01]  /*11090*/  LOP3.LUT R28, R28, 0xff, RZ, 0xc0, !PT ;  /* 0x000000ff1c1c7812 */ /* 0x000fe200078ec0ff */
[----:B------:R-:W-:Y:S01]  /*110a0*/  IMAD.U32 R3, R3, 0x10000, RZ ;  /* 0x0001000003037824 */ /* 0x000fe200078e00ff */
[----:B----4-:R-:W-:Y:S02]  /*110b0*/  SHF.R.U32.HI R39, RZ, 0x10, R15 ;  /* 0x00000010ff277819 */ /* 0x010fe4000001160f */
[----:B---3--:R-:W-:Y:S02]  /*110c0*/  PRMT R37, R28, 0x7604, R27 ;  /* 0x000076041c257816 */ /* 0x008fe4000000001b */
[----:B------:R-:W-:Y:S01]  /*110d0*/  SHF.R.U32.HI R27, RZ, 0x10, R35 ;  /* 0x00000010ff1b7819 */ /* 0x000fe20000011623 */
[----:B------:R-:W-:Y:S01]  /*110e0*/  IMAD.U32 R39, R39, 0x10000, RZ ;  /* 0x0001000027277824 */ /* 0x000fe200078e00ff */
[----:B------:R-:W-:-:S02]  /*110f0*/  LOP3.LUT R31, R26, 0xff0000, R31, 0xf8, !PT ;  /* 0x00ff00001a1f7812 */ /* 0x000fc400078ef81f */
        /* <DEDUP_REMOVED lines=10> */
[----:B------:R-:W-:Y:S02]  /*111a0*/  F2FP.F16.E4M3.UNPACK_B R34, R36 ;  /* 0x00000024ff22723e */ /* 0x000fe400020006ff */
[----:B------:R-:W-:Y:S01]  /*111b0*/  LOP3.LUT R42, R41, 0xff000000, R15, 0xf8, !PT ;  /* 0xff000000292a7812 */ /* 0x000fe200078ef80f */
[--C-:B------:R-:W-:Y:S01]  /*111c0*/  HADD2.F32 R41, -RZ, R40.reuse.H0_H0 ;  /* 0x20000028ff297230 */ /* 0x100fe20000004100 */
[----:B------:R-:W-:Y:S01]  /*111d0*/  LOP3.LUT R33, R37, 0xff0000, R14, 0xf8, !PT ;  /* 0x00ff000025217812 */ /* 0x000fe200078ef80e */
[----:B------:R-:W-:Y:S01]  /*111e0*/  HADD2.F32 R40, -RZ, R40.H1_H1 ;  /* 0x30000028ff287230 */ /* 0x000fe20000004100 */
[----:B------:R-:W-:-:S02]  /*111f0*/  LOP3.LUT R21, R21, 0xff0000, R32, 0xf8, !PT ;  /* 0x00ff000015157812 */ /* 0x000fc400078ef820 */
[----:B------:R-:W-:Y:S01]  /*11200*/  LOP3.LUT R37, R27, 0xff000000, R35, 0xf8, !PT ;  /* 0xff0000001b257812 */ /* 0x000fe200078ef823 */
[--C-:B------:R-:W-:Y:S01]  /*11210*/  HADD2.F32 R35, -RZ, R34.reuse.H0_H0 ;  /* 0x20000022ff237230 */ /* 0x100fe20000004100 */
[----:B------:R-:W-:Y:S01]  /*11220*/  LOP3.LUT R21, R21, 0xff000000, R32, 0xf8, !PT ;  /* 0xff00000015157812 */ /* 0x000fe200078ef820 */
[----:B------:R-:W-:Y:S01]  /*11230*/  HADD2.F32 R34, -RZ, R34.H1_H1 ;  /* 0x30000022ff227230 */ /* 0x000fe20000004100 */
[----:B------:R-:W-:Y:S02]  /*11240*/  LOP3.LUT R29, R29, 0xff0000, R12, 0xf8, !PT ;  /* 0x00ff00001d1d7812 */ /* 0x000fe400078ef80c */
[----:B------:R-:W-:Y:S02]  /*11250*/  F2FP.F16.E4M3.UNPACK_B R25, R9.H1 ;  /* 0x00000009ff19723e */ /* 0x000fe400030006ff */
[-C--:B------:R-:W-:Y:S02]  /*11260*/  F2FP.F16.E4M3.UNPACK_B R31, R8.reuse ;  /* 0x00000008ff1f723e */ /* 0x080fe400020006ff */
[----:B------:R-:W-:-:S02]  /*11270*/  F2FP.F16.E4M3.UNPACK_B R32, R8.H1 ;  /* 0x00000008ff20723e */ /* 0x000fc400030006ff */
[----:B------:R-:W-:Y:S02]  /*11280*/  F2FP.F16.E4M3.UNPACK_B R39, R39.H1 ;  /* 0x00000027ff27723e */ /* 0x000fe400030006ff */
[----:B------:R-:W-:Y:S02]  /*11290*/  F2FP.F16.E4M3.UNPACK_B R36, R36.H1 ;  /* 0x00000024ff24723e */ /* 0x000fe400030006ff */
[----:B------:R-:W-:Y:S02]  /*112a0*/  LOP3.LUT R38, R29, 0xff000000, R12, 0xf8, !PT ;  /* 0xff0000001d267812 */ /* 0x000fe400078ef80c */
[----:B------:R-:W-:Y:S02]  /*112b0*/  LOP3.LUT R12, R33, 0xff000000, R14, 0xf8, !PT ;  /* 0xff000000210c7812 */ /* 0x000fe400078ef80e */
[-C--:B------:R-:W-:Y:S02]  /*112c0*/  F2FP.F16.E4M3.UNPACK_B R30, R11.reuse ;  /* 0x0000000bff1e723e */ /* 0x080fe400020006ff */
[----:B------:R-:W-:Y:S01]  /*112d0*/  F2FP.F16.E4M3.UNPACK_B R33, R11.H1 ;  /* 0x0000000bff21723e */ /* 0x000fe200030006ff */
[--C-:B------:R-:W-:Y:S01]  /*112e0*/  HADD2.F32 R11, -RZ, R36.reuse.H0_H0 ;  /* 0x20000024ff0b7230 */ /* 0x100fe20000004100 */
[----:B------:R-:W-:Y:S01]  /*112f0*/  F2FP.F16.E4M3.UNPACK_B R14, R10.H1 ;  /* 0x0000000aff0e723e */ /* 0x000fe200030006ff */
[----:B------:R-:W-:Y:S01]  /*11300*/  HADD2.F32 R36, -RZ, R36.H1_H1 ;  /* 0x30000024ff247230 */ /* 0x000fe20000004100 */
[----:B------:R-:W0:Y:S02]  /*11310*/  LDS.128 R4, [R47+0x18400] ;  /* 0x018400002f047984 */ /* 0x000e240000000c00 */
        /* <DEDUP_REMOVED lines=9> */
[----:B------:R-:W-:Y:S01]  /*113b0*/  F2FP.F16.E4M3.UNPACK_B R26, R4 ;  /* 0x00000004ff1a723e */ /* 0x000fe200020006ff */
[----:B------:R-:W-:-:S02]  /*113c0*/  HADD2.F32 R13, -RZ, R13.H1_H1 ;  /* 0x3000000dff0d7230 */ /* 0x000fc40000004100 */
[C---:B------:R-:W-:Y:S01]  /*113d0*/  FFMA.FTZ R5, R20.reuse, R35, -R9 ;  /* 0x0000002314057223 */ /* 0x040fe20000010809 */
[----:B------:R-:W-:Y:S01]  /*113e0*/  F2FP.F16.E4M3.UNPACK_B R27, R4.H1 ;  /* 0x00000004ff1b723e */ /* 0x000fe200030006ff */
[----:B------:R-:W-:Y:S01]  /*113f0*/  FFMA.FTZ R9, R20, R41, R8 ;  /* 0x0000002914097223 */ /* 0x000fe20000010008 */
[-C--:B------:R-:W-:Y:S01]  /*11400*/  F2FP.F16.E4M3.UNPACK_B R4, R6.reuse ;  /* 0x00000006ff04723e */ /* 0x080fe200020006ff */
[----:B------:R-:W-:Y:S01]  /*11410*/  HADD2.F32 R35, -RZ, R39.H0_H0 ;  /* 0x20000027ff237230 */ /* 0x000fe20000004100 */
[----:B------:R-:W-:Y:S01]  /*11420*/  F2FP.F16.E4M3.UNPACK_B R7, R6.H1 ;  /* 0x00000006ff07723e */ /* 0x000fe200030006ff */
[----:B------:R-:W-:Y:S01]  /*11430*/  HADD2.F32 R8, -RZ, R25.H0_H0 ;  /* 0x20000019ff087230 */ /* 0x000fe20000004100 */
[----:B------:R-:W-:Y:S01]  /*11440*/  F2FP.F16.E4M3.UNPACK_B R6, R10 ;  /* 0x0000000aff06723e */ /* 0x000fe200020006ff */
[C---:B------:R-:W-:Y:S01]  /*11450*/  FMUL.FTZ R10, R24.reuse, R40 ;  /* 0x00000028180a7220 */ /* 0x040fe20000410000 */
[----:B------:R-:W-:Y:S01]  /*11460*/  FMUL.FTZ R41, R24, R34 ;  /* 0x0000002218297220 */ /* 0x000fe20000410000 */
[----:B------:R-:W-:-:S02]  /*11470*/  HADD2.F32 R20, -RZ, R15.H0_H0 ;  /* 0x2000000fff147230 */ /* 0x000fc40000004100 */
[C---:B------:R-:W-:Y:S01]  /*11480*/  FMUL.FTZ R43, R8.reuse, R35 ;  /* 0x00000023082b7220 */ /* 0x040fe20000410000 */
[-C--:B------:R-:W-:Y:S01]  /*11490*/  FMUL.FTZ R24, R8, R11.reuse ;  /* 0x0000000b08187220 */ /* 0x080fe20000410000 */
[C---:B------:R-:W-:Y:S01]  /*114a0*/  FFMA.FTZ R8, R13.reuse, R34, -R10 ;  /* 0x000000220d087223 */ /* 0x040fe2000001080a */
[----:B------:R-:W-:Y:S01]  /*114b0*/  FFMA.FTZ R10, R13, R40, R41 ;  /* 0x000000280d0a7223 */ /* 0x000fe20000010029 */
[-C--:B------:R-:W-:Y:S01]  /*114c0*/  F2FP.F16.E4M3.UNPACK_B R40, R42.reuse ;  /* 0x0000002aff28723e */ /* 0x080fe200020006ff */
[C---:B------:R-:W-:Y:S01]  /*114d0*/  FFMA.FTZ R11, R20.reuse, R11, -R43 ;  /* 0x0000000b140b7223 */ /* 0x040fe2000001082b */
[----:B------:R-:W-:Y:S01]  /*114e0*/  F2FP.F16.E4M3.UNPACK_B R34, R37 ;  /* 0x00000025ff22723e */ /* 0x000fe200020006ff */
[----:B------:R-:W-:Y:S01]  /*114f0*/  FFMA.FTZ R13, R20, R35, R24 ;  /* 0x00000023140d7223 */ /* 0x000fe20000010018 */
[----:B------:R-:W-:Y:S01]  /*11500*/  HADD2.F32 R39, -RZ, R39.H1_H1 ;  /* 0x30000027ff277230 */ /* 0x000fe20000004100 */
[----:B------:R-:W-:Y:S01]  /*11510*/  F2FP.F16.E4M3.UNPACK_B R42, R42.H1 ;  /* 0x0000002aff2a723e */ /* 0x000fe200030006ff */
        /* <DEDUP_REMOVED lines=9> */
[--C-:B------:R-:W-:Y:S02]  /*115b0*/  HADD2.F32 R25, -RZ, R28.reuse.H0_H0 ;  /* 0x2000001cff197230 */ /* 0x100fe40000004100 */
[----:B------:R-:W-:Y:S01]  /*115c0*/  FMUL.FTZ R52, R24, R35 ;  /* 0x0000002318347220 */ /* 0x000fe20000410000 */
[----:B------:R-:W-:-:S02]  /*115d0*/  HADD2.F32 R28, -RZ, R28.H1_H1 ;  /* 0x3000001cff1c7230 */ /* 0x000fc40000004100 */
[C---:B------:R-:W-:Y:S01]  /*115e0*/  FFMA.FTZ R20, R15.reuse, R36, -R46 ;  /* 0x000000240f147223 */ /* 0x040fe2000001082e */
[----:B------:R-:W-:Y:S01]  /*115f0*/  FFMA.FTZ R24, R15, R39, R48 ;  /* 0x000000270f187223 */ /* 0x000fe20000010030 */
[C---:B------:R-:W-:Y:S01]  /*11600*/  FFMA.FTZ R15, R25.reuse, R35, -R50 ;  /* 0x00000023190f7223 */ /* 0x040fe20000010832 */
[----:B------:R-:W-:Y:S01]  /*11610*/  FFMA.FTZ R25, R25, R41, R52 ;  /* 0x0000002919197223 */ /* 0x000fe20000010034 */
[----:B------:R-:W-:Y:S01]  /*11620*/  HADD2.F32 R41, -RZ, R40.H1_H1 ;  /* 0x30000028ff297230 */ /* 0x000fe20000004100 */
[----:B------:R-:W-:Y:S01]  /*11630*/  F2FP.SATFINITE.E4M3.F32.PACK_AB_MERGE_C R11, R20, R11, RZ ;  /* 0x0000000b140b723e */ /* 0x000fe200048070ff */
[----:B------:R-:W-:Y:S01]  /*11640*/  HADD2.F32 R39, -RZ, R34.H1_H1 ;  /* 0x30000022ff277230 */ /* 0x000fe20000004100 */
[----:B------:R-:W-:Y:S01]  /*11650*/  F2FP.SATFINITE.E4M3.F32.PACK_AB_MERGE_C R13, R24, R13, RZ ;  /* 0x0000000d180d723e */ /* 0x000fe200048070ff */
[----:B------:R-:W-:Y:S01]  /*11660*/  HADD2.F32 R40, -RZ, R42.H0_H0 ;  /* 0x2000002aff287230 */ /* 0x000fe20000004100 */
[----:B------:R-:W-:Y:S01]  /*11670*/  F2FP.SATFINITE.E4M3.F32.PACK_AB_MERGE_C R5, R8, R5, R11 ;  /* 0x000000050805723e */ /* 0x000fe2000480700b */
[----:B------:R-:W-:Y:S01]  /*11680*/  HADD2.F32 R35, -RZ, R33.H0_H0 ;  /* 0x20000021ff237230 */ /* 0x000fe20000004100 */
[----:B------:R-:W-:Y:S01]  /*11690*/  F2FP.SATFINITE.E4M3.F32.PACK_AB_MERGE_C R9, R10, R9, R13 ;  /* 0x000000090a09723e */ /* 0x000fe2000480700d */
[----:B------:R-:W-:-:S02]  /*116a0*/  HADD2.F32 R34, -RZ, R30.H1_H1 ;  /* 0x3000001eff227230 */ /* 0x000fc40000004100 */
[----:B------:R-:W-:Y:S02]  /*116b0*/  HADD2.F32 R36, -RZ, R37.H0_H0 ;  /* 0x20000025ff247230 */ /* 0x000fe40000004100 */
[C---:B------:R-:W-:Y:S01]  /*116c0*/  FMUL.FTZ R45, R35.reuse, R40 ;  /* 0x00000028232d7220 */ /* 0x040fe20000410000 */
[----:B------:R-:W-:Y:S02]  /*116d0*/  HADD2.F32 R30, -RZ, R29.H0_H0 ;  /* 0x2000001dff1e7230 */ /* 0x000fe40000004100 */
[C---:B------:R-:W-:Y:S01]  /*116e0*/  FMUL.FTZ R43, R34.reuse, R41 ;  /* 0x00000029222b7220 */ /* 0x040fe20000410000 */
[----:B------:R-:W-:Y:S01]  /*116f0*/  FMUL.FTZ R34, R34, R39 ;  /* 0x0000002722227220 */ /* 0x000fe20000410000 */
[-C--:B------:R-:W-:Y:S01]  /*11700*/  FMUL.FTZ R35, R35, R36.reuse ;  /* 0x0000002423237220 */ /* 0x080fe20000410000 */
[----:B------:R-:W-:Y:S02]  /*11710*/  HADD2.F32 R42, -RZ, R42.H1_H1 ;  /* 0x3000002aff2a7230 */ /* 0x000fe40000004100 */
[----:B------:R-:W-:Y:S01]  /*11720*/  FFMA.FTZ R45, R30, R36, -R45 ;  /* 0x000000241e2d7223 */ /* 0x000fe2000001082d */
[----:B------:R-:W-:-:S02]  /*11730*/  HADD2.F32 R36, -RZ, R37.H1_H1 ;  /* 0x30000025ff247230 */ /* 0x000fc40000004100 */
[C---:B------:R-:W-:Y:S01]  /*11740*/  FFMA.FTZ R50, R28.reuse, R41, R34 ;  /* 0x000000291c327223 */ /* 0x040fe20000010022 */
[----:B------:R-:W-:Y:S01]  /*11750*/  F2FP.F16.E4M3.UNPACK_B R37, R38.H1 ;  /* 0x00000026ff25723e */ /* 0x000fe200030006ff */
[----:B------:R-:W-:Y:S01]  /*11760*/  FFMA.FTZ R48, R28, R39, -R43 ;  /* 0x000000271c307223 */ /* 0x000fe2000001082b */
[----:B------:R-:W-:Y:S01]  /*11770*/  F2FP.F16.E4M3.UNPACK_B R34, R21.H1 ;  /* 0x00000015ff22723e */ /* 0x000fe200030006ff */
[----:B------:R-:W-:Y:S02]  /*11780*/  HADD2.F32 R33, -RZ, R33.H1_H1 ;  /* 0x30000021ff217230 */ /* 0x000fe40000004100 */
[----:B------:R-:W-:Y:S01]  /*11790*/  FFMA.FTZ R43, R30, R40, R35 ;  /* 0x000000281e2b7223 */ /* 0x000fe20000010023 */
[----:B------:R-:W-:Y:S01]  /*117a0*/  HADD2.F32 R39, -RZ, R37.H0_H0 ;  /* 0x20000025ff277230 */ /* 0x000fe20000004100 */
[----:B------:R-:W-:Y:S01]  /*117b0*/  F2FP.F16.E4M3.UNPACK_B R38, R38 ;  /* 0x00000026ff26723e */ /* 0x000fe200020006ff */
[----:B------:R-:W-:Y:S02]  /*117c0*/  HADD2.F32 R30, -RZ, R32.H0_H0 ;  /* 0x20000020ff1e7230 */ /* 0x000fe40000004100 */
[----:B------:R-:W-:Y:S01]  /*117d0*/  FMUL.FTZ R40, R33, R42 ;  /* 0x0000002a21287220 */ /* 0x000fe20000410000 */
[----:B------:R-:W-:-:S02]  /*117e0*/  HADD2.F32 R35, -RZ, R34.H0_H0 ;  /* 0x20000022ff237230 */ /* 0x000fc40000004100 */
[-C--:B------:R-:W-:Y:S01]  /*117f0*/  FMUL.FTZ R41, R33, R36.reuse ;  /* 0x0000002421297220 */ /* 0x080fe20000410000 */
[----:B------:R-:W-:Y:S02]  /*11800*/  HADD2.F32 R29, -RZ, R29.H1_H1 ;  /* 0x3000001dff1d7230 */ /* 0x000fe40000004100 */
[C---:B------:R-:W-:Y:S01]  /*11810*/  FMUL.FTZ R33, R30.reuse, R39 ;  /* 0x000000271e217220 */ /* 0x040fe20000410000 */
[----:B------:R-:W-:Y:S02]  /*11820*/  HADD2.F32 R37, -RZ, R37.H1_H1 ;  /* 0x30000025ff257230 */ /* 0x000fe40000004100 */
[----:B------:R-:W-:Y:S01]  /*11830*/  FMUL.FTZ R30, R30, R35 ;  /* 0x000000231e1e7220 */ /* 0x000fe20000410000 */
[----:B------:R-:W-:Y:S02]  /*11840*/  HADD2.F32 R32, -RZ, R32.H1_H1 ;  /* 0x30000020ff207230 */ /* 0x000fe40000004100 */
[----:B------:R-:W-:Y:S01]  /*11850*/  FFMA.FTZ R52, R29, R36, -R40 ;  /* 0x000000241d347223 */ /* 0x000fe20000010828 */
[----:B------:R-:W-:-:S02]  /*11860*/  HADD2.F32 R34, -RZ, R34.H1_H1 ;  /* 0x30000022ff227230 */ /* 0x000fc40000004100 */
[----:B------:R-:W-:Y:S01]  /*11870*/  FFMA.FTZ R54, R29, R42, R41 ;  /* 0x0000002a1d367223 */ /* 0x000fe20000010029 */
[--C-:B------:R-:W-:Y:S02]  /*11880*/  HADD2.F32 R28, -RZ, R27.reuse.H0_H0 ;  /* 0x2000001bff1c7230 */ /* 0x100fe40000004100 */
[C---:B------:R-:W-:Y:S01]  /*11890*/  FMUL.FTZ R36, R32.reuse, R37 ;  /* 0x0000002520247220 */ /* 0x040fe20000410000 */
[----:B------:R-:W-:Y:S01]  /*118a0*/  HADD2.F32 R27, -RZ, R27.H1_H1 ;  /* 0x3000001bff1b7230 */ /* 0x000fe20000004100 */
[----:B------:R-:W-:Y:S01]  /*118b0*/  F2FP.F16.E4M3.UNPACK_B R29, R21 ;  /* 0x00000015ff1d723e */ /* 0x000fe200020006ff */
[-C--:B------:R-:W-:Y:S01]  /*118c0*/  FMUL.FTZ R32, R32, R34.reuse ;  /* 0x0000002220207220 */ /* 0x080fe20000410000 */
[C---:B------:R-:W-:Y:S01]  /*118d0*/  FFMA.FTZ R35, R28.reuse, R35, -R33 ;  /* 0x000000231c237223 */ /* 0x040fe20000010821 */
[----:B------:R-:W-:Y:S01]  /*118e0*/  FFMA.FTZ R39, R28, R39, R30 ;  /* 0x000000271c277223 */ /* 0x000fe2000001001e */
[----:B------:R-:W-:Y:S02]  /*118f0*/  HADD2.F32 R30, -RZ, R38.H0_H0 ;  /* 0x20000026ff1e7230 */ /* 0x000fe40000004100 */
[----:B------:R-:W-:Y:S01]  /*11900*/  FFMA.FTZ R40, R27, R34, -R36 ;  /* 0x000000221b287223 */ /* 0x000fe20000010824 */
[----:B------:R-:W-:-:S02]  /*11910*/  HADD2.F32 R28, -RZ, R31.H0_H0 ;  /* 0x2000001fff1c7230 */ /* 0x000fc40000004100 */
[----:B------:R-:W-:Y:S01]  /*11920*/  FFMA.FTZ R42, R27, R37, R32 ;  /* 0x000000251b2a7223 */ /* 0x000fe20000010020 */
[----:B------:R-:W-:Y:S01]  /*11930*/  HADD2.F32 R27, -RZ, R29.H0_H0 ;  /* 0x2000001dff1b7230 */ /* 0x000fe20000004100 */
[----:B------:R-:W-:Y:S01]  /*11940*/  F2FP.SATFINITE.E4M3.F32.PACK_AB_MERGE_C R43, R54, R43, RZ ;  /* 0x0000002b362b723e */ /* 0x000fe200048070ff */
[----:B------:R-:W-:Y:S02]  /*11950*/  HADD2.F32 R21, -RZ, R26.H0_H0 ;  /* 0x2000001aff157230 */ /* 0x000fe40000004100 */
[C---:B------:R-:W-:Y:S01]  /*11960*/  FMUL.FTZ R32, R28.reuse, R30 ;  /* 0x0000001e1c207220 */ /* 0x040fe20000410000 */
[----:B------:R-:W-:Y:S02]  /*11970*/  HADD2.F32 R38, -RZ, R38.H1_H1 ;  /* 0x30000026ff267230 */ /* 0x000fe40000004100 */
[-C--:B------:R-:W-:Y:S01]  /*11980*/  FMUL.FTZ R28, R28, R27.reuse ;  /* 0x0000001b1c1c7220 */ /* 0x080fe20000410000 */
[----:B------:R-:W-:Y:S02]  /*11990*/  HADD2.F32 R31, -RZ, R31.H1_H1 ;  /* 0x3000001fff1f7230 */ /* 0x000fe40000004100 */
[----:B------:R-:W-:Y:S01]  /*119a0*/  FFMA.FTZ R33, R21, R27, -R32 ;  /* 0x0000001b15217223 */ /* 0x000fe20000010820 */
[----:B------:R-:W-:Y:S01]  /*119b0*/  HADD2.F32 R29, -RZ, R29.H1_H1 ;  /* 0x3000001dff1d7230 */ /* 0x000fe20000004100 */
[----:B------:R-:W-:Y:S01]  /*119c0*/  F2FP.F16.E4M3.UNPACK_B R32, R12.H1 ;  /* 0x0000000cff20723e */ /* 0x000fe200030006ff */
[----:B------:R-:W-:-:S02]  /*119d0*/  HADD2.F32 R26, -RZ, R26.H1_H1 ;  /* 0x3000001aff1a7230 */ /* 0x000fc40000004100 */
[----:B------:R-:W-:Y:S01]  /*119e0*/  FMUL.FTZ R27, R31, R38 ;  /* 0x000000261f1b7220 */ /* 0x000fe20000410000 */
        /* <DEDUP_REMOVED lines=8> */
[--C-:B------:R-:W-:Y:S01]  /*11a70*/  HADD2.F32 R26, -RZ, R21.reuse.H0_H0 ;  /* 0x20000015ff1a7230 */ /* 0x100fe20000004100 */
[----:B------:R-:W-:Y:S01]  /*11a80*/  F2FP.SATFINITE.E4M3.F32.PACK_AB_MERGE_C R39, R42, R39, RZ ;  /* 0x000000272a27723e */ /* 0x000fe200048070ff */
[----:B------:R-:W-:-:S02]  /*11a90*/  HADD2.F32 R28, -RZ, R21.H1_H1 ;  /* 0x30000015ff1c7230 */ /* 0x000fc40000004100 */
[C---:B------:R-:W-:Y:S01]  /*11aa0*/  FMUL.FTZ R38, R27.reuse, R30 ;  /* 0x0000001e1b267220 */ /* 0x040fe20000410000 */
[--C-:B------:R-:W-:Y:S02]  /*11ab0*/  HADD2.F32 R21, -RZ, R7.reuse.H0_H0 ;  /* 0x20000007ff157230 */ /* 0x100fe40000004100 */
[-C--:B------:R-:W-:Y:S01]  /*11ac0*/  FMUL.FTZ R46, R27, R26.reuse ;  /* 0x0000001a1b2e7220 */ /* 0x080fe20000410000 */
[----:B------:R-:W-:Y:S01]  /*11ad0*/  HADD2.F32 R32, -RZ, R32.H1_H1 ;  /* 0x30000020ff207230 */ /* 0x000fe20000004100 */
[----:B------:R-:W-:Y:S01]  /*11ae0*/  F2FP.SATFINITE.E4M3.F32.PACK_AB_MERGE_C R11, R50, R25, R43 ;  /* 0x00000019320b723e */ /* 0x000fe2000480702b */
[----:B------:R-:W-:Y:S02]  /*11af0*/  HADD2.F32 R14, -RZ, R14.H1_H1 ;  /* 0x3000000eff0e7230 */ /* 0x000fe40000004100 */
[C---:B------:R-:W-:Y:S01]  /*11b00*/  FFMA.FTZ R38, R21.reuse, R26, -R38 ;  /* 0x0000001a15267223 */ /* 0x040fe20000010826 */
[----:B------:R-:W-:Y:S02]  /*11b10*/  HADD2.F32 R7, -RZ, R7.H1_H1 ;  /* 0x30000007ff077230 */ /* 0x000fe40000004100 */
[----:B------:R-:W-:Y:S01]  /*11b20*/  FFMA.FTZ R46, R21, R30, R46 ;  /* 0x0000001e152e7223 */ /* 0x000fe2000001002e */
[----:B------:R-:W-:-:S02]  /*11b30*/  HADD2.F32 R21, -RZ, R3.H1_H1 ;  /* 0x30000003ff157230 */ /* 0x000fc40000004100 */
[C---:B------:R-:W-:Y:S01]  /*11b40*/  FMUL.FTZ R26, R14.reuse, R32 ;  /* 0x000000200e1a7220 */ /* 0x040fe20000410000 */
[----:B------:R-:W-:Y:S01]  /*11b50*/  FMUL.FTZ R27, R14, R28 ;  /* 0x0000001c0e1b7220 */ /* 0x000fe20000410000 */
[----:B------:R-:W-:Y:S01]  /*11b60*/  F2FP.F16.E4M3.UNPACK_B R14, R12 ;  /* 0x0000000cff0e723e */ /* 0x000fe200020006ff */
[----:B------:R-:W-:Y:S02]  /*11b70*/  HADD2.F32 R12, -RZ, R3.H0_H0 ;  /* 0x20000003ff0c7230 */ /* 0x000fe40000004100 */
[C---:B------:R-:W-:Y:S01]  /*11b80*/  FFMA.FTZ R37, R7.reuse, R28, -R26 ;  /* 0x0000001c07257223 */ /* 0x040fe2000001081a */
[----:B------:R-:W-:Y:S01]  /*11b90*/  FFMA.FTZ R41, R7, R32, R27 ;  /* 0x0000002007297223 */ /* 0x000fe2000001001b */
[----:B------:R-:W-:Y:S01]  /*11ba0*/  HADD2.F32 R7, -RZ, R6.H0_H0 ;  /* 0x20000006ff077230 */ /* 0x000fe20000004100 */
[----:B------:R-:W-:Y:S01]  /*11bb0*/  F2FP.SATFINITE.E4M3.F32.PACK_AB_MERGE_C R8, R31, R34, R39 ;  /* 0x000000221f08723e */ /* 0x000fe20004807027 */
[--C-:B------:R-:W-:Y:S01]  /*11bc0*/  HADD2.F32 R26, -RZ, R14.reuse.H0_H0 ;  /* 0x2000000eff1a7230 */ /* 0x100fe20000004100 */
[----:B------:R-:W-:Y:S01]  /*11bd0*/  F2FP.SATFINITE.E4M3.F32.PACK_AB_MERGE_C R37, R37, R38, RZ ;  /* 0x000000262525723e */ /* 0x000fe200048070ff */
[----:B------:R-:W-:Y:S01]  /*11be0*/  HADD2.F32 R27, -RZ, R14.H1_H1 ;  /* 0x3000000eff1b7230 */ /* 0x000fe20000004100 */
[----:B------:R-:W-:Y:S01]  /*11bf0*/  F2FP.SATFINITE.E4M3.F32.PACK_AB_MERGE_C R41, R41, R46, RZ ;  /* 0x0000002e2929723e */ /* 0x000fe200048070ff */
[----:B------:R-:W-:-:S02]  /*11c00*/  HADD2.F32 R6, -RZ, R6.H1_H1 ;  /* 0x30000006ff067230 */ /* 0x000fc40000004100 */
[C---:B------:R-:W-:Y:S01]  /*11c10*/  FMUL.FTZ R14, R7.reuse, R26 ;  /* 0x0000001a070e7220 */ /* 0x040fe20000410000 */
[--C-:B------:R-:W-:Y:S02]  /*11c20*/  HADD2.F32 R3, -RZ, R4.reuse.H0_H0 ;  /* 0x20000004ff037230 */ /* 0x100fe40000004100 */
[-C--:B------:R-:W-:Y:S01]  /*11c30*/  FMUL.FTZ R7, R7, R12.reuse ;  /* 0x0000000c07077220 */ /* 0x080fe20000410000 */
        /* <DEDUP_REMOVED lines=9> */
[----:B------:R-:W-:Y:S02]  /*11cd0*/  F2FP.SATFINITE.E4M3.F32.PACK_AB_MERGE_C R7, R48, R15, R7 ;  /* 0x0000000f3007723e */ /* 0x000fe40004807007 */
[----:B------:R-:W-:Y:S02]  /*11ce0*/  F2FP.SATFINITE.E4M3.F32.PACK_AB_MERGE_C R4, R36, R33, R4 ;  /* 0x000000212404723e */ /* 0x000fe40004807004 */
[----:B------:R-:W-:Y:S02]  /*11cf0*/  F2FP.SATFINITE.E4M3.F32.PACK_AB_MERGE_C R6, R29, R6, R37 ;  /* 0x000000061d06723e */ /* 0x000fe40004807025 */
[----:B------:R-:W-:-:S03]  /*11d00*/  F2FP.SATFINITE.E4M3.F32.PACK_AB_MERGE_C R10, R28, R3, R41 ;  /* 0x000000031c0a723e */ /* 0x000fc60004807029 */
[----:B------:R0:W-:Y:S04]  /*11d10*/  STS.128 [R47+0x18400], R4 ;  /* 0x018400042f007388 */ /* 0x0001e80000000c00 */
[----:B------:R0:W-:Y:S02]  /*11d20*/  STS.128 [R0+0x18400], R8 ;  /* 0x0184000800007388 */ /* 0x0001e40000000c00 */
.L_x_1722:
[----:B------:R-:W-:Y:S05]  /*11d30*/  BSYNC B0 ;  /* 0x0000000000007941 */ /* 0x000fea0003800000 */
.L_x_1715:
        /* <DEDUP_REMOVED lines=8> */
.L_x_1713:
[----:B0--3--:R-:W-:-:S05]  /*11dc0*/  IMAD.U32 R0, RZ, RZ, UR40 ;  /* 0x00000028ff007e24 */ /* 0x009fca000f8e00ff */
[----:B------:R-:W-:-:S13]  /*11dd0*/  ISETP.NE.AND P0, PT, R0, 0x3, PT ;  /* 0x000000030000780c */ /* 0x000fda0003f05270 */
[----:B------:R-:W-:Y:S05]  /*11de0*/  @!P0 BRA `(.L_x_1742) ;  /* 0x0000000000048947 */ /* 0x000fea0003800000 */
[----:B------:R-:W-:Y:S01]  /*11df0*/  BPT.TRAP 0x1 ;  /* 0x000000040000795c */ /* 0x000fe20000300000 */
.L_x_1742:
[----:B-----5:R-:W-:Y:S01]  /*11e00*/  IMAD R11, R17, 0x8, R16 ;  /* 0x00000008110b7824 */ /* 0x020fe200078e0210 */
[----:B------:R-:W-:-:S04]  /*11e10*/  SHF.L.U32 R0, R200, 0x1f, RZ ;  /* 0x0000001fc8007819 */ /* 0x000fc800000006ff */
[----:B------:R0:W3:Y:S01]  /*11e20*/  SYNCS.PHASECHK.TRANS64.TRYWAIT P1, [R11+URZ+0x2a830], R0 ;  /* 0x02a830000b0075a7 */ /* 0x0000e2000802017f */
[----:B------:R-:W-:Y:S05]  /*11e30*/  @!P0 BRA `(.L_x_1743) ;  /* 0x0000000000048947 */ /* 0x000fea0003800000 */
[----:B------:R-:W-:Y:S01]  /*11e40*/  BPT.TRAP 0x1 ;  /* 0x000000040000795c */ /* 0x000fe20000300000 */
.L_x_1743:
[----:B---3--:R-:W-:Y:S05]  /*11e50*/  @P1 BRA `(.L_x_1744) ;  /* 0x0000000000081947 */ /* 0x008fea0003800000 */
[----:B------:R-:W3:Y:S02]  /*11e60*/  SYNCS.PHASECHK.TRANS64.TRYWAIT P1, [R11+URZ+0x2a830], R0 ;  /* 0x02a830000b0075a7 */ /* 0x000ee4000802017f */
[----:B---3--:R-:W-:Y:S05]  /*11e70*/  @!P1 BRA `(.L_x_1745) ;  /* 0x000001bc006c9947 */ /* 0x008fea0003800000 */
.L_x_1744:
[----:B------:R-:W-:Y:S05]  /*11e80*/  WARPSYNC.ALL ;  /* 0x0000000000007948 */ /* 0x000fea0003800000 */
[----:B0--3--:R-:W-:Y:S01]  /*11e90*/  VIADD R0, R16, 0x1e400 ;  /* 0x0001e40010007836 */ /* 0x009fe20000000000 */
[----:B------:R-:W-:Y:S01]  /*11ea0*/  R2UR UR24, R44 ;  /* 0x000000002c1872ca */ /* 0x000fe200000e0000 */
[----:B--2-4-:R-:W-:Y:S01]  /*11eb0*/  IMAD.MOV.U32 R5, RZ, RZ, -0x7fffffe0 ;  /* 0x80000020ff057424 */ /* 0x014fe200078e00ff */
[----:B------:R-:W-:Y:S01]  /*11ec0*/  WARPGROUP.ARRIVE ;  /* 0x00000000000079c5 */ /* 0x000fe20000000000 */
[----:B------:R-:W-:Y:S01]  /*11ed0*/  UMOV UR25, 0x80000020 ;  /* 0x8000002000197882 */ /* 0x000fe20000000000 */
[----:B------:R-:W-:Y:S01]  /*11ee0*/  SHF.R.U32.HI R0, RZ, 0x4, R0 ;  /* 0x00000004ff007819 */ /* 0x000fe20000011600 */
[----:B------:R-:W-:Y:S01]  /*11ef0*/  IMAD.MOV.U32 R9, RZ, RZ, -0x7fffffe0 ;  /* 0x80000020ff097424 */ /* 0x000fe200078e00ff */
[----:B------:R-:W-:Y:S01]  /*11f00*/  R2UR UR27, R5 ;  /* 0x00000000051b72ca */ /* 0x000fe200000e0000 */
[----:B------:R-:W-:Y:S01]  /*11f10*/  UMOV UR5, 0x80000020 ;  /* 0x8000002000057882 */ /* 0x000fe20000000000 */
[----:B------:R-:W-:Y:S01]  /*11f20*/  LOP3.LUT R0, R0, 0x3fff, RZ, 0xc0, !PT ;  /* 0x00003fff00007812 */ /* 0x000fe200078ec0ff */
[----:B------:R-:W-:Y:S01]  /*11f30*/  UMOV UR9, 0x80000020 ;  /* 0x8000002000097882 */ /* 0x000fe20000000000 */
[----:B------:R-:W-:Y:S01]  /*11f40*/  R2UR UR7, R9 ;  /* 0x00000000090772ca */ /* 0x000fe200000e0000 */
[----:B------:R-:W-:Y:S01]  /*11f50*/  IMAD.MOV.U32 R9, RZ, RZ, -0x7fffffe0 ;  /* 0x80000020ff097424 */ /* 0x000fe200078e00ff */
[----:B------:R-:W-:Y:S01]  /*11f60*/  LOP3.LUT R7, R0, 0x10000, RZ, 0xfc, !PT ;  /* 0x0001000000077812 */ /* 0x000fe200078efcff */
[----:B------:R-:W-:Y:S01]  /*11f70*/  ULOP3.LUT UR24, UR24, 0x10000, URZ, 0xfc, !UPT ;  /* 0x0001000018187892 */ /* 0x000fe2000f8efc3f */
[----:B------:R-:W-:Y:S01]  /*11f80*/  IMAD.MOV.U32 R5, RZ, RZ, -0x7fffffe0 ;  /* 0x80000020ff057424 */ /* 0x000fe200078e00ff */
[----:B------:R-:W-:Y:S01]  /*11f90*/  UMOV UR13, 0x80000020 ;  /* 0x80000020000d7882 */ /* 0x000fe20000000000 */
[----:B------:R-:W-:Y:S01]  /*11fa0*/  R2UR UR11, R9 ;  /* 0x00000000090b72ca */ /* 0x000fe200000e0000 */
[----:B------:R-:W-:Y:S01]  /*11fb0*/  IMAD R4, R17, 0x600, R7 ;  /* 0x0000060011047824 */ /* 0x000fe200078e0207 */
[----:B------:R-:W-:Y:S01]  /*11fc0*/  UIADD3 UR4, UR24, 0x2, URZ ;  /* 0x0000000218047890 */ /* 0x000fe2000fffe03f */
[----:B------:R-:W-:Y:S01]  /*11fd0*/  IMAD.MOV.U32 R9, RZ, RZ, -0x7fffffe0 ;  /* 0x80000020ff097424 */ /* 0x000fe200078e00ff */
[----:B------:R-:W-:Y:S01]  /*11fe0*/  UIADD3 UR8, UR24, 0x200, URZ ;  /* 0x0000020018087890 */ /* 0x000fe2000fffe03f */
[C---:B------:R-:W-:Y:S01]  /*11ff0*/  VIADD R8, R4.reuse, 0x2 ;  /* 0x0000000204087836 */ /* 0x040fe20000000000 */
[----:B------:R-:W-:Y:S01]  /*12000*/  R2UR UR26, R4 ;  /* 0x00000000041a72ca */ /* 0x000fe200000e0000 */
[----:B------:R-:W-:Y:S01]  /*12010*/  UIADD3 UR12, UR24, 0x202, URZ ;  /* 0x00000202180c7890 */ /* 0x000fe2000fffe03f */
[----:B------:R-:W-:Y:S01]  /*12020*/  R2UR UR15, R9 ;  /* 0x00000000090f72ca */ /* 0x000fe200000e0000 */
[----:B------:R-:W-:Y:S01]  /*12030*/  IMAD.MOV.U32 R9, RZ, RZ, -0x7fffffe0 ;  /* 0x80000020ff097424 */ /* 0x000fe200078e00ff */
[----:B------:R-:W-:Y:S01]  /*12040*/  R2UR UR6, R8 ;  /* 0x00000000080672ca */ /* 0x000fe200000e0000 */
[----:B------:R-:W-:Y:S01]  /*12050*/  VIADD R8, R4, 0x200 ;  /* 0x0000020004087836 */ /* 0x000fe20000000000 */
[----:B------:R-:W-:Y:S01]  /*12060*/  UIADD3 UR16, UR24, 0x400, URZ ;  /* 0x0000040018107890 */ /* 0x000fe2000fffe03f */
[----:B------:R-:W-:Y:S01]  /*12070*/  R2UR UR23, R5 ;  /* 0x00000000051772ca */ /* 0x000fe200000e0000 */
[----:B------:R-:W-:Y:S01]  /*12080*/  UMOV UR17, 0x80000020 ;  /* 0x8000002000117882 */ /* 0x000fe20000000000 */
[----:B------:R-:W-:Y:S01]  /*12090*/  R2UR UR19, R9 ;  /* 0x00000000091372ca */ /* 0x000fe200000e0000 */
[----:B------:R-:W-:Y:S01]  /*120a0*/  UIADD3 UR20, UR24, 0x402, URZ ;  /* 0x0000040218147890 */ /* 0x000fe2000fffe03f */
[----:B------:R-:W-:Y:S01]  /*120b0*/  R2UR UR10, R8 ;  /* 0x00000000080a72ca */ /* 0x000fe200000e0000 */
[----:B------:R-:W-:Y:S01]  /*120c0*/  VIADD R8, R4, 0x202 ;  /* 0x0000020204087836 */ /* 0x000fe20000000000 */
[----:B------:R-:W-:Y:S01]  /*120d0*/  QGMMA.64x128x32.F32.E4M3.E4M3 R24, gdesc[UR24], RZ, !UPT, gsb0 ;  /* 0x01e00000181879f3 */ /* 0x000fe2000c0008ff */
[----:B------:R-:W-:-:S03]  /*120e0*/  UMOV UR21, 0x80000020 ;  /* 0x8000002000157882 */ /* 0x000fc60000000000 */
[----:B------:R-:W-:Y:S01]  /*120f0*/  R2UR UR14, R8 ;  /* 0x00000000080e72ca */ /* 0x000fe200000e0000 */
[C---:B------:R-:W-:Y:S02]  /*12100*/  VIADD R8, R4.reuse, 0x400 ;  /* 0x0000040004087836 */ /* 0x040fe40000000000 */
[----:B------:R-:W-:-:S03]  /*12110*/  VIADD R4, R4, 0x402 ;  /* 0x0000040204047836 */ /* 0x000fc60000000000 */
[----:B------:R-:W-:Y:S02]  /*12120*/  R2UR UR18, R8 ;  /* 0x00000000081272ca */ /* 0x000fe400000e0000 */
[----:B------:R-:W-:Y:S01]  /*12130*/  R2UR UR22, R4 ;  /* 0x00000000041672ca */ /* 0x000fe200000e0000 */
        /* <DEDUP_REMOVED lines=18> */
.L_x_1746:
[----:B-1----:R-:W2:Y:S01]  /*12260*/  LDL R3, [R1+0x4] ;  /* 0x0000040001037983 */ /* 0x002ea20000100800 */
[----:B------:R-:W0:Y:S01]  /*12270*/  LDC R225, c[0x0][0x448] ;  /* 0x00011200ffe17b82 */ /* 0x000e220000000800 */
[----:B------:R-:W-:Y:S01]  /*12280*/  IMAD.MOV.U32 R111, RZ, RZ, -0x80 ;  /* 0xffffff80ff6f7424 */ /* 0x000fe200078e00ff */
[----:B------:R-:W-:Y:S01]  /*12290*/  LOP3.LUT R22, R22, 0xfffffff7, RZ, 0xc0, !PT ;  /* 0xfffffff716167812 */ /* 0x000fe200078ec0ff */
[----:B------:R-:W-:Y:S01]  /*122a0*/  ULDC UR34, c[0x0][0x9dc] ;  /* 0x0002770000227ab9 */ /* 0x000fe20000000800 */
[C---:B------:R-:W-:Y:S01]  /*122b0*/  LEA R6, R90.reuse, 0xffffff80, 0x7 ;  /* 0xffffff805a067811 */ /* 0x040fe200078e38ff */
[----:B------:R-:W-:Y:S01]  /*122c0*/  IMAD R111, R90, R111, 0x80 ;  /* 0x000000805a6f7424 */ /* 0x000fe200078e026f */
[----:B------:R-:W-:Y:S02]  /*122d0*/  ULOP3.LUT UR6, URZ, UR34, URZ, 0x33, !UPT ;  /* 0x000000223f067292 */ /* 0x000fe4000f8e333f */
[----:B------:R-:W1:Y:S01]  /*122e0*/  LDC.64 R8, c[0x0][0x9e0] ;  /* 0x00027800ff087b82 */ /* 0x000e620000000a00 */
[----:B0-----:R-:W-:-:S13]  /*122f0*/  ISETP.NE.AND P1, PT, R225, 0x1, PT ;  /* 0x00000001e100780c */ /* 0x001fda0003f25270 */
[----:B------:R-:W0:Y:S01]  /*12300*/  @P1 LDC R0, c[0x0][0x44c] ;  /* 0x00011300ff001b82 */ /* 0x000e220000000800 */
[----:B------:R-:W-:-:S04]  /*12310*/  @P1 LOP3.LUT R22, R22, 0x8, RZ, 0xfc, !PT ;  /* 0x0000000816161812 */ /* 0x000fc800078efcff */
[----:B------:R-:W-:-:S03]  /*12320*/  LOP3.LUT R22, R22, 0xfffffffb, RZ, 0xc0, !PT ;  /* 0xfffffffb16167812 */ /* 0x000fc600078ec0ff */
[----:B------:R-:W3:Y:S01]  /*12330*/  @P1 LDC R5, c[0x0][0x450] ;  /* 0x00011400ff051b82 */ /* 0x000ee20000000800 */
[----:B--2---:R-:W-:-:S04]  /*12340*/  IMAD.IADD R3, R3, 0x1, R212 ;  /* 0x0000000103037824 */ /* 0x004fc800078e02d4 */
[----:B0-----:R-:W-:-:S05]  /*12350*/  @P1 IMAD.HI.U32 R0, R3, R0, RZ ;  /* 0x0000000003001227 */ /* 0x001fca00078e00ff */
[----:B---3--:R-:W-:Y:S01]  /*12360*/  @P1 SHF.R.U32.HI R3, RZ, R5, R0 ;  /* 0x00000005ff031219 */ /* 0x008fe20000011600 */
[----:B------:R-:W-:Y:S01]  /*12370*/  VIADD R0, R11, 0x2a840 ;  /* 0x0002a8400b007836 */ /* 0x000fe20000000000 */
[----:B-1----:R-:W-:Y:S01]  /*12380*/  ISETP.GE.AND P1, PT, R9, 0x1, PT ;  /* 0x000000010900780c */ /* 0x002fe20003f26270 */
[----:B------:R-:W-:Y:S02]  /*12390*/  IMAD.U32 R5, RZ, RZ, UR38 ;  /* 0x00000026ff057e24 */ /* 0x000fe4000f8e00ff */
[----:B------:R-:W0:Y:S03]  /*123a0*/  SHFL.IDX PT, R11, R3, RZ, 0x1c1f ;  /* 0x001c1fff030b7589 */ /* 0x000e2600000e0000 */
[----:B------:R-:W-:-:S04]  /*123b0*/  PRMT R0, R5, 0x654, R0 ;  /* 0x0000065405007816 */ /* 0x000fc80000000000 */
[----:B------:R1:W-:Y:S03]  /*123c0*/  SYNCS.ARRIVE.TRANS64.RED.A1T0 RZ, [R0+URZ], RZ ;  /* 0x000000ff00ff79a7 */ /* 0x0003e6000810043f */
[----:B------:R-:W-:Y:S02]  /*123d0*/  @P1 LOP3.LUT R22, R22, 0x4, RZ, 0xfc, !PT ;  /* 0x0000000416161812 */ /* 0x000fe400078efcff */
[----:B-1----:R-:W-:-:S04]  /*123e0*/  IADD3 R0, -R202, 0x1, R111 ;  /* 0x00000001ca007810 */ /* 0x002fc80007ffe16f */
[----:B------:R-:W-:Y:S02]  /*123f0*/  IADD3 R113, -R203, R0, R204 ;  /* 0x00000000cb717210 */ /* 0x000fe40007ffe1cc */
[----:B------:R-:W-:-:S03]  /*12400*/  IADD3 R0, -R202, R204, R111 ;  /* 0x000000ccca007210 */ /* 0x000fc60007ffe16f */
[C---:B------:R-:W-:Y:S02]  /*12410*/  VIADD R10, R113.reuse, UR6 ;  /* 0x00000006710a7c36 */ /* 0x040fe40008000000 */
[----:B------:R-:W-:Y:S02]  /*12420*/  IMAD.IADD R113, R113, 0x1, R8 ;  /* 0x0000000171717824 */ /* 0x000fe400078e0208 */
[----:B0-----:R-:W-:-:S03]  /*12430*/  IMAD.IADD R14, R10, 0x1, R11 ;  /* 0x000000010a0e7824 */ /* 0x001fc600078e020b */
[----:B------:R-:W-:Y:S01]  /*12440*/  VIADDMNMX R12, R11, R113, R0, PT ;  /* 0x000000710b0c7246 */ /* 0x000fe20003800100 */
[----:B------:R-:W-:Y:S06]  /*12450*/  @!P1 BRA `(.L_x_1747) ;  /* 0x0000000000509947 */ /* 0x000fec0003800000 */
[----:B------:R-:W-:Y:S01]  /*12460*/  IADD3 R11, -R203, R204, R11 ;  /* 0x000000cccb0b7210 */ /* 0x000fe20007ffe10b */
[----:B------:R-:W-:Y:S03]  /*12470*/  BSSY B0, `(.L_x_1748) ;  /* 0x000000e000007945 */ /* 0x000fe60003800000 */
[----:B------:R-:W-:-:S13]  /*12480*/  ISETP.GT.AND P1, PT, R11, -0x1, PT ;  /* 0xffffffff0b00780c */ /* 0x000fda0003f24270 */
        /* <DEDUP_REMOVED lines=8> */
.L_x_1749:
[----:B------:R-:W-:-:S13]  /*12510*/  ISETP.NE.AND P1, PT, R9, 0x1, PT ;  /* 0x000000010900780c */ /* 0x000fda0003f25270 */
[----:B------:R-:W0:Y:S02]  /*12520*/  @P1 LDC.64 R4, c[0x0][0x9e8] ;  /* 0x00027a00ff041b82 */ /* 0x000e240000000a00 */
[----:B0-----:R-:W-:-:S05]  /*12530*/  @P1 IMAD.HI.U32 R4, R11, R4, RZ ;  /* 0x000000040b041227 */ /* 0x001fca00078e00ff */
[----:B------:R-:W-:-:S07]  /*12540*/  @P1 SHF.R.U32.HI R11, RZ, R5, R4 ;  /* 0x00000005ff0b1219 */ /* 0x000fce0000011604 */
.L_x_1750:
[----:B------:R-:W-:Y:S05]  /*12550*/  BSYNC B0 ;  /* 0x0000000000007941 */ /* 0x000fea0003800000 */
.L_x_1748:
[----:B------:R-:W-:-:S04]  /*12560*/  IMAD R11, R11, R9, -R6 ;  /* 0x000000090b0b7224 */ /* 0x000fc800078e0a06 */
[----:B------:R-:W-:-:S05]  /*12570*/  IMAD.IADD R11, R11, 0x1, -R202 ;  /* 0x000000010b0b7824 */ /* 0x000fca00078e0aca */
[----:B------:R-:W-:Y:S02]  /*12580*/  VIMNMX R14, R14, R11, !PT ;  /* 0x0000000b0e0e7248 */ /* 0x000fe40007fe0100 */
[----:B------:R-:W-:-:S07]  /*12590*/  VIADDMNMX R12, R11, R9, R12, PT ;  /* 0x000000090b0c7246 */ /* 0x000fce000380010c */
.L_x_1747:
[C---:B------:R-:W-:Y:S01]  /*125a0*/  ISETP.GE.AND P1, PT, R111.reuse, 0x2, PT ;  /* 0x000000026f00780c */ /* 0x040fe20003f26270 */
[----:B------:R-:W0:Y:S01]  /*125b0*/  SHFL.IDX PT, R3, R3, 0x1, 0x1c1f ;  /* 0x003c1f0003037f89 */ /* 0x000e2200000e0000 */
[C---:B------:R-:W-:Y:S02]  /*125c0*/  ISETP.GE.AND P6, PT, R111.reuse, 0x9, PT ;  /* 0x000000096f00780c */ /* 0x040fe40003fc6270 */
[----:B------:R-:W-:Y:S02]  /*125d0*/  ISETP.GT.AND P2, PT, R14, 0x1, !P1 ;  /* 0x000000010e00780c */ /* 0x000fe40004f44270 */
[----:B------:R-:W-:Y:S02]  /*125e0*/  ISETP.GE.AND P3, PT, R111, 0xa, PT ;  /* 0x0000000a6f00780c */ /* 0x000fe40003f66270 */
[----:B------:R-:W-:Y:S02]  /*125f0*/  ISETP.LT.OR P2, PT, R12, 0x2, P2 ;  /* 0x000000020c00780c */ /* 0x000fe40001741670 */
[----:B------:R-:W-:-:S02]  /*12600*/  P2R R104, PR, RZ, 0x8 ;  /* 0x00000008ff687803 */ /* 0x000fc40000000000 */
[----:B------:R-:W-:Y:S02]  /*12610*/  FSEL R25, R25, -INF , !P2 ;  /* 0xff80000019197808 */ /* 0x000fe40005000000 */
[----:B------:R-:W-:Y:S02]  /*12620*/  ISETP.GT.AND P2, PT, R14, 0x8, !P6 ;  /* 0x000000080e00780c */ /* 0x000fe40007744270 */
[----:B------:R-:W-:Y:S02]  /*12630*/  ISETP.GE.AND P5, PT, R111, 0x1, PT ;  /* 0x000000016f00780c */ /* 0x000fe40003fa6270 */
[----:B------:R-:W-:-:S04]  /*12640*/  ISETP.LT.OR P2, PT, R12, 0x9, P2 ;  /* 0x000000090c00780c */ /* 0x000fc80001741670 */
[----:B------:R-:W-:Y:S02]  /*12650*/  FSEL R11, R28, -INF , !P2 ;  /* 0xff8000001c0b7808 */ /* 0x000fe40005000000 */
[----:B------:R-:W-:Y:S01]  /*12660*/  ISETP.GT.AND P2, PT, R14, 0x9, !P3 ;  /* 0x000000090e00780c */ /* 0x000fe20005f44270 */
[----:B0-----:R-:W-:Y:S01]  /*12670*/  IMAD.IADD R10, R10, 0x1, R3 ;  /* 0x000000010a0a7824 */ /* 0x001fe200078e0203 */
[----:B------:R-:W-:Y:S02]  /*12680*/  ISETP.GE.AND P3, PT, R111, 0x11, PT ;  /* 0x000000116f00780c */ /* 0x000fe40003f66270 */
[----:B------:R-:W-:Y:S02]  /*12690*/  ISETP.LT.OR P2, PT, R12, 0xa, P2 ;  /* 0x0000000a0c00780c */ /* 0x000fe40001741670 */
[----:B------:R-:W-:Y:S02]  /*126a0*/  P2R R20, PR, RZ, 0x8 ;  /* 0x00000008ff147803 */ /* 0x000fe40000000000 */
[----:B------:R-:W-:-:S02]  /*126b0*/  FSEL R29, R29, -INF , !P2 ;  /* 0xff8000001d1d7808 */ /* 0x000fc40005000000 */
[----:B------:R-:W-:Y:S02]  /*126c0*/  ISETP.GT.AND P2, PT, R14, 0x10, !P3 ;  /* 0x000000100e00780c */ /* 0x000fe40005f44270 */
[----:B------:R-:W-:Y:S02]  /*126d0*/  ISETP.GE.AND P3, PT, R111, 0x12, PT ;  /* 0x000000126f00780c */ /* 0x000fe40003f66270 */
[----:B------:R-:W-:Y:S02]  /*126e0*/  ISETP.LT.OR P2, PT, R12, 0x11, P2 ;  /* 0x000000110c00780c */ /* 0x000fe40001741670 */
[----:B------:R-:W-:Y:S02]  /*126f0*/  P2R R106, PR, RZ, 0x8 ;  /* 0x00000008ff6a7803 */ /* 0x000fe40000000000 */
[----:B------:R-:W-:Y:S02]  /*12700*/  FSEL R13, R32, -INF , !P2 ;  /* 0xff800000200d7808 */ /* 0x000fe40005000000 */
[----:B------:R-:W-:-:S02]  /*12710*/  ISETP.GT.AND P2, PT, R14, 0x11, !P3 ;  /* 0x000000110e00780c */ /* 0x000fc40005f44270 */
[----:B------:R-:W-:Y:S02]  /*12720*/  ISETP.GE.AND P3, PT, R111, 0x19, PT ;  /* 0x000000196f00780c */ /* 0x000fe40003f66270 */
[----:B------:R-:W-:Y:S02]  /*12730*/  ISETP.LT.OR P2, PT, R12, 0x12, P2 ;  /* 0x000000120c00780c */ /* 0x000fe40001741670 */
[----:B------:R-:W-:Y:S02]  /*12740*/  P2R R108, PR, RZ, 0x8 ;  /* 0x00000008ff6c7803 */ /* 0x000fe40000000000 */
[----:B------:R-:W-:Y:S02]  /*12750*/  FSEL R33, R33, -INF , !P2 ;  /* 0xff80000021217808 */ /* 0x000fe40005000000 */
[----:B------:R-:W-:Y:S02]  /*12760*/  ISETP.GT.AND P2, PT, R14, 0x18, !P3 ;  /* 0x000000180e00780c */ /* 0x000fe40005f44270 */
[----:B------:R-:W-:-:S02]  /*12770*/  ISETP.GE.AND P3, PT, R111, 0x1a, PT ;  /* 0x0000001a6f00780c */ /* 0x000fc40003f66270 */
[----:B------:R-:W-:Y:S02]  /*12780*/  ISETP.LT.OR P2, PT, R12, 0x19, P2 ;  /* 0x000000190c00780c */ /* 0x000fe40001741670 */
[----:B------:R-:W-:Y:S02]  /*12790*/  P2R R28, PR, RZ, 0x8 ;  /* 0x00000008ff1c7803 */ /* 0x000fe40000000000 */
[----:B------:R-:W-:Y:S02]  /*127a0*/  FSEL R15, R36, -INF , !P2 ;  /* 0xff800000240f7808 */ /* 0x000fe40005000000 */
[----:B------:R-:W-:Y:S02]  /*127b0*/  ISETP.GT.AND P2, PT, R14, 0x19, !P3 ;  /* 0x000000190e00780c */ /* 0x000fe40005f44270 */
[----:B------:R-:W-:Y:S02]  /*127c0*/  ISETP.GE.AND P3, PT, R111, 0x21, PT ;  /* 0x000000216f00780c */ /* 0x000fe40003f66270 */
[----:B------:R-:W-:-:S02]  /*127d0*/  ISETP.LT.OR P2, PT, R12, 0x1a, P2 ;  /* 0x0000001a0c00780c */ /* 0x000fc40001741670 */
[----:B------:R-:W-:Y:S02]  /*127e0*/  P2R R32, PR, RZ, 0x8 ;  /* 0x00000008ff207803 */ /* 0x000fe40000000000 */
[----:B------:R-:W-:Y:S02]  /*127f0*/  FSEL R37, R37, -INF , !P2 ;  /* 0xff80000025257808 */ /* 0x000fe40005000000 */
[----:B------:R-:W-:Y:S02]  /*12800*/  ISETP.GT.AND P2, PT, R14, 0x20, !P3 ;  /* 0x000000200e00780c */ /* 0x000fe40005f44270 */
[----:B------:R-:W-:Y:S02]  /*12810*/  ISETP.GE.AND P3, PT, R111, 0x22, PT ;  /* 0x000000226f00780c */ /* 0x000fe40003f66270 */
[----:B------:R-:W-:Y:S02]  /*12820*/  ISETP.LT.OR P2, PT, R12, 0x21, P2 ;  /* 0x000000210c00780c */ /* 0x000fe40001741670 */
[----:B------:R-:W-:-:S02]  /*12830*/  P2R R36, PR, RZ, 0x8 ;  /* 0x00000008ff247803 */ /* 0x000fc40000000000 */
[----:B------:R-:W-:Y:S02]  /*12840*/  FSEL R21, R40, -INF , !P2 ;  /* 0xff80000028157808 */ /* 0x000fe40005000000 */
[----:B------:R-:W-:Y:S02]  /*12850*/  ISETP.GT.AND P2, PT, R14, 0x21, !P3 ;  /* 0x000000210e00780c */ /* 0x000fe40005f44270 */
[----:B------:R-:W-:Y:S02]  /*12860*/  ISETP.GE.AND P3, PT, R111, 0x29, PT ;  /* 0x000000296f00780c */ /* 0x000fe40003f66270 */
[----:B------:R-:W-:Y:S02]  /*12870*/  ISETP.LT.OR P2, PT, R12, 0x22, P2 ;  /* 0x000000220c00780c */ /* 0x000fe40001741670 */
[----:B------:R-:W-:Y:S02]  /*12880*/  P2R R40, PR, RZ, 0x8 ;  /* 0x00000008ff287803 */ /* 0x000fe40000000000 */
[----:B------:R-:W-:-:S02]  /*12890*/  FSEL R41, R41, -INF , !P2 ;  /* 0xff80000029297808 */ /* 0x000fc40005000000 */
[----:B------:R-:W-:Y:S02]  /*128a0*/  ISETP.GT.AND P2, PT, R14, 0x28, !P3 ;  /* 0x000000280e00780c */ /* 0x000fe40005f44270 */
[----:B------:R-:W-:Y:S02]  /*128b0*/  ISETP.GE.AND P3, PT, R111, 0x2a, PT ;  /* 0x0000002a6f00780c */ /* 0x000fe40003f66270 */
[----:B------:R-:W-:Y:S02]  /*128c0*/  ISETP.LT.OR P2, PT, R12, 0x29, P2 ;  /* 0x000000290c00780c */ /* 0x000fe40001741670 */
[----:B------:R-:W-:Y:S02]  /*128d0*/  VIADDMNMX R0, R3, R113, R0, PT ;  /* 0x0000007103007246 */ /* 0x000fe40003800100 */
        /* <DEDUP_REMOVED lines=98> */
[----:B------:R-:W-:-:S04]  /*12f00*/  ISETP.GT.AND P4, PT, R14, RZ, !P5 ;  /* 0x000000ff0e00720c */ /* 0x000fc80006f84270 */
[----:B------:R-:W-:-:S04]  /*12f10*/  ISETP.LT.OR P4, PT, R12, 0x1, P4 ;  /* 0x000000010c00780c */ /* 0x000fc80002781670 */
[----:B------:R-:W-:Y:S02]  /*12f20*/  FSEL R24, R24, -INF , !P4 ;  /* 0xff80000018187808 */ /* 0x000fe40006000000 */
[----:B------:R-:W-:-:S04]  /*12f30*/  ISETP.GE.AND P4, PT, R111, 0x7a, PT ;  /* 0x0000007a6f00780c */ /* 0x000fc80003f86270 */
[----:B------:R-:W-:Y:S02]  /*12f40*/  P2R R76, PR, RZ, 0x10 ;  /* 0x00000010ff4c7803 */ /* 0x000fe40000000000 */
[----:B------:R-:W-:-:S04]  /*12f50*/  ISETP.GT.AND P4, PT, R14, 0x79, !P4 ;  /* 0x000000790e00780c */ /* 0x000fc80006784270 */
[----:B------:R-:W-:-:S04]  /*12f60*/  ISETP.LT.OR P4, PT, R12, 0x7a, P4 ;  /* 0x0000007a0c00780c */ /* 0x000fc80002781670 */
[----:B------:R-:W-:Y:S02]  /*12f70*/  FSEL R85, R85, -INF , !P4 ;  /* 0xff80000055557808 */ /* 0x000fe40006000000 */
[----:B------:R-:W-:-:S13]  /*12f80*/  ISETP.GE.AND P4, PT, R9, 0x1, PT ;  /* 0x000000010900780c */ /* 0x000fda0003f86270 */
[----:B------:R-:W-:Y:S05]  /*12f90*/  @!P4 BRA `(.L_x_1751) ;  /* 0x000000000050c947 */ /* 0x000fea0003800000 */
        /* <DEDUP_REMOVED lines=11> */
.L_x_1753:
[----:B------:R-:W-:-:S13]  /*13050*/  ISETP.NE.AND P4, PT, R9, 0x1, PT ;  /* 0x000000010900780c */ /* 0x000fda0003f85270 */
[----:B------:R-:W0:Y:S02]  /*13060*/  @P4 LDC.64 R4, c[0x0][0x9e8] ;  /* 0x00027a00ff044b82 */ /* 0x000e240000000a00 */
[----:B0-----:R-:W-:-:S05]  /*13070*/  @P4 IMAD.HI.U32 R4, R3, R4, RZ ;  /* 0x0000000403044227 */ /* 0x001fca00078e00ff */
[----:B------:R-:W-:-:S07]  /*13080*/  @P4 SHF.R.U32.HI R3, RZ, R5, R4 ;  /* 0x00000005ff034219 */ /* 0x000fce0000011604 */
.L_x_1754:
[----:B------:R-:W-:Y:S05]  /*13090*/  BSYNC B0 ;  /* 0x0000000000007941 */ /* 0x000fea0003800000 */
.L_x_1752:
[----:B------:R-:W-:-:S04]  /*130a0*/  IMAD R3, R3, R9, -R6 ;  /* 0x0000000903037224 */ /* 0x000fc800078e0a06 */
[----:B------:R-:W-:-:S05]  /*130b0*/  IMAD.IADD R3, R3, 0x1, -R202 ;  /* 0x0000000103037824 */ /* 0x000fca00078e0aca */
[----:B------:R-:W-:Y:S02]  /*130c0*/  VIMNMX R10, R10, R3, !PT ;  /* 0x000000030a0a7248 */ /* 0x000fe40007fe0100 */
[----:B------:R-:W-:-:S07]  /*130d0*/  VIADDMNMX R0, R3, R9, R0, PT ;  /* 0x0000000903007246 */ /* 0x000fce0003800100 */
.L_x_1751:
[C---:B------:R-:W-:Y:S02]  /*130e0*/  ISETP.GT.AND P1, PT, R10.reuse, 0x1, !P1 ;  /* 0x000000010a00780c */ /* 0x040fe40004f24270 */
[----:B------:R-:W-:Y:S02]  /*130f0*/  ISETP.GT.AND P6, PT, R10, 0x8, !P6 ;  /* 0x000000080a00780c */ /* 0x000fe400077c4270 */
[C---:B------:R-:W-:Y:S02]  /*13100*/  ISETP.LT.OR P1, PT, R0.reuse, 0x2, P1 ;  /* 0x000000020000780c */ /* 0x040fe40000f21670 */
[----:B------:R-:W-:Y:S02]  /*13110*/  ISETP.LT.OR P6, PT, R0, 0x9, P6 ;  /* 0x000000090000780c */ /* 0x000fe400037c1670 */
[----:B------:R-:W-:Y:S02]  /*13120*/  FSEL R27, R27, -INF , !P1 ;  /* 0xff8000001b1b7808 */ /* 0x000fe40004800000 */
[----:B------:R-:W-:-:S02]  /*13130*/  ISETP.NE.AND P1, PT, R104, RZ, PT ;  /* 0x000000ff6800720c */ /* 0x000fc40003f25270 */
[----:B------:R-:W-:Y:S02]  /*13140*/  FSEL R5, R30, -INF , !P6 ;  /* 0xff8000001e057808 */ /* 0x000fe40007000000 */
[----:B------:R-:W-:Y:S02]  /*13150*/  ISETP.GT.AND P1, PT, R10, 0x9, !P1 ;  /* 0x000000090a00780c */ /* 0x000fe40004f24270 */
[----:B------:R-:W-:Y:S02]  /*13160*/  ISETP.NE.AND P6, PT, R106, RZ, PT ;  /* 0x000000ff6a00720c */ /* 0x000fe40003fc5270 */
[----:B------:R-:W-:Y:S02]  /*13170*/  ISETP.LT.OR P1, PT, R0, 0xa, P1 ;  /* 0x0000000a0000780c */ /* 0x000fe40000f21670 */
[----:B------:R-:W-:Y:S02]  /*13180*/  ISETP.NE.AND P4, PT, R108, RZ, PT ;  /* 0x000000ff6c00720c */ /* 0x000fe40003f85270 */
        /* <DEDUP_REMOVED lines=19> */
[----:B------:R-:W-:Y:S02]  /*132c0*/  ISETP.NE.AND P6, PT, R112, RZ, PT ;  /* 0x000000ff7000720c */ /* 0x000fe40003fc5270 */
[----:B------:R-:W-:Y:S02]  /*132d0*/  ISETP.GT.AND P1, PT, R10, 0x19, !P1 ;  /* 0x000000190a00780c */ /* 0x000fe40004f24270 */
[----:B------:R-:W-:Y:S02]  /*132e0*/  FMNMX.FTZ R4, R21, R4, !PT ;  /* 0x0000000415047209 */ /* 0x000fe40007810000 */
[----:B------:R-:W-:Y:S02]  /*132f0*/  ISETP.LT.OR P1, PT, R0, 0x1a, P1 ;  /* 0x0000001a0000780c */ /* 0x000fe40000f21670 */
[----:B------:R-:W-:Y:S02]  /*13300*/  FMNMX.FTZ R4, R41, R4, !PT ;  /* 0x0000000429047209 */ /* 0x000fe40007810000 */
[----:B------:R-:W-:-:S02]  /*13310*/  FSEL R39, R39, -INF , !P1 ;  /* 0xff80000027277808 */ /* 0x000fc40004800000 */
[----:B------:R-:W-:Y:S02]  /*13320*/  ISETP.NE.AND P1, PT, R32, RZ, PT ;  /* 0x000000ff2000720c */ /* 0x000fe40003f25270 */
[----:B------:R-:W-:Y:S02]  /*13330*/  ISETP.NE.AND P4, PT, R114, RZ, PT ;  /* 0x000000ff7200720c */ /* 0x000fe40003f85270 */
[----:B------:R-:W-:Y:S02]  /*13340*/  ISETP.GT.AND P1, PT, R10, 0x20, !P1 ;  /* 0x000000200a00780c */ /* 0x000fe40004f24270 */
[----:B------:R-:W-:Y:S02]  /*13350*/  FMNMX.FTZ R4, R89, R4, !PT ;  /* 0x0000000459047209 */ /* 0x000fe40007810000 */
        /* <DEDUP_REMOVED lines=50> */
[C---:B------:R-:W-:Y:S01]  /*13680*/  ISETP.GT.AND P5, PT, R10.reuse, RZ, !P5 ;  /* 0x000000ff0a00720c */ /* 0x040fe20006fa4270 */
[----:B------:R-:W0:Y:S01]  /*13690*/  SHFL.BFLY PT, R3, R4, 0x2, 0x1f ;  /* 0x0c401f0004037f89 */ /* 0x000e2200000e0000 */
[----:B------:R-:W-:Y:S02]  /*136a0*/  FSEL R55, R55, -INF , !P1 ;  /* 0xff80000037377808 */ /* 0x000fe40004800000 */
[----:B------:R-:W-:Y:S02]  /*136b0*/  ISETP.GT.AND P1, PT, R10, 0x40, !P6 ;  /* 0x000000400a00780c */ /* 0x000fe40007724270 */
[C---:B------:R-:W-:Y:S02]  /*136c0*/  ISETP.LT.OR P5, PT, R0.reuse, 0x1, P5 ;  /* 0x000000010000780c */ /* 0x040fe40002fa1670 */
[----:B------:R-:W-:Y:S02]  /*136d0*/  ISETP.LT.OR P1, PT, R0, 0x41, P1 ;  /* 0x000000410000780c */ /* 0x000fe40000f21670 */
[----:B------:R-:W-:-:S02]  /*136e0*/  FSEL R26, R26, -INF , !P5 ;  /* 0xff8000001a1a7808 */ /* 0x000fc40006800000 */
[----:B------:R-:W-:Y:S02]  /*136f0*/  FSEL R123, R58, -INF , !P1 ;  /* 0xff8000003a7b7808 */ /* 0x000fe40004800000 */
[----:B------:R-:W-:Y:S02]  /*13700*/  ISETP.GT.AND P1, PT, R10, 0x41, !P4 ;  /* 0x000000410a00780c */ /* 0x000fe40006724270 */
[----:B------:R-:W-:Y:S02]  /*13710*/  ISETP.NE.AND P6, PT, R110, RZ, PT ;  /* 0x000000ff6e00720c */ /* 0x000fe40003fc5270 */
[----:B------:R-:W-:Y:S02]  /*13720*/  ISETP.LT.OR P1, PT, R0, 0x42, P1 ;  /* 0x000000420000780c */ /* 0x000fe40000f21670 */
[----:B------:R-:W-:Y:S02]  /*13730*/  FMNMX.FTZ R12, R26, R27, !PT ;  /* 0x0000001b1a0c7209 */ /* 0x000fe40007810000 */
[----:B------:R-:W-:-:S02]  /*13740*/  FSEL R59, R59, -INF , !P1 ;  /* 0xff8000003b3b7808 */ /* 0x000fc40004800000 */
[----:B------:R-:W-:Y:S02]  /*13750*/  ISETP.NE.AND P1, PT, R56, RZ, PT ;  /* 0x000000ff3800720c */ /* 0x000fe40003f25270 */
[----:B0-----:R-:W-:Y:S02]  /*13760*/  FMNMX.FTZ R6, R4, R3, !PT ;  /* 0x0000000304067209 */ /* 0x001fe40007810000 */
[----:B------:R-:W-:Y:S02]  /*13770*/  ISETP.GT.AND P1, PT, R10, 0x48, !P1 ;  /* 0x000000480a00780c */ /* 0x000fe40004f24270 */
[----:B------:R-:W-:Y:S01]  /*13780*/  FMNMX.FTZ R14, R5, R12, !PT ;  /* 0x0000000c050e7209 */ /* 0x000fe20007810000 */
[----:B------:R-:W0:Y:S01]  /*13790*/  SHFL.BFLY PT, R3, R6, 0x1, 0x1f ;  /* 0x0c201f0006037f89 */ /* 0x000e2200000e0000 */
[----:B------:R-:W-:Y:S02]  /*137a0*/  ISETP.LT.OR P1, PT, R0, 0x49, P1 ;  /* 0x000000490000780c */ /* 0x000fe40000f21670 */
[----:B------:R-:W-:-:S02]  /*137b0*/  FMNMX.FTZ R14, R31, R14, !PT ;  /* 0x0000000e1f0e7209 */ /* 0x000fc40007810000 */
[----:B------:R-:W-:Y:S02]  /*137c0*/  FSEL R125, R62, -INF , !P1 ;  /* 0xff8000003e7d7808 */ /* 0x000fe40004800000 */
[----:B------:R-:W-:Y:S02]  /*137d0*/  ISETP.NE.AND P1, PT, R60, RZ, PT ;  /* 0x000000ff3c00720c */ /* 0x000fe40003f25270 */
[----:B------:R-:W-:Y:S02]  /*137e0*/  ISETP.NE.AND P4, PT, R116, RZ, PT ;  /* 0x000000ff7400720c */ /* 0x000fe40003f85270 */
        /* <DEDUP_REMOVED lines=8> */
[----:B0-----:R-:W-:-:S02]  /*13870*/  FMNMX.FTZ R3, R6, R3, !PT ;  /* 0x0000000306037209 */ /* 0x001fc40007810000 */
[----:B------:R-:W-:Y:S02]  /*13880*/  ISETP.LT.OR P1, PT, R0, 0x51, P1 ;  /* 0x000000510000780c */ /* 0x000fe40000f21670 */
[----:B------:R-:W-:Y:S01]  /*13890*/  FMNMX.FTZ R20, R39, R20, !PT ;  /* 0x0000001427147209 */ /* 0x000fe20007810000 */
[----:B------:R-:W-:-:S01]  /*138a0*/  FFMA.FTZ R137, R2, R3, -8 ;  /* 0xc100000002897423 */ /* 0x000fc20000010003 */
[----:B------:R-:W-:Y:S02]  /*138b0*/  FSEL R127, R66, -INF , !P1 ;  /* 0xff800000427f7808 */ /* 0x000fe40004800000 */
[----:B------:R-:W-:Y:S02]  /*138c0*/  ISETP.NE.AND P1, PT, R64, RZ, PT ;  /* 0x000000ff4000720c */ /* 0x000fe40003f25270 */
[----:B------:R-:W-:Y:S02]  /*138d0*/  FMNMX.FTZ R20, R115, R20, !PT ;  /* 0x0000001473147209 */ /* 0x000fe40007810000 */
[----:B------:R-:W-:-:S02]  /*138e0*/  ISETP.GT.AND P1, PT, R10, 0x51, !P1 ;  /* 0x000000510a00780c */ /* 0x000fc40004f24270 */
[----:B------:R-:W-:Y:S02]  /*138f0*/  FMNMX.FTZ R20, R43, R20, !PT ;  /* 0x000000142b147209 */ /* 0x000fe40007810000 */
[----:B------:R-:W-:Y:S02]  /*13900*/  ISETP.LT.OR P1, PT, R0, 0x52, P1 ;  /* 0x000000520000780c */ /* 0x000fe40000f21670 */
[----:B------:R-:W-:Y:S02]  /*13910*/  ISETP.GT.AND P2, PT, R10, 0x71, !P2 ;  /* 0x000000710a00780c */ /* 0x000fe40005744270 */
[----:B------:R-:W-:Y:S02]  /*13920*/  FSEL R67, R67, -INF , !P1 ;  /* 0xff80000043437808 */ /* 0x000fe40004800000 */
[----:B------:R-:W-:Y:S02]  /*13930*/  ISETP.NE.AND P1, PT, R98, RZ, PT ;  /* 0x000000ff6200720c */ /* 0x000fe40003f25270 */
[----:B------:R-:W-:-:S02]  /*13940*/  ISETP.GT.AND P3, PT, R10, 0x78, !P3 ;  /* 0x000000780a00780c */ /* 0x000fc40005f64270 */
[----:B------:R-:W-:Y:S02]  /*13950*/  ISETP.GT.AND P1, PT, R10, 0x58, !P1 ;  /* 0x000000580a00780c */ /* 0x000fe40004f24270 */
[C---:B------:R-:W-:Y:S02]  /*13960*/  ISETP.LT.OR P2, PT, R0.reuse, 0x72, P2 ;  /* 0x000000720000780c */ /* 0x040fe40001741670 */
[C---:B------:R-:W-:Y:S02]  /*13970*/  ISETP.LT.OR P1, PT, R0.reuse, 0x59, P1 ;  /* 0x000000590000780c */ /* 0x040fe40000f21670 */
[----:B------:R-:W-:Y:S02]  /*13980*/  ISETP.LT.OR P3, PT, R0, 0x79, P3 ;  /* 0x000000790000780c */ /* 0x000fe40001f61670 */
[----:B------:R-:W-:Y:S02]  /*13990*/  FSEL R129, R70, -INF , !P1 ;  /* 0xff80000046817808 */ /* 0x000fe40004800000 */
[----:B------:R-:W-:-:S02]  /*139a0*/  ISETP.NE.AND P1, PT, R68, RZ, PT ;  /* 0x000000ff4400720c */ /* 0x000fc40003f25270 */
[----:B------:R-:W-:Y:S02]  /*139b0*/  FSEL R83, R83, -INF , !P2 ;  /* 0xff80000053537808 */ /* 0x000fe40005000000 */
        /* <DEDUP_REMOVED lines=15> */
[----:B------:R-:W-:-:S04]  /*13ab0*/  ISETP.GT.AND P1, PT, R10, 0x69, !P6 ;  /* 0x000000690a00780c */ /* 0x000fc80007724270 */
[----:B------:R-:W-:-:S04]  /*13ac0*/  ISETP.LT.OR P1, PT, R0, 0x6a, P1 ;  /* 0x0000006a0000780c */ /* 0x000fc80000f21670 */
[----:B------:R-:W-:Y:S02]  /*13ad0*/  FSEL R79, R79, -INF , !P1 ;  /* 0xff8000004f4f7808 */ /* 0x000fe40004800000 */
[----:B------:R-:W-:Y:S02]  /*13ae0*/  ISETP.GT.AND P1, PT, R10, 0x70, !P4 ;  /* 0x000000700a00780c */ /* 0x000fe40006724270 */
[----:B------:R-:W-:Y:S02]  /*13af0*/  ISETP.NE.AND P4, PT, R76, RZ, PT ;  /* 0x000000ff4c00720c */ /* 0x000fe40003f85270 */
[----:B------:R-:W-:-:S04]  /*13b00*/  ISETP.LT.OR P1, PT, R0, 0x71, P1 ;  /* 0x000000710000780c */ /* 0x000fc80000f21670 */
[----:B------:R-:W-:Y:S02]  /*13b10*/  FSEL R135, R82, -INF , !P1 ;  /* 0xff80000052877808 */ /* 0x000fe40004800000 */
[----:B------:R-:W-:-:S04]  /*13b20*/  FSETP.NEU.FTZ.AND P1, PT, R3, -INF , PT ;  /* 0xff8000000300780b */ /* 0x000fc80003f3d000 */
[----:B------:R-:W-:Y:S02]  /*13b30*/  FSEL R137, R137, RZ, P1 ;  /* 0x000000ff89897208 */ /* 0x000fe40000800000 */
[----:B------:R-:W-:Y:S02]  /*13b40*/  ISETP.GT.AND P1, PT, R10, 0x79, !P4 ;  /* 0x000000790a00780c */ /* 0x000fe40006724270 */
[----:B------:R-:W-:Y:S01]  /*13b50*/  ISETP.NE.AND P4, PT, R225, 0x1, PT ;  /* 0x00000001e100780c */ /* 0x000fe20003f85270 */
[----:B------:R-:W-:-:S01]  /*13b60*/  FFMA.FTZ R24, R2, R24, -R137 ;  /* 0x0000001802187223 */ /* 0x000fc20000010889 */
[C-C-:B------:R-:W-:Y:S01]  /*13b70*/  FFMA.FTZ R28, R2.reuse, R13, -R137.reuse ;  /* 0x0000000d021c7223 */ /* 0x140fe20000010889 */
[----:B------:R-:W-:-:S01]  /*13b80*/  FFMA.FTZ R30, R2, R21, -R137 ;  /* 0x00000015021e7223 */ /* 0x000fc20000010889 */
[--C-:B------:R-:W-:Y:S01]  /*13b90*/  FFMA.FTZ R21, R2, R41, -R137.reuse ;  /* 0x0000002902157223 */ /* 0x100fe20000010889 */
[----:B------:R0:W-:Y:S01]  /*13ba0*/  MUFU.EX2 R4, R24 ;  /* 0x0000001800047308 */ /* 0x0001e20000000800 */
[----:B------:R-:W-:Y:S01]  /*13bb0*/  ISETP.LT.OR P1, PT, R0, 0x7a, P1 ;  /* 0x0000007a0000780c */ /* 0x000fe20000f21670 */
[--C-:B------:R-:W-:Y:S01]  /*13bc0*/  FFMA.FTZ R13, R2, R33, -R137.reuse ;  /* 0x00000021020d7223 */ /* 0x100fe20000010889 */
[----:B------:R-:W-:Y:S01]  /*13bd0*/  FSEL R41, R86, -INF , !P3 ;  /* 0xff80000056297808 */ /* 0x000fe20005800000 */
[C-C-:B------:R-:W-:Y:S01]  /*13be0*/  FFMA.FTZ R33, R2.reuse, R49, -R137.reuse ;  /* 0x0000003102217223 */ /* 0x140fe20000010889 */
[----:B------:R-:W-:Y:S01]  /*13bf0*/  FSEL R87, R87, -INF , !P1 ;  /* 0xff80000057577808 */ /* 0x000fe20004800000 */
[C-C-:B------:R-:W-:Y:S01]  /*13c00*/  FFMA.FTZ R49, R2.reuse, R61, -R137.reuse ;  /* 0x0000003d02317223 */ /* 0x140fe20000010889 */
[----:B------:R-:W-:-:S01]  /*13c10*/  FFMA.FTZ R25, R2, R25, -R137 ;  /* 0x0000001902197223 */ /* 0x000fc20000010889 */
[----:B------:R1:W-:Y:S01]  /*13c20*/  MUFU.EX2 R12, R28 ;  /* 0x0000001c000c7308 */ /* 0x0003e20000000800 */
[----:B0-----:R-:W-:Y:S01]  /*13c30*/  FMNMX.FTZ R24, R117, R20, !PT ;  /* 0x0000001475187209 */ /* 0x001fe20007810000 */
[C-C-:B------:R-:W-:Y:S01]  /*13c40*/  FFMA.FTZ R6, R2.reuse, R11, -R137.reuse ;  /* 0x0000000b02067223 */ /* 0x140fe20000010889 */
[----:B------:R-:W-:-:S01]  /*13c50*/  FFMA.FTZ R11, R2, R29, -R137 ;  /* 0x0000001d020b7223 */ /* 0x000fc20000010889 */
[C-C-:B------:R-:W-:Y:S01]  /*13c60*/  FFMA.FTZ R29, R2.reuse, R15, -R137.reuse ;  /* 0x0000000f021d7223 */ /* 0x140fe20000010889 */
[----:B------:R-:W-:Y:S01]  /*13c70*/  FMNMX.FTZ R24, R47, R24, !PT ;  /* 0x000000182f187209 */ /* 0x000fe20007810000 */
[C-C-:B------:R-:W-:Y:S01]  /*13c80*/  FFMA.FTZ R15, R2.reuse, R37, -R137.reuse ;  /* 0x00000025020f7223 */ /* 0x140fe20000010889 */
[----:B------:R-:W-:-:S01]  /*13c90*/  FFMA.FTZ R37, R2, R53, -R137 ;  /* 0x0000003502257223 */ /* 0x000fc20000010889 */
[----:B------:R0:W-:Y:S01]  /*13ca0*/  MUFU.EX2 R20, R30 ;  /* 0x0000001e00147308 */ /* 0x0001e20000000800 */
[----:B------:R-:W-:Y:S01]  /*13cb0*/  FMNMX.FTZ R24, R119, R24, !PT ;  /* 0x0000001877187209 */ /* 0x000fe20007810000 */
[C-C-:B------:R-:W-:Y:S01]  /*13cc0*/  FFMA.FTZ R53, R2.reuse, R65, -R137.reuse ;  /* 0x0000004102357223 */ /* 0x140fe20000010889 */
[----:B------:R-:W-:-:S01]  /*13cd0*/  FFMA.FTZ R65, R2, R77, -R137 ;  /* 0x0000004d02417223 */ /* 0x000fc20000010889 */
[C-C-:B------:R-:W-:Y:S01]  /*13ce0*/  FFMA.FTZ R89, R2.reuse, R89, -R137.reuse ;  /* 0x0000005902597223 */ /* 0x140fe20000010889 */
[----:B------:R-:W-:Y:S01]  /*13cf0*/  FMNMX.FTZ R24, R51, R24, !PT ;  /* 0x0000001833187209 */ /* 0x000fe20007810000 */
[C-C-:B------:R-:W-:Y:S01]  /*13d00*/  FFMA.FTZ R91, R2.reuse, R91, -R137.reuse ;  /* 0x0000005b025b7223 */ /* 0x140fe20000010889 */
[----:B------:R-:W-:-:S01]  /*13d10*/  FFMA.FTZ R93, R2, R93, -R137 ;  /* 0x0000005d025d7223 */ /* 0x000fc20000010889 */
[----:B------:R-:W2:Y:S01]  /*13d20*/  MUFU.EX2 R25, R25 ;  /* 0x0000001900197308 */ /* 0x000ea20000000800 */
[----:B-1----:R-:W-:Y:S01]  /*13d30*/  FMNMX.FTZ R28, R121, R24, !PT ;  /* 0x00000018791c7209 */ /* 0x002fe20007810000 */
[C-C-:B------:R-:W-:Y:S01]  /*13d40*/  FFMA.FTZ R97, R2.reuse, R97, -R137.reuse ;  /* 0x0000006102617223 */ /* 0x140fe20000010889 */
[----:B------:R-:W-:-:S01]  /*13d50*/  FFMA.FTZ R95, R2, R95, -R137 ;  /* 0x0000005f025f7223 */ /* 0x000fc20000010889 */
[C-C-:B------:R-:W-:Y:S01]  /*13d60*/  FFMA.FTZ R36, R2.reuse, R101, -R137.reuse ;  /* 0x0000006502247223 */ /* 0x140fe20000010889 */
[----:B------:R-:W-:Y:S01]  /*13d70*/  FMNMX.FTZ R28, R55, R28, !PT ;  /* 0x0000001c371c7209 */ /* 0x000fe20007810000 */
[C-C-:B------:R-:W-:Y:S01]  /*13d80*/  FFMA.FTZ R34, R2.reuse, R99, -R137.reuse ;  /* 0x0000006302227223 */ /* 0x140fe20000010889 */
[----:B------:R-:W-:-:S01]  /*13d90*/  FFMA.FTZ R40, R2, R105, -R137 ;  /* 0x0000006902287223 */ /* 0x000fc20000010889 */
[----:B------:R-:W1:Y:S01]  /*13da0*/  MUFU.EX2 R6, R6 ;  /* 0x0000000600067308 */ /* 0x000e620000000800 */
[----:B------:R-:W-:Y:S01]  /*13db0*/  FMNMX.FTZ R28, R123, R28, !PT ;  /* 0x0000001c7b1c7209 */ /* 0x000fe20007810000 */
[C-C-:B------:R-:W-:Y:S01]  /*13dc0*/  FFMA.FTZ R38, R2.reuse, R103, -R137.reuse ;  /* 0x0000006702267223 */ /* 0x140fe20000010889 */
[----:B------:R-:W-:-:S02]  /*13dd0*/  FFMA.FTZ R42, R2, R107, -R137 ;  /* 0x0000006b022a7223 */ /* 0x000fc40000010889 */
[----:B------:R-:W-:-:S03]  /*13de0*/  FMNMX.FTZ R28, R59, R28, !PT ;  /* 0x0000001c3b1c7209 */ /* 0x000fc60007810000 */
[----:B------:R-:W3:Y:S01]  /*13df0*/  MUFU.EX2 R11, R11 ;  /* 0x0000000b000b7308 */ /* 0x000ee20000000800 */
[----:B0-----:R-:W-:Y:S01]  /*13e00*/  FMNMX.FTZ R30, R125, R28, !PT ;  /* 0x0000001c7d1e7209 */ /* 0x001fe20007810000 */
[----:B--2---:R-:W-:-:S03]  /*13e10*/  FADD.FTZ R77, R4, R25 ;  /* 0x00000019044d7221 */ /* 0x004fc60000010000 */
[----:B------:R-:W-:-:S03]  /*13e20*/  FMNMX.FTZ R30, R63, R30, !PT ;  /* 0x0000001e3f1e7209 */ /* 0x000fc60007810000 */
[----:B------:R-:W-:Y:S01]  /*13e30*/  MUFU.EX2 R13, R13 ;  /* 0x0000000d000d7308 */ /* 0x000fe20000000800 */
[----:B------:R-:W-:Y:S01]  /*13e40*/  FMNMX.FTZ R30, R127, R30, !PT ;  /* 0x0000001e7f1e7209 */ /* 0x000fe20007810000 */
[----:B-1----:R-:W-:-:S03]  /*13e50*/  FADD.FTZ R64, R6, R77 ;  /* 0x0000004d06407221 */ /* 0x002fc60000010000 */
[----:B------:R-:W-:-:S03]  /*13e60*/  FMNMX.FTZ R30, R67, R30, !PT ;  /* 0x0000001e431e7209 */ /* 0x000fc60007810000 */
[----:B------:R0:W-:Y:S01]  /*13e70*/  MUFU.EX2 R14, R29 ;  /* 0x0000001d000e7308 */ /* 0x0001e20000000800 */
[----:B------:R-:W-:Y:S01]  /*13e80*/  FMNMX.FTZ R32, R129, R30, !PT ;  /* 0x0000001e81207209 */ /* 0x000fe20007810000 */
[C---:B---3--:R-:W-:Y:S01]  /*13e90*/  FADD.FTZ R77, R11.reuse, R64 ;  /* 0x000000400b4d7221 */ /* 0x048fe20000010000 */
[----:B------:R-:W-:Y:S02]  /*13ea0*/  F2FP.SATFINITE.E4M3.F32.PACK_AB_MERGE_C R196, R11, R6, RZ ;  /* 0x000000060bc4723e */ /* 0x000fe400048070ff */
[----:B------:R-:W-:Y:S01]  /*13eb0*/  FMNMX.FTZ R32, R71, R32, !PT ;  /* 0x0000002047207209 */ /* 0x000fe20007810000 */
[----:B------:R-:W-:-:S01]  /*13ec0*/  FADD.FTZ R68, R12, R77 ;  /* 0x0000004d0c447221 */ /* 0x000fc20000010000 */
[----:B------:R-:W-:Y:S01]  /*13ed0*/  F2FP.SATFINITE.E4M3.F32.PACK_AB_MERGE_C R196, R25, R4, R196 ;  /* 0x0000000419c4723e */ /* 0x000fe200048070c4 */
[----:B------:R-:W1:Y:S01]  /*13ee0*/  MUFU.EX2 R15, R15 ;  /* 0x0000000f000f7308 */ /* 0x000e620000000800 */
[----:B------:R-:W-:Y:S01]  /*13ef0*/  FMNMX.FTZ R32, R131, R32, !PT ;  /* 0x0000002083207209 */ /* 0x000fe20007810000 */
[C-C-:B0-----:R-:W-:Y:S01]  /*13f00*/  FFMA.FTZ R29, R2.reuse, R45, -R137.reuse ;  /* 0x0000002d021d7223 */ /* 0x141fe20000010889 */
[----:B------:R-:W-:-:S01]  /*13f10*/  FFMA.FTZ R45, R2, R57, -R137 ;  /* 0x00000039022d7223 */ /* 0x000fc20000010889 */
[C-C-:B------:R-:W-:Y:S01]  /*13f20*/  FFMA.FTZ R57, R2.reuse, R69, -R137.reuse ;  /* 0x0000004502397223 */ /* 0x140fe20000010889 */
[----:B------:R-:W-:Y:S01]  /*13f30*/  FMNMX.FTZ R32, R75, R32, !PT ;  /* 0x000000204b207209 */ /* 0x000fe20007810000 */
[----:B------:R-:W-:-:S02]  /*13f40*/  FFMA.FTZ R69, R2, R109, -R137 ;  /* 0x0000006d02457223 */ /* 0x000fc40000010889 */
[----:B------:R-:W-:Y:S01]  /*13f50*/  MUFU.EX2 R21, R21 ;  /* 0x0000001500157308 */ /* 0x000fe20000000800 */
[----:B------:R-:W-:-:S04]  /*13f60*/  FMNMX.FTZ R32, R133, R32, !PT ;  /* 0x0000002085207209 */ /* 0x000fc80007810000 */
[----:B------:R-:W-:-:S03]  /*13f70*/  FMNMX.FTZ R32, R79, R32, !PT ;  /* 0x000000204f207209 */ /* 0x000fc60007810000 */
[----:B------:R-:W-:Y:S01]  /*13f80*/  MUFU.EX2 R24, R89 ;  /* 0x0000005900187308 */ /* 0x000fe20000000800 */
[----:B------:R-:W-:Y:S02]  /*13f90*/  FMNMX.FTZ R32, R135, R32, !PT ;  /* 0x0000002087207209 */ /* 0x000fe40007810000 */
[----:B-1----:R-:W-:Y:S02]  /*13fa0*/  F2FP.SATFINITE.E4M3.F32.PACK_AB_MERGE_C R198, R15, R14, RZ ;  /* 0x0000000e0fc6723e */ /* 0x002fe400048070ff */
[----:B------:R-:W-:Y:S02]  /*13fb0*/  FMNMX.FTZ R32, R83, R32, !PT ;  /* 0x0000002053207209 */ /* 0x000fe40007810000 */
[----:B------:R-:W-:Y:S01]  /*13fc0*/  F2FP.SATFINITE.E4M3.F32.PACK_AB_MERGE_C R198, R13, R12, R198 ;  /* 0x0000000c0dc6723e */ /* 0x000fe200048070c6 */
[----:B------:R-:W0:Y:S01]  /*13fd0*/  MUFU.EX2 R29, R29 ;  /* 0x0000001d001d7308 */ /* 0x000e220000000800 */
[----:B------:R-:W-:-:S04]  /*13fe0*/  FMNMX.FTZ R0, R41, R32, !PT ;  /* 0x0000002029007209 */ /* 0x000fc80007810000 */
[----:B------:R-:W-:-:S03]  /*13ff0*/  FMNMX.FTZ R0, R87, R0, !PT ;  /* 0x0000000057007209 */ /* 0x000fc60007810000 */
[----:B------:R-:W-:Y:S02]  /*14000*/  MUFU.EX2 R28, R91 ;  /* 0x0000005b001c7308 */ /* 0x000fe40000000800 */
[----:B------:R-:W1:Y:S06]  /*14010*/  SHFL.BFLY PT, R61, R0, 0x2, 0x1f ;  /* 0x0c401f00003d7f89 */ /* 0x000e6c00000e0000 */
[----:B------:R-:W-:Y:S01]  /*14020*/  MUFU.EX2 R33, R33 ;  /* 0x0000002100217308 */ /* 0x000fe20000000800 */
[----:B0-----:R-:W-:-:S04]  /*14030*/  F2FP.SATFINITE.E4M3.F32.PACK_AB_MERGE_C R192, R29, R24, RZ ;  /* 0x000000181dc0723e */ /* 0x001fc800048070ff */
[----:B------:R-:W-:-:S03]  /*14040*/  F2FP.SATFINITE.E4M3.F32.PACK_AB_MERGE_C R192, R21, R20, R192 ;  /* 0x0000001415c0723e */ /* 0x000fc600048070c0 */
[----:B------:R-:W-:Y:S08]  /*14050*/  MUFU.EX2 R30, R93 ;  /* 0x0000005d001e7308 */ /* 0x000ff00000000800 */
[----:B------:R-:W0:Y:S01]  /*14060*/  MUFU.EX2 R37, R37 ;  /* 0x0000002500257308 */ /* 0x000e220000000800 */
[----:B-1----:R-:W-:Y:S01]  /*14070*/  FMNMX.FTZ R44, R0, R61, !PT ;  /* 0x0000003d002c7209 */ /* 0x002fe20007810000 */
[----:B------:R-:W-:-:S04]  /*14080*/  FFMA.FTZ R61, R2, R73, -R137 ;  /* 0x00000049023d7223 */ /* 0x000fc80000010889 */
[----:B------:R-:W1:Y:S02]  /*14090*/  SHFL.BFLY PT, R73, R44, 0x1, 0x1f ;  /* 0x0c201f002c497f89 */ /* 0x000e6400000e0000 */
[----:B------:R-:W-:Y:S08]  /*140a0*/  MUFU.EX2 R32, R97 ;  /* 0x0000006100207308 */ /* 0x000ff00000000800 */
[----:B------:R-:W2:Y:S01]  /*140b0*/  MUFU.EX2 R49, R49 ;  /* 0x0000003100317308 */ /* 0x000ea20000000800 */
[----:B0-----:R-:W-:-:S04]  /*140c0*/  F2FP.SATFINITE.E4M3.F32.PACK_AB_MERGE_C R194, R37, R30, RZ ;  /* 0x0000001e25c2723e */ /* 0x001fc800048070ff */
[----:B------:R-:W-:-:S03]  /*140d0*/  F2FP.SATFINITE.E4M3.F32.PACK_AB_MERGE_C R194, R33, R28, R194 ;  /* 0x0000001c21c2723e */ /* 0x000fc600048070c2 */
[----:B------:R-:W-:Y:S01]  /*140e0*/  MUFU.EX2 R10, R95 ;  /* 0x0000005f000a7308 */ /* 0x000fe20000000800 */
[----:B-1----:R-:W-:Y:S01]  /*140f0*/  FMNMX.FTZ R0, R44, R73, !PT ;  /* 0x000000492c007209 */ /* 0x002fe20007810000 */
[----:B------:R-:W-:Y:S01]  /*14100*/  FFMA.FTZ R44, R2, R81, -R137 ;  /* 0x00000051022c7223 */ /* 0x000fe20000010889 */
[----:B------:R-:W-:-:S05]  /*14110*/  FADD.FTZ R81, R13, R68 ;  /* 0x000000440d517221 */ /* 0x000fca0000010000 */
[----:B------:R-:W0:Y:S01]  /*14120*/  MUFU.EX2 R45, R45 ;  /* 0x0000002d002d7308 */ /* 0x000e220000000800 */
[----:B------:R-:W-:Y:S01]  /*14130*/  FSETP.NEU.FTZ.AND P1, PT, R0, -INF , PT ;  /* 0xff8000000000780b */ /* 0x000fe20003f3d000 */
[----:B------:R-:W-:Y:S01]  /*14140*/  FFMA.FTZ R46, R2, R0, -8 ;  /* 0xc1000000022e7423 */ /* 0x000fe20000010000 */
[----:B------:R-:W-:-:S01]  /*14150*/  FADD.FTZ R68, R14, R81 ;  /* 0x000000510e447221 */ /* 0x000fc20000010000 */
[----:B--2---:R-:W-:Y:S01]  /*14160*/  F2FP.SATFINITE.E4M3.F32.PACK_AB_MERGE_C R188, R49, R32, RZ ;  /* 0x0000002031bc723e */ /* 0x004fe200048070ff */
[----:B------:R-:W-:-:S02]  /*14170*/  FFMA.FTZ R73, R2, R85, -R137 ;  /* 0x0000005502497223 */ /* 0x000fc40000010889 */
[----:B------:R-:W-:Y:S01]  /*14180*/  FSEL R46, R46, RZ, P1 ;  /* 0x000000ff2e2e7208 */ /* 0x000fe20000800000 */
[----:B------:R-:W-:Y:S04]  /*14190*/  MUFU.EX2 R36, R36 ;  /* 0x0000002400247308 */ /* 0x000fe80000000800 */
[----:B------:R-:W-:-:S01]  /*141a0*/  FFMA.FTZ R26, R2, R26, -R46 ;  /* 0x0000001a021a7223 */ /* 0x000fc2000001082e */
[C-C-:B------:R-:W-:Y:S01]  /*141b0*/  FFMA.FTZ R27, R2.reuse, R27, -R46.reuse ;  /* 0x0000001b021b7223 */ /* 0x140fe2000001082e */
[----:B------:R-:W-:-:S01]  /*141c0*/  FFMA.FTZ R5, R2, R5, -R46 ;  /* 0x0000000502057223 */ /* 0x000fc2000001082e */
[C-C-:B------:R-:W-:Y:S01]  /*141d0*/  FFMA.FTZ R48, R2.reuse, R31, -R46.reuse ;  /* 0x0000001f02307223 */ /* 0x140fe2000001082e */
[----:B------:R-:W-:-:S01]  /*141e0*/  FFMA.FTZ R31, R2, R111, -R46 ;  /* 0x0000006f021f7223 */ /* 0x000fc2000001082e */
[C-C-:B------:R-:W-:Y:S01]  /*141f0*/  FFMA.FTZ R50, R2.reuse, R35, -R46.reuse ;  /* 0x0000002302327223 */ /* 0x140fe2000001082e */
[----:B------:R-:W-:Y:S01]  /*14200*/  MUFU.EX2 R26, R26 ;  /* 0x0000001a001a7308 */ /* 0x000fe20000000800 */
[----:B------:R-:W-:-:S01]  /*14210*/  FFMA.FTZ R52, R2, R113, -R46 ;  /* 0x0000007102347223 */ /* 0x000fc2000001082e */
[C-C-:B------:R-:W-:Y:S01]  /*14220*/  FFMA.FTZ R39, R2.reuse, R39, -R46.reuse ;  /* 0x0000002702277223 */ /* 0x140fe2000001082e */
[----:B------:R-:W-:-:S01]  /*14230*/  FFMA.FTZ R35, R2, R115, -R46 ;  /* 0x0000007302237223 */ /* 0x000fc2000001082e */
[C-C-:B------:R-:W-:Y:S01]  /*14240*/  FFMA.FTZ R54, R2.reuse, R43, -R46.reuse ;  /* 0x0000002b02367223 */ /* 0x140fe2000001082e */
[----:B------:R-:W-:-:S01]  /*14250*/  FFMA.FTZ R43, R2, R117, -R46 ;  /* 0x00000075022b7223 */ /* 0x000fc2000001082e */
[C-C-:B------:R-:W-:Y:S01]  /*14260*/  FFMA.FTZ R56, R2.reuse, R47, -R46.reuse ;  /* 0x0000002f02387223 */ /* 0x140fe2000001082e */
[----:B------:R-:W-:-:S01]  /*14270*/  FFMA.FTZ R47, R2, R119, -R46 ;  /* 0x00000077022f7223 */ /* 0x000fc2000001082e */
[----:B------:R-:W1:Y:S01]  /*14280*/  MUFU.EX2 R27, R27 ;  /* 0x0000001b001b7308 */ /* 0x000e620000000800 */
[----:B------:R-:W-:-:S01]  /*14290*/  FFMA.FTZ R58, R2, R51, -R46 ;  /* 0x00000033023a7223 */ /* 0x000fc2000001082e */
[C-C-:B------:R-:W-:Y:S01]  /*142a0*/  FFMA.FTZ R51, R2.reuse, R121, -R46.reuse ;  /* 0x0000007902337223 */ /* 0x140fe2000001082e */
[----:B------:R-:W-:-:S01]  /*142b0*/  FFMA.FTZ R60, R2, R55, -R46 ;  /* 0x00000037023c7223 */ /* 0x000fc2000001082e */
[C-C-:B------:R-:W-:Y:S01]  /*142c0*/  FFMA.FTZ R55, R2.reuse, R123, -R46.reuse ;  /* 0x0000007b02377223 */ /* 0x140fe2000001082e */
[----:B------:R-:W-:-:S01]  /*142d0*/  FFMA.FTZ R62, R2, R59, -R46 ;  /* 0x0000003b023e7223 */ /* 0x000fc2000001082e */
[C-C-:B------:R-:W-:Y:S01]  /*142e0*/  FFMA.FTZ R59, R2.reuse, R125, -R46.reuse ;  /* 0x0000007d023b7223 */ /* 0x140fe2000001082e */
[----:B------:R-:W-:-:S01]  /*142f0*/  FFMA.FTZ R64, R2, R63, -R46 ;  /* 0x0000003f02407223 */ /* 0x000fc2000001082e */
[----:B------:R-:W2:Y:S01]  /*14300*/  MUFU.EX2 R5, R5 ;  /* 0x0000000500057308 */ /* 0x000ea20000000800 */
[----:B------:R-:W-:-:S01]  /*14310*/  FFMA.FTZ R63, R2, R127, -R46 ;  /* 0x0000007f023f7223 */ /* 0x000fc2000001082e */
[C-C-:B------:R-:W-:Y:S01]  /*14320*/  FFMA.FTZ R6, R2.reuse, R67, -R46.reuse ;  /* 0x0000004302067223 */ /* 0x140fe2000001082e */
[----:B------:R-:W-:-:S01]  /*14330*/  FFMA.FTZ R129, R2, R129, -R46 ;  /* 0x0000008102817223 */ /* 0x000fc2000001082e */
[----:B0-----:R-:W-:Y:S01]  /*14340*/  F2FP.SATFINITE.E4M3.F32.PACK_AB_MERGE_C R188, R45, R10, R188 ;  /* 0x0000000a2dbc723e */ /* 0x001fe200048070bc */
[----:B------:R-:W-:-:S01]  /*14350*/  FFMA.FTZ R71, R2, R71, -R46 ;  /* 0x0000004702477223 */ /* 0x000fc2000001082e */
[C-C-:B------:R-:W-:Y:S01]  /*14360*/  FFMA.FTZ R131, R2.reuse, R131, -R46.reuse ;  /* 0x0000008302837223 */ /* 0x140fe2000001082e */
[----:B------:R-:W-:-:S01]  /*14370*/  FFMA.FTZ R75, R2, R75, -R46 ;  /* 0x0000004b024b7223 */ /* 0x000fc2000001082e */
[----:B------:R-:W0:Y:S01]  /*14380*/  MUFU.EX2 R48, R48 ;  /* 0x0000003000307308 */ /* 0x000e220000000800 */
[----:B-1----:R-:W-:-:S01]  /*14390*/  FADD.FTZ R66, R26, R27 ;  /* 0x0000001b1a427221 */ /* 0x002fc20000010000 */
[C-C-:B------:R-:W-:Y:S01]  /*143a0*/  FFMA.FTZ R133, R2.reuse, R133, -R46.reuse ;  /* 0x0000008502857223 */ /* 0x140fe2000001082e */
[----:B------:R-:W-:-:S01]  /*143b0*/  FFMA.FTZ R79, R2, R79, -R46 ;  /* 0x0000004f024f7223 */ /* 0x000fc2000001082e */
[C-C-:B------:R-:W-:Y:S01]  /*143c0*/  FFMA.FTZ R135, R2.reuse, R135, -R46.reuse ;  /* 0x0000008702877223 */ /* 0x140fe2000001082e */
[----:B------:R-:W-:-:S01]  /*143d0*/  FFMA.FTZ R83, R2, R83, -R46 ;  /* 0x0000005302537223 */ /* 0x000fc2000001082e */
[C-C-:B------:R-:W-:Y:S01]  /*143e0*/  FFMA.FTZ R41, R2.reuse, R41, -R46.reuse ;  /* 0x0000002902297223 */ /* 0x140fe2000001082e */
[----:B------:R-:W-:-:S01]  /*143f0*/  FFMA.FTZ R46, R2, R87, -R46 ;  /* 0x00000057022e7223 */ /* 0x000fc2000001082e */
[----:B------:R-:W1:Y:S01]  /*14400*/  MUFU.EX2 R31, R31 ;  /* 0x0000001f001f7308 */ /* 0x000e620000000800 */
[----:B--2---:R-:W-:-:S07]  /*14410*/  FADD.FTZ R77, R5, R66 ;  /* 0x00000042054d7221 */ /* 0x004fce0000010000 */
[----:B------:R-:W2:Y:S01]  /*14420*/  MUFU.EX2 R50, R50 ;  /* 0x0000003200327308 */ /* 0x000ea20000000800 */
[----:B0-----:R-:W-:-:S01]  /*14430*/  FADD.FTZ R66, R48, R77 ;  /* 0x0000004d30427221 */ /* 0x001fc20000010000 */
[----:B------:R-:W-:Y:S01]  /*14440*/  FADD.FTZ R77, R15, R68 ;  /* 0x000000440f4d7221 */ /* 0x000fe20000010000 */
[----:B------:R-:W-:-:S03]  /*14450*/  F2FP.SATFINITE.E4M3.F32.PACK_AB_MERGE_C R48, R48, R5, RZ ;  /* 0x000000053030723e */ /* 0x000fc600048070ff */
[----:B------:R-:W-:Y:S01]  /*14460*/  FADD.FTZ R14, R20, R77 ;  /* 0x0000004d140e7221 */ /* 0x000fe20000010000 */
[----:B------:R-:W-:Y:S01]  /*14470*/  F2FP.SATFINITE.E4M3.F32.PACK_AB_MERGE_C R197, R27, R26, R48 ;  /* 0x0000001a1bc5723e */ /* 0x000fe20004807030 */
        /* <DEDUP_REMOVED lines=14> */
[----:B------:R-:W-:Y:S01]  /*14560*/  FADD.FTZ R37, R37, R30 ;  /* 0x0000001e25257221 */ /* 0x000fe20000010000 */
[----:B------:R-:W1:Y:S01]  /*14570*/  @P4 LDC R13, c[0x0][0x44c] ;  /* 0x00011300ff0d4b82 */ /* 0x000e620000000800 */
[----:B------:R-:W-:Y:S02]  /*14580*/  F2FP.SATFINITE.E4M3.F32.PACK_AB_MERGE_C R39, R39, R52, RZ ;  /* 0x000000342727723e */ /* 0x000fe400048070ff */
[----:B------:R-:W-:Y:S02]  /*14590*/  FADD.FTZ R14, R10, R37 ;  /* 0x000000250a0e7221 */ /* 0x000fe40000010000 */
[----:B------:R-:W3:Y:S01]  /*145a0*/  MUFU.EX2 R43, R43 ;  /* 0x0000002b002b7308 */ /* 0x000ee20000000800 */
[----:B--2---:R-:W-:-:S01]  /*145b0*/  FADD.FTZ R11, R35, R4 ;  /* 0x00000004230b7221 */ /* 0x004fc20000010000 */
[----:B------:R-:W-:Y:S01]  /*145c0*/  FADD.FTZ R45, R45, R14 ;  /* 0x0000000e2d2d7221 */ /* 0x000fe20000010000 */
[----:B------:R-:W-:-:S03]  /*145d0*/  F2FP.SATFINITE.E4M3.F32.PACK_AB_MERGE_C R199, R50, R31, R39 ;  /* 0x0000001f32c7723e */ /* 0x000fc60004807027 */
[----:B------:R-:W-:Y:S02]  /*145e0*/  FADD.FTZ R32, R32, R45 ;  /* 0x0000002d20207221 */ /* 0x000fe40000010000 */
[----:B------:R-:W2:Y:S01]  /*145f0*/  MUFU.EX2 R56, R56 ;  /* 0x0000003800387308 */ /* 0x000ea20000000800 */
[----:B0-----:R-:W-:-:S01]  /*14600*/  FADD.FTZ R12, R54, R11 ;  /* 0x0000000b360c7221 */ /* 0x001fc20000010000 */
[----:B------:R-:W-:-:S06]  /*14610*/  FADD.FTZ R49, R49, R32 ;  /* 0x0000002031317221 */ /* 0x000fcc0000010000 */
[----:B------:R-:W0:Y:S01]  /*14620*/  MUFU.EX2 R47, R47 ;  /* 0x0000002f002f7308 */ /* 0x000e220000000800 */
[----:B---3--:R-:W-:-:S01]  /*14630*/  FADD.FTZ R11, R43, R12 ;  /* 0x0000000c2b0b7221 */ /* 0x008fc20000010000 */
[----:B-1----:R-:W-:-:S06]  /*14640*/  @P4 IMAD.HI.U32 R13, R212, R13, RZ ;  /* 0x0000000dd40d4227 */ /* 0x002fcc00078e00ff */
        /* <DEDUP_REMOVED lines=22> */
[----:B------:R-:W-:-:S04]  /*147b0*/  F2FP.SATFINITE.E4M3.F32.PACK_AB_MERGE_C R59, R64, R59, RZ ;  /* 0x0000003b403b723e */ /* 0x000fc800048070ff */
[----:B------:R-:W-:Y:S02]  /*147c0*/  F2FP.SATFINITE.E4M3.F32.PACK_AB_MERGE_C R189, R62, R55, R59 ;  /* 0x000000373ebd723e */ /* 0x000fe4000480703b */
[----:B------:R-:W1:Y:S01]  /*147d0*/  MUFU.EX2 R6, R6 ;  /* 0x0000000600067308 */ /* 0x000e620000000800 */
[----:B--2---:R-:W-:-:S07]  /*147e0*/  FADD.FTZ R5, R63, R14 ;  /* 0x0000000e3f057221 */ /* 0x004fce0000010000 */
[----:B------:R-:W-:Y:S01]  /*147f0*/  MUFU.EX2 R34, R34 ;  /* 0x0000002200227308 */ /* 0x000fe20000000800 */
[----:B0-----:R-:W-:-:S07]  /*14800*/  F2FP.SATFINITE.E4M3.F32.PACK_AB_MERGE_C R11, R57, R36, RZ ;  /* 0x00000024390b723e */ /* 0x001fce00048070ff */
[----:B------:R-:W0:Y:S01]  /*14810*/  MUFU.EX2 R53, R53 ;  /* 0x0000003500357308 */ /* 0x000e220000000800 */
[----:B-1----:R-:W-:-:S07]  /*14820*/  FADD.FTZ R20, R6, R5 ;  /* 0x0000000506147221 */ /* 0x002fce0000010000 */
[----:B------:R-:W1:Y:S08]  /*14830*/  MUFU.EX2 R129, R129 ;  /* 0x0000008100817308 */ /* 0x000e700000000800 */
[----:B------:R-:W-:Y:S01]  /*14840*/  MUFU.EX2 R40, R40 ;  /* 0x0000002800287308 */ /* 0x000fe20000000800 */
[----:B0-----:R-:W-:Y:S01]  /*14850*/  F2FP.SATFINITE.E4M3.F32.PACK_AB_MERGE_C R190, R53, R34, R11 ;  /* 0x0000002235be723e */ /* 0x001fe2000480700b */
[----:B------:R-:W-:-:S04]  /*14860*/  FADD.FTZ R34, R34, R49 ;  /* 0x0000003122227221 */ /* 0x000fc80000010000 */
[----:B------:R-:W-:Y:S02]  /*14870*/  FADD.FTZ R53, R53, R34 ;  /* 0x0000002235357221 */ /* 0x000fe40000010000 */
[----:B------:R-:W0:Y:S01]  /*14880*/  MUFU.EX2 R65, R65 ;  /* 0x0000004100417308 */ /* 0x000e220000000800 */
[----:B-1----:R-:W-:-:S01]  /*14890*/  FADD.FTZ R5, R129, R20 ;  /* 0x0000001481057221 */ /* 0x002fc20000010000 */
[----:B------:R-:W-:Y:S01]  /*148a0*/  FADD.FTZ R36, R36, R53 ;  /* 0x0000003524247221 */ /* 0x000fe20000010000 */
[----:B------:R-:W1:Y:S03]  /*148b0*/  @P4 LDC R20, c[0x0][0x450] ;  /* 0x00011400ff144b82 */ /* 0x000e660000000800 */
[----:B------:R-:W-:-:S02]  /*148c0*/  FADD.FTZ R57, R57, R36 ;  /* 0x0000002439397221 */ /* 0x000fc40000010000 */
[----:B------:R-:W2:Y:S08]  /*148d0*/  MUFU.EX2 R4, R71 ;  /* 0x0000004700047308 */ /* 0x000eb00000000800 */
[----:B------:R-:W-:Y:S01]  /*148e0*/  MUFU.EX2 R38, R38 ;  /* 0x0000002600267308 */ /* 0x000fe20000000800 */
[----:B0-----:R-:W-:-:S07]  /*148f0*/  F2FP.SATFINITE.E4M3.F32.PACK_AB_MERGE_C R11, R65, R40, RZ ;  /* 0x00000028410b723e */ /* 0x001fce00048070ff */
[----:B------:R-:W0:Y:S01]  /*14900*/  MUFU.EX2 R61, R61 ;  /* 0x0000003d003d7308 */ /* 0x000e220000000800 */
[C---:B--2---:R-:W-:Y:S01]  /*14910*/  F2FP.SATFINITE.E4M3.F32.PACK_AB_MERGE_C R129, R4.reuse, R129, RZ ;  /* 0x000000810481723e */ /* 0x044fe200048070ff */
[----:B------:R-:W-:-:S03]  /*14920*/  FADD.FTZ R4, R4, R5 ;  /* 0x0000000504047221 */ /* 0x000fc60000010000 */
[----:B------:R-:W-:-:S03]  /*14930*/  F2FP.SATFINITE.E4M3.F32.PACK_AB_MERGE_C R191, R6, R63, R129 ;  /* 0x0000003f06bf723e */ /* 0x000fc60004807081 */
[----:B------:R-:W2:Y:S08]  /*14940*/  MUFU.EX2 R131, R131 ;  /* 0x0000008300837308 */ /* 0x000eb00000000800 */
[----:B------:R-:W3:Y:S01]  /*14950*/  MUFU.EX2 R10, R75 ;  /* 0x0000004b000a7308 */ /* 0x000ee20000000800 */
[----:B0-----:R-:W-:Y:S01]  /*14960*/  F2FP.SATFINITE.E4M3.F32.PACK_AB_MERGE_C R184, R61, R38, R11 ;  /* 0x000000263db8723e */ /* 0x001fe2000480700b */
[----:B------:R-:W-:Y:S01]  /*14970*/  FADD.FTZ R38, R38, R57 ;  /* 0x0000003926267221 */ /* 0x000fe20000010000 */
[----:B------:R-:W-:Y:S01]  /*14980*/  IMAD.MOV.U32 R11, RZ, RZ, R212 ;  /* 0x000000ffff0b7224 */ /* 0x000fe200078e00d4 */
[----:B-1----:R-:W-:-:S02]  /*14990*/  @P4 SHF.R.U32.HI R11, RZ, R20, R13 ;  /* 0x00000014ff0b4219 */ /* 0x002fc4000001160d */
[----:B------:R-:W-:-:S01]  /*149a0*/  FADD.FTZ R61, R61, R38 ;  /* 0x000000263d3d7221 */ /* 0x000fc20000010000 */
[----:B------:R-:W-:Y:S01]  /*149b0*/  ISETP.GE.AND P4, PT, R9, 0x1, PT ;  /* 0x000000010900780c */ /* 0x000fe20003f86270 */
[----:B------:R-:W0:Y:S01]  /*149c0*/  MUFU.EX2 R133, R133 ;  /* 0x0000008500857308 */ /* 0x000e220000000800 */
[----:B--2---:R-:W-:-:S01]  /*149d0*/  FADD.FTZ R5, R131, R4 ;  /* 0x0000000483057221 */ /* 0x004fc20000010000 */
[----:B------:R-:W-:Y:S01]  /*149e0*/  FADD.FTZ R40, R40, R61 ;  /* 0x0000003d28287221 */ /* 0x000fe20000010000 */
[----:B------:R-:W-:-:S03]  /*149f0*/  IMAD.IADD R11, R94, 0x1, R11 ;  /* 0x000000015e0b7824 */ /* 0x000fc600078e020b */
[----:B------:R-:W-:Y:S01]  /*14a00*/  FADD.FTZ R65, R65, R40 ;  /* 0x0000002841417221 */ /* 0x000fe20000010000 */
[----:B------:R-:W-:Y:S01]  /*14a10*/  IMAD.IADD R8, R11, 0x1, R8 ;  /* 0x000000010b087824 */ /* 0x000fe200078e0208 */
[----:B------:R-:W-:Y:S01]  /*14a20*/  MUFU.EX2 R44, R44 ;  /* 0x0000002c002c7308 */ /* 0x000fe20000000800 */
[----:B---3--:R-:W-:-:S07]  /*14a30*/  FADD.FTZ R4, R10, R5 ;  /* 0x000000050a047221 */ /* 0x008fce0000010000 */
        /* <DEDUP_REMOVED lines=18> */
[----:B------:R-:W0:Y:S01]  /*14b60*/  MUFU.EX2 R46, R46 ;  /* 0x0000002e002e7308 */ /* 0x000e220000000800 */
[----:B--2---:R-:W-:-:S04]  /*14b70*/  FADD.FTZ R4, R14, R5 ;  /* 0x000000050e047221 */ /* 0x004fc80000010000 */
[----:B-1----:R-:W-:Y:S01]  /*14b80*/  FADD.FTZ R5, R41, R4 ;  /* 0x0000000429057221 */ /* 0x002fe20000010000 */
[----:B------:R-:W-:Y:S01]  /*14b90*/  VIADD R4, R90, 0xfffffffe ;  /* 0xfffffffe5a047836 */ /* 0x000fe20000000000 */
[C---:B0-----:R-:W-:Y:S02]  /*14ba0*/  F2FP.SATFINITE.E4M3.F32.PACK_AB_MERGE_C R10, R46.reuse, R41, RZ ;  /* 0x000000292e0a723e */ /* 0x041fe400048070ff */
[----:B------:R-:W-:-:S02]  /*14bb0*/  FADD.FTZ R5, R46, R5 ;  /* 0x000000052e057221 */ /* 0x000fc40000010000 */
[----:B------:R-:W-:Y:S01]  /*14bc0*/  F2FP.SATFINITE.E4M3.F32.PACK_AB_MERGE_C R187, R14, R135, R10 ;  /* 0x000000870ebb723e */ /* 0x000fe2000480700a */
        /* <DEDUP_REMOVED lines=12> */
.L_x_1757:
[----:B------:R-:W-:-:S13]  /*14c90*/  ISETP.NE.AND P1, PT, R9, 0x1, PT ;  /* 0x000000010900780c */ /* 0x000fda0003f25270 */
[----:B------:R-:W0:Y:S02]  /*14ca0*/  @P1 LDC.64 R12, c[0x0][0x9e8] ;  /* 0x00027a00ff0c1b82 */ /* 0x000e240000000a00 */
[----:B0-----:R-:W-:-:S05]  /*14cb0*/  @P1 IMAD.HI.U32 R12, R10, R12, RZ ;  /* 0x0000000c0a0c1227 */ /* 0x001fca00078e00ff */
[----:B------:R-:W-:-:S07]  /*14cc0*/  @P1 SHF.R.U32.HI R10, RZ, R13, R12 ;  /* 0x0000000dff0a1219 */ /* 0x000fce000001160c */
.L_x_1758:
[----:B------:R-:W-:Y:S05]  /*14cd0*/  BSYNC B0 ;  /* 0x0000000000007941 */ /* 0x000fea0003800000 */
.L_x_1756:
[----:B------:R-:W-:-:S05]  /*14ce0*/  IMAD R9, R10, R9, R9 ;  /* 0x000000090a097224 */ /* 0x000fca00078e0209 */
[----:B------:R-:W-:-:S07]  /*14cf0*/  VIMNMX R8, R8, R9, PT ;  /* 0x0000000908087248 */ /* 0x000fce0003fe0100 */
.L_x_1755:
[----:B------:R-:W-:Y:S01]  /*14d00*/  SHF.R.S32.HI R9, RZ, 0x1f, R8 ;  /* 0x0000001fff097819 */ /* 0x000fe20000011408 */
[----:B------:R-:W-:Y:S01]  /*14d10*/  ULDC UR29, c[0x0][0x9e4] ;  /* 0x00027900001d7ab9 */ /* 0x000fe20000000800 */
[----:B------:R-:W-:Y:S01]  /*14d20*/  ULDC UR28, c[0x0][0x9e4] ;  /* 0x00027900001c7ab9 */ /* 0x000fe20000000800 */
[----:B------:R-:W-:Y:S01]  /*14d30*/  ULDC UR30, c[0x0][0x9dc] ;  /* 0x00027700001e7ab9 */ /* 0x000fe20000000800 */
[----:B------:R-:W-:Y:S01]  /*14d40*/  LEA.HI R9, R9, R8, RZ, 0x7 ;  /* 0x0000000809097211 */ /* 0x000fe200078f38ff */
[----:B------:R-:W-:Y:S01]  /*14d50*/  ULDC UR32, c[0x0][0x9dc] ;  /* 0x0002770000207ab9 */ /* 0x000fe20000000800 */
[----:B------:R-:W-:Y:S01]  /*14d60*/  ULDC UR33, c[0x0][0x9e0] ;  /* 0x0002780000217ab9 */ /* 0x000fe20000000800 */
[----:B------:R-:W-:Y:S01]  /*14d70*/  ULDC UR31, c[0x0][0x9e0] ;  /* 0x00027800001f7ab9 */ /* 0x000fe20000000800 */
[----:B------:R-:W-:Y:S02]  /*14d80*/  SHF.R.S32.HI R9, RZ, 0x7, R9 ;  /* 0x00000007ff097819 */ /* 0x000fe40000011409 */
[----:B------:R-:W-:-:S02]  /*14d90*/  CS2R R24, SRZ ;  /* 0x0000000000187805 */ /* 0x000fc4000001ff00 */
[----:B------:R-:W-:Y:S02]  /*14da0*/  CS2R R26, SRZ ;  /* 0x00000000001a7805 */ /* 0x000fe4000001ff00 */
[----:B------:R-:W-:Y:S02]  /*14db0*/  CS2R R28, SRZ ;  /* 0x00000000001c7805 */ /* 0x000fe4000001ff00 */
[----:B------:R-:W-:Y:S02]  /*14dc0*/  VIMNMX R14, R224, R9, !PT ;  /* 0x00000009e00e7248 */ /* 0x000fe40007fe0100 */
[----:B------:R-:W-:Y:S02]  /*14dd0*/  CS2R R30, SRZ ;  /* 0x00000000001e7805 */ /* 0x000fe4000001ff00 */
[----:B------:R-:W-:Y:S02]  /*14de0*/  CS2R R32, SRZ ;  /* 0x0000000000207805 */ /* 0x000fe4000001ff00 */
[----:B------:R-:W-:-:S02]  /*14df0*/  CS2R R34, SRZ ;  /* 0x0000000000227805 */ /* 0x000fc4000001ff00 */
[----:B------:R-:W-:Y:S02]  /*14e00*/  ISETP.GE.AND P1, PT, R4, R14, PT ;  /* 0x0000000e0400720c */ /* 0x000fe40003f26270 */
        /* <DEDUP_REMOVED lines=42> */
[----:B------:R-:W-:Y:S06]  /*150b0*/  @!P1 BRA `(.L_x_1759) ;  /* 0x0000003400a89947 */ /* 0x000fec0003800000 */
        /* <DEDUP_REMOVED lines=47> */
[----:B------:R-:W-:-:S07]  /*153b0*/  CS2R R24, SRZ ;  /* 0x0000000000187805 */ /* 0x000fce000001ff00 */
.L_x_1779:
[----:B------:R-:W-:Y:S01]  /*153c0*/  ISETP.NE.AND P1, PT, R218, RZ, PT ;  /* 0x000000ffda00720c */ /* 0x000fe20003f25270 */
[----:B------:R-:W-:Y:S01]  /*153d0*/  VIADD R12, R17, 0x1 ;  /* 0x00000001110c7836 */ /* 0x000fe20000000000 */
[----:B------:R-:W-:Y:S05]  /*153e0*/  YIELD ;  /* 0x0000000000007946 */ /* 0x000fea0003800000 */
[----:B------:R-:W-:-:S04]  /*153f0*/  ISETP.NE.AND P2, PT, R12, 0x2, PT ;  /* 0x000000020c00780c */ /* 0x000fc80003f45270 */
[----:B------:R-:W-:Y:S02]  /*15400*/  SEL R13, RZ, 0x1, P2 ;  /* 0x00000001ff0d7807 */ /* 0x000fe40001000000 */
[----:B------:R-:W-:Y:S02]  /*15410*/  SEL R12, R12, RZ, P2 ;  /* 0x000000ff0c0c7207 */ /* 0x000fe40001000000 */
[----:B------:R-:W-:Y:S01]  /*15420*/  LOP3.LUT R13, R200, R13, RZ, 0x3c, !PT ;  /* 0x0000000dc80d7212 */ /* 0x000fe200078e3cff */
[----:B------:R-:W-:Y:S06]  /*15430*/  @P1 BRA `(.L_x_1760) ;  /* 0x0000000000301947 */ /* 0x000fec0003800000 */
[----:B------:R-:W-:Y:S05]  /*15440*/  @!P0 BRA `(.L_x_1761) ;  /* 0x0000000000048947 */ /* 0x000fea0003800000 */
[----:B------:R-:W-:Y:S01]  /*15450*/  BPT.TRAP 0x1 ;  /* 0x000000040000795c */ /* 0x000fe20000300000 */
.L_x_1761:
[----:B------:R-:W-:Y:S01]  /*15460*/  IMAD R9, R12, 0x8, R16 ;  /* 0x000000080c097824 */ /* 0x000fe200078e0210 */
[----:B------:R-:W-:-:S04]  /*15470*/  SHF.L.U32 R8, R13, 0x1f, RZ ;  /* 0x0000001f0d087819 */ /* 0x000fc800000006ff */
[----:B------:R0:W1:Y:S01]  /*15480*/  SYNCS.PHASECHK.TRANS64.TRYWAIT P2, [R9+URZ+0x2a830], R8 ;  /* 0x02a83008090075a7 */ /* 0x000062000804017f */
[----:B------:R-:W-:Y:S05]  /*15490*/  @!P0 BRA `(.L_x_1762) ;  /* 0x0000000000048947 */ /* 0x000fea0003800000 */
[----:B------:R-:W-:Y:S01]  /*154a0*/  BPT.TRAP 0x1 ;  /* 0x000000040000795c */ /* 0x000fe20000300000 */
.L_x_1762:
[----:B------:R-:W-:Y:S04]  /*154b0*/  BSSY B0, `(.L_x_1760) ;  /* 0x0000004000007945 */ /* 0x000fe80003800000 */
[----:B-1----:R-:W-:Y:S05]  /*154c0*/  @P2 BRA `(.L_x_1763) ;  /* 0x0000000000082947 */ /* 0x002fea0003800000 */
[----:B------:R-:W1:Y:S02]  /*154d0*/  SYNCS.PHASECHK.TRANS64.TRYWAIT P2, [R9+URZ+0x2a830], R8 ;  /* 0x02a83008090075a7 */ /* 0x000e64000804017f */
[----:B-1----:R-:W-:Y:S05]  /*154e0*/  @!P2 BRA `(.L_x_1764) ;  /* 0x0000018400e4a947 */ /* 0x002fea0003800000 */
.L_x_1763:
[----:B------:R-:W-:Y:S05]  /*154f0*/  BSYNC B0 ;  /* 0x0000000000007941 */ /* 0x000fea0003800000 */
.L_x_1760:
[----:B01----:R-:W0:Y:S01]  /*15500*/  S2R R8, SR_TID.X ;  /* 0x0000000000087919 */ /* 0x003e220000002100 */
[----:B------:R-:W-:Y:S05]  /*15510*/  WARPSYNC.ALL ;  /* 0x0000000000007948 */ /* 0x000fea0003800000 */
[----:B------:R-:W-:Y:S02]  /*15520*/  IMAD.MOV.U32 R9, RZ, RZ, -0x7fffffe0 ;  /* 0x80000020ff097424 */ /* 0x000fe400078e00ff */
[----:B------:R-:W-:Y:S02]  /*15530*/  IMAD.MOV.U32 R121, RZ, RZ, -0x7fffffe0 ;  /* 0x80000020ff797424 */ /* 0x000fe400078e00ff */
[----:B------:R-:W-:Y:S01]  /*15540*/  IMAD.MOV.U32 R21, RZ, RZ, -0x7fffffe0 ;  /* 0x80000020ff157424 */ /* 0x000fe200078e00ff */
[----:B------:R-:W-:Y:S01]  /*15550*/  R2UR UR27, R9 ;  /* 0x00000000091b72ca */ /* 0x000fe200000e0000 */
[----:B------:R-:W-:Y:S01]  /*15560*/  IMAD.MOV.U32 R11, RZ, RZ, -0x7fffffe0 ;  /* 0x80000020ff0b7424 */ /* 0x000fe200078e00ff */
[----:B------:R-:W-:-:S02]  /*15570*/  R2UR UR19, R121 ;  /* 0x00000000791372ca */ /* 0x000fc400000e0000 */
[----:B------:R-:W-:Y:S02]  /*15580*/  R2UR UR7, R21 ;  /* 0x00000000150772ca */ /* 0x000fe400000e0000 */
[----:B------:R-:W-:Y:S02]  /*15590*/  R2UR UR11, R11 ;  /* 0x000000000b0b72ca */ /* 0x000fe400000e0000 */
[----:B------:R-:W-:Y:S02]  /*155a0*/  R2UR UR15, R21 ;  /* 0x00000000150f72ca */ /* 0x000fe400000e0000 */
[----:B------:R-:W-:Y:S02]  /*155b0*/  R2UR UR23, R9 ;  /* 0x00000000091772ca */ /* 0x000fe400000e0000 */
[----:B0-----:R-:W-:Y:S01]  /*155c0*/  SHF.R.U32.HI R10, RZ, 0x7, R8 ;  /* 0x00000007ff0a7819 */ /* 0x001fe20000011608 */
[----:B------:R-:W-:-:S04]  /*155d0*/  IMAD R8, R12, 0x600, R7 ;  /* 0x000006000c087824 */ /* 0x000fc800078e0207 */
[----:B------:R-:W-:Y:S01]  /*155e0*/  VIADD R15, R10, 0x8 ;  /* 0x000000080a0f7836 */ /* 0x000fe20000000000 */
[C---:B------:R-:W-:Y:S01]  /*155f0*/  R2UR UR26, R8.reuse ;  /* 0x00000000081a72ca */ /* 0x040fe200000e0000 */
[C---:B------:R-:W-:Y:S02]  /*15600*/  VIADD R120, R8.reuse, 0x400 ;  /* 0x0000040008787836 */ /* 0x040fe40000000000 */
[C---:B------:R-:W-:Y:S01]  /*15610*/  VIADD R20, R8.reuse, 0x2 ;  /* 0x0000000208147836 */ /* 0x040fe20000000000 */
[----:B------:R0:W-:Y:S01]  /*15620*/  BAR.SYNC.DEFER_BLOCKING R15, 0x100 ;  /* 0x0004000f0000751d */ /* 0x0001e20000010000 */
[----:B------:R-:W-:Y:S01]  /*15630*/  VIADD R10, R8, 0x200 ;  /* 0x00000200080a7836 */ /* 0x000fe20000000000 */
[----:B------:R-:W-:Y:S02]  /*15640*/  R2UR UR18, R120 ;  /* 0x00000000781272ca */ /* 0x000fe400000e0000 */
[----:B------:R-:W-:Y:S01]  /*15650*/  R2UR UR6, R20 ;  /* 0x00000000140672ca */ /* 0x000fe200000e0000 */
[----:B------:R-:W-:Y:S01]  /*15660*/  VIADD R20, R8, 0x202 ;  /* 0x0000020208147836 */ /* 0x000fe20000000000 */
[----:B------:R-:W-:Y:S01]  /*15670*/  R2UR UR10, R10 ;  /* 0x000000000a0a72ca */ /* 0x000fe200000e0000 */
[----:B------:R-:W-:-:S03]  /*15680*/  VIADD R8, R8, 0x402 ;  /* 0x0000040208087836 */ /* 0x000fc60000000000 */
[----:B------:R-:W-:Y:S02]  /*15690*/  R2UR UR14, R20 ;  /* 0x00000000140e72ca */ /* 0x000fe400000e0000 */
[----:B------:R-:W-:Y:S01]  /*156a0*/  R2UR UR22, R8 ;  /* 0x00000000081672ca */ /* 0x000fe200000e0000 */
        /* <DEDUP_REMOVED lines=21> */
.L_x_1766:
[----:B------:R-:W-:Y:S01]  /*15800*/  SHF.L.U32 R8, R200, 0x1f, RZ ;  /* 0x0000001fc8087819 */ /* 0x000fe200000006ff */
[----:B------:R-:W-:-:S04]  /*15810*/  IMAD R9, R17, 0x8, R16 ;  /* 0x0000000811097824 */ /* 0x000fc800078e0210 */
[----:B------:R0:W1:Y:S01]  /*15820*/  SYNCS.PHASECHK.TRANS64.TRYWAIT P1, [R9+URZ+0x2a850], R8 ;  /* 0x02a85008090075a7 */ /* 0x000062000802017f */
[----:B------:R-:W-:Y:S05]  /*15830*/  @!P0 BRA `(.L_x_1767) ;  /* 0x0000000000048947 */ /* 0x000fea0003800000 */
[----:B------:R-:W-:Y:S01]  /*15840*/  BPT.TRAP 0x1 ;  /* 0x000000040000795c */ /* 0x000fe20000300000 */
.L_x_1767:
[----:B-1----:R-:W-:Y:S05]  /*15850*/  @P1 BRA `(.L_x_1765) ;  /* 0x0000000000081947 */ /* 0x002fea0003800000 */
[----:B------:R-:W1:Y:S02]  /*15860*/  SYNCS.PHASECHK.TRANS64.TRYWAIT P1, [R9+URZ+0x2a850], R8 ;  /* 0x02a85008090075a7 */ /* 0x000e64000802017f */
[----:B-1----:R-:W-:Y:S05]  /*15870*/  @!P1 BRA `(.L_x_1768) ;  /* 0x0000018400149947 */ /* 0x002fea0003800000 */
.L_x_1765:
[----:B01----:R-:W-:Y:S01]  /*15880*/  VIADD R8, R16, 0x400 ;  /* 0x0000040010087836 */ /* 0x003fe20000000000 */
[----:B------:R-:W-:Y:S05]  /*15890*/  WARPSYNC.ALL ;  /* 0x0000000000007948 */ /* 0x000fea0003800000 */
[----:B------:R-:W-:Y:S01]  /*158a0*/  SHF.R.U32.HI R8, RZ, 0x4, R8 ;  /* 0x00000004ff087819 */ /* 0x000fe20000011608 */
[----:B------:R-:W-:Y:S01]  /*158b0*/  IMAD.MOV.U32 R9, RZ, RZ, 0x40000040 ;  /* 0x40000040ff097424 */ /* 0x000fe200078e00ff */
[----:B------:R-:W-:Y:S01]  /*158c0*/  WARPGROUP.ARRIVE ;  /* 0x00000000000079c5 */ /* 0x000fe20000000000 */
[----:B------:R-:W-:Y:S01]  /*158d0*/  IMAD.MOV.U32 R11, RZ, RZ, 0x40000040 ;  /* 0x40000040ff0b7424 */ /* 0x000fe200078e00ff */
[----:B------:R-:W-:-:S04]  /*158e0*/  LOP3.LUT R8, R8, 0x3fff, RZ, 0xc0, !PT ;  /* 0x00003fff08087812 */ /* 0x000fc800078ec0ff */
[----:B------:R-:W0:Y:S01]  /*158f0*/  S2R R15, SR_TID.X ;  /* 0x00000000000f7919 */ /* 0x000e220000002100 */
[----:B------:R-:W-:Y:S01]  /*15900*/  R2UR UR7, R9 ;  /* 0x00000000090772ca */ /* 0x000fe200000e0000 */
[----:B------:R-:W-:Y:S01]  /*15910*/  IMAD.MOV.U32 R9, RZ, RZ, 0x40000040 ;  /* 0x40000040ff097424 */ /* 0x000fe200078e00ff */
[----:B------:R-:W-:-:S05]  /*15920*/  LOP3.LUT R8, R8, 0x10000, RZ, 0xfc, !PT ;  /* 0x0001000008087812 */ /* 0x000fca00078efcff */
[----:B------:R-:W-:-:S04]  /*15930*/  IMAD R8, R17, 0x600, R8 ;  /* 0x0000060011087824 */ /* 0x000fc800078e0208 */
[C---:B------:R-:W-:Y:S01]  /*15940*/  VIADD R10, R8.reuse, 0x2 ;  /* 0x00000002080a7836 */ /* 0x040fe20000000000 */
[----:B------:R-:W-:-:S13]  /*15950*/  R2UR UR6, R8 ;  /* 0x00000000080672ca */ /* 0x000fda00000e0000 */
[----:B------:R-:W-:Y:S01]  /*15960*/  QGMMA.64x192x32.F32.E4M3.E4M3 R24, R196, gdesc[UR4], R24, gsb0 ;  /* 0x02e00004c4187df3 */ /* 0x000fe20008000818 */
[----:B------:R-:W-:Y:S01]  /*15970*/  R2UR UR6, R10 ;  /* 0x000000000a0672ca */ /* 0x000fe200000e0000 */
[C---:B------:R-:W-:Y:S01]  /*15980*/  VIADD R10, R8.reuse, 0x4 ;  /* 0x00000004080a7836 */ /* 0x040fe20000000000 */
[----:B------:R-:W-:Y:S01]  /*15990*/  R2UR UR7, R11 ;  /* 0x000000000b0772ca */ /* 0x000fe200000e0000 */
[----:B------:R-:W-:Y:S02]  /*159a0*/  IMAD.MOV.U32 R11, RZ, RZ, 0x40000040 ;  /* 0x40000040ff0b7424 */ /* 0x000fe400078e00ff */
[----:B------:R-:W-:Y:S01]  /*159b0*/  VIADD R8, R8, 0x6 ;  /* 0x0000000608087836 */ /* 0x000fe20000000000 */
[----:B0-----:R-:W-:Y:S01]  /*159c0*/  SHF.R.U32.HI R15, RZ, 0x7, R15 ;  /* 0x00000007ff0f7819 */ /* 0x001fe2000001160f */
[----:B------:R-:W-:Y:S02]  /*159d0*/  WARPGROUP.DEPBAR.LE gsb0, 0x0 ;  /* 0x00008000000079c5 */ /* 0x000fe40000010000 */
[----:B------:R-:W-:-:S10]  /*159e0*/  WARPGROUP.ARRIVE ;  /* 0x00000000000079c5 */ /* 0x000fd40000000000 */
[----:B------:R-:W-:Y:S01]  /*159f0*/  QGMMA.64x192x32.F32.E4M3.E4M3 R24, R192, gdesc[UR4], R24, gsb0 ;  /* 0x02e00004c0187df3 */ /* 0x000fe20008000818 */
[----:B------:R-:W-:Y:S02]  /*15a00*/  R2UR UR6, R10 ;  /* 0x000000000a0672ca */ /* 0x000fe400000e0000 */
[----:B------:R-:W-:Y:S01]  /*15a10*/  R2UR UR7, R11 ;  /* 0x000000000b0772ca */ /* 0x000fe200000e0000 */
[----:B------:R-:W-:Y:S02]  /*15a20*/  WARPGROUP.DEPBAR.LE gsb0, 0x0 ;  /* 0x00008000000079c5 */ /* 0x000fe40000010000 */
[----:B------:R-:W-:-:S14]  /*15a30*/  WARPGROUP.ARRIVE ;  /* 0x00000000000079c5 */ /* 0x000fdc0000000000 */
[----:B------:R-:W-:Y:S01]  /*15a40*/  QGMMA.64x192x32.F32.E4M3.E4M3 R24, R188, gdesc[UR4], R24, gsb0 ;  /* 0x02e00004bc187df3 */ /* 0x000fe20008000818 */
[----:B------:R-:W-:Y:S02]  /*15a50*/  R2UR UR6, R8 ;  /* 0x00000000080672ca */ /* 0x000fe400000e0000 */
[----:B------:R-:W-:Y:S02]  /*15a60*/  R2UR UR7, R9 ;  /* 0x00000000090772ca */ /* 0x000fe400000e0000 */
[----:B------:R-:W-:Y:S01]  /*15a70*/  IADD3 R8, -R15, 0xb, RZ ;  /* 0x0000000b0f087810 */ /* 0x000fe20007ffe1ff */
[----:B------:R-:W-:Y:S02]  /*15a80*/  WARPGROUP.DEPBAR.LE gsb0, 0x0 ;  /* 0x00008000000079c5 */ /* 0x000fe40000010000 */
[----:B------:R-:W-:-:S12]  /*15a90*/  WARPGROUP.ARRIVE ;  /* 0x00000000000079c5 */ /* 0x000fd80000000000 */
[----:B------:R-:W-:Y:S03]  /*15aa0*/  QGMMA.64x192x32.F32.E4M3.E4M3 R24, R184, gdesc[UR4], R24, gsb0 ;  /* 0x02e00004b8187df3 */ /* 0x000fe60008000818 */
[----:B------:R-:W-:Y:S02]  /*15ab0*/  WARPGROUP.DEPBAR.LE gsb0, 0x0 ;  /* 0x00008000000079c5 */ /* 0x000fe40000010000 */
[----:B------:R0:W-:Y:S06]  /*15ac0*/  BAR.ARV R8, 0x100 ;  /* 0x000400080000751d */ /* 0x0001ec0000002000 */
[----:B------:R-:W-:Y:S05]  /*15ad0*/  @!P0 BRA `(.L_x_1769) ;  /* 0x0000000000048947 */ /* 0x000fea0003800000 */
[----:B------:R-:W-:Y:S01]  /*15ae0*/  BPT.TRAP 0x1 ;  /* 0x000000040000795c */ /* 0x000fe20000300000 */
.L_x_1769:
[----:B------:R-:W2:Y:S01]  /*15af0*/  LDL R10, [R1+0x4] ;  /* 0x00000400010a7983 */ /* 0x000ea20000100800 */
[----:B------:R-:W-:Y:S01]  /*15b00*/  ISETP.NE.AND P1, PT, R225, 0x1, PT ;  /* 0x00000001e100780c */ /* 0x000fe20003f25270 */
[----:B------:R-:W-:Y:S01]  /*15b10*/  UMOV UR34, UR30 ;  /* 0x0000001e00227c82 */ /* 0x000fe20008000000 */
[----:B------:R-:W-:Y:S01]  /*15b20*/  LOP3.LUT P3, RZ, R22, 0x4, RZ, 0xc0, !PT ;  /* 0x0000000416ff7812 */ /* 0x000fe2000786c0ff */
[----:B------:R-:W-:-:S10]  /*15b30*/  ULOP3.LUT UR6, URZ, UR34, URZ, 0x33, !UPT ;  /* 0x000000223f067292 */ /* 0x000fd4000f8e333f */
[----:B------:R-:W1:Y:S08]  /*15b40*/  @P1 LDC R9, c[0x0][0x44c] ;  /* 0x00011300ff091b82 */ /* 0x000e700000000800 */
[----:B0-----:R-:W0:Y:S01]  /*15b50*/  @P1 LDC R8, c[0x0][0x450] ;  /* 0x00011400ff081b82 */ /* 0x001e220000000800 */
[----:B--2---:R-:W-:Y:S02]  /*15b60*/  IMAD.IADD R11, R10, 0x1, R212 ;  /* 0x000000010a0b7824 */ /* 0x004fe400078e02d4 */
[----:B------:R-:W-:-:S02]  /*15b70*/  IMAD.SHL.U32 R10, R4, 0x80, RZ ;  /* 0x00000080040a7824 */ /* 0x000fc400078e00ff */
[----:B-1----:R-:W-:-:S03]  /*15b80*/  @P1 IMAD.HI.U32 R9, R11, R9, RZ ;  /* 0x000000090b091227 */ /* 0x002fc600078e00ff */
[----:B------:R-:W-:Y:S02]  /*15b90*/  IADD3 R20, -R202, 0x1, -R10 ;  /* 0x00000001ca147810 */ /* 0x000fe40007ffe90a */
[----:B0-----:R-:W-:Y:S01]  /*15ba0*/  @P1 SHF.R.U32.HI R11, RZ, R8, R9 ;  /* 0x00000008ff0b1219 */ /* 0x001fe20000011609 */
[----:B------:R-:W-:Y:S01]  /*15bb0*/  IMAD R8, R12, 0x8, R16 ;  /* 0x000000080c087824 */ /* 0x000fe200078e0210 */
[----:B------:R-:W-:Y:S01]  /*15bc0*/  IADD3 R20, -R203, R20, R204 ;  /* 0x00000014cb147210 */ /* 0x000fe20007ffe1cc */
[----:B------:R-:W-:Y:S02]  /*15bd0*/  IMAD.U32 R9, RZ, RZ, UR38 ;  /* 0x00000026ff097e24 */ /* 0x000fe4000f8e00ff */
[----:B------:R-:W0:Y:S01]  /*15be0*/  SHFL.IDX PT, R185, R11, RZ, 0x1c1f ;  /* 0x001c1fff0bb97589 */ /* 0x000e2200000e0000 */
[----:B------:R-:W-:Y:S02]  /*15bf0*/  VIADD R8, R8, 0x2a840 ;  /* 0x0002a84008087836 */ /* 0x000fe40000000000 */
[----:B------:R-:W-:-:S02]  /*15c00*/  VIADD R15, R20, UR33 ;  /* 0x00000021140f7c36 */ /* 0x000fc40008000000 */
[----:B------:R-:W-:Y:S01]  /*15c10*/  VIADD R20, R20, UR6 ;  /* 0x0000000614147c36 */ /* 0x000fe20008000000 */
[----:B------:R-:W-:-:S04]  /*15c20*/  PRMT R8, R9, 0x654, R8 ;  /* 0x0000065409087816 */ /* 0x000fc80000000008 */
[----:B------:R1:W-:Y:S01]  /*15c30*/  SYNCS.ARRIVE.TRANS64.RED.A1T0 RZ, [R8+URZ], RZ ;  /* 0x000000ff08ff79a7 */ /* 0x0003e2000810043f */
[--C-:B0-----:R-:W-:Y:S02]  /*15c40*/  IMAD.IADD R21, R15, 0x1, R185.reuse ;  /* 0x000000010f157824 */ /* 0x101fe400078e02b9 */
[----:B------:R-:W-:Y:S01]  /*15c50*/  IMAD.IADD R184, R20, 0x1, R185 ;  /* 0x0000000114b87824 */ /* 0x000fe200078e02b9 */
[----:B-1----:R-:W-:Y:S06]  /*15c60*/  @!P3 BRA `(.L_x_1770) ;  /* 0x000000000058b947 */ /* 0x002fec0003800000 */
[----:B------:R-:W-:Y:S01]  /*15c70*/  IADD3 R185, -R203, R204, R185 ;  /* 0x000000cccbb97210 */ /* 0x000fe20007ffe1b9 */
[----:B------:R-:W-:Y:S03]  /*15c80*/  BSSY B0, `(.L_x_1771) ;  /* 0x0000010000007945 */ /* 0x000fe60003800000 */
        /* <DEDUP_REMOVED lines=10> */
.L_x_1772:
[----:B------:R-:W-:-:S05]  /*15d30*/  IMAD.U32 R186, RZ, RZ, UR29 ;  /* 0x0000001dffba7e24 */ /* 0x000fca000f8e00ff */
[----:B------:R-:W-:-:S13]  /*15d40*/  ISETP.NE.AND P1, PT, R186, 0x1, PT ;  /* 0x00000001ba00780c */ /* 0x000fda0003f25270 */
[----:B------:R-:W0:Y:S02]  /*15d50*/  @P1 LDC.64 R8, c[0x0][0x9e8] ;  /* 0x00027a00ff081b82 */ /* 0x000e240000000a00 */
[----:B0-----:R-:W-:-:S05]  /*15d60*/  @P1 IMAD.HI.U32 R8, R185, R8, RZ ;  /* 0x00000008b9081227 */ /* 0x001fca00078e00ff */
[----:B------:R-:W-:-:S07]  /*15d70*/  @P1 SHF.R.U32.HI R185, RZ, R9, R8 ;  /* 0x00000009ffb91219 */ /* 0x000fce0000011608 */
.L_x_1773:
[----:B------:R-:W-:Y:S05]  /*15d80*/  BSYNC B0 ;  /* 0x0000000000007941 */ /* 0x000fea0003800000 */
.L_x_1771:
[----:B------:R-:W-:-:S04]  /*15d90*/  IMAD R185, R185, R186, -R10 ;  /* 0x000000bab9b97224 */ /* 0x000fc800078e0a0a */
[----:B------:R-:W-:-:S05]  /*15da0*/  IMAD.IADD R185, R185, 0x1, -R202 ;  /* 0x00000001b9b97824 */ /* 0x000fca00078e0aca */
[----:B------:R-:W-:Y:S02]  /*15db0*/  VIMNMX R184, R184, R185, !PT ;  /* 0x000000b9b8b87248 */ /* 0x000fe40007fe0100 */
[----:B------:R-:W-:-:S07]  /*15dc0*/  VIADDMNMX R21, R185, R186, R21, PT ;  /* 0x000000bab9157246 */ /* 0x000fce0003800115 */
.L_x_1770:
[----:B------:R-:W-:Y:S01]  /*15dd0*/  ISETP.GT.AND P5, PT, R4, -0x1, PT ;  /* 0xffffffff0400780c */ /* 0x000fe20003fa4270 */
[----:B------:R-:W0:Y:S03]  /*15de0*/  SHFL.IDX PT, R11, R11, 0x1, 0x1c1f ;  /* 0x003c1f000b0b7f89 */ /* 0x000e2600000e0000 */
[C---:B------:R-:W-:Y:S02]  /*15df0*/  ISETP.GT.AND P2, PT, R184.reuse, RZ, P5 ;  /* 0x000000ffb800720c */ /* 0x040fe40002f44270 */
[----:B------:R-:W-:Y:S02]  /*15e00*/  ISETP.GT.AND P1, PT, R184, 0x1, P5 ;  /* 0x00000001b800780c */ /* 0x000fe40002f24270 */
[C---:B------:R-:W-:Y:S02]  /*15e10*/  ISETP.LT.OR P2, PT, R21.reuse, 0x1, P2 ;  /* 0x000000011500780c */ /* 0x040fe40001741670 */
[----:B------:R-:W-:-:S02]  /*15e20*/  ISETP.LT.OR P1, PT, R21, 0x2, P1 ;  /* 0x000000021500780c */ /* 0x000fc40000f21670 */
[----:B------:R-:W-:Y:S02]  /*15e30*/  FSEL R120, R120, -INF , !P2 ;  /* 0xff80000078787808 */ /* 0x000fe40005000000 */
[----:B------:R-:W-:Y:S02]  /*15e40*/  FSEL R121, R121, -INF , !P1 ;  /* 0xff80000079797808 */ /* 0x000fe40004800000 */
[C---:B------:R-:W-:Y:S02]  /*15e50*/  ISETP.GT.AND P2, PT, R184.reuse, 0x8, P5 ;  /* 0x00000008b800780c */ /* 0x040fe40002f44270 */
[----:B------:R-:W-:Y:S02]  /*15e60*/  ISETP.GT.AND P1, PT, R184, 0x9, P5 ;  /* 0x00000009b800780c */ /* 0x000fe40002f24270 */
[C---:B------:R-:W-:Y:S02]  /*15e70*/  ISETP.LT.OR P2, PT, R21.reuse, 0x9, P2 ;  /* 0x000000091500780c */ /* 0x040fe40001741670 */
[----:B------:R-:W-:-:S02]  /*15e80*/  ISETP.LT.OR P1, PT, R21, 0xa, P1 ;  /* 0x0000000a1500780c */ /* 0x000fc40000f21670 */
[----:B------:R-:W-:Y:S01]  /*15e90*/  FSEL R124, R124, -INF , !P2 ;  /* 0xff8000007c7c7808 */ /* 0x000fe20005000000 */
[--C-:B0-----:R-:W-:Y:S01]  /*15ea0*/  IMAD.IADD R15, R15, 0x1, R11.reuse ;  /* 0x000000010f0f7824 */ /* 0x101fe200078e020b */
[----:B------:R-:W-:Y:S01]  /*15eb0*/  FSEL R125, R125, -INF , !P1 ;  /* 0xff8000007d7d7808 */ /* 0x000fe20004800000 */
[----:B------:R-:W-:Y:S01]  /*15ec0*/  IMAD.IADD R20, R20, 0x1, R11 ;  /* 0x0000000114147824 */ /* 0x000fe200078e020b */
[C---:B------:R-:W-:Y:S02]  /*15ed0*/  ISETP.GT.AND P2, PT, R184.reuse, 0x10, P5 ;  /* 0x00000010b800780c */ /* 0x040fe40002f44270 */
        /* <DEDUP_REMOVED lines=82> */
[----:B------:R-:W-:Y:S01]  /*16400*/  FSEL R181, R181, -INF , !P1 ;  /* 0xff800000b5b57808 */ /* 0x000fe20004800000 */
[----:B------:R-:W-:Y:S08]  /*16410*/  @!P3 BRA `(.L_x_1774) ;  /* 0x000000000058b947 */ /* 0x000ff00003800000 */
        /* <DEDUP_REMOVED lines=12> */
.L_x_1776:
[----:B------:R-:W-:-:S05]  /*164e0*/  IMAD.U32 R21, RZ, RZ, UR29 ;  /* 0x0000001dff157e24 */ /* 0x000fca000f8e00ff */
[----:B------:R-:W-:-:S13]  /*164f0*/  ISETP.NE.AND P1, PT, R21, 0x1, PT ;  /* 0x000000011500780c */ /* 0x000fda0003f25270 */
[----:B------:R-:W0:Y:S02]  /*16500*/  @P1 LDC.64 R8, c[0x0][0x9e8] ;  /* 0x00027a00ff081b82 */ /* 0x000e240000000a00 */
[----:B0-----:R-:W-:-:S05]  /*16510*/  @P1 IMAD.HI.U32 R8, R11, R8, RZ ;  /* 0x000000080b081227 */ /* 0x001fca00078e00ff */
[----:B------:R-:W-:-:S07]  /*16520*/  @P1 SHF.R.U32.HI R11, RZ, R9, R8 ;  /* 0x00000009ff0b1219 */ /* 0x000fce0000011608 */
.L_x_1777:
[----:B------:R-:W-:Y:S05]  /*16530*/  BSYNC B0 ;  /* 0x0000000000007941 */ /* 0x000fea0003800000 */
.L_x_1775:
[----:B------:R-:W-:-:S04]  /*16540*/  IMAD R10, R11, R21, -R10 ;  /* 0x000000150b0a7224 */ /* 0x000fc800078e0a0a */
[----:B------:R-:W-:-:S05]  /*16550*/  IMAD.IADD R10, R10, 0x1, -R202 ;  /* 0x000000010a0a7824 */ /* 0x000fca00078e0aca */
[----:B------:R-:W-:Y:S02]  /*16560*/  VIMNMX R20, R20, R10, !PT ;  /* 0x0000000a14147248 */ /* 0x000fe40007fe0100 */
[----:B------:R-:W-:-:S07]  /*16570*/  VIADDMNMX R15, R10, R21, R15, PT ;  /* 0x000000150a0f7246 */ /* 0x000fce000380010f */
.L_x_1774:
[----:B------:R-:W-:Y:S02]  /*16580*/  FMNMX.FTZ R8, R120, R3, !PT ;  /* 0x0000000378087209 */ /* 0x000fe40007810000 */
[----:B------:R-:W-:Y:S02]  /*16590*/  ISETP.GT.AND P1, PT, R20, 0x1, P5 ;  /* 0x000000011400780c */ /* 0x000fe40002f24270 */
[----:B------:R-:W-:Y:S02]  /*165a0*/  FMNMX.FTZ R8, R121, R8, !PT ;  /* 0x0000000879087209 */ /* 0x000fe40007810000 */
[----:B------:R-:W-:Y:S02]  /*165b0*/  LOP3.LUT R22, R22, 0xbfffffff, RZ, 0xc0, !PT ;  /* 0xbfffffff16167812 */ /* 0x000fe400078ec0ff */
[----:B------:R-:W-:Y:S02]  /*165c0*/  FMNMX.FTZ R8, R124, R8, !PT ;  /* 0x000000087c087209 */ /* 0x000fe40007810000 */
[----:B------:R-:W-:-:S02]  /*165d0*/  ISETP.LT.OR P1, PT, R15, 0x2, P1 ;  /* 0x000000020f00780c */ /* 0x000fc40000f21670 */
[----:B------:R-:W-:Y:S02]  /*165e0*/  FMNMX.FTZ R8, R125, R8, !PT ;  /* 0x000000087d087209 */ /* 0x000fe40007810000 */
[----:B------:R-:W-:Y:S02]  /*165f0*/  ISETP.GT.AND P2, PT, R20, 0x8, P5 ;  /* 0x000000081400780c */ /* 0x000fe40002f44270 */
[----:B------:R-:W-:Y:S02]  /*16600*/  FMNMX.FTZ R8, R128, R8, !PT ;  /* 0x0000000880087209 */ /* 0x000fe40007810000 */
[----:B------:R-:W-:Y:S02]  /*16610*/  @P0 LOP3.LUT R22, R22, 0x40000000, RZ, 0xfc, !PT ;  /* 0x4000000016160812 */ /* 0x000fe400078efcff */
        /* <DEDUP_REMOVED lines=9> */
[C---:B------:R-:W-:Y:S02]  /*166b0*/  ISETP.LT.OR P0, PT, R15.reuse, 0x1, P0 ;  /* 0x000000010f00780c */ /* 0x040fe40000701670 */
[----:B------:R-:W-:Y:S02]  /*166c0*/  FMNMX.FTZ R8, R140, R8, !PT ;  /* 0x000000088c087209 */ /* 0x000fe40007810000 */
[----:B------:R-:W-:Y:S02]  /*166d0*/  ISETP.LT.OR P1, PT, R15, 0xa, P1 ;  /* 0x0000000a0f00780c */ /* 0x000fe40000f21670 */
[----:B------:R-:W-:Y:S02]  /*166e0*/  FMNMX.FTZ R8, R141, R8, !PT ;  /* 0x000000088d087209 */ /* 0x000fe40007810000 */
[----:B------:R-:W-:-:S02]  /*166f0*/  FSEL R126, R126, -INF , !P2 ;  /* 0xff8000007e7e7808 */ /* 0x000fc40005000000 */
[----:B------:R-:W-:Y:S02]  /*16700*/  FMNMX.FTZ R8, R144, R8, !PT ;  /* 0x0000000890087209 */ /* 0x000fe40007810000 */
[----:B------:R-:W-:Y:S02]  /*16710*/  ISETP.GT.AND P2, PT, R20, 0x10, P5 ;  /* 0x000000101400780c */ /* 0x000fe40002f44270 */
[----:B------:R-:W-:Y:S02]  /*16720*/  FMNMX.FTZ R8, R145, R8, !PT ;  /* 0x0000000891087209 */ /* 0x000fe40007810000 */
[----:B------:R-:W-:Y:S02]  /*16730*/  FSEL R122, R122, -INF , !P0 ;  /* 0xff8000007a7a7808 */ /* 0x000fe40004000000 */
[----:B------:R-:W-:Y:S02]  /*16740*/  FMNMX.FTZ R8, R148, R8, !PT ;  /* 0x0000000894087209 */ /* 0x000fe40007810000 */
[----:B------:R-:W-:-:S02]  /*16750*/  FSEL R127, R127, -INF , !P1 ;  /* 0xff8000007f7f7808 */ /* 0x000fc40004800000 */
[----:B------:R-:W-:Y:S02]  /*16760*/  FMNMX.FTZ R8, R149, R8, !PT ;  /* 0x0000000895087209 */ /* 0x000fe40007810000 */
[----:B------:R-:W-:Y:S02]  /*16770*/  ISETP.GT.AND P1, PT, R20, 0x11, P5 ;  /* 0x000000111400780c */ /* 0x000fe40002f24270 */
[----:B------:R-:W-:Y:S02]  /*16780*/  FMNMX.FTZ R8, R152, R8, !PT ;  /* 0x0000000898087209 */ /* 0x000fe40007810000 */
[----:B------:R-:W-:Y:S02]  /*16790*/  ISETP.LT.OR P2, PT, R15, 0x11, P2 ;  /* 0x000000110f00780c */ /* 0x000fe40001741670 */
[----:B------:R-:W-:Y:S02]  /*167a0*/  FMNMX.FTZ R8, R153, R8, !PT ;  /* 0x0000000899087209 */ /* 0x000fe40007810000 */
[----:B------:R-:W-:-:S02]  /*167b0*/  FMNMX.FTZ R10, R122, R0, !PT ;  /* 0x000000007a0a7209 */ /* 0x000fc40007810000 */
[----:B------:R-:W-:Y:S02]  /*167c0*/  FMNMX.FTZ R8, R156, R8, !PT ;  /* 0x000000089c087209 */ /* 0x000fe40007810000 */
[----:B------:R-:W-:Y:S02]  /*167d0*/  ISETP.LT.OR P1, PT, R15, 0x12, P1 ;  /* 0x000000120f00780c */ /* 0x000fe40000f21670 */
[----:B------:R-:W-:Y:S02]  /*167e0*/  FMNMX.FTZ R8, R157, R8, !PT ;  /* 0x000000089d087209 */ /* 0x000fe40007810000 */
[----:B------:R-:W-:Y:S02]  /*167f0*/  FSEL R130, R130, -INF , !P2 ;  /* 0xff80000082827808 */ /* 0x000fe40005000000 */
[----:B------:R-:W-:Y:S02]  /*16800*/  FMNMX.FTZ R8, R160, R8, !PT ;  /* 0x00000008a0087209 */ /* 0x000fe40007810000 */
[----:B------:R-:W-:-:S02]  /*16810*/  ISETP.GT.AND P2, PT, R20, 0x18, P5 ;  /* 0x000000181400780c */ /* 0x000fc40002f44270 */
[----:B------:R-:W-:Y:S02]  /*16820*/  FMNMX.FTZ R8, R161, R8, !PT ;  /* 0x00000008a1087209 */ /* 0x000fe40007810000 */
[----:B------:R-:W-:Y:S02]  /*16830*/  FMNMX.FTZ R10, R123, R10, !PT ;  /* 0x0000000a7b0a7209 */ /* 0x000fe40007810000 */
[----:B------:R-:W-:Y:S02]  /*16840*/  FMNMX.FTZ R8, R164, R8, !PT ;  /* 0x00000008a4087209 */ /* 0x000fe40007810000 */
[----:B------:R-:W-:Y:S02]  /*16850*/  FSEL R131, R131, -INF , !P1 ;  /* 0xff80000083837808 */ /* 0x000fe40004800000 */
[----:B------:R-:W-:Y:S02]  /*16860*/  FMNMX.FTZ R8, R165, R8, !PT ;  /* 0x00000008a5087209 */ /* 0x000fe40007810000 */
[----:B------:R-:W-:-:S02]  /*16870*/  ISETP.GT.AND P1, PT, R20, 0x19, P5 ;  /* 0x000000191400780c */ /* 0x000fc40002f24270 */
[----:B------:R-:W-:Y:S02]  /*16880*/  FMNMX.FTZ R8, R168, R8, !PT ;  /* 0x00000008a8087209 */ /* 0x000fe40007810000 */
[----:B------:R-:W-:Y:S02]  /*16890*/  ISETP.LT.OR P2, PT, R15, 0x19, P2 ;  /* 0x000000190f00780c */ /* 0x000fe40001741670 */
[----:B------:R-:W-:Y:S02]  /*168a0*/  FMNMX.FTZ R8, R169, R8, !PT ;  /* 0x00000008a9087209 */ /* 0x000fe40007810000 */
[----:B------:R-:W-:Y:S02]  /*168b0*/  FMNMX.FTZ R10, R126, R10, !PT ;  /* 0x0000000a7e0a7209 */ /* 0x000fe40007810000 */
[----:B------:R-:W-:Y:S02]  /*168c0*/  FMNMX.FTZ R8, R172, R8, !PT ;  /* 0x00000008ac087209 */ /* 0x000fe40007810000 */
[----:B------:R-:W-:-:S02]  /*168d0*/  ISETP.LT.OR P1, PT, R15, 0x1a, P1 ;  /* 0x0000001a0f00780c */ /* 0x000fc40000f21670 */
[----:B------:R-:W-:Y:S02]  /*168e0*/  FMNMX.FTZ R8, R173, R8, !PT ;  /* 0x00000008ad087209 */ /* 0x000fe40007810000 */
[----:B------:R-:W-:Y:S02]  /*168f0*/  FSEL R134, R134, -INF , !P2 ;  /* 0xff80000086867808 */ /* 0x000fe40005000000 */
[----:B------:R-:W-:Y:S02]  /*16900*/  FMNMX.FTZ R8, R176, R8, !PT ;  /* 0x00000008b0087209 */ /* 0x000fe40007810000 */
[----:B------:R-:W-:Y:S02]  /*16910*/  ISETP.GT.AND P2, PT, R20, 0x20, P5 ;  /* 0x000000201400780c */ /* 0x000fe40002f44270 */
[----:B------:R-:W-:Y:S02]  /*16920*/  FMNMX.FTZ R8, R177, R8, !PT ;  /* 0x00000008b1087209 */ /* 0x000fe40007810000 */
[----:B------:R-:W-:-:S02]  /*16930*/  FMNMX.FTZ R10, R127, R10, !PT ;  /* 0x0000000a7f0a7209 */ /* 0x000fc40007810000 */
[----:B------:R-:W-:Y:S02]  /*16940*/  FMNMX.FTZ R8, R180, R8, !PT ;  /* 0x00000008b4087209 */ /* 0x000fe40007810000 */
[----:B------:R-:W-:Y:S02]  /*16950*/  FSEL R135, R135, -INF , !P1 ;  /* 0xff80000087877808 */ /* 0x000fe40004800000 */
[----:B------:R-:W-:Y:S02]  /*16960*/  ISETP.GT.AND P1, PT, R20, 0x21, P5 ;  /* 0x000000211400780c */ /* 0x000fe40002f24270 */
[----:B------:R-:W-:Y:S02]  /*16970*/  ISETP.LT.OR P2, PT, R15, 0x21, P2 ;  /* 0x000000210f00780c */ /* 0x000fe40001741670 */
[----:B------:R-:W-:Y:S02]  /*16980*/  FMNMX.FTZ R10, R130, R10, !PT ;  /* 0x0000000a820a7209 */ /* 0x000fe40007810000 */
[----:B------:R-:W-:-:S02]  /*16990*/  FMNMX.FTZ R8, R181, R8, !PT ;  /* 0x00000008b5087209 */ /* 0x000fc40007810000 */
[----:B------:R-:W-:Y:S02]  /*169a0*/  ISETP.LT.OR P1, PT, R15, 0x22, P1 ;  /* 0x000000220f00780c */ /* 0x000fe40000f21670 */
[----:B------:R-:W-:Y:S01]  /*169b0*/  FSEL R138, R138, -INF , !P2 ;  /* 0xff8000008a8a7808 */ /* 0x000fe20005000000 */
[----:B------:R-:W0:Y:S01]  /*169c0*/  SHFL.BFLY PT, R9, R8, 0x2, 0x1f ;  /* 0x0c401f0008097f89 */ /* 0x000e2200000e0000 */
[----:B------:R-:W-:Y:S02]  /*169d0*/  FMNMX.FTZ R10, R131, R10, !PT ;  /* 0x0000000a830a7209 */ /* 0x000fe40007810000 */
[----:B------:R-:W-:Y:S02]  /*169e0*/  ISETP.GT.AND P2, PT, R20, 0x28, P5 ;  /* 0x000000281400780c */ /* 0x000fe40002f44270 */
[----:B------:R-:W-:Y:S02]  /*169f0*/  FSEL R139, R139, -INF , !P1 ;  /* 0xff8000008b8b7808 */ /* 0x000fe40004800000 */
[----:B------:R-:W-:-:S02]  /*16a00*/  FMNMX.FTZ R10, R134, R10, !PT ;  /* 0x0000000a860a7209 */ /* 0x000fc40007810000 */
[----:B------:R-:W-:Y:S02]  /*16a10*/  ISETP.GT.AND P1, PT, R20, 0x29, P5 ;  /* 0x000000291400780c */ /* 0x000fe40002f24270 */
[----:B------:R-:W-:Y:S02]  /*16a20*/  ISETP.LT.OR P2, PT, R15, 0x29, P2 ;  /* 0x000000290f00780c */ /* 0x000fe40001741670 */
[----:B------:R-:W-:Y:S02]  /*16a30*/  FMNMX.FTZ R10, R135, R10, !PT ;  /* 0x0000000a870a7209 */ /* 0x000fe40007810000 */
[----:B------:R-:W-:Y:S02]  /*16a40*/  ISETP.LT.OR P1, PT, R15, 0x2a, P1 ;  /* 0x0000002a0f00780c */ /* 0x000fe40000f21670 */
[----:B------:R-:W-:Y:S02]  /*16a50*/  FSEL R142, R142, -INF , !P2 ;  /* 0xff8000008e8e7808 */ /* 0x000fe40005000000 */
[----:B------:R-:W-:-:S02]  /*16a60*/  ISETP.GT.AND P2, PT, R20, 0x30, P5 ;  /* 0x000000301400780c */ /* 0x000fc40002f44270 */
[----:B------:R-:W-:Y:S02]  /*16a70*/  FMNMX.FTZ R10, R138, R10, !PT ;  /* 0x0000000a8a0a7209 */ /* 0x000fe40007810000 */
[----:B------:R-:W-:Y:S02]  /*16a80*/  FSEL R143, R143, -INF , !P1 ;  /* 0xff8000008f8f7808 */ /* 0x000fe40004800000 */
[----:B------:R-:W-:Y:S02]  /*16a90*/  ISETP.GT.AND P1, PT, R20, 0x31, P5 ;  /* 0x000000311400780c */ /* 0x000fe40002f24270 */
[----:B------:R-:W-:Y:S02]  /*16aa0*/  ISETP.LT.OR P2, PT, R15, 0x31, P2 ;  /* 0x000000310f00780c */ /* 0x000fe40001741670 */
[----:B------:R-:W-:Y:S02]  /*16ab0*/  FMNMX.FTZ R10, R139, R10, !PT ;  /* 0x0000000a8b0a7209 */ /* 0x000fe40007810000 */
[----:B------:R-:W-:-:S02]  /*16ac0*/  ISETP.LT.OR P1, PT, R15, 0x32, P1 ;  /* 0x000000320f00780c */ /* 0x000fc40000f21670 */
[----:B------:R-:W-:Y:S02]  /*16ad0*/  FSEL R146, R146, -INF , !P2 ;  /* 0xff80000092927808 */ /* 0x000fe40005000000 */
[----:B------:R-:W-:Y:S02]  /*16ae0*/  ISETP.GT.AND P2, PT, R20, 0x38, P5 ;  /* 0x000000381400780c */ /* 0x000fe40002f44270 */
[----:B------:R-:W-:Y:S02]  /*16af0*/  FMNMX.FTZ R10, R142, R10, !PT ;  /* 0x0000000a8e0a7209 */ /* 0x000fe40007810000 */
[----:B------:R-:W-:Y:S02]  /*16b00*/  FSEL R147, R147, -INF , !P1 ;  /* 0xff80000093937808 */ /* 0x000fe40004800000 */
[----:B------:R-:W-:Y:S02]  /*16b10*/  ISETP.GT.AND P1, PT, R20, 0x39, P5 ;  /* 0x000000391400780c */ /* 0x000fe40002f24270 */
[----:B------:R-:W-:-:S02]  /*16b20*/  ISETP.LT.OR P2, PT, R15, 0x39, P2 ;  /* 0x000000390f00780c */ /* 0x000fc40001741670 */
[----:B------:R-:W-:Y:S02]  /*16b30*/  FMNMX.FTZ R10, R143, R10, !PT ;  /* 0x0000000a8f0a7209 */ /* 0x000fe40007810000 */
[----:B------:R-:W-:Y:S02]  /*16b40*/  ISETP.LT.OR P1, PT, R15, 0x3a, P1 ;  /* 0x0000003a0f00780c */ /* 0x000fe40000f21670 */
[----:B------:R-:W-:Y:S02]  /*16b50*/  FSEL R150, R150, -INF , !P2 ;  /* 0xff80000096967808 */ /* 0x000fe40005000000 */
[----:B0-----:R-:W-:Y:S02]  /*16b60*/  FMNMX.FTZ R8, R8, R9, !PT ;  /* 0x0000000908087209 */ /* 0x001fe40007810000 */
[----:B------:R-:W-:Y:S02]  /*16b70*/  ISETP.GT.AND P2, PT, R20, 0x40, P5 ;  /* 0x000000401400780c */ /* 0x000fe40002f44270 */
[----:B------:R-:W-:Y:S01]  /*16b80*/  FMNMX.FTZ R10, R146, R10, !PT ;  /* 0x0000000a920a7209 */ /* 0x000fe20007810000 */
[----:B------:R-:W0:Y:S01]  /*16b90*/  SHFL.BFLY PT, R9, R8, 0x1, 0x1f ;  /* 0x0c201f0008097f89 */ /* 0x000e2200000e0000 */
[----:B------:R-:W-:-:S02]  /*16ba0*/  FSEL R151, R151, -INF , !P1 ;  /* 0xff80000097977808 */ /* 0x000fc40004800000 */
[----:B------:R-:W-:Y:S02]  /*16bb0*/  ISETP.GT.AND P1, PT, R20, 0x41, P5 ;  /* 0x000000411400780c */ /* 0x000fe40002f24270 */
[----:B------:R-:W-:Y:S02]  /*16bc0*/  ISETP.LT.OR P2, PT, R15, 0x41, P2 ;  /* 0x000000410f00780c */ /* 0x000fe40001741670 */
[----:B------:R-:W-:Y:S02]  /*16bd0*/  FMNMX.FTZ R10, R147, R10, !PT ;  /* 0x0000000a930a7209 */ /* 0x000fe40007810000 */
[----:B------:R-:W-:Y:S02]  /*16be0*/  ISETP.LT.OR P1, PT, R15, 0x42, P1 ;  /* 0x000000420f00780c */ /* 0x000fe40000f21670 */
[----:B------:R-:W-:Y:S02]  /*16bf0*/  FSEL R154, R154, -INF , !P2 ;  /* 0xff8000009a9a7808 */ /* 0x000fe40005000000 */
[----:B------:R-:W-:-:S02]  /*16c00*/  FMNMX.FTZ R10, R150, R10, !PT ;  /* 0x0000000a960a7209 */ /* 0x000fc40007810000 */
[C---:B------:R-:W-:Y:S02]  /*16c10*/  ISETP.GT.AND P2, PT, R20.reuse, 0x48, P5 ;  /* 0x000000481400780c */ /* 0x040fe40002f44270 */
[----:B------:R-:W-:Y:S02]  /*16c20*/  FSEL R155, R155, -INF , !P1 ;  /* 0xff8000009b9b7808 */ /* 0x000fe40004800000 */
[----:B------:R-:W-:Y:S02]  /*16c30*/  FMNMX.FTZ R10, R151, R10, !PT ;  /* 0x0000000a970a7209 */ /* 0x000fe40007810000 */
[C---:B------:R-:W-:Y:S02]  /*16c40*/  ISETP.GT.AND P1, PT, R20.reuse, 0x49, P5 ;  /* 0x000000491400780c */ /* 0x040fe40002f24270 */
[----:B------:R-:W-:Y:S02]  /*16c50*/  ISETP.LT.OR P2, PT, R15, 0x49, P2 ;  /* 0x000000490f00780c */ /* 0x000fe40001741670 */
[----:B------:R-:W-:-:S02]  /*16c60*/  ISETP.GT.AND P4, PT, R20, 0x68, P5 ;  /* 0x000000681400780c */ /* 0x000fc40002f84270 */
[----:B------:R-:W-:Y:S02]  /*16c70*/  FMNMX.FTZ R10, R154, R10, !PT ;  /* 0x0000000a9a0a7209 */ /* 0x000fe40007810000 */
[C---:B------:R-:W-:Y:S02]  /*16c80*/  ISETP.LT.OR P1, PT, R15.reuse, 0x4a, P1 ;  /* 0x0000004a0f00780c */ /* 0x040fe40000f21670 */
[----:B------:R-:W-:Y:S02]  /*16c90*/  FSEL R158, R158, -INF , !P2 ;  /* 0xff8000009e9e7808 */ /* 0x000fe40005000000 */
[----:B------:R-:W-:Y:S02]  /*16ca0*/  ISETP.LT.OR P4, PT, R15, 0x69, P4 ;  /* 0x000000690f00780c */ /* 0x000fe40002781670 */
[----:B------:R-:W-:Y:S02]  /*16cb0*/  ISETP.GT.AND P2, PT, R20, 0x50, P5 ;  /* 0x000000501400780c */ /* 0x000fe40002f44270 */
[----:B------:R-:W-:-:S02]  /*16cc0*/  FMNMX.FTZ R10, R155, R10, !PT ;  /* 0x0000000a9b0a7209 */ /* 0x000fc40007810000 */
[----:B------:R-:W-:Y:S02]  /*16cd0*/  FSEL R159, R159, -INF , !P1 ;  /* 0xff8000009f9f7808 */ /* 0x000fe40004800000 */
[----:B------:R-:W-:Y:S02]  /*16ce0*/  ISETP.GT.AND P1, PT, R20, 0x51, P5 ;  /* 0x000000511400780c */ /* 0x000fe40002f24270 */
[C---:B------:R-:W-:Y:S02]  /*16cf0*/  ISETP.LT.OR P2, PT, R15.reuse, 0x51, P2 ;  /* 0x000000510f00780c */ /* 0x040fe40001741670 */
[----:B------:R-:W-:Y:S02]  /*16d00*/  FMNMX.FTZ R10, R158, R10, !PT ;  /* 0x0000000a9e0a7209 */ /* 0x000fe40007810000 */
[----:B------:R-:W-:Y:S02]  /*16d10*/  ISETP.LT.OR P1, PT, R15, 0x52, P1 ;  /* 0x000000520f00780c */ /* 0x000fe40000f21670 */
[----:B------:R-:W-:-:S02]  /*16d20*/  FSEL R162, R162, -INF , !P2 ;  /* 0xff800000a2a27808 */ /* 0x000fc40005000000 */
[----:B------:R-:W-:Y:S02]  /*16d30*/  LOP3.LUT R22, R22, 0xfffffffd, RZ, 0xc0, !PT ;  /* 0xfffffffd16167812 */ /* 0x000fe400078ec0ff */
[C---:B------:R-:W-:Y:S02]  /*16d40*/  ISETP.GT.AND P2, PT, R20.reuse, 0x58, P5 ;  /* 0x000000581400780c */ /* 0x040fe40002f44270 */
[----:B------:R-:W-:Y:S02]  /*16d50*/  ISETP.GT.AND P6, PT, R20, 0x69, P5 ;  /* 0x000000691400780c */ /* 0x000fe40002fc4270 */
[----:B0-----:R-:W-:Y:S02]  /*16d60*/  FMNMX.FTZ R8, R8, R9, !PT ;  /* 0x0000000908087209 */ /* 0x001fe40007810000 */
[----:B------:R-:W-:Y:S02]  /*16d70*/  FMNMX.FTZ R10, R159, R10, !PT ;  /* 0x0000000a9f0a7209 */ /* 0x000fe40007810000 */
[----:B------:R-:W-:-:S02]  /*16d80*/  FSEL R163, R163, -INF , !P1 ;  /* 0xff800000a3a37808 */ /* 0x000fc40004800000 */
[----:B------:R-:W-:Y:S02]  /*16d90*/  @P4 LOP3.LUT R22, R22, 0x2, RZ, 0xfc, !PT ;  /* 0x0000000216164812 */ /* 0x000fe400078efcff */
[----:B------:R-:W-:Y:S02]  /*16da0*/  ISETP.GT.AND P1, PT, R20, 0x59, P5 ;  /* 0x000000591400780c */ /* 0x000fe40002f24270 */
[C---:B------:R-:W-:Y:S02]  /*16db0*/  ISETP.LT.OR P2, PT, R15.reuse, 0x59, P2 ;  /* 0x000000590f00780c */ /* 0x040fe40001741670 */
[----:B------:R-:W-:Y:S02]  /*16dc0*/  ISETP.LT.OR P4, PT, R15, 0x6a, P6 ;  /* 0x0000006a0f00780c */ /* 0x000fe40003781670 */
[----:B------:R-:W-:Y:S02]  /*16dd0*/  FSETP.NEU.FTZ.AND P6, PT, R8, -INF , PT ;  /* 0xff8000000800780b */ /* 0x000fe40003fdd000 */
[----:B------:R-:W-:-:S02]  /*16de0*/  FMNMX.FTZ R10, R162, R10, !PT ;  /* 0x0000000aa20a7209 */ /* 0x000fc40007810000 */
[----:B------:R-:W-:Y:S02]  /*16df0*/  ISETP.LT.OR P1, PT, R15, 0x5a, P1 ;  /* 0x0000005a0f00780c */ /* 0x000fe40000f21670 */
[----:B------:R-:W-:Y:S02]  /*16e00*/  FSEL R166, R166, -INF , !P2 ;  /* 0xff800000a6a67808 */ /* 0x000fe40005000000 */
[----:B------:R-:W-:Y:S02]  /*16e10*/  ISETP.GT.AND P2, PT, R20, 0x60, P5 ;  /* 0x000000601400780c */ /* 0x000fe40002f44270 */
[----:B------:R-:W-:Y:S02]  /*16e20*/  FSEL R9, R8, RZ, P6 ;  /* 0x000000ff08097208 */ /* 0x000fe40003000000 */
[----:B------:R-:W-:Y:S02]  /*16e30*/  FMNMX.FTZ R10, R163, R10, !PT ;  /* 0x0000000aa30a7209 */ /* 0x000fe40007810000 */
[----:B------:R-:W-:Y:S01]  /*16e40*/  FSEL R167, R167, -INF , !P1 ;  /* 0xff800000a7a77808 */ /* 0x000fe20004800000 */
[----:B------:R-:W-:-:S01]  /*16e50*/  FADD.FTZ R3, -R9, R3 ;  /* 0x0000000309037221 */ /* 0x000fc20000010100 */
[----:B------:R-:W-:Y:S01]  /*16e60*/  ISETP.GT.AND P1, PT, R20, 0x61, P5 ;  /* 0x000000611400780c */ /* 0x000fe20002f24270 */
[----:B------:R-:W-:-:S01]  /*16e70*/  FFMA.FTZ R9, R2, R8, -8 ;  /* 0xc100000002097423 */ /* 0x000fc20000010008 */
[----:B------:R-:W-:Y:S01]  /*16e80*/  ISETP.LT.OR P2, PT, R15, 0x61, P2 ;  /* 0x000000610f00780c */ /* 0x000fe20001741670 */
[----:B------:R-:W-:Y:S01]  /*16e90*/  FMUL.FTZ R3, R2, R3 ;  /* 0x0000000302037220 */ /* 0x000fe20000410000 */
[----:B------:R-:W-:-:S02]  /*16ea0*/  FMNMX.FTZ R10, R166, R10, !PT ;  /* 0x0000000aa60a7209 */ /* 0x000fc40007810000 */
[----:B------:R-:W-:Y:S02]  /*16eb0*/  ISETP.LT.OR P1, PT, R15, 0x62, P1 ;  /* 0x000000620f00780c */ /* 0x000fe40000f21670 */
[----:B------:R-:W-:Y:S01]  /*16ec0*/  FSEL R170, R170, -INF , !P2 ;  /* 0xff800000aaaa7808 */ /* 0x000fe20005000000 */
[----:B------:R-:W-:Y:S01]  /*16ed0*/  MUFU.EX2 R3, R3 ;  /* 0x0000000300037308 */ /* 0x000fe20000000800 */
[----:B------:R-:W-:Y:S02]  /*16ee0*/  FMNMX.FTZ R10, R167, R10, !PT ;  /* 0x0000000aa70a7209 */ /* 0x000fe40007810000 */
[----:B------:R-:W-:Y:S02]  /*16ef0*/  FSEL R9, R9, RZ, P6 ;  /* 0x000000ff09097208 */ /* 0x000fe40003000000 */
[----:B------:R-:W-:Y:S02]  /*16f00*/  FSEL R171, R171, -INF , !P1 ;  /* 0xff800000abab7808 */ /* 0x000fe40004800000 */
[----:B------:R-:W-:Y:S01]  /*16f10*/  LOP3.LUT P6, RZ, R22, 0x2, RZ, 0xc0, !PT ;  /* 0x0000000216ff7812 */ /* 0x000fe200078cc0ff */
[----:B------:R-:W-:-:S01]  /*16f20*/  FFMA.FTZ R120, R2, R120, -R9 ;  /* 0x0000007802787223 */ /* 0x000fc20000010809 */
[----:B------:R-:W-:Y:S01]  /*16f30*/  FMNMX.FTZ R10, R170, R10, !PT ;  /* 0x0000000aaa0a7209 */ /* 0x000fe20007810000 */
[----:B------:R-:W-:-:S01]  /*16f40*/  FFMA.FTZ R121, R2, R121, -R9 ;  /* 0x0000007902797223 */ /* 0x000fc20000010809 */
[----:B------:R-:W-:Y:S01]  /*16f50*/  ISETP.GT.AND P3, PT, R20, 0x70, P5 ;  /* 0x000000701400780c */ /* 0x000fe20002f64270 */
[----:B------:R-:W-:-:S01]  /*16f60*/  FFMA.FTZ R124, R2, R124, -R9 ;  /* 0x0000007c027c7223 */ /* 0x000fc20000010809 */
[----:B------:R-:W-:Y:S01]  /*16f70*/  FSEL R174, R174, -INF , !P6 ;  /* 0xff800000aeae7808 */ /* 0x000fe20007000000 */
[----:B------:R-:W0:Y:S01]  /*16f80*/  MUFU.EX2 R120, R120 ;  /* 0x0000007800787308 */ /* 0x000e220000000800 */
[----:B------:R-:W-:Y:S01]  /*16f90*/  FMNMX.FTZ R10, R171, R10, !PT ;  /* 0x0000000aab0a7209 */ /* 0x000fe20007810000 */
[--C-:B------:R-:W-:Y:S01]  /*16fa0*/  FFMA.FTZ R125, R2, R125, -R9.reuse ;  /* 0x0000007d027d7223 */ /* 0x100fe20000010809 */
[----:B------:R-:W-:Y:S01]  /*16fb0*/  ISETP.GT.AND P2, PT, R20, 0x71, P5 ;  /* 0x000000711400780c */ /* 0x000fe20002f44270 */
[C-C-:B------:R-:W-:Y:S01]  /*16fc0*/  FFMA.FTZ R128, R2.reuse, R128, -R9.reuse ;  /* 0x0000008002807223 */ /* 0x140fe20000010809 */
[----:B------:R-:W-:Y:S01]  /*16fd0*/  ISETP.LT.OR P3, PT, R15, 0x71, P3 ;  /* 0x000000710f00780c */ /* 0x000fe20001f61670 */
[--C-:B------:R-:W-:Y:S01]  /*16fe0*/  FFMA.FTZ R129, R2, R129, -R9.reuse ;  /* 0x0000008102817223 */ /* 0x100fe20000010809 */
[----:B------:R-:W-:Y:S01]  /*16ff0*/  FSEL R175, R175, -INF , !P4 ;  /* 0xff800000afaf7808 */ /* 0x000fe20006000000 */
[----:B------:R-:W1:Y:S01]  /*17000*/  MUFU.EX2 R121, R121 ;  /* 0x0000007900797308 */ /* 0x000e620000000800 */
[----:B------:R-:W-:Y:S01]  /*17010*/  FMNMX.FTZ R10, R174, R10, !PT ;  /* 0x0000000aae0a7209 */ /* 0x000fe20007810000 */
[--C-:B------:R-:W-:Y:S01]  /*17020*/  FFMA.FTZ R132, R2, R132, -R9.reuse ;  /* 0x0000008402847223 */ /* 0x100fe20000010809 */
[----:B------:R-:W-:Y:S01]  /*17030*/  ISETP.GT.AND P1, PT, R20, 0x78, P5 ;  /* 0x000000781400780c */ /* 0x000fe20002f24270 */
[C-C-:B------:R-:W-:Y:S01]  /*17040*/  FFMA.FTZ R133, R2.reuse, R133, -R9.reuse ;  /* 0x0000008502857223 */ /* 0x140fe20000010809 */
[----:B------:R-:W-:Y:S01]  /*17050*/  ISETP.LT.OR P2, PT, R15, 0x72, P2 ;  /* 0x000000720f00780c */ /* 0x000fe20001741670 */
[--C-:B------:R-:W-:Y:S01]  /*17060*/  FFMA.FTZ R136, R2, R136, -R9.reuse ;  /* 0x0000008802887223 */ /* 0x100fe20000010809 */
[----:B------:R-:W-:Y:S01]  /*17070*/  FSEL R178, R178, -INF , !P3 ;  /* 0xff800000b2b27808 */ /* 0x000fe20005800000 */
[----:B------:R-:W-:Y:S01]  /*17080*/  MUFU.EX2 R124, R124 ;  /* 0x0000007c007c7308 */ /* 0x000fe20000000800 */
[----:B------:R-:W-:Y:S01]  /*17090*/  FMNMX.FTZ R10, R175, R10, !PT ;  /* 0x0000000aaf0a7209 */ /* 0x000fe20007810000 */
[----:B0-----:R-:W-:Y:S01]  /*170a0*/  FFMA.FTZ R6, R3, R6, R120 ;  /* 0x0000000603067223 */ /* 0x001fe20000010078 */
[----:B------:R-:W-:Y:S01]  /*170b0*/  ISETP.GT.AND P5, PT, R20, 0x79, P5 ;  /* 0x000000791400780c */ /* 0x000fe20002fa4270 */
[C-C-:B------:R-:W-:Y:S01]  /*170c0*/  FFMA.FTZ R137, R2.reuse, R137, -R9.reuse ;  /* 0x0000008902897223 */ /* 0x140fe20000010809 */
[----:B------:R-:W-:Y:S01]  /*170d0*/  ISETP.LT.OR P1, PT, R15, 0x79, P1 ;  /* 0x000000790f00780c */ /* 0x000fe20000f21670 */
[--C-:B------:R-:W-:Y:S01]  /*170e0*/  FFMA.FTZ R140, R2, R140, -R9.reuse ;  /* 0x0000008c028c7223 */ /* 0x100fe20000010809 */
[----:B------:R-:W-:Y:S01]  /*170f0*/  FSEL R179, R179, -INF , !P2 ;  /* 0xff800000b3b37808 */ /* 0x000fe20005000000 */
[----:B------:R-:W-:Y:S01]  /*17100*/  MUFU.EX2 R125, R125 ;  /* 0x0000007d007d7308 */ /* 0x000fe20000000800 */
[----:B------:R-:W-:Y:S01]  /*17110*/  FMNMX.FTZ R10, R178, R10, !PT ;  /* 0x0000000ab20a7209 */ /* 0x000fe20007810000 */
[----:B-1----:R-:W-:Y:S01]  /*17120*/  FADD.FTZ R6, R121, R6 ;  /* 0x0000000679067221 */ /* 0x002fe20000010000 */
[----:B------:R-:W-:Y:S01]  /*17130*/  ISETP.LT.OR P5, PT, R15, 0x7a, P5 ;  /* 0x0000007a0f00780c */ /* 0x000fe20002fa1670 */
[--C-:B------:R-:W-:Y:S01]  /*17140*/  FFMA.FTZ R141, R2, R141, -R9.reuse ;  /* 0x0000008d028d7223 */ /* 0x100fe20000010809 */
[----:B------:R-:W-:Y:S01]  /*17150*/  FSEL R182, R182, -INF , !P1 ;  /* 0xff800000b6b67808 */ /* 0x000fe20004800000 */
[C-C-:B------:R-:W-:Y:S01]  /*17160*/  FFMA.FTZ R144, R2.reuse, R144, -R9.reuse ;  /* 0x0000009002907223 */ /* 0x140fe20000010809 */
[----:B------:R-:W-:Y:S01]  /*17170*/  FMNMX.FTZ R10, R179, R10, !PT ;  /* 0x0000000ab30a7209 */ /* 0x000fe20007810000 */
[----:B------:R-:W-:Y:S01]  /*17180*/  MUFU.EX2 R128, R128 ;  /* 0x0000008000807308 */ /* 0x000fe20000000800 */
[----:B------:R-:W-:Y:S01]  /*17190*/  FSEL R183, R183, -INF , !P5 ;  /* 0xff800000b7b77808 */ /* 0x000fe20006800000 */
[--C-:B------:R-:W-:Y:S01]  /*171a0*/  FFMA.FTZ R145, R2, R145, -R9.reuse ;  /* 0x0000009102917223 */ /* 0x100fe20000010809 */
[----:B------:R-:W-:Y:S01]  /*171b0*/  FMNMX.FTZ R10, R182, R10, !PT ;  /* 0x0000000ab60a7209 */ /* 0x000fe20007810000 */
[C-C-:B------:R-:W-:Y:S01]  /*171c0*/  FFMA.FTZ R148, R2.reuse, R148, -R9.reuse ;  /* 0x0000009402947223 */ /* 0x140fe20000010809 */
[----:B------:R-:W-:-:S01]  /*171d0*/  FFMA.FTZ R149, R2, R149, -R9 ;  /* 0x0000009502957223 */ /* 0x000fc20000010809 */
[C-C-:B------:R-:W-:Y:S01]  /*171e0*/  FFMA.FTZ R152, R2.reuse, R152, -R9.reuse ;  /* 0x0000009802987223 */ /* 0x140fe20000010809 */
[----:B------:R-:W-:Y:S01]  /*171f0*/  FMNMX.FTZ R10, R183, R10, !PT ;  /* 0x0000000ab70a7209 */ /* 0x000fe20007810000 */
[----:B------:R-:W-:Y:S01]  /*17200*/  MUFU.EX2 R129, R129 ;  /* 0x0000008100817308 */ /* 0x000fe20000000800 */
[----:B------:R-:W-:-:S01]  /*17210*/  FFMA.FTZ R153, R2, R153, -R9 ;  /* 0x0000009902997223 */ /* 0x000fc20000010809 */
[C-C-:B------:R-:W-:Y:S01]  /*17220*/  FFMA.FTZ R156, R2.reuse, R156, -R9.reuse ;  /* 0x0000009c029c7223 */ /* 0x140fe20000010809 */
[----:B------:R-:W-:-:S01]  /*17230*/  FFMA.FTZ R157, R2, R157, -R9 ;  /* 0x0000009d029d7223 */ /* 0x000fc20000010809 */
[----:B------:R-:W0:Y:S01]  /*17240*/  SHFL.BFLY PT, R11, R10, 0x2, 0x1f ;  /* 0x0c401f000a0b7f89 */ /* 0x000e2200000e0000 */
[----:B------:R-:W-:-:S01]  /*17250*/  FFMA.FTZ R160, R2, R160, -R9 ;  /* 0x000000a002a07223 */ /* 0x000fc20000010809 */
[C-C-:B------:R-:W-:Y:S01]  /*17260*/  FFMA.FTZ R161, R2.reuse, R161, -R9.reuse ;  /* 0x000000a102a17223 */ /* 0x140fe20000010809 */
[----:B------:R-:W-:-:S01]  /*17270*/  FFMA.FTZ R164, R2, R164, -R9 ;  /* 0x000000a402a47223 */ /* 0x000fc20000010809 */
        /* <DEDUP_REMOVED lines=8> */
[----:B------:R-:W-:Y:S01]  /*17300*/  MUFU.EX2 R133, R133 ;  /* 0x0000008500857308 */ /* 0x000fe20000000800 */
[----:B------:R-:W-:-:S01]  /*17310*/  FFMA.FTZ R180, R2, R180, -R9 ;  /* 0x000000b402b47223 */ /* 0x000fc20000010809 */
[----:B------:R-:W-:Y:S01]  /*17320*/  FFMA.FTZ R9, R2, R181, -R9 ;  /* 0x000000b502097223 */ /* 0x000fe20000010809 */
[----:B------:R-:W-:-:S05]  /*17330*/  LOP3.LUT P0, RZ, R22, 0x40000000, RZ, 0xc0, !PT ;  /* 0x4000000016ff7812 */ /* 0x000fca000780c0ff */
[----:B------:R-:W-:Y:S01]  /*17340*/  MUFU.EX2 R136, R136 ;  /* 0x0000008800887308 */ /* 0x000fe20000000800 */
[----:B0-----:R-:W-:-:S07]  /*17350*/  FMNMX.FTZ R10, R10, R11, !PT ;  /* 0x0000000b0a0a7209 */ /* 0x001fce0007810000 */
[----:B------:R-:W-:Y:S01]  /*17360*/  MUFU.EX2 R137, R137 ;  /* 0x0000008900897308 */ /* 0x000fe20000000800 */
[----:B------:R-:W0:Y:S07]  /*17370*/  SHFL.BFLY PT, R11, R10, 0x1, 0x1f ;  /* 0x0c201f000a0b7f89 */ /* 0x000e2e00000e0000 */
[----:B------:R-:W-:Y:S08]  /*17380*/  MUFU.EX2 R140, R140 ;  /* 0x0000008c008c7308 */ /* 0x000ff00000000800 */
[----:B------:R-:W-:Y:S08]  /*17390*/  MUFU.EX2 R141, R141 ;  /* 0x0000008d008d7308 */ /* 0x000ff00000000800 */
[----:B------:R-:W-:Y:S01]  /*173a0*/  MUFU.EX2 R144, R144 ;  /* 0x0000009000907308 */ /* 0x000fe20000000800 */
[----:B0-----:R-:W-:-:S04]  /*173b0*/  FMNMX.FTZ R10, R10, R11, !PT ;  /* 0x0000000b0a0a7209 */ /* 0x001fc80007810000 */
[----:B------:R-:W-:-:S03]  /*173c0*/  FSETP.NEU.FTZ.AND P1, PT, R10, -INF , PT ;  /* 0xff8000000a00780b */ /* 0x000fc60003f3d000 */
[----:B------:R-:W-:Y:S01]  /*173d0*/  MUFU.EX2 R145, R145 ;  /* 0x0000009100917308 */ /* 0x000fe20000000800 */
[----:B------:R-:W-:-:S05]  /*173e0*/  FSEL R11, R10, RZ, P1 ;  /* 0x000000ff0a0b7208 */ /* 0x000fca0000800000 */
[----:B------:R-:W-:Y:S01]  /*173f0*/  FADD.FTZ R0, -R11, R0 ;  /* 0x000000000b007221 */ /* 0x000fe20000010100 */
[----:B------:R-:W-:-:S01]  /*17400*/  FFMA.FTZ R11, R2, R10, -8 ;  /* 0xc1000000020b7423 */ /* 0x000fc2000001000a */
[----:B------:R-:W-:Y:S02]  /*17410*/  MUFU.EX2 R148, R148 ;  /* 0x0000009400947308 */ /* 0x000fe40000000800 */
[----:B------:R-:W-:Y:S02]  /*17420*/  FMUL.FTZ R0, R2, R0 ;  /* 0x0000000002007220 */ /* 0x000fe40000410000 */
[----:B------:R-:W-:-:S04]  /*17430*/  FSEL R11, R11, RZ, P1 ;  /* 0x000000ff0b0b7208 */ /* 0x000fc80000800000 */
        /* <DEDUP_REMOVED lines=8> */
[----:B------:R-:W0:Y:S01]  /*174c0*/  MUFU.EX2 R122, R122 ;  /* 0x0000007a007a7308 */ /* 0x000e220000000800 */
        /* <DEDUP_REMOVED lines=16> */
[----:B0-----:R-:W-:-:S01]  /*175d0*/  FFMA.FTZ R5, R0, R5, R122 ;  /* 0x0000000500057223 */ /* 0x001fc2000001007a */
[C-C-:B------:R-:W-:Y:S01]  /*175e0*/  FFMA.FTZ R163, R2.reuse, R163, -R11.reuse ;  /* 0x000000a302a37223 */ /* 0x140fe2000001080b */
[----:B------:R-:W-:-:S01]  /*175f0*/  FFMA.FTZ R166, R2, R166, -R11 ;  /* 0x000000a602a67223 */ /* 0x000fc2000001080b */
[C-C-:B------:R-:W-:Y:S01]  /*17600*/  FFMA.FTZ R167, R2.reuse, R167, -R11.reuse ;  /* 0x000000a702a77223 */ /* 0x140fe2000001080b */
[----:B------:R-:W-:-:S01]  /*17610*/  FFMA.FTZ R170, R2, R170, -R11 ;  /* 0x000000aa02aa7223 */ /* 0x000fc2000001080b */
[C-C-:B------:R-:W-:Y:S01]  /*17620*/  FFMA.FTZ R171, R2.reuse, R171, -R11.reuse ;  /* 0x000000ab02ab7223 */ /* 0x140fe2000001080b */
[----:B------:R-:W-:-:S01]  /*17630*/  FFMA.FTZ R174, R2, R174, -R11 ;  /* 0x000000ae02ae7223 */ /* 0x000fc2000001080b */
[----:B------:R-:W0:Y:S01]  /*17640*/  MUFU.EX2 R127, R127 ;  /* 0x0000007f007f7308 */ /* 0x000e220000000800 */
[----:B-1----:R-:W-:-:S01]  /*17650*/  FADD.FTZ R15, R123, R5 ;  /* 0x000000057b0f7221 */ /* 0x002fc20000010000 */
[----:B------:R-:W-:Y:S01]  /*17660*/  FADD.FTZ R5, R124, R6 ;  /* 0x000000067c057221 */ /* 0x000fe20000010000 */
[----:B------:R-:W-:-:S01]  /*17670*/  FFMA.FTZ R175, R2, R175, -R11 ;  /* 0x000000af02af7223 */ /* 0x000fc2000001080b */
[C-C-:B------:R-:W-:Y:S01]  /*17680*/  FFMA.FTZ R178, R2.reuse, R178, -R11.reuse ;  /* 0x000000b202b27223 */ /* 0x140fe2000001080b */
[----:B------:R-:W-:-:S01]  /*17690*/  FFMA.FTZ R179, R2, R179, -R11 ;  /* 0x000000b302b37223 */ /* 0x000fc2000001080b */
[----:B------:R-:W-:Y:S01]  /*176a0*/  FADD.FTZ R5, R125, R5 ;  /* 0x000000057d057221 */ /* 0x000fe20000010000 */
[----:B------:R-:W-:-:S01]  /*176b0*/  FFMA.FTZ R182, R2, R182, -R11 ;  /* 0x000000b602b67223 */ /* 0x000fc2000001080b */
[----:B------:R-:W1:Y:S01]  /*176c0*/  MUFU.EX2 R130, R130 ;  /* 0x0000008200827308 */ /* 0x000e620000000800 */
[----:B--2---:R-:W-:-:S01]  /*176d0*/  FADD.FTZ R6, R126, R15 ;  /* 0x0000000f7e067221 */ /* 0x004fc20000010000 */
[----:B------:R-:W-:Y:S01]  /*176e0*/  FADD.FTZ R5, R128, R5 ;  /* 0x0000000580057221 */ /* 0x000fe20000010000 */
[----:B------:R-:W-:-:S03]  /*176f0*/  FFMA.FTZ R11, R2, R183, -R11 ;  /* 0x000000b7020b7223 */ /* 0x000fc6000001080b */
        /* <DEDUP_REMOVED lines=98> */
[----:B--2---:R-:W-:-:S03]  /*17d20*/  FADD.FTZ R6, R9, R5 ;  /* 0x0000000509067221 */ /* 0x004fc60000010000 */
[----:B0-----:R-:W-:Y:S01]  /*17d30*/  FADD.FTZ R5, R11, R15 ;  /* 0x0000000f0b057221 */ /* 0x001fe20000010000 */
[----:B------:R-:W-:Y:S06]  /*17d40*/  @!P0 BRA `(.L_x_1778) ;  /* 0x0000000000048947 */ /* 0x000fec0003800000 */
[----:B------:R-:W-:Y:S01]  /*17d50*/  BPT.TRAP 0x1 ;  /* 0x000000040000795c */ /* 0x000fe20000300000 */
.L_x_1778:
[----:B------:R-:W-:Y:S01]  /*17d60*/  IMAD R15, R17, 0x8, R16 ;  /* 0x00000008110f7824 */ /* 0x000fe200078e0210 */
[----:B------:R-:W-:Y:S01]  /*17d70*/  ISETP.GT.AND P1, PT, R4, R14, PT ;  /* 0x0000000e0400720c */ /* 0x000fe20003f24270 */
[----:B------:R-:W-:Y:S01]  /*17d80*/  IMAD.U32 R17, RZ, RZ, UR38 ;  /* 0x00000026ff117e24 */ /* 0x000fe2000f8e00ff */
[----:B------:R-:W-:Y:S01]  /*17d90*/  F2FP.SATFINITE.E4M3.F32.PACK_AB_MERGE_C R124, R125, R124, RZ ;  /* 0x0000007c7d7c723e */ /* 0x000fe200048070ff */
[----:B------:R-:W-:Y:S01]  /*17da0*/  VIADD R15, R15, 0x2a860 ;  /* 0x0002a8600f0f7836 */ /* 0x000fe20000000000 */
        /* <DEDUP_REMOVED lines=30> */
[----:B------:R-:W-:Y:S01]  /*17f90*/  PRMT R15, R17, 0x654, R15 ;  /* 0x00000654110f7816 */ /* 0x000fe2000000000f */
[-C--:B------:R-:W-:Y:S01]  /*17fa0*/  FMUL.FTZ R53, R53, R3.reuse ;  /* 0x0000000335357220 */ /* 0x080fe20000410000 */
[----:B------:R-:W-:Y:S01]  /*17fb0*/  F2FP.SATFINITE.E4M3.F32.PACK_AB_MERGE_C R120, R121, R120, R124 ;  /* 0x000000787978723e */ /* 0x000fe2000480707c */
[-C--:B------:R-:W-:Y:S01]  /*17fc0*/  FMUL.FTZ R56, R56, R3.reuse ;  /* 0x0000000338387220 */ /* 0x080fe20000410000 */
[----:B------:R-:W-:Y:S01]  /*17fd0*/  F2FP.SATFINITE.E4M3.F32.PACK_AB_MERGE_C R126, R123, R122, R126 ;  /* 0x0000007a7b7e723e */ /* 0x000fe2000480707e */
[----:B------:R0:W-:Y:S01]  /*17fe0*/  SYNCS.ARRIVE.TRANS64.RED.A1T0 RZ, [R15+URZ], RZ ;  /* 0x000000ff0fff79a7 */ /* 0x0001e2000810043f */
        /* <DEDUP_REMOVED lines=114> */
[----:B0-----:R-:W-:Y:S06]  /*18710*/  @P1 BRA `(.L_x_1779) ;  /* 0xffffffcc00281947 */ /* 0x001fec000383ffff */
[----:B------:R-:W-:Y:S02]  /*18720*/  IMAD.MOV.U32 R0, RZ, RZ, R10 ;  /* 0x000000ffff007224 */ /* 0x000fe400078e000a */
[----:B------:R-:W-:Y:S02]  /*18730*/  IMAD.MOV.U32 R3, RZ, RZ, R8 ;  /* 0x000000ffff037224 */ /* 0x000fe400078e0008 */
[----:B------:R-:W-:Y:S02]  /*18740*/  IMAD.MOV.U32 R17, RZ, RZ, R12 ;  /* 0x000000ffff117224 */ /* 0x000fe400078e000c */
[----:B------:R-:W-:-:S07]  /*18750*/  IMAD.MOV.U32 R200, RZ, RZ, R13 ;  /* 0x000000ffffc87224 */ /* 0x000fce00078e000d */
.L_x_1759:
[----:B------:R-:W0:Y:S01]  /*18760*/  LDC R226, c[0x0][0x448] ;  /* 0x00011200ffe27b82 */ /* 0x000e220000000800 */
[----:B------:R-:W-:Y:S01]  /*18770*/  VIADD R8, R212, 0x7f ;  /* 0x0000007fd4087836 */ /* 0x000fe20000000000 */
[----:B------:R-:W-:-:S06]  /*18780*/  LOP3.LUT R22, R22, 0xfffffffb, RZ, 0xc0, !PT ;  /* 0xfffffffb16167812 */ /* 0x000fcc00078ec0ff */
[----:B------:R-:W1:Y:S01]  /*18790*/  LDC R225, c[0x0][0x9e4] ;  /* 0x00027900ffe17b82 */ /* 0x000e620000000800 */
[----:B0-----:R-:W-:-:S13]  /*187a0*/  ISETP.NE.AND P1, PT, R226, 0x1, PT ;  /* 0x00000001e200780c */ /* 0x001fda0003f25270 */
[----:B------:R-:W0:Y:S01]  /*187b0*/  @P1 LDC R9, c[0x0][0x44c] ;  /* 0x00011300ff091b82 */ /* 0x000e220000000800 */
[----:B------:R-:W-:-:S04]  /*187c0*/  @P1 LOP3.LUT R22, R22, 0x4, RZ, 0xfc, !PT ;  /* 0x0000000416161812 */ /* 0x000fc800078efcff */
[----:B------:R-:W-:-:S03]  /*187d0*/  LOP3.LUT R22, R22, 0xfffffff7, RZ, 0xc0, !PT ;  /* 0xfffffff716167812 */ /* 0x000fc600078ec0ff */
[----:B------:R-:W2:Y:S01]  /*187e0*/  @P1 LDC R10, c[0x0][0x450] ;  /* 0x00011400ff0a1b82 */ /* 0x000ea20000000800 */
[----:B0-----:R-:W-:-:S05]  /*187f0*/  @P1 IMAD.HI.U32 R9, R8, R9, RZ ;  /* 0x0000000908091227 */ /* 0x001fca00078e00ff */
[----:B--2---:R-:W-:Y:S02]  /*18800*/  @P1 SHF.R.U32.HI R8, RZ, R10, R9 ;  /* 0x0000000aff081219 */ /* 0x004fe40000011609 */
[----:B-1----:R-:W-:Y:S02]  /*18810*/  ISETP.GE.AND P1, PT, R225, 0x1, PT ;  /* 0x00000001e100780c */ /* 0x002fe40003f26270 */
[----:B------:R-:W-:-:S05]  /*18820*/  IADD3 R9, R204, 0x1, -R203 ;  /* 0x00000001cc097810 */ /* 0x000fca0007ffe8cb */
[----:B------:R-:W-:-:S04]  /*18830*/  IMAD.IADD R8, R9, 0x1, R8 ;  /* 0x0000000109087824 */ /* 0x000fc800078e0208 */
[----:B------:R-:W-:Y:S02]  /*18840*/  VIADD R11, R8, -UR34 ;  /* 0x80000022080b7c36 */ /* 0x000fe40008000000 */
[----:B------:R-:W-:Y:S01]  /*18850*/  @P1 LOP3.LUT R22, R22, 0x8, RZ, 0xfc, !PT ;  /* 0x0000000816161812 */ /* 0x000fe200078efcff */
[----:B------:R-:W-:Y:S06]  /*18860*/  @!P1 BRA `(.L_x_1780) ;  /* 0x0000000000489947 */ /* 0x000fec0003800000 */
[----:B------:R-:W-:Y:S01]  /*18870*/  IMAD.MOV.U32 R10, RZ, RZ, R8 ;  /* 0x000000ffff0a7224 */ /* 0x000fe200078e0008 */
[----:B------:R-:W-:Y:S04]  /*18880*/  BSSY B0, `(.L_x_1781) ;  /* 0x000000e000007945 */ /* 0x000fe80003800000 */
        /* <DEDUP_REMOVED lines=9> */
.L_x_1782:
[----:B------:R-:W-:-:S13]  /*18920*/  ISETP.NE.AND P1, PT, R225, 0x1, PT ;  /* 0x00000001e100780c */ /* 0x000fda0003f25270 */
[----:B------:R-:W0:Y:S02]  /*18930*/  @P1 LDC.64 R8, c[0x0][0x9e8] ;  /* 0x00027a00ff081b82 */ /* 0x000e240000000a00 */
[----:B0-----:R-:W-:-:S05]  /*18940*/  @P1 IMAD.HI.U32 R8, R10, R8, RZ ;  /* 0x000000080a081227 */ /* 0x001fca00078e00ff */
[----:B------:R-:W-:-:S07]  /*18950*/  @P1 SHF.R.U32.HI R10, RZ, R9, R8 ;  /* 0x00000009ff0a1219 */ /* 0x000fce0000011608 */
.L_x_1783:
[----:B------:R-:W-:Y:S05]  /*18960*/  BSYNC B0 ;  /* 0x0000000000007941 */ /* 0x000fea0003800000 */
.L_x_1781:
[----:B------:R-:W-:-:S05]  /*18970*/  IMAD R10, R10, R225, RZ ;  /* 0x000000e10a0a7224 */ /* 0x000fca00078e02ff */
[----:B------:R-:W-:-:S07]  /*18980*/  VIMNMX R11, R11, R10, !PT ;  /* 0x0000000a0b0b7248 */ /* 0x000fce0007fe0100 */
.L_x_1780:
[----:B------:R-:W-:-:S05]  /*18990*/  VIADD R11, R11, 0x7f ;  /* 0x0000007f0b0b7836 */ /* 0x000fca0000000000 */
[----:B------:R-:W-:-:S04]  /*189a0*/  SHF.R.S32.HI R8, RZ, 0x1f, R11 ;  /* 0x0000001fff087819 */ /* 0x000fc8000001140b */
[----:B------:R-:W-:-:S04]  /*189b0*/  LEA.HI R8, R8, R11, RZ, 0x7 ;  /* 0x0000000b08087211 */ /* 0x000fc800078f38ff */
[----:B------:R-:W-:-:S04]  /*189c0*/  SHF.R.S32.HI R9, RZ, 0x7, R8 ;  /* 0x00000007ff097819 */ /* 0x000fc80000011408 */
[----:B------:R-:W-:-:S04]  /*189d0*/  VIMNMX R14, R224, R9, !PT ;  /* 0x00000009e00e7248 */ /* 0x000fc80007fe0100 */
[----:B------:R-:W-:-:S13]  /*189e0*/  ISETP.GE.AND P1, PT, R4, R14, PT ;  /* 0x0000000e0400720c */ /* 0x000fda0003f26270 */
[----:B------:R-:W-:Y:S05]  /*189f0*/  @!P1 BRA `(.L_x_1784) ;  /* 0x0000002000b89947 */ /* 0x000fea0003800000 */
[----:B------:R-:W-:Y:S02]  /*18a00*/  IMAD.MOV.U32 R13, RZ, RZ, R0 ;  /* 0x000000ffff0d7224 */ /* 0x000fe400078e0000 */
[----:B------:R-:W-:Y:S02]  /*18a10*/  IMAD.MOV.U32 R12, RZ, RZ, R3 ;  /* 0x000000ffff0c7224 */ /* 0x000fe400078e0003 */
[----:B------:R-:W-:Y:S02]  /*18a20*/  IMAD.MOV.U32 R8, RZ, RZ, R200 ;  /* 0x000000ffff087224 */ /* 0x000fe400078e00c8 */
[----:B------:R-:W-:-:S07]  /*18a30*/  IMAD.MOV.U32 R15, RZ, RZ, R17 ;  /* 0x000000ffff0f7224 */ /* 0x000fce00078e0011 */
.L_x_1796:
[----:B------:R-:W-:Y:S01]  /*18a40*/  ISETP.NE.AND P1, PT, R15, 0x1, PT ;  /* 0x000000010f00780c */ /* 0x000fe20003f25270 */
[----:B------:R-:W-:Y:S05]  /*18a50*/  YIELD ;  /* 0x0000000000007946 */ /* 0x000fea0003800000 */
[----:B------:R-:W-:Y:S02]  /*18a60*/  SEL R3, RZ, 0x1, P1 ;  /* 0x00000001ff037807 */ /* 0x000fe40000800000 */
[----:B------:R-:W-:Y:S02]  /*18a70*/  ISETP.NE.AND P1, PT, R218, RZ, PT ;  /* 0x000000ffda00720c */ /* 0x000fe40003f25270 */
[----:B------:R-:W-:-:S11]  /*18a80*/  LOP3.LUT R200, R8, R3, RZ, 0x3c, !PT ;  /* 0x0000000308c87212 */ /* 0x000fd600078e3cff */
[----:B------:R-:W-:Y:S05]  /*18a90*/  @P1 BRA `(.L_x_1785) ;  /* 0x00000000003c1947 */ /* 0x000fea0003800000 */
[----:B------:R-:W-:Y:S05]  /*18aa0*/  @!P0 BRA `(.L_x_1786) ;  /* 0x0000000000048947 */ /* 0x000fea0003800000 */
[----:B------:R-:W-:Y:S01]  /*18ab0*/  BPT.TRAP 0x1 ;  /* 0x000000040000795c */ /* 0x000fe20000300000 */
.L_x_1786:
[----:B------:R-:W-:-:S05]  /*18ac0*/  VIADD R0, R15, 0x1 ;  /* 0x000000010f007836 */ /* 0x000fca0000000000 */
[----:B------:R-:W-:-:S04]  /*18ad0*/  ISETP.NE.AND P2, PT, R0, 0x2, PT ;  /* 0x000000020000780c */ /* 0x000fc80003f45270 */
[----:B------:R-:W-:Y:S02]  /*18ae0*/  SEL R3, R0, RZ, P2 ;  /* 0x000000ff00037207 */ /* 0x000fe40001000000 */
[----:B------:R-:W-:-:S03]  /*18af0*/  SHF.L.U32 R0, R200, 0x1f, RZ ;  /* 0x0000001fc8007819 */ /* 0x000fc600000006ff */
[----:B------:R-:W-:-:S04]  /*18b00*/  IMAD R3, R3, 0x8, R16 ;  /* 0x0000000803037824 */ /* 0x000fc800078e0210 */
[----:B------:R0:W1:Y:S01]  /*18b10*/  SYNCS.PHASECHK.TRANS64.TRYWAIT P2, [R3+URZ+0x2a830], R0 ;  /* 0x02a83000030075a7 */ /* 0x000062000804017f */
[----:B------:R-:W-:Y:S05]  /*18b20*/  @!P0 BRA `(.L_x_1787) ;  /* 0x0000000000048947 */ /* 0x000fea0003800000 */
[----:B------:R-:W-:Y:S01]  /*18b30*/  BPT.TRAP 0x1 ;  /* 0x000000040000795c */ /* 0x000fe20000300000 */
.L_x_1787:
[----:B------:R-:W-:Y:S04]  /*18b40*/  BSSY B0, `(.L_x_1785) ;  /* 0x0000004000007945 */ /* 0x000fe80003800000 */
[----:B-1----:R-:W-:Y:S05]  /*18b50*/  @P2 BRA `(.L_x_1788) ;  /* 0x0000000000082947 */ /* 0x002fea0003800000 */
[----:B------:R-:W1:Y:S02]  /*18b60*/  SYNCS.PHASECHK.TRANS64.TRYWAIT P2, [R3+URZ+0x2a830], R0 ;  /* 0x02a83000030075a7 */ /* 0x000e64000804017f */
[----:B-1----:R-:W-:Y:S05]  /*18b70*/  @!P2 BRA `(.L_x_1789) ;  /* 0x000001500068a947 */ /* 0x002fea0003800000 */
.L_x_1788:
[----:B------:R-:W-:Y:S05]  /*18b80*/  BSYNC B0 ;  /* 0x0000000000007941 */ /* 0x000fea0003800000 */
.L_x_1785:
[----:B01----:R-:W0:Y:S01]  /*18b90*/  S2R R0, SR_TID.X ;  /* 0x0000000000007919 */ /* 0x003e220000002100 */
[----:B------:R-:W-:Y:S01]  /*18ba0*/  VIADD R17, R15, 0x1 ;  /* 0x000000010f117836 */ /* 0x000fe20000000000 */
[----:B------:R-:W-:Y:S05]  /*18bb0*/  WARPSYNC.ALL ;  /* 0x0000000000007948 */ /* 0x000fea0003800000 */
[C---:B------:R-:W-:Y:S01]  /*18bc0*/  ISETP.NE.AND P2, PT, R17.reuse, 0x2, PT ;  /* 0x000000021100780c */ /* 0x040fe20003f45270 */
[----:B------:R-:W-:Y:S02]  /*18bd0*/  IMAD.MOV.U32 R11, RZ, RZ, -0x7fffffe0 ;  /* 0x80000020ff0b7424 */ /* 0x000fe400078e00ff */
[----:B------:R-:W-:Y:S01]  /*18be0*/  IMAD.MOV.U32 R121, RZ, RZ, -0x7fffffe0 ;  /* 0x80000020ff797424 */ /* 0x000fe200078e00ff */
[----:B------:R-:W-:Y:S01]  /*18bf0*/  SEL R17, R17, RZ, P2 ;  /* 0x000000ff11117207 */ /* 0x000fe20001000000 */
[----:B------:R-:W-:Y:S01]  /*18c00*/  IMAD.MOV.U32 R123, RZ, RZ, -0x7fffffe0 ;  /* 0x80000020ff7b7424 */ /* 0x000fe200078e00ff */
[----:B------:R-:W-:Y:S01]  /*18c10*/  R2UR UR27, R11 ;  /* 0x000000000b1b72ca */ /* 0x000fe200000e0000 */
[----:B------:R-:W-:Y:S01]  /*18c20*/  IMAD.MOV.U32 R21, RZ, RZ, -0x7fffffe0 ;  /* 0x80000020ff157424 */ /* 0x000fe200078e00ff */
[----:B------:R-:W-:Y:S01]  /*18c30*/  R2UR UR7, R121 ;  /* 0x00000000790772ca */ /* 0x000fe200000e0000 */
[----:B------:R-:W-:Y:S01]  /*18c40*/  IMAD R10, R17, 0x600, R7 ;  /* 0x00000600110a7824 */ /* 0x000fe200078e0207 */
[----:B------:R-:W-:-:S02]  /*18c50*/  R2UR UR15, R121 ;  /* 0x00000000790f72ca */ /* 0x000fc400000e0000 */
[----:B------:R-:W-:Y:S01]  /*18c60*/  R2UR UR19, R123 ;  /* 0x000000007b1372ca */ /* 0x000fe200000e0000 */
[C---:B------:R-:W-:Y:S01]  /*18c70*/  VIADD R120, R10.reuse, 0x2 ;  /* 0x000000020a787836 */ /* 0x040fe20000000000 */
[C---:B------:R-:W-:Y:S01]  /*18c80*/  R2UR UR26, R10.reuse ;  /* 0x000000000a1a72ca */ /* 0x040fe200000e0000 */
[C---:B------:R-:W-:Y:S01]  /*18c90*/  VIADD R122, R10.reuse, 0x400 ;  /* 0x000004000a7a7836 */ /* 0x040fe20000000000 */
[----:B------:R-:W-:Y:S01]  /*18ca0*/  R2UR UR11, R21 ;  /* 0x00000000150b72ca */ /* 0x000fe200000e0000 */
[----:B------:R-:W-:Y:S01]  /*18cb0*/  VIADD R20, R10, 0x200 ;  /* 0x000002000a147836 */ /* 0x000fe20000000000 */
[----:B------:R-:W-:Y:S01]  /*18cc0*/  R2UR UR6, R120 ;  /* 0x00000000780672ca */ /* 0x000fe200000e0000 */
[----:B------:R-:W-:Y:S01]  /*18cd0*/  VIADD R120, R10, 0x202 ;  /* 0x000002020a787836 */ /* 0x000fe20000000000 */
[----:B------:R-:W-:Y:S01]  /*18ce0*/  R2UR UR18, R122 ;  /* 0x000000007a1272ca */ /* 0x000fe200000e0000 */
[----:B------:R-:W-:Y:S01]  /*18cf0*/  VIADD R10, R10, 0x402 ;  /* 0x000004020a0a7836 */ /* 0x000fe20000000000 */
[----:B------:R-:W-:-:S02]  /*18d00*/  R2UR UR10, R20 ;  /* 0x00000000140a72ca */ /* 0x000fc400000e0000 */
[----:B------:R-:W-:Y:S02]  /*18d10*/  R2UR UR14, R120 ;  /* 0x00000000780e72ca */ /* 0x000fe400000e0000 */
[----:B0-----:R-:W-:Y:S02]  /*18d20*/  SHF.R.U32.HI R0, RZ, 0x7, R0 ;  /* 0x00000007ff007819 */ /* 0x001fe40000011600 */
[----:B------:R-:W-:Y:S02]  /*18d30*/  R2UR UR22, R10 ;  /* 0x000000000a1672ca */ /* 0x000fe400000e0000 */
[----:B------:R-:W-:Y:S01]  /*18d40*/  R2UR UR23, R11 ;  /* 0x000000000b1772ca */ /* 0x000fe200000e0000 */
[----:B------:R-:W-:-:S05]  /*18d50*/  VIADD R0, R0, 0x8 ;  /* 0x0000000800007836 */ /* 0x000fca0000000000 */
        /* <DEDUP_REMOVED lines=22> */
.L_x_1791:
[----:B------:R-:W-:Y:S01]  /*18ec0*/  SHF.L.U32 R0, R8, 0x1f, RZ ;  /* 0x0000001f08007819 */ /* 0x000fe200000006ff */
[----:B------:R-:W-:-:S04]  /*18ed0*/  IMAD R3, R15, 0x8, R16 ;  /* 0x000000080f037824 */ /* 0x000fc800078e0210 */
[----:B------:R0:W1:Y:S01]  /*18ee0*/  SYNCS.PHASECHK.TRANS64.TRYWAIT P1, [R3+URZ+0x2a850], R0 ;  /* 0x02a85000030075a7 */ /* 0x000062000802017f */
[----:B------:R-:W-:Y:S05]  /*18ef0*/  @!P0 BRA `(.L_x_1792) ;  /* 0x0000000000048947 */ /* 0x000fea0003800000 */
[----:B------:R-:W-:Y:S01]  /*18f00*/  BPT.TRAP 0x1 ;  /* 0x000000040000795c */ /* 0x000fe20000300000 */
.L_x_1792:
[----:B-1----:R-:W-:Y:S05]  /*18f10*/  @P1 BRA `(.L_x_1790) ;  /* 0x0000000000081947 */ /* 0x002fea0003800000 */
[----:B------:R-:W1:Y:S02]  /*18f20*/  SYNCS.PHASECHK.TRANS64.TRYWAIT P1, [R3+URZ+0x2a850], R0 ;  /* 0x02a85000030075a7 */ /* 0x000e64000802017f */
[----:B-1----:R-:W-:Y:S05]  /*18f30*/  @!P1 BRA `(.L_x_1793) ;  /* 0x0000014c008c9947 */ /* 0x002fea0003800000 */
.L_x_1790:
        /* <DEDUP_REMOVED lines=20> */
[----:B0-----:R-:W-:-:S04]  /*19080*/  SHF.R.U32.HI R20, RZ, 0x7, R20 ;  /* 0x00000007ff147819 */ /* 0x001fc80000011614 */
[----:B------:R-:W-:Y:S01]  /*19090*/  IADD3 R0, -R20, 0xb, RZ ;  /* 0x0000000b14007810 */ /* 0x000fe20007ffe1ff */
[----:B------:R-:W-:Y:S02]  /*190a0*/  WARPGROUP.DEPBAR.LE gsb0, 0x0 ;  /* 0x00008000000079c5 */ /* 0x000fe40000010000 */
[----:B------:R-:W-:-:S06]  /*190b0*/  WARPGROUP.ARRIVE ;  /* 0x00000000000079c5 */ /* 0x000fcc0000000000 */
        /* <DEDUP_REMOVED lines=15> */
.L_x_1794:
[----:B0-----:R-:W-:Y:S02]  /*191b0*/  IMAD R0, R17, 0x8, R16 ;  /* 0x0000000811007824 */ /* 0x001fe400078e0210 */
[----:B------:R-:W-:Y:S02]  /*191c0*/  IMAD.U32 R3, RZ, RZ, UR38 ;  /* 0x00000026ff037e24 */ /* 0x000fe4000f8e00ff */
        /* <DEDUP_REMOVED lines=40> */
[----:B------:R-:W-:Y:S01]  /*19450*/  FFMA.FTZ R9, R2, R3, -8 ;  /* 0xc100000002097423 */ /* 0x000fe20000010003 */
[----:B------:R-:W-:-:S03]  /*19460*/  FMNMX.FTZ R0, R123, R0, !PT ;  /* 0x000000007b007209 */ /* 0x000fc60007810000 */
        /* <DEDUP_REMOVED lines=50> */
[----:B------:R-:W-:-:S03]  /*19790*/  FFMA.FTZ R9, R2, R181, -R9 ;  /* 0x000000b502097223 */ /* 0x000fc60000010809 */
        /* <DEDUP_REMOVED lines=30> */
[----:B0-----:R-:W-:-:S07]  /*19980*/  FMNMX.FTZ R0, R0, R8, !PT ;  /* 0x0000000800007209 */ /* 0x001fce0007810000 */
[----:B------:R-:W-:Y:S01]  /*19990*/  MUFU.EX2 R156, R156 ;  /* 0x0000009c009c7308 */ /* 0x000fe20000000800 */
[----:B------:R-:W0:Y:S07]  /*199a0*/  SHFL.BFLY PT, R8, R0, 0x1, 0x1f ;  /* 0x0c201f0000087f89 */ /* 0x000e2e00000e0000 */
[----:B------:R-:W-:Y:S08]  /*199b0*/  MUFU.EX2 R157, R157 ;  /* 0x0000009d009d7308 */ /* 0x000ff00000000800 */
[----:B------:R-:W-:Y:S08]  /*199c0*/  MUFU.EX2 R160, R160 ;  /* 0x000000a000a07308 */ /* 0x000ff00000000800 */
[----:B------:R-:W-:Y:S01]  /*199d0*/  MUFU.EX2 R161, R161 ;  /* 0x000000a100a17308 */ /* 0x000fe20000000800 */
[----:B0-----:R-:W-:Y:S01]  /*199e0*/  FMNMX.FTZ R0, R0, R8, !PT ;  /* 0x0000000800007209 */ /* 0x001fe20007810000 */
[----:B------:R-:W-:-:S04]  /*199f0*/  FADD.FTZ R8, -R3, R12 ;  /* 0x0000000c03087221 */ /* 0x000fc80000010100 */
[----:B------:R-:W-:Y:S01]  /*19a00*/  FADD.FTZ R10, -R0, R13 ;  /* 0x0000000d000a7221 */ /* 0x000fe20000010100 */
[----:B------:R-:W-:-:S01]  /*19a10*/  FFMA.FTZ R11, R2, R0, -8 ;  /* 0xc1000000020b7423 */ /* 0x000fc20000010000 */
[C---:B------:R-:W-:Y:S01]  /*19a20*/  FMUL.FTZ R8, R2.reuse, R8 ;  /* 0x0000000802087220 */ /* 0x040fe20000410000 */
[----:B------:R-:W-:Y:S01]  /*19a30*/  MUFU.EX2 R164, R164 ;  /* 0x000000a400a47308 */ /* 0x000fe20000000800 */
[C---:B------:R-:W-:Y:S01]  /*19a40*/  FMUL.FTZ R10, R2.reuse, R10 ;  /* 0x0000000a020a7220 */ /* 0x040fe20000410000 */
        /* <DEDUP_REMOVED lines=23> */
[----:B0-----:R-:W-:-:S01]  /*19bc0*/  FFMA.FTZ R6, R8, R6, R120 ;  /* 0x0000000608067223 */ /* 0x001fc20000010078 */
[C-C-:B------:R-:W-:Y:S01]  /*19bd0*/  FFMA.FTZ R162, R2.reuse, R162, -R11.reuse ;  /* 0x000000a202a27223 */ /* 0x140fe2000001080b */
[----:B------:R-:W-:-:S01]  /*19be0*/  FFMA.FTZ R163, R2, R163, -R11 ;  /* 0x000000a302a37223 */ /* 0x000fc2000001080b */
[----:B------:R-:W-:Y:S01]  /*19bf0*/  FFMA.FTZ R166, R2, R166, -R11 ;  /* 0x000000a602a67223 */ /* 0x000fe2000001080b */
[----:B------:R-:W-:-:S01]  /*19c00*/  FADD.FTZ R6, R121, R6 ;  /* 0x0000000679067221 */ /* 0x000fc20000010000 */
        /* <DEDUP_REMOVED lines=11> */
[----:B-1----:R-:W-:-:S07]  /*19cc0*/  FFMA.FTZ R5, R10, R5, R122 ;  /* 0x000000050a057223 */ /* 0x002fce000001007a */
        /* <DEDUP_REMOVED lines=10> */
[----:B------:R-:W-:-:S04]  /*19d70*/  FADD.FTZ R5, R132, R5 ;  /* 0x0000000584057221 */ /* 0x000fc80000010000 */
[----:B------:R-:W-:Y:S02]  /*19d80*/  FADD.FTZ R5, R133, R5 ;  /* 0x0000000585057221 */ /* 0x000fe40000010000 */
        /* <DEDUP_REMOVED lines=30> */
[----:B------:R-:W-:-:S06]  /*19f70*/  FADD.FTZ R5, R164, R5 ;  /* 0x00000005a4057221 */ /* 0x000fcc0000010000 */
        /* <DEDUP_REMOVED lines=53> */
[----:B--2---:R-:W-:-:S01]  /*1a2d0*/  FADD.FTZ R12, R182, R6 ;  /* 0x00000006b60c7221 */ /* 0x004fc20000010000 */
[----:B-1----:R-:W-:-:S03]  /*1a2e0*/  FADD.FTZ R6, R9, R5 ;  /* 0x0000000509067221 */ /* 0x002fc60000010000 */
[----:B0-----:R-:W-:Y:S01]  /*1a2f0*/  FADD.FTZ R5, R11, R12 ;  /* 0x0000000c0b057221 */ /* 0x001fe20000010000 */
[----:B------:R-:W-:Y:S06]  /*1a300*/  @!P0 BRA `(.L_x_1795) ;  /* 0x0000000000048947 */ /* 0x000fec0003800000 */
[----:B------:R-:W-:Y:S01]  /*1a310*/  BPT.TRAP 0x1 ;  /* 0x000000040000795c */ /* 0x000fe20000300000 */
.L_x_1795:
[----:B------:R-:W-:Y:S01]  /*1a320*/  IMAD R12, R15, 0x8, R16 ;  /* 0x000000080f0c7824 */ /* 0x000fe200078e0210 */
[----:B------:R-:W-:Y:S01]  /*1a330*/  ISETP.GT.AND P1, PT, R4, R14, PT ;  /* 0x0000000e0400720c */ /* 0x000fe20003f24270 */
[----:B------:R-:W-:Y:S01]  /*1a340*/  IMAD.U32 R13, RZ, RZ, UR38 ;  /* 0x00000026ff0d7e24 */ /* 0x000fe2000f8e00ff */
[----:B------:R-:W-:Y:S01]  /*1a350*/  F2FP.SATFINITE.E4M3.F32.PACK_AB_MERGE_C R124, R125, R124, RZ ;  /* 0x0000007c7d7c723e */ /* 0x000fe200048070ff */
        /* <DEDUP_REMOVED lines=132> */
[----:B0-----:R-:W-:Y:S02]  /*1aba0*/  IMAD.MOV.U32 R12, RZ, RZ, R3 ;  /* 0x000000ffff0c7224 */ /* 0x001fe400078e0003 */
        /* <DEDUP_REMOVED lines=18> */
[----:B------:R-:W-:Y:S06]  /*1acd0*/  @P1 BRA `(.L_x_1796) ;  /* 0xffffffdc00581947 */ /* 0x000fec000383ffff */
.L_x_1784:
[----:B------:R-:W-:-:S13]  /*1ace0*/  ISETP.GE.AND P1, PT, R4, R224, PT ;  /* 0x000000e00400720c */ /* 0x000fda0003f26270 */
[----:B------:R-:W-:Y:S05]  /*1acf0*/  @!P1 BRA `(.L_x_1797) ;  /* 0x0000003000f49947 */ /* 0x000fea0003800000 */
[----:B------:R-:W-:Y:S02]  /*1ad00*/  IMAD.MOV.U32 R12, RZ, RZ, R0 ;  /* 0x000000ffff0c7224 */ /* 0x000fe400078e0000 */
[----:B------:R-:W-:Y:S02]  /*1ad10*/  IMAD.MOV.U32 R13, RZ, RZ, R3 ;  /* 0x000000ffff0d7224 */ /* 0x000fe400078e0003 */
[----:B------:R-:W-:Y:S02]  /*1ad20*/  IMAD.MOV.U32 R8, RZ, RZ, R200 ;  /* 0x000000ffff087224 */ /* 0x000fe400078e00c8 */
[----:B------:R-:W-:-:S07]  /*1ad30*/  IMAD.MOV.U32 R14, RZ, RZ, R17 ;  /* 0x000000ffff0e7224 */ /* 0x000fce00078e0011 */
.L_x_1817:
        /* <DEDUP_REMOVED lines=8> */
.L_x_1799:
        /* <DEDUP_REMOVED lines=8> */
.L_x_1800:
[----:B------:R-:W-:Y:S04]  /*1ae40*/  BSSY B0, `(.L_x_1798) ;  /* 0x0000004000007945 */ /* 0x000fe80003800000 */
[----:B-1----:R-:W-:Y:S05]  /*1ae50*/  @P2 BRA `(.L_x_1801) ;  /* 0x0000000000082947 */ /* 0x002fea0003800000 */
[----:B------:R-:W1:Y:S02]  /*1ae60*/  SYNCS.PHASECHK.TRANS64.TRYWAIT P2, [R3+URZ+0x2a830], R0 ;  /* 0x02a83000030075a7 */ /* 0x000e64000804017f */
[----:B-1----:R-:W-:Y:S05]  /*1ae70*/  @!P2 BRA `(.L_x_1802) ;  /* 0x0000012c00d0a947 */ /* 0x002fea0003800000 */
.L_x_1801:
[----:B------:R-:W-:Y:S05]  /*1ae80*/  BSYNC B0 ;  /* 0x0000000000007941 */ /* 0x000fea0003800000 */
.L_x_1798:
        /* <DEDUP_REMOVED lines=51> */
.L_x_1804:
[----:B------:R-:W-:Y:S01]  /*1b1c0*/  SHF.L.U32 R0, R8, 0x1f, RZ ;  /* 0x0000001f08007819 */ /* 0x000fe200000006ff */
[----:B------:R-:W-:-:S04]  /*1b1d0*/  IMAD R3, R14, 0x8, R16 ;  /* 0x000000080e037824 */ /* 0x000fc800078e0210 */
[----:B------:R0:W1:Y:S01]  /*1b1e0*/  SYNCS.PHASECHK.TRANS64.TRYWAIT P1, [R3+URZ+0x2a850], R0 ;  /* 0x02a85000030075a7 */ /* 0x000062000802017f */
[----:B------:R-:W-:Y:S05]  /*1b1f0*/  @!P0 BRA `(.L_x_1805) ;  /* 0x0000000000048947 */ /* 0x000fea0003800000 */
[----:B------:R-:W-:Y:S01]  /*1b200*/  BPT.TRAP 0x1 ;  /* 0x000000040000795c */ /* 0x000fe20000300000 */
.L_x_1805:
[----:B-1----:R-:W-:Y:S05]  /*1b210*/  @P1 BRA `(.L_x_1803) ;  /* 0x0000000000081947 */ /* 0x002fea0003800000 */
[----:B------:R-:W1:Y:S02]  /*1b220*/  SYNCS.PHASECHK.TRANS64.TRYWAIT P1, [R3+URZ+0x2a850], R0 ;  /* 0x02a85000030075a7 */ /* 0x000e64000802017f */
[----:B-1----:R-:W-:Y:S05]  /*1b230*/  @!P1 BRA `(.L_x_1806) ;  /* 0x0000012800f49947 */ /* 0x002fea0003800000 */
.L_x_1803:
        /* <DEDUP_REMOVED lines=39> */
.L_x_1807:
[----:B------:R-:W2:Y:S01]  /*1b4b0*/  LDL R3, [R1+0x4] ;  /* 0x0000040001037983 */ /* 0x000ea20000100800 */
[----:B------:R-:W-:Y:S01]  /*1b4c0*/  ISETP.NE.AND P1, PT, R226, 0x1, PT ;  /* 0x00000001e200780c */ /* 0x000fe20003f25270 */
[----:B------:R-:W-:Y:S01]  /*1b4d0*/  ULOP3.LUT UR6, URZ, UR32, URZ, 0x33, !UPT ;  /* 0x000000203f067292 */ /* 0x000fe2000f8e333f */
[----:B------:R-:W-:-:S11]  /*1b4e0*/  ISETP.GE.AND P3, PT, R225, 0x1, PT ;  /* 0x00000001e100780c */ /* 0x000fd60003f66270 */
[----:B------:R-:W1:Y:S08]  /*1b4f0*/  @P1 LDC R8, c[0x0][0x44c] ;  /* 0x00011300ff081b82 */ /* 0x000e700000000800 */
[----:B0-----:R-:W0:Y:S01]  /*1b500*/  @P1 LDC R0, c[0x0][0x450] ;  /* 0x00011400ff001b82 */ /* 0x001e220000000800 */
[----:B--2---:R-:W-:-:S04]  /*1b510*/  IMAD.IADD R3, R3, 0x1, R212 ;  /* 0x0000000103037824 */ /* 0x004fc800078e02d4 */
[----:B-1----:R-:W-:-:S05]  /*1b520*/  @P1 IMAD.HI.U32 R8, R3, R8, RZ ;  /* 0x0000000803081227 */ /* 0x002fca00078e00ff */
[----:B0-----:R-:W-:Y:S01]  /*1b530*/  @P1 SHF.R.U32.HI R3, RZ, R0, R8 ;  /* 0x00000000ff031219 */ /* 0x001fe20000011608 */
[----:B------:R-:W-:Y:S02]  /*1b540*/  IMAD R0, R17, 0x8, R16 ;  /* 0x0000000811007824 */ /* 0x000fe400078e0210 */
[----:B------:R-:W-:Y:S02]  /*1b550*/  IMAD.U32 R8, RZ, RZ, UR38 ;  /* 0x00000026ff087e24 */ /* 0x000fe4000f8e00ff */
[----:B------:R-:W-:Y:S01]  /*1b560*/  VIADD R0, R0, 0x2a840 ;  /* 0x0002a84000007836 */ /* 0x000fe20000000000 */
[----:B------:R-:W0:Y:S04]  /*1b570*/  SHFL.IDX PT, R21, R3, RZ, 0x1c1f ;  /* 0x001c1fff03157589 */ /* 0x000e2800000e0000 */
[----:B------:R-:W-:-:S04]  /*1b580*/  PRMT R0, R8, 0x654, R0 ;  /* 0x0000065408007816 */ /* 0x000fc80000000000 */
[----:B------:R1:W-:Y:S02]  /*1b590*/  SYNCS.ARRIVE.TRANS64.RED.A1T0 RZ, [R0+URZ], RZ ;  /* 0x000000ff00ff79a7 */ /* 0x0003e4000810043f */
[----:B-1----:R-:W-:-:S05]  /*1b5a0*/  IMAD.SHL.U32 R0, R4, 0x80, RZ ;  /* 0x0000008004007824 */ /* 0x002fca00078e00ff */
[----:B------:R-:W-:-:S04]  /*1b5b0*/  IADD3 R11, -R202, 0x1, -R0 ;  /* 0x00000001ca0b7810 */ /* 0x000fc80007ffe900 */
[----:B------:R-:W-:-:S05]  /*1b5c0*/  IADD3 R11, -R203, R11, R204 ;  /* 0x0000000bcb0b7210 */ /* 0x000fca0007ffe1cc */
[C---:B------:R-:W-:Y:S02]  /*1b5d0*/  VIADD R10, R11.reuse, UR31 ;  /* 0x0000001f0b0a7c36 */ /* 0x040fe40008000000 */
[----:B------:R-:W-:Y:S02]  /*1b5e0*/  VIADD R11, R11, UR6 ;  /* 0x000000060b0b7c36 */ /* 0x000fe40008000000 */
[--C-:B0-----:R-:W-:Y:S02]  /*1b5f0*/  IMAD.IADD R15, R10, 0x1, R21.reuse ;  /* 0x000000010a0f7824 */ /* 0x101fe400078e0215 */
[----:B------:R-:W-:Y:S01]  /*1b600*/  IMAD.IADD R20, R11, 0x1, R21 ;  /* 0x000000010b147824 */ /* 0x000fe200078e0215 */
[----:B------:R-:W-:Y:S06]  /*1b610*/  @!P3 BRA `(.L_x_1808) ;  /* 0x000000000058b947 */ /* 0x000fec0003800000 */
        /* <DEDUP_REMOVED lines=12> */
.L_x_1810:
[----:B------:R-:W-:-:S05]  /*1b6e0*/  IMAD.U32 R184, RZ, RZ, UR28 ;  /* 0x0000001cffb87e24 */ /* 0x000fca000f8e00ff */
[----:B------:R-:W-:-:S13]  /*1b6f0*/  ISETP.NE.AND P1, PT, R184, 0x1, PT ;  /* 0x00000001b800780c */ /* 0x000fda0003f25270 */
[----:B------:R-:W0:Y:S02]  /*1b700*/  @P1 LDC.64 R8, c[0x0][0x9e8] ;  /* 0x00027a00ff081b82 */ /* 0x000e240000000a00 */
[----:B0-----:R-:W-:-:S05]  /*1b710*/  @P1 IMAD.HI.U32 R8, R21, R8, RZ ;  /* 0x0000000815081227 */ /* 0x001fca00078e00ff */
[----:B------:R-:W-:-:S07]  /*1b720*/  @P1 SHF.R.U32.HI R21, RZ, R9, R8 ;  /* 0x00000009ff151219 */ /* 0x000fce0000011608 */
.L_x_1811:
[----:B------:R-:W-:Y:S05]  /*1b730*/  BSYNC B0 ;  /* 0x0000000000007941 */ /* 0x000fea0003800000 */
.L_x_1809:
[----:B------:R-:W-:-:S04]  /*1b740*/  IMAD R21, R21, R184, -R0 ;  /* 0x000000b815157224 */ /* 0x000fc800078e0a00 */
[----:B------:R-:W-:-:S05]  /*1b750*/  IMAD.IADD R21, R21, 0x1, -R202 ;  /* 0x0000000115157824 */ /* 0x000fca00078e0aca */
[----:B------:R-:W-:Y:S02]  /*1b760*/  VIMNMX R20, R20, R21, !PT ;  /* 0x0000001514147248 */ /* 0x000fe40007fe0100 */
[----:B------:R-:W-:-:S07]  /*1b770*/  VIADDMNMX R15, R21, R184, R15, PT ;  /* 0x000000b8150f7246 */ /* 0x000fce000380010f */
.L_x_1808:
        /* <DEDUP_REMOVED lines=113> */
.L_x_1814:
[----:B------:R-:W-:-:S05]  /*1be90*/  IMAD.U32 R15, RZ, RZ, UR28 ;  /* 0x0000001cff0f7e24 */ /* 0x000fca000f8e00ff */
[----:B------:R-:W-:-:S13]  /*1bea0*/  ISETP.NE.AND P1, PT, R15, 0x1, PT ;  /* 0x000000010f00780c */ /* 0x000fda0003f25270 */
[----:B------:R-:W0:Y:S02]  /*1beb0*/  @P1 LDC.64 R8, c[0x0][0x9e8] ;  /* 0x00027a00ff081b82 */ /* 0x000e240000000a00 */
[----:B0-----:R-:W-:-:S05]  /*1bec0*/  @P1 IMAD.HI.U32 R8, R3, R8, RZ ;  /* 0x0000000803081227 */ /* 0x001fca00078e00ff */
[----:B------:R-:W-:-:S07]  /*1bed0*/  @P1 SHF.R.U32.HI R3, RZ, R9, R8 ;  /* 0x00000009ff031219 */ /* 0x000fce0000011608 */
.L_x_1815:
[----:B------:R-:W-:Y:S05]  /*1bee0*/  BSYNC B0 ;  /* 0x0000000000007941 */ /* 0x000fea0003800000 */
.L_x_1813:
[----:B------:R-:W-:-:S04]  /*1bef0*/  IMAD R0, R3, R15, -R0 ;  /* 0x0000000f03007224 */ /* 0x000fc800078e0a00 */
[----:B------:R-:W-:-:S05]  /*1bf00*/  IMAD.IADD R0, R0, 0x1, -R202 ;  /* 0x0000000100007824 */ /* 0x000fca00078e0aca */
[----:B------:R-:W-:Y:S02]  /*1bf10*/  VIMNMX R11, R11, R0, !PT ;  /* 0x000000000b0b7248 */ /* 0x000fe40007fe0100 */
[----:B------:R-:W-:-:S07]  /*1bf20*/  VIADDMNMX R10, R0, R15, R10, PT ;  /* 0x0000000f000a7246 */ /* 0x000fce000380010a */
.L_x_1812:
        /* <DEDUP_REMOVED lines=13> */
[----:B------:R-:W-:Y:S02]  /*1c000*/  ISETP.GT.AND P0, PT, R11, RZ, P5 ;  /* 0x000000ff0b00720c */ /* 0x000fe40002f04270 */
[----:B------:R-:W-:Y:S02]  /*1c010*/  FMNMX.FTZ R0, R133, R0, !PT ;  /* 0x0000000085007209 */ /* 0x000fe40007810000 */
[----:B------:R-:W-:Y:S02]  /*1c020*/  ISETP.GT.AND P1, PT, R11, 0x9, P5 ;  /* 0x000000090b00780c */ /* 0x000fe40002f24270 */
[----:B------:R-:W-:Y:S02]  /*1c030*/  FMNMX.FTZ R0, R136, R0, !PT ;  /* 0x0000000088007209 */ /* 0x000fe40007810000 */
[----:B------:R-:W-:-:S02]  /*1c040*/  ISETP.LT.OR P2, PT, R10, 0x9, P2 ;  /* 0x000000090a00780c */ /* 0x000fc40001741670 */
[----:B------:R-:W-:Y:S02]  /*1c050*/  FMNMX.FTZ R0, R137, R0, !PT ;  /* 0x0000000089007209 */ /* 0x000fe40007810000 */
[----:B------:R-:W-:Y:S02]  /*1c060*/  ISETP.LT.OR P0, PT, R10, 0x1, P0 ;  /* 0x000000010a00780c */ /* 0x000fe40000701670 */
        /* <DEDUP_REMOVED lines=13> */
[C---:B------:R-:W-:Y:S02]  /*1c140*/  ISETP.LT.OR P2, PT, R10.reuse, 0x11, P2 ;  /* 0x000000110a00780c */ /* 0x040fe40001741670 */
        /* <DEDUP_REMOVED lines=30> */
[----:B------:R-:W-:Y:S01]  /*1c330*/  FSEL R139, R139, -INF , !P1 ;  /* 0xff8000008b8b7808 */ /* 0x000fe20004800000 */
[----:B------:R-:W0:Y:S01]  /*1c340*/  SHFL.BFLY PT, R3, R0, 0x2, 0x1f ;  /* 0x0c401f0000037f89 */ /* 0x000e2200000e0000 */
[----:B------:R-:W-:-:S02]  /*1c350*/  ISETP.GT.AND P1, PT, R11, 0x29, P5 ;  /* 0x000000290b00780c */ /* 0x000fc40002f24270 */
[C---:B------:R-:W-:Y:S02]  /*1c360*/  ISETP.LT.OR P2, PT, R10.reuse, 0x29, P2 ;  /* 0x000000290a00780c */ /* 0x040fe40001741670 */
[----:B------:R-:W-:Y:S02]  /*1c370*/  ISETP.LT.OR P1, PT, R10, 0x2a, P1 ;  /* 0x0000002a0a00780c */ /* 0x000fe40000f21670 */
[----:B------:R-:W-:Y:S02]  /*1c380*/  FSEL R142, R142, -INF , !P2 ;  /* 0xff8000008e8e7808 */ /* 0x000fe40005000000 */
[----:B------:R-:W-:Y:S02]  /*1c390*/  ISETP.GT.AND P2, PT, R11, 0x30, P5 ;  /* 0x000000300b00780c */ /* 0x000fe40002f44270 */
[----:B------:R-:W-:Y:S02]  /*1c3a0*/  FSEL R143, R143, -INF , !P1 ;  /* 0xff8000008f8f7808 */ /* 0x000fe40004800000 */
[----:B------:R-:W-:-:S02]  /*1c3b0*/  ISETP.GT.AND P1, PT, R11, 0x31, P5 ;  /* 0x000000310b00780c */ /* 0x000fc40002f24270 */
[C---:B------:R-:W-:Y:S02]  /*1c3c0*/  ISETP.LT.OR P2, PT, R10.reuse, 0x31, P2 ;  /* 0x000000310a00780c */ /* 0x040fe40001741670 */
[----:B------:R-:W-:Y:S02]  /*1c3d0*/  ISETP.LT.OR P1, PT, R10, 0x32, P1 ;  /* 0x000000320a00780c */ /* 0x000fe40000f21670 */
[----:B------:R-:W-:Y:S02]  /*1c3e0*/  FSEL R146, R146, -INF , !P2 ;  /* 0xff80000092927808 */ /* 0x000fe40005000000 */
[----:B------:R-:W-:Y:S02]  /*1c3f0*/  ISETP.GT.AND P2, PT, R11, 0x38, P5 ;  /* 0x000000380b00780c */ /* 0x000fe40002f44270 */
[----:B------:R-:W-:Y:S02]  /*1c400*/  FSEL R147, R147, -INF , !P1 ;  /* 0xff80000093937808 */ /* 0x000fe40004800000 */
[----:B0-----:R-:W-:-:S02]  /*1c410*/  FMNMX.FTZ R3, R0, R3, !PT ;  /* 0x0000000300037209 */ /* 0x001fc40007810000 */
[C---:B------:R-:W-:Y:S02]  /*1c420*/  ISETP.GT.AND P1, PT, R11.reuse, 0x39, P5 ;  /* 0x000000390b00780c */ /* 0x040fe40002f24270 */
[C---:B------:R-:W-:Y:S01]  /*1c430*/  ISETP.LT.OR P2, PT, R10.reuse, 0x39, P2 ;  /* 0x000000390a00780c */ /* 0x040fe20001741670 */
[----:B------:R-:W0:Y:S01]  /*1c440*/  SHFL.BFLY PT, R0, R3, 0x1, 0x1f ;  /* 0x0c201f0003007f89 */ /* 0x000e2200000e0000 */
[----:B------:R-:W-:Y:S02]  /*1c450*/  ISETP.LT.OR P1, PT, R10, 0x3a, P1 ;  /* 0x0000003a0a00780c */ /* 0x000fe40000f21670 */
[----:B------:R-:W-:Y:S02]  /*1c460*/  FSEL R150, R150, -INF , !P2 ;  /* 0xff80000096967808 */ /* 0x000fe40005000000 */
[----:B------:R-:W-:Y:S02]  /*1c470*/  ISETP.GT.AND P2, PT, R11, 0x40, P5 ;  /* 0x000000400b00780c */ /* 0x000fe40002f44270 */
[----:B------:R-:W-:-:S02]  /*1c480*/  FSEL R151, R151, -INF , !P1 ;  /* 0xff80000097977808 */ /* 0x000fc40004800000 */
[C---:B------:R-:W-:Y:S02]  /*1c490*/  ISETP.GT.AND P1, PT, R11.reuse, 0x41, P5 ;  /* 0x000000410b00780c */ /* 0x040fe40002f24270 */
[C---:B------:R-:W-:Y:S02]  /*1c4a0*/  ISETP.LT.OR P2, PT, R10.reuse, 0x41, P2 ;  /* 0x000000410a00780c */ /* 0x040fe40001741670 */
[----:B------:R-:W-:Y:S02]  /*1c4b0*/  ISETP.LT.OR P1, PT, R10, 0x42, P1 ;  /* 0x000000420a00780c */ /* 0x000fe40000f21670 */
[----:B------:R-:W-:Y:S02]  /*1c4c0*/  FSEL R154, R154, -INF , !P2 ;  /* 0xff8000009a9a7808 */ /* 0x000fe40005000000 */
[----:B------:R-:W-:Y:S02]  /*1c4d0*/  ISETP.GT.AND P2, PT, R11, 0x48, P5 ;  /* 0x000000480b00780c */ /* 0x000fe40002f44270 */
[----:B------:R-:W-:-:S02]  /*1c4e0*/  FSEL R155, R155, -INF , !P1 ;  /* 0xff8000009b9b7808 */ /* 0x000fc40004800000 */
[----:B------:R-:W-:Y:S02]  /*1c4f0*/  ISETP.GT.AND P1, PT, R11, 0x49, P5 ;  /* 0x000000490b00780c */ /* 0x000fe40002f24270 */
[----:B------:R-:W-:Y:S02]  /*1c500*/  ISETP.LT.OR P2, PT, R10, 0x49, P2 ;  /* 0x000000490a00780c */ /* 0x000fe40001741670 */
[----:B0-----:R-:W-:Y:S02]  /*1c510*/  FMNMX.FTZ R3, R3, R0, !PT ;  /* 0x0000000003037209 */ /* 0x001fe40007810000 */
[----:B------:R-:W-:Y:S02]  /*1c520*/  FMNMX.FTZ R0, R122, R12, !PT ;  /* 0x0000000c7a007209 */ /* 0x000fe40007810000 */
[----:B------:R-:W-:Y:S01]  /*1c530*/  ISETP.LT.OR P1, PT, R10, 0x4a, P1 ;  /* 0x0000004a0a00780c */ /* 0x000fe20000f21670 */
[----:B------:R-:W-:-:S01]  /*1c540*/  FFMA.FTZ R9, R2, R3, -8 ;  /* 0xc100000002097423 */ /* 0x000fc20000010003 */
[----:B------:R-:W-:-:S02]  /*1c550*/  FMNMX.FTZ R0, R123, R0, !PT ;  /* 0x000000007b007209 */ /* 0x000fc40007810000 */
[----:B------:R-:W-:Y:S02]  /*1c560*/  FSEL R158, R158, -INF , !P2 ;  /* 0xff8000009e9e7808 */ /* 0x000fe40005000000 */
[----:B------:R-:W-:Y:S02]  /*1c570*/  FMNMX.FTZ R0, R126, R0, !PT ;  /* 0x000000007e007209 */ /* 0x000fe40007810000 */
[----:B------:R-:W-:Y:S02]  /*1c580*/  ISETP.GT.AND P2, PT, R11, 0x50, P5 ;  /* 0x000000500b00780c */ /* 0x000fe40002f44270 */
[----:B------:R-:W-:Y:S02]  /*1c590*/  FMNMX.FTZ R0, R127, R0, !PT ;  /* 0x000000007f007209 */ /* 0x000fe40007810000 */
[----:B------:R-:W-:Y:S02]  /*1c5a0*/  FSEL R159, R159, -INF , !P1 ;  /* 0xff8000009f9f7808 */ /* 0x000fe40004800000 */
[----:B------:R-:W-:-:S02]  /*1c5b0*/  FMNMX.FTZ R0, R130, R0, !PT ;  /* 0x0000000082007209 */ /* 0x000fc40007810000 */
[----:B------:R-:W-:Y:S02]  /*1c5c0*/  ISETP.GT.AND P1, PT, R11, 0x51, P5 ;  /* 0x000000510b00780c */ /* 0x000fe40002f24270 */
[----:B------:R-:W-:Y:S02]  /*1c5d0*/  FMNMX.FTZ R0, R131, R0, !PT ;  /* 0x0000000083007209 */ /* 0x000fe40007810000 */
[----:B------:R-:W-:Y:S02]  /*1c5e0*/  ISETP.LT.OR P2, PT, R10, 0x51, P2 ;  /* 0x000000510a00780c */ /* 0x000fe40001741670 */
[----:B------:R-:W-:Y:S02]  /*1c5f0*/  FMNMX.FTZ R0, R134, R0, !PT ;  /* 0x0000000086007209 */ /* 0x000fe40007810000 */
[----:B------:R-:W-:Y:S02]  /*1c600*/  ISETP.GT.AND P4, PT, R11, 0x68, P5 ;  /* 0x000000680b00780c */ /* 0x000fe40002f84270 */
[----:B------:R-:W-:-:S02]  /*1c610*/  FMNMX.FTZ R0, R135, R0, !PT ;  /* 0x0000000087007209 */ /* 0x000fc40007810000 */
[----:B------:R-:W-:Y:S02]  /*1c620*/  ISETP.LT.OR P1, PT, R10, 0x52, P1 ;  /* 0x000000520a00780c */ /* 0x000fe40000f21670 */
[----:B------:R-:W-:Y:S02]  /*1c630*/  FMNMX.FTZ R0, R138, R0, !PT ;  /* 0x000000008a007209 */ /* 0x000fe40007810000 */
[----:B------:R-:W-:Y:S02]  /*1c640*/  FSEL R162, R162, -INF , !P2 ;  /* 0xff800000a2a27808 */ /* 0x000fe40005000000 */
        /* <DEDUP_REMOVED lines=11> */
[----:B------:R-:W-:Y:S02]  /*1c700*/  ISETP.LT.OR P1, PT, R10, 0x5a, P1 ;  /* 0x0000005a0a00780c */ /* 0x000fe40000f21670 */
[----:B------:R-:W-:Y:S02]  /*1c710*/  FMNMX.FTZ R0, R151, R0, !PT ;  /* 0x0000000097007209 */ /* 0x000fe40007810000 */
[----:B------:R-:W-:Y:S02]  /*1c720*/  FSEL R166, R166, -INF , !P2 ;  /* 0xff800000a6a67808 */ /* 0x000fe40005000000 */
[----:B------:R-:W-:-:S02]  /*1c730*/  FMNMX.FTZ R0, R154, R0, !PT ;  /* 0x000000009a007209 */ /* 0x000fc40007810000 */
[----:B------:R-:W-:Y:S02]  /*1c740*/  ISETP.GT.AND P2, PT, R11, 0x60, P5 ;  /* 0x000000600b00780c */ /* 0x000fe40002f44270 */
[----:B------:R-:W-:Y:S02]  /*1c750*/  FMNMX.FTZ R0, R155, R0, !PT ;  /* 0x000000009b007209 */ /* 0x000fe40007810000 */
[----:B------:R-:W-:Y:S02]  /*1c760*/  LOP3.LUT R22, R22, 0xfffffffd, RZ, 0xc0, !PT ;  /* 0xfffffffd16167812 */ /* 0x000fe400078ec0ff */
[----:B------:R-:W-:Y:S02]  /*1c770*/  FMNMX.FTZ R0, R158, R0, !PT ;  /* 0x000000009e007209 */ /* 0x000fe40007810000 */
[----:B------:R-:W-:Y:S02]  /*1c780*/  ISETP.GT.AND P6, PT, R11, 0x69, P5 ;  /* 0x000000690b00780c */ /* 0x000fe40002fc4270 */
[----:B------:R-:W-:-:S02]  /*1c790*/  FMNMX.FTZ R0, R159, R0, !PT ;  /* 0x000000009f007209 */ /* 0x000fc40007810000 */
[----:B------:R-:W-:Y:S02]  /*1c7a0*/  FSEL R167, R167, -INF , !P1 ;  /* 0xff800000a7a77808 */ /* 0x000fe40004800000 */
[----:B------:R-:W-:Y:S02]  /*1c7b0*/  FMNMX.FTZ R0, R162, R0, !PT ;  /* 0x00000000a2007209 */ /* 0x000fe40007810000 */
[----:B------:R-:W-:Y:S02]  /*1c7c0*/  ISETP.GT.AND P1, PT, R11, 0x61, P5 ;  /* 0x000000610b00780c */ /* 0x000fe40002f24270 */
[----:B------:R-:W-:Y:S02]  /*1c7d0*/  FMNMX.FTZ R0, R163, R0, !PT ;  /* 0x00000000a3007209 */ /* 0x000fe40007810000 */
[----:B------:R-:W-:Y:S02]  /*1c7e0*/  ISETP.LT.OR P2, PT, R10, 0x61, P2 ;  /* 0x000000610a00780c */ /* 0x000fe40001741670 */
[----:B------:R-:W-:-:S02]  /*1c7f0*/  FMNMX.FTZ R0, R166, R0, !PT ;  /* 0x00000000a6007209 */ /* 0x000fc40007810000 */
[----:B------:R-:W-:Y:S02]  /*1c800*/  @P4 LOP3.LUT R22, R22, 0x2, RZ, 0xfc, !PT ;  /* 0x0000000216164812 */ /* 0x000fe400078efcff */
[C---:B------:R-:W-:Y:S02]  /*1c810*/  ISETP.LT.OR P4, PT, R10.reuse, 0x6a, P6 ;  /* 0x0000006a0a00780c */ /* 0x040fe40003781670 */
[----:B------:R-:W-:Y:S02]  /*1c820*/  FSETP.NEU.FTZ.AND P6, PT, R3, -INF , PT ;  /* 0xff8000000300780b */ /* 0x000fe40003fdd000 */
[----:B------:R-:W-:Y:S02]  /*1c830*/  ISETP.LT.OR P1, PT, R10, 0x62, P1 ;  /* 0x000000620a00780c */ /* 0x000fe40000f21670 */
[----:B------:R-:W-:Y:S02]  /*1c840*/  FSEL R170, R170, -INF , !P2 ;  /* 0xff800000aaaa7808 */ /* 0x000fe40005000000 */
[----:B------:R-:W-:-:S02]  /*1c850*/  FMNMX.FTZ R0, R167, R0, !PT ;  /* 0x00000000a7007209 */ /* 0x000fc40007810000 */
[----:B------:R-:W-:Y:S02]  /*1c860*/  FSEL R8, R3, RZ, P6 ;  /* 0x000000ff03087208 */ /* 0x000fe40003000000 */
[----:B------:R-:W-:Y:S02]  /*1c870*/  FSEL R9, R9, RZ, P6 ;  /* 0x000000ff09097208 */ /* 0x000fe40003000000 */
[----:B------:R-:W-:Y:S01]  /*1c880*/  FSEL R171, R171, -INF , !P1 ;  /* 0xff800000abab7808 */ /* 0x000fe20004800000 */
[----:B------:R-:W-:Y:S01]  /*1c890*/  FADD.FTZ R8, -R8, R13 ;  /* 0x0000000d08087221 */ /* 0x000fe20000010100 */
[----:B------:R-:W-:Y:S01]  /*1c8a0*/  LOP3.LUT P6, RZ, R22, 0x2, RZ, 0xc0, !PT ;  /* 0x0000000216ff7812 */ /* 0x000fe200078cc0ff */
[--C-:B------:R-:W-:Y:S01]  /*1c8b0*/  FFMA.FTZ R120, R2, R120, -R9.reuse ;  /* 0x0000007802787223 */ /* 0x100fe20000010809 */
[----:B------:R-:W-:Y:S01]  /*1c8c0*/  FMNMX.FTZ R0, R170, R0, !PT ;  /* 0x00000000aa007209 */ /* 0x000fe20007810000 */
[C---:B------:R-:W-:Y:S01]  /*1c8d0*/  FMUL.FTZ R8, R2.reuse, R8 ;  /* 0x0000000802087220 */ /* 0x040fe20000410000 */
[----:B------:R-:W-:Y:S01]  /*1c8e0*/  ISETP.GT.AND P3, PT, R11, 0x70, P5 ;  /* 0x000000700b00780c */ /* 0x000fe20002f64270 */
[--C-:B------:R-:W-:Y:S01]  /*1c8f0*/  FFMA.FTZ R121, R2, R121, -R9.reuse ;  /* 0x0000007902797223 */ /* 0x100fe20000010809 */
[----:B------:R-:W-:Y:S01]  /*1c900*/  FSEL R174, R174, -INF , !P6 ;  /* 0xff800000aeae7808 */ /* 0x000fe20007000000 */
[----:B------:R-:W-:Y:S01]  /*1c910*/  MUFU.EX2 R120, R120 ;  /* 0x0000007800787308 */ /* 0x000fe20000000800 */
[----:B------:R-:W-:Y:S01]  /*1c920*/  FMNMX.FTZ R0, R171, R0, !PT ;  /* 0x00000000ab007209 */ /* 0x000fe20007810000 */
[C-C-:B------:R-:W-:Y:S01]  /*1c930*/  FFMA.FTZ R124, R2.reuse, R124, -R9.reuse ;  /* 0x0000007c027c7223 */ /* 0x140fe20000010809 */
[----:B------:R-:W-:Y:S01]  /*1c940*/  ISETP.GT.AND P2, PT, R11, 0x71, P5 ;  /* 0x000000710b00780c */ /* 0x000fe20002f44270 */
[--C-:B------:R-:W-:Y:S01]  /*1c950*/  FFMA.FTZ R125, R2, R125, -R9.reuse ;  /* 0x0000007d027d7223 */ /* 0x100fe20000010809 */
[----:B------:R-:W-:Y:S01]  /*1c960*/  ISETP.LT.OR P3, PT, R10, 0x71, P3 ;  /* 0x000000710a00780c */ /* 0x000fe20001f61670 */
[--C-:B------:R-:W-:Y:S01]  /*1c970*/  FFMA.FTZ R128, R2, R128, -R9.reuse ;  /* 0x0000008002807223 */ /* 0x100fe20000010809 */
[----:B------:R-:W-:Y:S01]  /*1c980*/  FSEL R175, R175, -INF , !P4 ;  /* 0xff800000afaf7808 */ /* 0x000fe20006000000 */
[----:B------:R-:W0:Y:S01]  /*1c990*/  MUFU.EX2 R8, R8 ;  /* 0x0000000800087308 */ /* 0x000e220000000800 */
[----:B------:R-:W-:Y:S01]  /*1c9a0*/  FMNMX.FTZ R0, R174, R0, !PT ;  /* 0x00000000ae007209 */ /* 0x000fe20007810000 */
[C-C-:B------:R-:W-:Y:S01]  /*1c9b0*/  FFMA.FTZ R129, R2.reuse, R129, -R9.reuse ;  /* 0x0000008102817223 */ /* 0x140fe20000010809 */
[----:B------:R-:W-:Y:S01]  /*1c9c0*/  ISETP.GT.AND P1, PT, R11, 0x78, P5 ;  /* 0x000000780b00780c */ /* 0x000fe20002f24270 */
[--C-:B------:R-:W-:Y:S01]  /*1c9d0*/  FFMA.FTZ R132, R2, R132, -R9.reuse ;  /* 0x0000008402847223 */ /* 0x100fe20000010809 */
[----:B------:R-:W-:Y:S01]  /*1c9e0*/  ISETP.LT.OR P2, PT, R10, 0x72, P2 ;  /* 0x000000720a00780c */ /* 0x000fe20001741670 */
[--C-:B------:R-:W-:Y:S01]  /*1c9f0*/  FFMA.FTZ R133, R2, R133, -R9.reuse ;  /* 0x0000008502857223 */ /* 0x100fe20000010809 */
[----:B------:R-:W-:Y:S01]  /*1ca00*/  FSEL R178, R178, -INF , !P3 ;  /* 0xff800000b2b27808 */ /* 0x000fe20005800000 */
[----:B------:R-:W1:Y:S01]  /*1ca10*/  MUFU.EX2 R121, R121 ;  /* 0x0000007900797308 */ /* 0x000e620000000800 */
[----:B------:R-:W-:Y:S01]  /*1ca20*/  FMNMX.FTZ R0, R175, R0, !PT ;  /* 0x00000000af007209 */ /* 0x000fe20007810000 */
[C-C-:B------:R-:W-:Y:S01]  /*1ca30*/  FFMA.FTZ R136, R2.reuse, R136, -R9.reuse ;  /* 0x0000008802887223 */ /* 0x140fe20000010809 */
[----:B------:R-:W-:Y:S01]  /*1ca40*/  ISETP.GT.AND P5, PT, R11, 0x79, P5 ;  /* 0x000000790b00780c */ /* 0x000fe20002fa4270 */
[--C-:B------:R-:W-:Y:S01]  /*1ca50*/  FFMA.FTZ R137, R2, R137, -R9.reuse ;  /* 0x0000008902897223 */ /* 0x100fe20000010809 */
[----:B------:R-:W-:Y:S01]  /*1ca60*/  ISETP.LT.OR P1, PT, R10, 0x79, P1 ;  /* 0x000000790a00780c */ /* 0x000fe20000f21670 */
[--C-:B------:R-:W-:Y:S01]  /*1ca70*/  FFMA.FTZ R140, R2, R140, -R9.reuse ;  /* 0x0000008c028c7223 */ /* 0x100fe20000010809 */
[----:B------:R-:W-:Y:S01]  /*1ca80*/  FSEL R179, R179, -INF , !P2 ;  /* 0xff800000b3b37808 */ /* 0x000fe20005000000 */
[----:B------:R-:W-:Y:S01]  /*1ca90*/  MUFU.EX2 R124, R124 ;  /* 0x0000007c007c7308 */ /* 0x000fe20000000800 */
[----:B------:R-:W-:Y:S01]  /*1caa0*/  FMNMX.FTZ R0, R178, R0, !PT ;  /* 0x00000000b2007209 */ /* 0x000fe20007810000 */
[----:B0-----:R-:W-:Y:S01]  /*1cab0*/  FFMA.FTZ R6, R8, R6, R120 ;  /* 0x0000000608067223 */ /* 0x001fe20000010078 */
[----:B------:R-:W-:Y:S01]  /*1cac0*/  ISETP.LT.OR P5, PT, R10, 0x7a, P5 ;  /* 0x0000007a0a00780c */ /* 0x000fe20002fa1670 */
[--C-:B------:R-:W-:Y:S01]  /*1cad0*/  FFMA.FTZ R141, R2, R141, -R9.reuse ;  /* 0x0000008d028d7223 */ /* 0x100fe20000010809 */
[----:B------:R-:W-:Y:S01]  /*1cae0*/  FSEL R182, R182, -INF , !P1 ;  /* 0xff800000b6b67808 */ /* 0x000fe20004800000 */
[--C-:B------:R-:W-:Y:S01]  /*1caf0*/  FFMA.FTZ R144, R2, R144, -R9.reuse ;  /* 0x0000009002907223 */ /* 0x100fe20000010809 */
[----:B------:R-:W-:Y:S01]  /*1cb00*/  FMNMX.FTZ R0, R179, R0, !PT ;  /* 0x00000000b3007209 */ /* 0x000fe20007810000 */
[----:B------:R-:W-:Y:S01]  /*1cb10*/  MUFU.EX2 R125, R125 ;  /* 0x0000007d007d7308 */ /* 0x000fe20000000800 */
[----:B------:R-:W-:Y:S01]  /*1cb20*/  FSEL R183, R183, -INF , !P5 ;  /* 0xff800000b7b77808 */ /* 0x000fe20006800000 */
[----:B-1----:R-:W-:Y:S01]  /*1cb30*/  FADD.FTZ R6, R121, R6 ;  /* 0x0000000679067221 */ /* 0x002fe20000010000 */
        /* <DEDUP_REMOVED lines=25> */
[----:B------:R-:W-:-:S04]  /*1ccd0*/  LOP3.LUT P0, RZ, R22, 0x40000000, RZ, 0xc0, !PT ;  /* 0x4000000016ff7812 */ /* 0x000fc8000780c0ff */
        /* <DEDUP_REMOVED lines=8> */
[----:B------:R-:W-:Y:S01]  /*1cd60*/  FSETP.NEU.FTZ.AND P1, PT, R0, -INF , PT ;  /* 0xff8000000000780b */ /* 0x000fe20003f3d000 */
[----:B------:R-:W-:-:S02]  /*1cd70*/  FFMA.FTZ R11, R2, R0, -8 ;  /* 0xc1000000020b7423 */ /* 0x000fc40000010000 */
[----:B------:R-:W-:Y:S01]  /*1cd80*/  MUFU.EX2 R144, R144 ;  /* 0x0000009000907308 */ /* 0x000fe20000000800 */
[----:B------:R-:W-:Y:S02]  /*1cd90*/  FSEL R10, R0, RZ, P1 ;  /* 0x000000ff000a7208 */ /* 0x000fe40000800000 */
[----:B------:R-:W-:-:S03]  /*1cda0*/  FSEL R11, R11, RZ, P1 ;  /* 0x000000ff0b0b7208 */ /* 0x000fc60000800000 */
[----:B------:R-:W-:Y:S02]  /*1cdb0*/  FADD.FTZ R10, -R10, R12 ;  /* 0x0000000c0a0a7221 */ /* 0x000fe40000010100 */
[----:B------:R-:W-:-:S01]  /*1cdc0*/  FFMA.FTZ R122, R2, R122, -R11 ;  /* 0x0000007a027a7223 */ /* 0x000fc2000001080b */
[C-C-:B------:R-:W-:Y:S01]  /*1cdd0*/  FFMA.FTZ R123, R2.reuse, R123, -R11.reuse ;  /* 0x0000007b027b7223 */ /* 0x140fe2000001080b */
[C---:B------:R-:W-:Y:S01]  /*1cde0*/  FMUL.FTZ R10, R2.reuse, R10 ;  /* 0x0000000a020a7220 */ /* 0x040fe20000410000 */
        /* <DEDUP_REMOVED lines=146> */
.L_x_1816:
        /* <DEDUP_REMOVED lines=135> */
[----:B0-----:R-:W-:Y:S02]  /*1df80*/  IMAD.MOV.U32 R12, RZ, RZ, R0 ;  /* 0x000000ffff0c7224 */ /* 0x001fe400078e0000 */
        /* <DEDUP_REMOVED lines=20> */
.L_x_1797:
[----:B------:R-:W-:Y:S05]  /*1e0d0*/  WARPSYNC.ALL ;  /* 0x0000000000007948 */ /* 0x000fea0003800000 */
[----:B------:R-:W-:Y:S06]  /*1e0e0*/  BAR.ARV 0x8, 0x180 ;  /* 0x0206000000007b1d */ /* 0x000fec0000002000 */
[----:B------:R-:W-:Y:S05]  /*1e0f0*/  @!P0 BRA `(.L_x_1818) ;  /* 0x0000000000048947 */ /* 0x000fea0003800000 */
[----:B------:R-:W-:Y:S01]  /*1e100*/  BPT.TRAP 0x1 ;  /* 0x000000040000795c */ /* 0x000fe20000300000 */
.L_x_1818:
[----:B------:R-:W-:Y:S01]  /*1e110*/  IMAD R4, R17, 0x8, R16 ;  /* 0x0000000811047824 */ /* 0x000fe200078e0210 */
[----:B------:R-:W-:-:S04]  /*1e120*/  SHF.L.U32 R7, R200, 0x1f, RZ ;  /* 0x0000001fc8077819 */ /* 0x000fc800000006ff */
[----:B------:R0:W1:Y:S01]  /*1e130*/  SYNCS.PHASECHK.TRANS64.TRYWAIT P1, [R4+URZ+0x2a850], R7 ;  /* 0x02a85007040075a7 */ /* 0x000062000802017f */
[----:B------:R-:W-:Y:S05]  /*1e140*/  @!P0 BRA `(.L_x_1819) ;  /* 0x0000000000048947 */ /* 0x000fea0003800000 */
[----:B------:R-:W-:Y:S01]  /*1e150*/  BPT.TRAP 0x1 ;  /* 0x000000040000795c */ /* 0x000fe20000300000 */
.L_x_1819:
[----:B------:R-:W-:-:S05]  /*1e160*/  VIADD R16, R16, 0x400 ;  /* 0x0000040010107836 */ /* 0x000fca0000000000 */
[----:B------:R-:W-:-:S04]  /*1e170*/  SHF.R.U32.HI R16, RZ, 0x4, R16 ;  /* 0x00000004ff107819 */ /* 0x000fc80000011610 */
[----:B------:R-:W-:-:S04]  /*1e180*/  LOP3.LUT R16, R16, 0x3fff, RZ, 0xc0, !PT ;  /* 0x00003fff10107812 */ /* 0x000fc800078ec0ff */
[----:B------:R-:W-:Y:S01]  /*1e190*/  LOP3.LUT R16, R16, 0x10000, RZ, 0xfc, !PT ;  /* 0x0001000010107812 */ /* 0x000fe200078efcff */
[----:B-1----:R-:W-:Y:S06]  /*1e1a0*/  @P1 BRA `(.L_x_1820) ;  /* 0x0000000000081947 */ /* 0x002fec0003800000 */
[----:B------:R-:W1:Y:S02]  /*1e1b0*/  SYNCS.PHASECHK.TRANS64.TRYWAIT P1, [R4+URZ+0x2a850], R7 ;  /* 0x02a85007040075a7 */ /* 0x000e64000802017f */
[----:B-1----:R-:W-:Y:S05]  /*1e1c0*/  @!P1 BRA `(.L_x_1821) ;  /* 0x000000fc00249947 */ /* 0x002fea0003800000 */
.L_x_1820:
[----:B------:R-:W-:Y:S01]  /*1e1d0*/  IMAD R8, R17, 0x600, R16 ;  /* 0x0000060011087824 */ /* 0x000fe200078e0210 */
[----:B------:R-:W-:Y:S05]  /*1e1e0*/  WARPSYNC.ALL ;  /* 0x0000000000007948 */ /* 0x000fea0003800000 */
[----:B------:R-:W-:Y:S01]  /*1e1f0*/  IMAD.MOV.U32 R9, RZ, RZ, 0x40000040 ;  /* 0x40000040ff097424 */ /* 0x000fe200078e00ff */
[C---:B------:R-:W-:Y:S01]  /*1e200*/  R2UR UR6, R8.reuse ;  /* 0x00000000080672ca */ /* 0x040fe200000e0000 */
[----:B------:R-:W-:Y:S01]  /*1e210*/  WARPGROUP.ARRIVE ;  /* 0x00000000000079c5 */ /* 0x000fe20000000000 */
[----:B------:R-:W-:Y:S01]  /*1e220*/  VIADD R10, R8, 0x2 ;  /* 0x00000002080a7836 */ /* 0x000fe20000000000 */
[----:B------:R-:W-:Y:S01]  /*1e230*/  ULDC.64 UR4, c[0x0][0x9a0] ;  /* 0x0002680000047ab9 */ /* 0x000fe20000000a00 */
[----:B------:R-:W-:Y:S01]  /*1e240*/  R2UR UR7, R9 ;  /* 0x00000000090772ca */ /* 0x000fe200000e0000 */
[----:B------:R-:W-:Y:S01]  /*1e250*/  IMAD.MOV.U32 R11, RZ, RZ, 0x40000040 ;  /* 0x40000040ff0b7424 */ /* 0x000fe200078e00ff */
[----:B------:R-:W-:-:S04]  /*1e260*/  ISETP.NE.U32.AND P1, PT, RZ, UR4, PT ;  /* 0x00000004ff007c0c */ /* 0x000fc8000bf25070 */
[----:B------:R-:W-:-:S07]  /*1e270*/  ISETP.NE.AND.EX P1, PT, RZ, UR5, PT, P1 ;  /* 0x00000005ff007c0c */ /* 0x000fce000bf25310 */
[----:B------:R-:W-:Y:S01]  /*1e280*/  QGMMA.64x192x32.F32.E4M3.E4M3 R24, R196, gdesc[UR4], R24, gsb0 ;  /* 0x02e00004c4187df3 */ /* 0x000fe20008000818 */
[----:B------:R-:W-:Y:S02]  /*1e290*/  R2UR UR6, R10 ;  /* 0x000000000a0672ca */ /* 0x000fe400000e0000 */
[----:B------:R-:W-:-:S03]  /*1e2a0*/  R2UR UR7, R11 ;  /* 0x000000000b0772ca */ /* 0x000fc600000e0000 */
[----:B------:R-:W2:Y:S01]  /*1e2b0*/  @P1 LDC.64 R10, c[0x0][0x9c8] ;  /* 0x00027200ff0a1b82 */ /* 0x000ea20000000a00 */
[----:B01----:R-:W-:-:S07]  /*1e2c0*/  @P1 SHF.R.S32.HI R7, RZ, 0x1f, R227 ;  /* 0x0000001fff071819 */ /* 0x003fce00000114e3 */
[----:B------:R-:W0:Y:S01]  /*1e2d0*/  @P1 LDC.64 R12, c[0x0][0x9d0] ;  /* 0x00027400ff0c1b82 */ /* 0x000e220000000a00 */
[----:B--2---:R-:W-:-:S04]  /*1e2e0*/  @P1 IMAD R14, R7, R10, RZ ;  /* 0x0000000a070e1224 */ /* 0x004fc800078e02ff */
[C---:B------:R-:W-:Y:S02]  /*1e2f0*/  @P1 IMAD R7, R227.reuse, R11, R14 ;  /* 0x0000000be3071224 */ /* 0x040fe400078e020e */
[----:B------:R-:W-:-:S04]  /*1e300*/  @P1 IMAD.WIDE.U32 R10, R227, R10, RZ ;  /* 0x0000000ae30a1225 */ /* 0x000fc800078e00ff */
[----:B------:R-:W-:Y:S02]  /*1e310*/  @P1 IMAD.IADD R11, R11, 0x1, R7 ;  /* 0x000000010b0b1824 */ /* 0x000fe400078e0207 */
[----:B------:R-:W-:Y:S02]  /*1e320*/  IMAD.MOV.U32 R7, RZ, RZ, 0x3f800000 ;  /* 0x3f800000ff077424 */ /* 0x000fe400078e00ff */
[----:B0-----:R-:W-:-:S04]  /*1e330*/  @P1 IMAD.WIDE.U32 R10, R201, R12, R10 ;  /* 0x0000000cc90a1225 */ /* 0x001fc800078e000a */
[----:B------:R-:W-:Y:S01]  /*1e340*/  @P1 IMAD R13, R201, R13, R11 ;  /* 0x0000000dc90d1224 */ /* 0x000fe200078e020b */
[----:B------:R-:W-:-:S04]  /*1e350*/  @P1 LEA R12, P2, R10, UR4, 0x2 ;  /* 0x000000040a0c1c11 */ /* 0x000fc8000f8410ff */
[----:B------:R-:W-:-:S05]  /*1e360*/  @P1 LEA.HI.X R13, R10, UR5, R13, 0x2, P2 ;  /* 0x000000050a0d1c11 */ /* 0x000fca00090f140d */
[----:B------:R0:W2:Y:S01]  /*1e370*/  @P1 LDG.E R7, desc[UR42][R12.64] ;  /* 0x0000002a0c071981 */ /* 0x0000a2000c1e1900 */
[----:B------:R-:W-:Y:S02]  /*1e380*/  VIADD R10, R8, 0x4 ;  /* 0x00000004080a7836 */ /* 0x000fe40000000000 */
[----:B------:R-:W-:Y:S01]  /*1e390*/  IMAD.MOV.U32 R11, RZ, RZ, 0x40000040 ;  /* 0x40000040ff0b7424 */ /* 0x000fe200078e00ff */
[----:B------:R-:W-:Y:S02]  /*1e3a0*/  WARPGROUP.DEPBAR.LE gsb0, 0x0 ;  /* 0x00008000000079c5 */ /* 0x000fe40000010000 */
[----:B------:R-:W-:-:S06]  /*1e3b0*/  WARPGROUP.ARRIVE ;  /* 0x00000000000079c5 */ /* 0x000fcc0000000000 */
[----:B------:R-:W-:Y:S01]  /*1e3c0*/  QGMMA.64x192x32.F32.E4M3.E4M3 R24, R192, gdesc[UR4], R24, gsb0 ;  /* 0x02e00004c0187df3 */ /* 0x000fe20008000818 */
[----:B------:R-:W-:Y:S02]  /*1e3d0*/  R2UR UR6, R10 ;  /* 0x000000000a0672ca */ /* 0x000fe400000e0000 */
[----:B------:R-:W-:Y:S01]  /*1e3e0*/  R2UR UR7, R11 ;  /* 0x000000000b0772ca */ /* 0x000fe200000e0000 */
[----:B------:R-:W-:Y:S02]  /*1e3f0*/  VIADD R8, R8, 0x6 ;  /* 0x0000000608087836 */ /* 0x000fe40000000000 */
[----:B------:R-:W-:Y:S01]  /*1e400*/  IMAD.MOV.U32 R9, RZ, RZ, 0x40000040 ;  /* 0x40000040ff097424 */ /* 0x000fe200078e00ff */
[----:B------:R-:W1:Y:S01]  /*1e410*/  SHFL.BFLY PT, R10, R5, 0x2, 0x1f ;  /* 0x0c401f00050a7f89 */ /* 0x000e6200000e0000 */
[----:B------:R-:W-:Y:S02]  /*1e420*/  WARPGROUP.DEPBAR.LE gsb0, 0x0 ;  /* 0x00008000000079c5 */ /* 0x000fe40000010000 */
[----:B------:R-:W-:-:S10]  /*1e430*/  WARPGROUP.ARRIVE ;  /* 0x00000000000079c5 */ /* 0x000fd40000000000 */
[----:B------:R-:W-:Y:S01]  /*1e440*/  QGMMA.64x192x32.F32.E4M3.E4M3 R24, R188, gdesc[UR4], R24, gsb0 ;  /* 0x02e00004bc187df3 */ /* 0x000fe20008000818 */
[----:B------:R-:W-:Y:S02]  /*1e450*/  R2UR UR6, R8 ;  /* 0x00000000080672ca */ /* 0x000fe400000e0000 */
[----:B------:R-:W-:Y:S02]  /*1e460*/  R2UR UR7, R9 ;  /* 0x00000000090772ca */ /* 0x000fe400000e0000 */
[----:B------:R-:W3:Y:S01]  /*1e470*/  SHFL.BFLY PT, R9, R6, 0x2, 0x1f ;  /* 0x0c401f0006097f89 */ /* 0x000ee200000e0000 */
[----:B-1----:R-:W-:-:S05]  /*1e480*/  FADD.FTZ R10, R10, R5 ;  /* 0x000000050a0a7221 */ /* 0x002fca0000010000 */
[----:B------:R-:W1:Y:S01]  /*1e490*/  SHFL.BFLY PT, R11, R10, 0x1, 0x1f ;  /* 0x0c201f000a0b7f89 */ /* 0x000e6200000e0000 */
[----:B---3--:R-:W-:-:S05]  /*1e4a0*/  FADD.FTZ R9, R9, R6 ;  /* 0x0000000609097221 */ /* 0x008fca0000010000 */
[----:B------:R-:W0:Y:S01]  /*1e4b0*/  SHFL.BFLY PT, R8, R9, 0x1, 0x1f ;  /* 0x0c201f0009087f89 */ /* 0x000e2200000e0000 */
[----:B-1----:R-:W-:-:S01]  /*1e4c0*/  FADD.FTZ R11, R10, R11 ;  /* 0x0000000b0a0b7221 */ /* 0x002fc20000010000 */
[----:B------:R-:W-:-:S03]  /*1e4d0*/  IMAD.MOV.U32 R6, RZ, RZ, RZ ;  /* 0x000000ffff067224 */ /* 0x000fc600078e00ff */
[----:B------:R-:W-:-:S05]  /*1e4e0*/  FMUL.FTZ R14, R11, 0.00390625 ;  /* 0x3b8000000b0e7820 */ /* 0x000fca0000410000 */
[----:B------:R-:W-:Y:S01]  /*1e4f0*/  FSETP.NE.FTZ.AND P3, PT, R14, RZ, PT ;  /* 0x000000ff0e00720b */ /* 0x000fe20003f75000 */
[----:B0-----:R-:W-:-:S05]  /*1e500*/  FADD.FTZ R12, R9, R8 ;  /* 0x00000008090c7221 */ /* 0x001fca0000010000 */
[C---:B------:R-:W-:Y:S01]  /*1e510*/  FSETP.NE.FTZ.AND P1, PT, R12.reuse, RZ, PT ;  /* 0x000000ff0c00720b */ /* 0x040fe20003f35000 */
[----:B------:R-:W-:-:S05]  /*1e520*/  FMUL.FTZ R13, R12, 0.00390625 ;  /* 0x3b8000000c0d7820 */ /* 0x000fca0000410000 */
        /* <DEDUP_REMOVED lines=13> */
[----:B------:R-:W-:-:S02]  /*1e600*/  IMAD.MOV.U32 R152, RZ, RZ, -0x800000 ;  /* 0xff800000ff987424 */ /* 0x000fc400078e00ff */
[----:B------:R-:W-:Y:S02]  /*1e610*/  IMAD.MOV.U32 R151, RZ, RZ, -0x800000 ;  /* 0xff800000ff977424 */ /* 0x000fe400078e00ff */
[----:B-1----:R-:W-:Y:S01]  /*1e620*/  @P2 FMUL.FTZ R5, R5, 0.69314718246459960938 ;  /* 0x3f31721805052820 */ /* 0x002fe20000410000 */
[----:B------:R-:W-:-:S01]  /*1e630*/  @P3 FFMA.FTZ R152, R2, R0, R9 ;  /* 0x0000000002983223 */ /* 0x000fc20000010009 */
[----:B--2---:R-:W-:Y:S02]  /*1e640*/  FMUL.FTZ R2, R6, R7 ;  /* 0x0000000706027220 */ /* 0x004fe40000410000 */
[----:B------:R-:W-:-:S01]  /*1e650*/  @P2 FFMA.FTZ R151, R8, R3, R5 ;  /* 0x0000000308972223 */ /* 0x000fc20000010005 */
[----:B---3--:R-:W-:Y:S01]  /*1e660*/  FMUL.FTZ R0, R10, R7 ;  /* 0x000000070a007220 */ /* 0x008fe20000410000 */
[----:B------:R-:W-:Y:S02]  /*1e670*/  WARPGROUP.DEPBAR.LE gsb0, 0x0 ;  /* 0x00008000000079c5 */ /* 0x000fe40000010000 */
[----:B------:R-:W-:Y:S05]  /*1e680*/  @!P0 BRA `(.L_x_1822) ;  /* 0x0000000000048947 */ /* 0x000fea0003800000 */
[----:B------:R-:W-:Y:S01]  /*1e690*/  BPT.TRAP 0x1 ;  /* 0x000000040000795c */ /* 0x000fe20000300000 */
.L_x_1822:
[----:B------:R-:W-:Y:S02]  /*1e6a0*/  VIADD R17, R17, 0x1 ;  /* 0x0000000111117836 */ /* 0x000fe40000000000 */
[-C--:B------:R-:W-:Y:S01]  /*1e6b0*/  FMUL.FTZ R10, R48, R2.reuse ;  /* 0x00000002300a7220 */ /* 0x080fe20000410000 */
[----:B------:R-:W-:Y:S02]  /*1e6c0*/  VIADD R11, R4, 0x2a860 ;  /* 0x0002a860040b7836 */ /* 0x000fe40000000000 */
[-C--:B------:R-:W-:Y:S01]  /*1e6d0*/  FMUL.FTZ R7, R32, R2.reuse ;  /* 0x0000000220077220 */ /* 0x080fe20000410000 */
[----:B------:R-:W-:Y:S01]  /*1e6e0*/  IMAD.U32 R4, RZ, RZ, UR38 ;  /* 0x00000026ff047e24 */ /* 0x000fe2000f8e00ff */
[----:B------:R-:W-:Y:S01]  /*1e6f0*/  ISETP.NE.AND P1, PT, R17, 0x2, PT ;  /* 0x000000021100780c */ /* 0x000fe20003f25270 */
[-C--:B------:R-:W-:Y:S01]  /*1e700*/  FMUL.FTZ R15, R56, R2.reuse ;  /* 0x00000002380f7220 */ /* 0x080fe20000410000 */
[-C--:B------:R-:W-:Y:S01]  /*1e710*/  FMUL.FTZ R48, R112, R2.reuse ;  /* 0x0000000270307220 */ /* 0x080fe20000410000 */
[-C--:B------:R-:W-:Y:S01]  /*1e720*/  FMUL.FTZ R56, R88, R2.reuse ;  /* 0x0000000258387220 */ /* 0x080fe20000410000 */
[----:B------:R-:W-:Y:S01]  /*1e730*/  PRMT R11, R4, 0x654, R11 ;  /* 0x00000654040b7816 */ /* 0x000fe2000000000b */
[-C--:B------:R-:W-:Y:S01]  /*1e740*/  FMUL.FTZ R3, R117, R2.reuse ;  /* 0x0000000275037220 */ /* 0x080fe20000410000 */
[----:B------:R-:W-:Y:S01]  /*1e750*/  SEL R13, RZ, 0x1, P1 ;  /* 0x00000001ff0d7807 */ /* 0x000fe20000800000 */
[-C--:B------:R-:W-:Y:S01]  /*1e760*/  FMUL.FTZ R122, R36, R2.reuse ;  /* 0x00000002247a7220 */ /* 0x080fe20000410000 */
[-C--:B------:R-:W-:Y:S01]  /*1e770*/  FMUL.FTZ R126, R33, R2.reuse ;  /* 0x00000002217e7220 */ /* 0x080fe20000410000 */
[-C--:B------:R-:W-:Y:S01]  /*1e780*/  FMUL.FTZ R135, R49, R2.reuse ;  /* 0x0000000231877220 */ /* 0x080fe20000410000 */
[-C--:B------:R-:W-:Y:S01]  /*1e790*/  FMUL.FTZ R127, R60, R2.reuse ;  /* 0x000000023c7f7220 */ /* 0x080fe20000410000 */
[-C--:B------:R-:W-:Y:S01]  /*1e7a0*/  FMUL.FTZ R112, R84, R2.reuse ;  /* 0x0000000254707220 */ /* 0x080fe20000410000 */
        /* <DEDUP_REMOVED lines=17> */
[----:B------:R0:W-:Y:S01]  /*1e8c0*/  SYNCS.ARRIVE.TRANS64.RED.A1T0 RZ, [R11+URZ], RZ ;  /* 0x000000ff0bff79a7 */ /* 0x0001e2000810043f */
        /* <DEDUP_REMOVED lines=48> */
[-C--:B0-----:R-:W-:Y:S01]  /*1ebd0*/  FMUL.FTZ R11, R114, R0.reuse ;  /* 0x00000000720b7220 */ /* 0x081fe20000410000 */
        /* <DEDUP_REMOVED lines=19> */
[----:B------:R-:W-:Y:S01]  /*1ed10*/  FMUL.FTZ R115, R115, R0 ;  /* 0x0000000073737220 */ /* 0x000fe20000410000 */
[----:B------:R-:W-:Y:S01]  /*1ed20*/  LOP3.LUT R200, R200, R13, RZ, 0x3c, !PT ;  /* 0x0000000dc8c87212 */ /* 0x000fe200078e3cff */
[----:B------:R-:W-:Y:S01]  /*1ed30*/  UIADD3 UR37, UR37, 0x1, URZ ;  /* 0x0000000125257890 */ /* 0x000fe2000fffe03f */
[----:B------:R-:W-:-:S11]  /*1ed40*/  SEL R17, R17, RZ, P1 ;  /* 0x000000ff11117207 */ /* 0x000fd60000800000 */
.L_x_1706:
[----:B------:R-:W-:Y:S05]  /*1ed50*/  WARPSYNC.ALL ;  /* 0x0000000000007948 */ /* 0x000fea0003800000 */
[----:B------:R-:W2:Y:S01]  /*1ed60*/  LDL R166, [R1+0xc] ;  /* 0x00000c0001a67983 */ /* 0x000ea20000100800 */
[----:B------:R-:W0:Y:S01]  /*1ed70*/  S2UR UR38, SR_CgaCtaId ;  /* 0x00000000002679c3 */ /* 0x000e220000008800 */
[----:B------:R-:W-:Y:S01]  /*1ed80*/  UMOV UR4, 0x400 ;  /* 0x0000040000047882 */ /* 0x000fe20000000000 */
[----:B------:R-:W-:Y:S01]  /*1ed90*/  BSSY B0, `(.L_x_1823) ;  /* 0x000059b000007945 */ /* 0x000fe20003800000 */
[----:B0-----:R-:W-:-:S06]  /*1eda0*/  ULEA UR4, UR38, UR4, 0x18 ;  /* 0x0000000426047291 */ /* 0x001fcc000f8ec03f */
[----:B------:R-:W-:Y:S01]  /*1edb0*/  IMAD.U32 R16, RZ, RZ, UR4 ;  /* 0x00000004ff107e24 */ /* 0x000fe2000f8e00ff */
        /* <DEDUP_REMOVED lines=11> */
[----:B-1----:R-:W-:Y:S01]  /*1ee70*/  IMAD.SHL.U32 R0, R167, 0x4, RZ ;  /* 0x00000004a7007824 */ /* 0x002fe200078e00ff */
[----:B------:R-:W-:Y:S02]  /*1ee80*/  MOV R82, R16 ;  /* 0x0000001000527202 */ /* 0x000fe40000000f00 */
[----:B---3--:R-:W-:Y:S02]  /*1ee90*/  MOV R83, R13 ;  /* 0x0000000d00537202 */ /* 0x008fe40000000f00 */
[----:B------:R-:W-:-:S04]  /*1eea0*/  LOP3.LUT R0, R0, 0xc, RZ, 0xc0, !PT ;  /* 0x0000000c00007812 */ /* 0x000fc800078ec0ff */
[----:B-----5:R-:W-:-:S05]  /*1eeb0*/  IADD3 R24, P0, R0, UR4, RZ ;  /* 0x0000000400187c10 */ /* 0x020fca000ff1e0ff */
[----:B------:R-:W-:Y:S01]  /*1eec0*/  IMAD.X R25, RZ, RZ, UR5, P0 ;  /* 0x00000005ff197e24 */ /* 0x000fe200080e06ff */
[----:B------:R-:W-:-:S04]  /*1eed0*/  LOP3.LUT P0, R2, R167, 0x3, RZ, 0xc0, !PT ;  /* 0x00000003a7027812 */ /* 0x000fc8000780c0ff */
[----:B------:R1:W5:Y:S01]  /*1eee0*/  LDG.E.CONSTANT R0, desc[UR42][R24.64] ;  /* 0x0000002a18007981 */ /* 0x000362000c1e9900 */
[----:B------:R-:W-:Y:S01]  /*1eef0*/  ISETP.EQ.OR P0, PT, R2, 0x3, !P0 ;  /* 0x000000030200780c */ /* 0x000fe20004702670 */
[----:B------:R-:W-:-:S03]  /*1ef00*/  UMOV UR4, 0xffffffff ;  /* 0xffffffff00047882 */ /* 0x000fc60000000000 */
[----:B------:R-:W-:Y:S02]  /*1ef10*/  SEL R13, R28, R29, P0 ;  /* 0x0000001d1c0d7207 */ /* 0x000fe40000000000 */
[----:B------:R-:W-:Y:S02]  /*1ef20*/  SEL R149, R29, R28, P0 ;  /* 0x0000001c1d957207 */ /* 0x000fe40000000000 */
[----:B------:R-:W-:Y:S02]  /*1ef30*/  SEL R2, R6, R150, P0 ;  /* 0x0000009606027207 */ /* 0x000fe40000000000 */
[----:B------:R-:W-:Y:S01]  /*1ef40*/  SEL R150, R150, R6, P0 ;  /* 0x0000000696967207 */ /* 0x000fe20000000000 */
[----:B--2---:R-:W-:-:S03]  /*1ef50*/  IMAD.WIDE R70, R26, 0x2, R82 ;  /* 0x000000021a467825 */ /* 0x004fc600078e0252 */
[C---:B------:R-:W-:Y:S02]  /*1ef60*/  IADD3 R47, P3, R70.reuse, 0x8060, RZ ;  /* 0x00008060462f7810 */ /* 0x040fe40007f7e0ff */
[----:B------:R-:W-:Y:S02]  /*1ef70*/  IADD3 R27, P4, R70, 0x8040, RZ ;  /* 0x00008040461b7810 */ /* 0x000fe40007f9e0ff */
[----:B-1----:R-:W-:Y:S01]  /*1ef80*/  LOP3.LUT R24, R47, 0x380, RZ, 0xc0, !PT ;  /* 0x000003802f187812 */ /* 0x002fe200078ec0ff */
[----:B------:R-:W-:Y:S01]  /*1ef90*/  IMAD.X R25, RZ, RZ, R71, P3 ;  /* 0x000000ffff197224 */ /* 0x000fe200018e0647 */
[----:B------:R-:W-:Y:S02]  /*1efa0*/  LOP3.LUT R26, R27, 0x380, RZ, 0xc0, !PT ;  /* 0x000003801b1a7812 */ /* 0x000fe400078ec0ff */
[----:B------:R-:W-:Y:S02]  /*1efb0*/  SHF.R.U64 R24, R24, 0x3, RZ ;  /* 0x0000000318187819 */ /* 0x000fe400000012ff */
[----:B------:R-:W-:-:S02]  /*1efc0*/  SHF.R.U64 R26, R26, 0x3, RZ ;  /* 0x000000031a1a7819 */ /* 0x000fc400000012ff */
[----:B------:R-:W-:Y:S02]  /*1efd0*/  LOP3.LUT R24, R24, R47, RZ, 0x3c, !PT ;  /* 0x0000002f18187212 */ /* 0x000fe400078e3cff */
[C---:B------:R-:W-:Y:S02]  /*1efe0*/  IADD3 R29, P5, R70.reuse, 0x8020, RZ ;  /* 0x00008020461d7810 */ /* 0x040fe40007fbe0ff */
[C---:B------:R-:W-:Y:S02]  /*1eff0*/  IADD3 R31, P1, R70.reuse, 0x8000, RZ ;  /* 0x00008000461f7810 */ /* 0x040fe40007f3e0ff */
[C---:B------:R-:W-:Y:S02]  /*1f000*/  IADD3 R47, P2, R70.reuse, 0x4060, RZ ;  /* 0x00004060462f7810 */ /* 0x040fe40007f5e0ff */
[----:B------:R-:W-:Y:S02]  /*1f010*/  IADD3 R51, P3, R70, 0x4040, RZ ;  /* 0x0000404046337810 */ /* 0x000fe40007f7e0ff */
[----:B------:R-:W-:Y:S01]  /*1f020*/  LOP3.LUT R26, R26, R27, RZ, 0x3c, !PT ;  /* 0x0000001b1a1a7212 */ /* 0x000fe200078e3cff */
[----:B------:R-:W-:Y:S01]  /*1f030*/  IMAD.X R27, RZ, RZ, R71, P4 ;  /* 0x000000ffff1b7224 */ /* 0x000fe200020e0647 */
[----:B------:R-:W-:-:S02]  /*1f040*/  LOP3.LUT R28, R29, 0x380, RZ, 0xc0, !PT ;  /* 0x000003801d1c7812 */ /* 0x000fc400078ec0ff */
[----:B------:R-:W-:Y:S02]  /*1f050*/  LOP3.LUT R30, R31, 0x380, RZ, 0xc0, !PT ;  /* 0x000003801f1e7812 */ /* 0x000fe400078ec0ff */
[----:B------:R-:W-:Y:S02]  /*1f060*/  LOP3.LUT R46, R47, 0x380, RZ, 0xc0, !PT ;  /* 0x000003802f2e7812 */ /* 0x000fe400078ec0ff */
[----:B------:R-:W-:Y:S02]  /*1f070*/  LOP3.LUT R50, R51, 0x380, RZ, 0xc0, !PT ;  /* 0x0000038033327812 */ /* 0x000fe400078ec0ff */
[----:B------:R-:W-:Y:S02]  /*1f080*/  IADD3 R55, P4, R70, 0x4020, RZ ;  /* 0x0000402046377810 */ /* 0x000fe40007f9e0ff */
[----:B------:R-:W-:Y:S02]  /*1f090*/  SHF.R.U64 R28, R28, 0x3, RZ ;  /* 0x000000031c1c7819 */ /* 0x000fe400000012ff */
[----:B------:R-:W-:-:S02]  /*1f0a0*/  SHF.R.U64 R30, R30, 0x3, RZ ;  /* 0x000000031e1e7819 */ /* 0x000fc400000012ff */
[----:B------:R-:W-:Y:S02]  /*1f0b0*/  SHF.R.U64 R46, R46, 0x3, RZ ;  /* 0x000000032e2e7819 */ /* 0x000fe400000012ff */
[----:B------:R-:W-:Y:S02]  /*1f0c0*/  SHF.R.U64 R50, R50, 0x3, RZ ;  /* 0x0000000332327819 */ /* 0x000fe400000012ff */
[----:B------:R-:W-:Y:S02]  /*1f0d0*/  LOP3.LUT R54, R55, 0x380, RZ, 0xc0, !PT ;  /* 0x0000038037367812 */ /* 0x000fe400078ec0ff */
        /* <DEDUP_REMOVED lines=8> */
[----:B------:R-:W-:-:S02]  /*1f160*/  SHF.R.U64 R54, R54, 0x3, RZ ;  /* 0x0000000336367819 */ /* 0x000fc400000012ff */
[C---:B------:R-:W-:Y:S02]  /*1f170*/  IADD3 R59, P5, R70.reuse, 0x4000, RZ ;  /* 0x00004000463b7810 */ /* 0x040fe40007fbe0ff */
[C---:B------:R-:W-:Y:S02]  /*1f180*/  IADD3 R63, P1, R70.reuse, 0x60, RZ ;  /* 0x00000060463f7810 */ /* 0x040fe40007f3e0ff */
[C---:B------:R-:W-:Y:S02]  /*1f190*/  IADD3 R67, P2, R70.reuse, 0x40, RZ ;  /* 0x0000004046437810 */ /* 0x040fe40007f5e0ff */
[----:B------:R-:W-:Y:S02]  /*1f1a0*/  IADD3 R73, P3, R70, 0x20, RZ ;  /* 0x0000002046497810 */ /* 0x000fe40007f7e0ff */
[----:B------:R-:W-:Y:S02]  /*1f1b0*/  LOP3.LUT R54, R54, R55, RZ, 0x3c, !PT ;  /* 0x0000003736367212 */ /* 0x000fe400078e3cff */
[----:B------:R-:W-:-:S02]  /*1f1c0*/  LOP3.LUT R58, R59, 0x380, RZ, 0xc0, !PT ;  /* 0x000003803b3a7812 */ /* 0x000fc400078ec0ff */
[----:B------:R-:W-:Y:S02]  /*1f1d0*/  LOP3.LUT R55, R70, 0x380, RZ, 0xc0, !PT ;  /* 0x0000038046377812 */ /* 0x000fe400078ec0ff */
[----:B------:R-:W-:Y:S02]  /*1f1e0*/  LOP3.LUT R62, R63, 0x380, RZ, 0xc0, !PT ;  /* 0x000003803f3e7812 */ /* 0x000fe400078ec0ff */
[----:B------:R-:W-:Y:S02]  /*1f1f0*/  LOP3.LUT R66, R67, 0x380, RZ, 0xc0, !PT ;  /* 0x0000038043427812 */ /* 0x000fe400078ec0ff */
[----:B------:R-:W-:Y:S02]  /*1f200*/  LOP3.LUT R72, R73, 0x380, RZ, 0xc0, !PT ;  /* 0x0000038049487812 */ /* 0x000fe400078ec0ff */
[----:B------:R-:W-:Y:S02]  /*1f210*/  SHF.R.U64 R58, R58, 0x3, RZ ;  /* 0x000000033a3a7819 */ /* 0x000fe400000012ff */
[----:B------:R-:W-:-:S02]  /*1f220*/  SHF.R.U64 R55, R55, 0x3, RZ ;  /* 0x0000000337377819 */ /* 0x000fc400000012ff */
        /* <DEDUP_REMOVED lines=33> */
[----:B------:R-:W-:-:S02]  /*1f440*/  SEL R89, R87, R119, P0 ;  /* 0x0000007757597207 */ /* 0x000fc40000000000 */
[----:B------:R-:W-:Y:S02]  /*1f450*/  SEL R121, R119, R87, P0 ;  /* 0x0000005777797207 */ /* 0x000fe40000000000 */
[----:B------:R-:W-:Y:S01]  /*1f460*/  SEL R90, R108, R5, P0 ;  /* 0x000000056c5a7207 */ /* 0x000fe20000000000 */
[----:B------:R-:W-:Y:S01]  /*1f470*/  SHFL.IDX PT, R119, R13, R0, 0x1c1f ;  /* 0x001c1f000d777589 */ /* 0x000fe200000e0000 */
[----:B------:R-:W-:Y:S02]  /*1f480*/  LOP3.LUT R87, R0, 0x2, RZ, 0x3c, !PT ;  /* 0x0000000200577812 */ /* 0x000fe400078e3cff */
        /* <DEDUP_REMOVED lines=37> */
[----:B------:R-:W2:Y:S01]  /*1f6e0*/  SHFL.IDX PT, R6, R86, R0, 0x1c1f ;  /* 0x001c1f0056067589 */ /* 0x000ea200000e0000 */
[----:B------:R-:W-:Y:S02]  /*1f6f0*/  SEL R21, R81, R141, P0 ;  /* 0x0000008d51157207 */ /* 0x000fe40000000000 */
[----:B------:R-:W-:Y:S01]  /*1f700*/  SEL R24, R141, R81, P0 ;  /* 0x000000518d187207 */ /* 0x000fe20000000000 */
[----:B------:R-:W-:Y:S01]  /*1f710*/  SHFL.IDX PT, R10, R10, R0, 0x1c1f ;  /* 0x001c1f000a0a7589 */ /* 0x000fe200000e0000 */
[----:B------:R-:W-:-:S02]  /*1f720*/  SEL R25, R138, R76, P0 ;  /* 0x0000004c8a197207 */ /* 0x000fc40000000000 */
[----:B------:R-:W-:Y:S01]  /*1f730*/  SEL R26, R76, R138, P0 ;  /* 0x0000008a4c1a7207 */ /* 0x000fe20000000000 */
[----:B------:R-:W3:Y:S01]  /*1f740*/  SHFL.IDX PT, R20, R20, R87, 0x1c1f ;  /* 0x001c1f5714147589 */ /* 0x000ee200000e0000 */
        /* <DEDUP_REMOVED lines=78> */
[----:B------:R-:W-:Y:S01]  /*1fc30*/  SHFL.IDX PT, R70, R70, R87, 0x1c1f ;  /* 0x001c1f5746467589 */ /* 0x000fe200000e0000 */
[----:B-1----:R-:W-:-:S02]  /*1fc40*/  SEL R2, R120, R91, P0 ;  /* 0x0000005b78027207 */ /* 0x002fc40000000000 */
[----:B------:R-:W-:Y:S01]  /*1fc50*/  SEL R120, R91, R120, P0 ;  /* 0x000000785b787207 */ /* 0x000fe20000000000 */
[----:B------:R-:W1:Y:S01]  /*1fc60*/  SHFL.IDX PT, R78, R147, R87, 0x1c1f ;  /* 0x001c1f57934e7589 */ /* 0x000e6200000e0000 */
[----:B------:R-:W-:Y:S02]  /*1fc70*/  SEL R91, R90, R5, P0 ;  /* 0x000000055a5b7207 */ /* 0x000fe40000000000 */
[----:B------:R-:W-:Y:S01]  /*1fc80*/  SEL R90, R5, R90, P0 ;  /* 0x0000005a055a7207 */ /* 0x000fe20000000000 */
[----:B------:R-:W1:Y:S01]  /*1fc90*/  SHFL.IDX PT, R62, R62, R87, 0x1c1f ;  /* 0x001c1f573e3e7589 */ /* 0x000e6200000e0000 */
[----:B--2---:R-:W-:Y:S02]  /*1fca0*/  SEL R5, R6, R7, P0 ;  /* 0x0000000706057207 */ /* 0x004fe40000000000 */
[----:B------:R-:W-:Y:S01]  /*1fcb0*/  SEL R6, R7, R6, P0 ;  /* 0x0000000607067207 */ /* 0x000fe20000000000 */
[----:B------:R-:W2:Y:S01]  /*1fcc0*/  SHFL.IDX PT, R66, R66, R87, 0x1c1f ;  /* 0x001c1f5742427589 */ /* 0x000ea200000e0000 */
[----:B------:R-:W-:-:S02]  /*1fcd0*/  SEL R7, R8, R9, P0 ;  /* 0x0000000908077207 */ /* 0x000fc40000000000 */
[----:B------:R-:W-:Y:S01]  /*1fce0*/  SEL R8, R9, R8, P0 ;  /* 0x0000000809087207 */ /* 0x000fe20000000000 */
[----:B------:R-:W2:Y:S01]  /*1fcf0*/  SHFL.IDX PT, R58, R58, R87, 0x1c1f ;  /* 0x001c1f573a3a7589 */ /* 0x000ea200000e0000 */
[----:B---3--:R-:W-:Y:S02]  /*1fd00*/  SEL R9, R10, R20, P0 ;  /* 0x000000140a097207 */ /* 0x008fe40000000000 */
[----:B------:R-:W-:Y:S01]  /*1fd10*/  SEL R153, R11, R115, P0 ;  /* 0x000000730b997207 */ /* 0x000fe20000000000 */
[----:B------:R-:W3:Y:S01]  /*1fd20*/  SHFL.IDX PT, R64, R64, R87, 0x1c1f ;  /* 0x001c1f5740407589 */ /* 0x000ee200000e0000 */
[----:B------:R-:W-:Y:S02]  /*1fd30*/  SEL R10, R20, R10, P0 ;  /* 0x0000000a140a7207 */ /* 0x000fe40000000000 */
[----:B------:R-:W-:Y:S01]  /*1fd40*/  SEL R115, R115, R11, P0 ;  /* 0x0000000b73737207 */ /* 0x000fe20000000000 */
[----:B------:R-:W3:Y:S01]  /*1fd50*/  SHFL.IDX PT, R54, R54, R87, 0x1c1f ;  /* 0x001c1f5736367589 */ /* 0x000ee200000e0000 */
[----:B----4-:R-:W-:-:S02]  /*1fd60*/  SEL R20, R21, R24, P0 ;  /* 0x0000001815147207 */ /* 0x010fc40000000000 */
[----:B------:R-:W-:Y:S01]  /*1fd70*/  SEL R21, R24, R21, P0 ;  /* 0x0000001518157207 */ /* 0x000fe20000000000 */
[----:B------:R-:W4:Y:S01]  /*1fd80*/  SHFL.IDX PT, R60, R60, R87, 0x1c1f ;  /* 0x001c1f573c3c7589 */ /* 0x000f2200000e0000 */
[----:B0-----:R-:W-:Y:S02]  /*1fd90*/  SEL R24, R25, R26, P0 ;  /* 0x0000001a19187207 */ /* 0x001fe40000000000 */
[----:B------:R-:W-:Y:S01]  /*1fda0*/  SEL R25, R26, R25, P0 ;  /* 0x000000191a197207 */ /* 0x000fe20000000000 */
[----:B------:R-:W0:Y:S01]  /*1fdb0*/  SHFL.IDX PT, R56, R56, R87, 0x1c1f ;  /* 0x001c1f5738387589 */ /* 0x000e2200000e0000 */
[----:B------:R-:W-:Y:S02]  /*1fdc0*/  SEL R123, R125, R84, P0 ;  /* 0x000000547d7b7207 */ /* 0x000fe40000000000 */
[----:B------:R-:W-:Y:S01]  /*1fdd0*/  SEL R26, R27, R28, P0 ;  /* 0x0000001c1b1a7207 */ /* 0x000fe20000000000 */
[----:B------:R-:W0:Y:S01]  /*1fde0*/  SHFL.IDX PT, R52, R52, R87, 0x1c1f ;  /* 0x001c1f5734347589 */ /* 0x000e2200000e0000 */
[----:B------:R-:W-:-:S02]  /*1fdf0*/  SEL R125, R84, R125, P0 ;  /* 0x0000007d547d7207 */ /* 0x000fc40000000000 */
[----:B------:R-:W-:Y:S01]  /*1fe00*/  SEL R27, R28, R27, P0 ;  /* 0x0000001b1c1b7207 */ /* 0x000fe20000000000 */
[----:B------:R-:W0:Y:S01]  /*1fe10*/  SHFL.IDX PT, R3, R3, R87, 0x1c1f ;  /* 0x001c1f5703037589 */ /* 0x000e2200000e0000 */
[----:B------:R-:W-:Y:S02]  /*1fe20*/  SEL R122, R124, R76, P0 ;  /* 0x0000004c7c7a7207 */ /* 0x000fe40000000000 */
[----:B-1----:R-:W-:Y:S01]  /*1fe30*/  SEL R127, R128, R78, P0 ;  /* 0x0000004e807f7207 */ /* 0x002fe20000000000 */
[----:B------:R-:W1:Y:S01]  /*1fe40*/  SHFL.IDX PT, R30, R30, R87, 0x1c1f ;  /* 0x001c1f571e1e7589 */ /* 0x000e6200000e0000 */
[----:B------:R-:W-:Y:S02]  /*1fe50*/  SEL R126, R117, R74, P0 ;  /* 0x0000004a757e7207 */ /* 0x000fe40000000000 */
[----:B------:R-:W-:Y:S01]  /*1fe60*/  SEL R131, R118, R72, P0 ;  /* 0x0000004876837207 */ /* 0x000fe20000000000 */
[----:B------:R-:W-:Y:S01]  /*1fe70*/  SHFL.IDX PT, R99, R99, R0, 0x1c1f ;  /* 0x001c1f0063637589 */ /* 0x000fe200000e0000 */
[----:B------:R-:W-:-:S02]  /*1fe80*/  SEL R130, R113, R68, P0 ;  /* 0x0000004471827207 */ /* 0x000fc40000000000 */
[----:B------:R-:W-:Y:S01]  /*1fe90*/  SEL R116, R109, R62, P0 ;  /* 0x0000003e6d747207 */ /* 0x000fe20000000000 */
[----:B------:R-:W-:Y:S01]  /*1fea0*/  SHFL.IDX PT, R98, R98, R0, 0x1c1f ;  /* 0x001c1f0062627589 */ /* 0x000fe200000e0000 */
[----:B--2---:R-:W-:Y:S02]  /*1feb0*/  SEL R111, R110, R66, P0 ;  /* 0x000000426e6f7207 */ /* 0x004fe40000000000 */
[----:B------:R-:W-:Y:S01]  /*1fec0*/  SEL R112, R105, R58, P0 ;  /* 0x0000003a69707207 */ /* 0x000fe20000000000 */
[----:B------:R-:W-:Y:S01]  /*1fed0*/  SHFL.IDX PT, R95, R95, R0, 0x1c1f ;  /* 0x001c1f005f5f7589 */ /* 0x000fe200000e0000 */
[----:B---3--:R-:W-:Y:S02]  /*1fee0*/  SEL R107, R106, R64, P0 ;  /* 0x000000406a6b7207 */ /* 0x008fe40000000000 */
[----:B------:R-:W-:Y:S01]  /*1fef0*/  SEL R108, R93, R54, P0 ;  /* 0x000000365d6c7207 */ /* 0x000fe20000000000 */
[----:B------:R-:W-:Y:S01]  /*1ff00*/  SHFL.IDX PT, R85, R85, R0, 0x1c1f ;  /* 0x001c1f0055557589 */ /* 0x000fe200000e0000 */
[----:B----4-:R-:W-:-:S02]  /*1ff10*/  SEL R103, R102, R60, P0 ;  /* 0x0000003c66677207 */ /* 0x010fc40000000000 */
[----:B0-----:R-:W-:Y:S01]  /*1ff20*/  SEL R100, R97, R56, P0 ;  /* 0x0000003861647207 */ /* 0x001fe20000000000 */
[----:B------:R-:W-:Y:S01]  /*1ff30*/  SHFL.IDX PT, R80, R80, R0, 0x1c1f ;  /* 0x001c1f0050507589 */ /* 0x000fe200000e0000 */
[----:B------:R-:W-:Y:S02]  /*1ff40*/  SEL R96, R94, R52, P0 ;  /* 0x000000345e607207 */ /* 0x000fe40000000000 */
[----:B------:R-:W-:Y:S01]  /*1ff50*/  SEL R84, R79, R3, P0 ;  /* 0x000000034f547207 */ /* 0x000fe20000000000 */
[----:B------:R-:W-:Y:S01]  /*1ff60*/  SHFL.IDX PT, R4, R4, R0, 0x1c1f ;  /* 0x001c1f0004047589 */ /* 0x000fe200000e0000 */
[----:B-1----:R-:W-:Y:S02]  /*1ff70*/  SEL R28, R29, R30, P0 ;  /* 0x0000001e1d1c7207 */ /* 0x002fe40000000000 */
        /* <DEDUP_REMOVED lines=30> */
[----:B------:R-:W2:Y:S04]  /*20160*/  SHFL.IDX PT, R47, R47, R87, 0x1c1f ;  /* 0x001c1f572f2f7589 */ /* 0x000ea800000e0000 */
[----:B------:R-:W3:Y:S04]  /*20170*/  SHFL.IDX PT, R50, R50, R87, 0x1c1f ;  /* 0x001c1f5732327589 */ /* 0x000ee800000e0000 */
[----:B------:R-:W-:Y:S04]  /*20180*/  SHFL.IDX PT, R48, R48, R87, 0x1c1f ;  /* 0x001c1f5730307589 */ /* 0x000fe800000e0000 */
[----:B------:R-:W4:Y:S04]  /*20190*/  SHFL.IDX PT, R46, R46, R87, 0x1c1f ;  /* 0x001c1f572e2e7589 */ /* 0x000f2800000e0000 */
[----:B------:R-:W4:Y:S01]  /*201a0*/  SHFL.IDX PT, R45, R45, R87, 0x1c1f ;  /* 0x001c1f572d2d7589 */ /* 0x000f2200000e0000 */
[----:B0-----:R-:W-:-:S02]  /*201b0*/  SEL R104, R99, R51, P0 ;  /* 0x0000003363687207 */ /* 0x001fc40000000000 */
[----:B------:R-:W-:Y:S01]  /*201c0*/  SEL R99, R51, R99, P0 ;  /* 0x0000006333637207 */ /* 0x000fe20000000000 */
[----:B------:R-:W0:Y:S01]  /*201d0*/  SHFL.IDX PT, R42, R42, R87, 0x1c1f ;  /* 0x001c1f572a2a7589 */ /* 0x000e2200000e0000 */
[----:B-1----:R-:W-:Y:S02]  /*201e0*/  SEL R101, R98, R49, P0 ;  /* 0x0000003162657207 */ /* 0x002fe40000000000 */
[----:B------:R-:W-:Y:S01]  /*201f0*/  SEL R98, R49, R98, P0 ;  /* 0x0000006231627207 */ /* 0x000fe20000000000 */
[----:B------:R-:W1:Y:S01]  /*20200*/  SHFL.IDX PT, R44, R44, R87, 0x1c1f ;  /* 0x001c1f572c2c7589 */ /* 0x000e6200000e0000 */
[----:B--2---:R-:W-:Y:S02]  /*20210*/  SEL R78, R95, R47, P0 ;  /* 0x0000002f5f4e7207 */ /* 0x004fe40000000000 */
[----:B------:R-:W-:Y:S01]  /*20220*/  SEL R95, R47, R95, P0 ;  /* 0x0000005f2f5f7207 */ /* 0x000fe20000000000 */
[----:B------:R-:W2:Y:S01]  /*20230*/  SHFL.IDX PT, R40, R40, R87, 0x1c1f ;  /* 0x001c1f5728287589 */ /* 0x000ea200000e0000 */
[----:B---3--:R-:W-:-:S02]  /*20240*/  SEL R92, R85, R50, P0 ;  /* 0x00000032555c7207 */ /* 0x008fc40000000000 */
[----:B------:R-:W-:Y:S01]  /*20250*/  SEL R85, R50, R85, P0 ;  /* 0x0000005532557207 */ /* 0x000fe20000000000 */
[----:B------:R-:W3:Y:S04]  /*20260*/  SHFL.IDX PT, R43, R43, R87, 0x1c1f ;  /* 0x001c1f572b2b7589 */ /* 0x000ee800000e0000 */
[----:B------:R-:W3:Y:S01]  /*20270*/  SHFL.IDX PT, R38, R38, R87, 0x1c1f ;  /* 0x001c1f5726267589 */ /* 0x000ee200000e0000 */
[----:B----4-:R-:W-:Y:S02]  /*20280*/  SEL R3, R4, R46, P0 ;  /* 0x0000002e04037207 */ /* 0x010fe40000000000 */
[----:B------:R-:W-:Y:S01]  /*20290*/  SEL R4, R46, R4, P0 ;  /* 0x000000042e047207 */ /* 0x000fe20000000000 */
[----:B------:R-:W4:Y:S01]  /*202a0*/  SHFL.IDX PT, R41, R41, R87, 0x1c1f ;  /* 0x001c1f5729297589 */ /* 0x000f2200000e0000 */
[----:B------:R-:W-:-:S02]  /*202b0*/  SEL R30, R31, R45, P0 ;  /* 0x0000002d1f1e7207 */ /* 0x000fc40000000000 */
        /* <DEDUP_REMOVED lines=8> */
[----:B--2---:R-:W-:-:S02]  /*20340*/  SEL R56, R57, R40, P0 ;  /* 0x0000002839387207 */ /* 0x004fc40000000000 */
[----:B------:R-:W-:Y:S01]  /*20350*/  SEL R57, R40, R57, P0 ;  /* 0x0000003928397207 */ /* 0x000fe20000000000 */
[----:B------:R-:W-:Y:S01]  /*20360*/  SHFL.IDX PT, R37, R37, R87, 0x1c1f ;  /* 0x001c1f5725257589 */ /* 0x000fe200000e0000 */
[----:B---3--:R-:W-:Y:S02]  /*20370*/  SEL R58, R59, R43, P0 ;  /* 0x0000002b3b3a7207 */ /* 0x008fe40000000000 */
[----:B------:R-:W-:Y:S01]  /*20380*/  SEL R59, R43, R59, P0 ;  /* 0x0000003b2b3b7207 */ /* 0x000fe20000000000 */
[----:B------:R-:W2:Y:S01]  /*20390*/  SHFL.IDX PT, R33, R33, R87, 0x1c1f ;  /* 0x001c1f5721217589 */ /* 0x000ea200000e0000 */
[----:B------:R-:W-:Y:S02]  /*203a0*/  SEL R60, R61, R38, P0 ;  /* 0x000000263d3c7207 */ /* 0x000fe40000000000 */
[----:B------:R-:W-:Y:S01]  /*203b0*/  SEL R61, R38, R61, P0 ;  /* 0x0000003d263d7207 */ /* 0x000fe20000000000 */
[----:B------:R-:W3:Y:S01]  /*203c0*/  SHFL.IDX PT, R35, R35, R87, 0x1c1f ;  /* 0x001c1f5723237589 */ /* 0x000ee200000e0000 */
[----:B----4-:R-:W-:-:S02]  /*203d0*/  SEL R62, R63, R41, P0 ;  /* 0x000000293f3e7207 */ /* 0x010fc40000000000 */
[----:B------:R-:W-:Y:S01]  /*203e0*/  SEL R63, R41, R63, P0 ;  /* 0x0000003f293f7207 */ /* 0x000fe20000000000 */
[----:B------:R-:W4:Y:S01]  /*203f0*/  SHFL.IDX PT, R32, R32, R87, 0x1c1f ;  /* 0x001c1f5720207589 */ /* 0x000f2200000e0000 */
[----:B------:R-:W-:Y:S02]  /*20400*/  SEL R64, R65, R36, P0 ;  /* 0x0000002441407207 */ /* 0x000fe40000000000 */
[----:B------:R-:W-:Y:S01]  /*20410*/  SEL R65, R36, R65, P0 ;  /* 0x0000004124417207 */ /* 0x000fe20000000000 */
[----:B------:R-:W3:Y:S01]  /*20420*/  SHFL.IDX PT, R121, R121, R87, 0x1c1f ;  /* 0x001c1f5779797589 */ /* 0x000ee200000e0000 */
[----:B0-----:R-:W-:Y:S02]  /*20430*/  SEL R66, R67, R39, P0 ;  /* 0x0000002743427207 */ /* 0x001fe40000000000 */
[----:B------:R-:W-:Y:S01]  /*20440*/  SEL R67, R39, R67, P0 ;  /* 0x0000004327437207 */ /* 0x000fe20000000000 */
[----:B------:R0:W4:Y:S01]  /*20450*/  SHFL.IDX PT, R88, R153, R0, 0x1c1f ;  /* 0x001c1f0099587589 */ /* 0x00012200000e0000 */
[----:B-1----:R-:W-:-:S02]  /*20460*/  SEL R68, R69, R34, P0 ;  /* 0x0000002245447207 */ /* 0x002fc40000000000 */
[----:B------:R-:W-:Y:S01]  /*20470*/  SEL R69, R34, R69, P0 ;  /* 0x0000004522457207 */ /* 0x000fe20000000000 */
[----:B------:R1:W4:Y:S01]  /*20480*/  SHFL.IDX PT, R11, R115, R87, 0x1c1f ;  /* 0x001c1f57730b7589 */ /* 0x00032200000e0000 */
[----:B--2---:R-:W-:Y:S02]  /*20490*/  SEL R72, R73, R33, P0 ;  /* 0x0000002149487207 */ /* 0x004fe40000000000 */
[----:B0-----:R-:W-:Y:S02]  /*204a0*/  SEL R0, R119, R81, P0 ;  /* 0x0000005177007207 */ /* 0x001fe40000000000 */
[----:B------:R-:W-:Y:S02]  /*204b0*/  SEL R119, R81, R119, P0 ;  /* 0x0000007751777207 */ /* 0x000fe40000000000 */
[----:B-1----:R-:W-:Y:S02]  /*204c0*/  SEL R115, R114, R70, P0 ;  /* 0x0000004672737207 */ /* 0x002fe40000000000 */
[----:B------:R-:W-:-:S02]  /*204d0*/  SEL R114, R70, R114, P0 ;  /* 0x0000007246727207 */ /* 0x000fc40000000000 */
[----:B------:R-:W-:Y:S02]  /*204e0*/  SEL R81, R80, R48, P0 ;  /* 0x0000003050517207 */ /* 0x000fe40000000000 */
[----:B------:R-:W-:Y:S02]  /*204f0*/  SEL R70, R71, R37, P0 ;  /* 0x0000002547467207 */ /* 0x000fe40000000000 */
[----:B---3--:R-:W-:Y:S02]  /*20500*/  SEL R74, R75, R35, P0 ;  /* 0x000000234b4a7207 */ /* 0x008fe40000000000 */
[----:B----4-:R-:W-:Y:S02]  /*20510*/  SEL R76, R77, R32, P0 ;  /* 0x000000204d4c7207 */ /* 0x010fe40000000000 */
[----:B------:R-:W-:Y:S02]  /*20520*/  SEL R80, R48, R80, P0 ;  /* 0x0000005030507207 */ /* 0x000fe40000000000 */
[----:B------:R-:W-:-:S02]  /*20530*/  SEL R71, R37, R71, P0 ;  /* 0x0000004725477207 */ /* 0x000fc40000000000 */
[----:B------:R-:W-:Y:S02]  /*20540*/  SEL R73, R33, R73, P0 ;  /* 0x0000004921497207 */ /* 0x000fe40000000000 */
[----:B------:R-:W-:Y:S02]  /*20550*/  SEL R75, R35, R75, P0 ;  /* 0x0000004b234b7207 */ /* 0x000fe40000000000 */
[----:B------:R-:W-:-:S07]  /*20560*/  SEL R77, R32, R77, P0 ;  /* 0x0000004d204d7207 */ /* 0x000fce0000000000 */
.L_x_2148:
[----:B------:R-:W2:Y:S01]  /*20570*/  LDL R134, [R1+0x10] ;  /* 0x0000100001867983 */ /* 0x000ea20000100800 */
[----:B------:R-:W-:Y:S05]  /*20580*/  WARPSYNC.ALL ;  /* 0x0000000000007948 */ /* 0x000fea0003800000 */
[----:B------:R-:W-:Y:S01]  /*20590*/  F2FP.BF16.F32.PACK_AB R44, R0, R2 ;  /* 0x00000002002c723e */ /* 0x000fe200000010ff */
[----:B------:R-:W2:Y:S01]  /*205a0*/  LDC.64 R132, c[0x0][0xc00] ;  /* 0x00030000ff847b82 */ /* 0x000ea20000000a00 */
[----:B------:R-:W-:Y:S01]  /*205b0*/  F2FP.BF16.F32.PACK_AB R45, R5, R3 ;  /* 0x00000003052d723e */ /* 0x000fe200000010ff */
[----:B------:R-:W-:Y:S01]  /*205c0*/  ULDC.64 UR4, c[0x0][0xc00] ;  /* 0x0003000000047ab9 */ /* 0x000fe20000000a00 */
[----:B------:R-:W-:Y:S01]  /*205d0*/  F2FP.BF16.F32.PACK_AB R46, R119, R120 ;  /* 0x00000078772e723e */ /* 0x000fe200000010ff */
[----:B------:R-:W-:Y:S01]  /*205e0*/  ULDC.64 UR6, c[0x0][0xc08] ;  /* 0x0003020000067ab9 */ /* 0x000fe20000000a00 */
[----:B------:R-:W-:-:S03]  /*205f0*/  F2FP.BF16.F32.PACK_AB R47, R6, R4 ;  /* 0x00000004062f723e */ /* 0x000fc600000010ff */
[----:B------:R-:W-:Y:S01]  /*20600*/  BAR.SYNC.DEFER_BLOCKING 0x1, 0x100 ;  /* 0x0044000000007b1d */ /* 0x000fe20000010000 */
[----:B------:R-:W-:Y:S02]  /*20610*/  F2FP.BF16.F32.PACK_AB R40, R122, R123 ;  /* 0x0000007b7a28723e */ /* 0x000fe400000010ff */
        /* <DEDUP_REMOVED lines=10> */
[----:B------:R-:W-:Y:S01]  /*206c0*/  F2FP.BF16.F32.PACK_AB R35, R29, R27 ;  /* 0x0000001b1d23723e */ /* 0x000fe200000010ff */
[----:B------:R0:W-:Y:S01]  /*206d0*/  STSM.16.M88.4 [R158], R44 ;  /* 0x0000002c9e007844 */ /* 0x0001e20000000200 */
[----:B------:R-:W-:-:S02]  /*206e0*/  F2FP.BF16.F32.PACK_AB R36, R116, R115 ;  /* 0x000000737424723e */ /* 0x000fc400000010ff */
[----:B------:R-:W-:Y:S01]  /*206f0*/  F2FP.BF16.F32.PACK_AB R37, R52, R30 ;  /* 0x0000001e3425723e */ /* 0x000fe200000010ff */
[----:B------:R1:W-:Y:S01]  /*20700*/  STSM.16.M88.4 [R154], R40 ;  /* 0x000000289a007844 */ /* 0x0003e20000000200 */
[----:B------:R-:W-:Y:S02]  /*20710*/  F2FP.BF16.F32.PACK_AB R38, R109, R114 ;  /* 0x000000726d26723e */ /* 0x000fe400000010ff */
[----:B------:R-:W-:Y:S01]  /*20720*/  F2FP.BF16.F32.PACK_AB R39, R53, R31 ;  /* 0x0000001f3527723e */ /* 0x000fe200000010ff */
[----:B------:R3:W-:Y:S01]  /*20730*/  STSM.16.M88.4 [R155], R12 ;  /* 0x0000000c9b007844 */ /* 0x0007e20000000200 */
[----:B------:R-:W-:Y:S02]  /*20740*/  SEL R86, R88, R11, P0 ;  /* 0x0000000b58567207 */ /* 0x000fe40000000000 */
[----:B------:R-:W-:Y:S01]  /*20750*/  SEL R87, R89, R121, P0 ;  /* 0x0000007959577207 */ /* 0x000fe20000000000 */
[----:B------:R4:W-:Y:S01]  /*20760*/  STSM.16.M88.4 [R156], R32 ;  /* 0x000000209c007844 */ /* 0x0009e20000000200 */
[----:B------:R-:W-:-:S02]  /*20770*/  SEL R88, R11, R88, P0 ;  /* 0x000000580b587207 */ /* 0x000fc40000000000 */
[----:B------:R-:W-:Y:S01]  /*20780*/  F2FP.BF16.F32.PACK_AB R48, R104, R103 ;  /* 0x000000676830723e */ /* 0x000fe200000010ff */
[----:B------:R4:W-:Y:S01]  /*20790*/  STSM.16.M88.4 [R157], R36 ;  /* 0x000000249d007844 */ /* 0x0009e20000000200 */
[----:B0-----:R-:W-:Y:S02]  /*207a0*/  F2FP.BF16.F32.PACK_AB R44, R108, R107 ;  /* 0x0000006b6c2c723e */ /* 0x001fe400000010ff */
[----:B------:R-:W-:Y:S02]  /*207b0*/  F2FP.BF16.F32.PACK_AB R45, R60, R58 ;  /* 0x0000003a3c2d723e */ /* 0x000fe400000010ff */
[----:B-1----:R-:W-:Y:S02]  /*207c0*/  F2FP.BF16.F32.PACK_AB R40, R112, R111 ;  /* 0x0000006f7028723e */ /* 0x002fe400000010ff */
[----:B------:R-:W-:Y:S02]  /*207d0*/  F2FP.BF16.F32.PACK_AB R41, R56, R54 ;  /* 0x000000363829723e */ /* 0x000fe400000010ff */
[----:B------:R-:W-:-:S02]  /*207e0*/  F2FP.BF16.F32.PACK_AB R42, R105, R110 ;  /* 0x0000006e692a723e */ /* 0x000fc400000010ff */
[----:B------:R-:W-:Y:S02]  /*207f0*/  F2FP.BF16.F32.PACK_AB R43, R57, R55 ;  /* 0x00000037392b723e */ /* 0x000fe400000010ff */
[----:B------:R-:W-:Y:S02]  /*20800*/  F2FP.BF16.F32.PACK_AB R46, R93, R106 ;  /* 0x0000006a5d2e723e */ /* 0x000fe400000010ff */
[----:B------:R-:W-:Y:S01]  /*20810*/  F2FP.BF16.F32.PACK_AB R47, R61, R59 ;  /* 0x0000003b3d2f723e */ /* 0x000fe200000010ff */
[----:B------:R0:W-:Y:S01]  /*20820*/  STSM.16.M88.4 [R159], R40 ;  /* 0x000000289f007844 */ /* 0x0001e20000000200 */
[----:B------:R-:W-:Y:S02]  /*20830*/  F2FP.BF16.F32.PACK_AB R49, R64, R62 ;  /* 0x0000003e4031723e */ /* 0x000fe400000010ff */
[----:B------:R-:W-:Y:S01]  /*20840*/  F2FP.BF16.F32.PACK_AB R50, R99, R102 ;  /* 0x000000666332723e */ /* 0x000fe200000010ff */
[----:B------:R-:W-:Y:S01]  /*20850*/  STSM.16.M88.4 [R160], R44 ;  /* 0x0000002ca0007844 */ /* 0x000fe20000000200 */
[----:B------:R-:W-:-:S02]  /*20860*/  F2FP.BF16.F32.PACK_AB R51, R65, R63 ;  /* 0x0000003f4133723e */ /* 0x000fc400000010ff */
[----:B------:R-:W-:Y:S02]  /*20870*/  SEL R89, R121, R89, P0 ;  /* 0x0000005979597207 */ /* 0x000fe40000000000 */
[----:B---3--:R-:W-:Y:S01]  /*20880*/  F2FP.BF16.F32.PACK_AB R12, R101, R100 ;  /* 0x00000064650c723e */ /* 0x008fe200000010ff */
[----:B------:R-:W-:Y:S01]  /*20890*/  STSM.16.M88.4 [R161], R48 ;  /* 0x00000030a1007844 */ /* 0x000fe20000000200 */
[----:B------:R-:W-:Y:S01]  /*208a0*/  F2FP.BF16.F32.PACK_AB R13, R68, R66 ;  /* 0x00000042440d723e */ /* 0x000fe200000010ff */
[----:B------:R-:W1:Y:S01]  /*208b0*/  LDC R121, c[0x0][0xbe8] ;  /* 0x0002fa00ff797b82 */ /* 0x000e620000000800 */
[----:B------:R-:W-:Y:S02]  /*208c0*/  F2FP.BF16.F32.PACK_AB R14, R98, R97 ;  /* 0x00000061620e723e */ /* 0x000fe400000010ff */
[----:B------:R-:W-:Y:S02]  /*208d0*/  F2FP.BF16.F32.PACK_AB R15, R69, R67 ;  /* 0x00000043450f723e */ /* 0x000fe400000010ff */
[----:B----4-:R-:W-:-:S02]  /*208e0*/  F2FP.BF16.F32.PACK_AB R32, R78, R96 ;  /* 0x000000604e20723e */ /* 0x010fc400000010ff */
[----:B------:R-:W-:Y:S01]  /*208f0*/  F2FP.BF16.F32.PACK_AB R33, R72, R70 ;  /* 0x000000464821723e */ /* 0x000fe200000010ff */
[----:B------:R2:W-:Y:S01]  /*20900*/  STSM.16.M88.4 [R162], R12 ;  /* 0x0000000ca2007844 */ /* 0x0005e20000000200 */
[----:B------:R-:W-:Y:S02]  /*20910*/  F2FP.BF16.F32.PACK_AB R34, R95, R94 ;  /* 0x0000005e5f22723e */ /* 0x000fe400000010ff */
[----:B------:R-:W-:Y:S02]  /*20920*/  F2FP.BF16.F32.PACK_AB R35, R73, R71 ;  /* 0x000000474923723e */ /* 0x000fe400000010ff */
[----:B------:R-:W-:Y:S02]  /*20930*/  F2FP.BF16.F32.PACK_AB R36, R91, R92 ;  /* 0x0000005c5b24723e */ /* 0x000fe400000010ff */
[----:B------:R-:W-:Y:S01]  /*20940*/  F2FP.BF16.F32.PACK_AB R37, R76, R74 ;  /* 0x0000004a4c25723e */ /* 0x000fe200000010ff */
[----:B------:R-:W-:Y:S01]  /*20950*/  STSM.16.M88.4 [R163], R32 ;  /* 0x00000020a3007844 */ /* 0x000fe20000000200 */
[----:B------:R-:W-:-:S02]  /*20960*/  F2FP.BF16.F32.PACK_AB R38, R90, R85 ;  /* 0x000000555a26723e */ /* 0x000fc400000010ff */
[----:B------:R-:W-:Y:S02]  /*20970*/  F2FP.BF16.F32.PACK_AB R39, R77, R75 ;  /* 0x0000004b4d27723e */ /* 0x000fe400000010ff */
[----:B0-----:R-:W-:Y:S02]  /*20980*/  F2FP.BF16.F32.PACK_AB R40, R84, R81 ;  /* 0x000000515428723e */ /* 0x001fe400000010ff */
[----:B------:R-:W-:Y:S01]  /*20990*/  F2FP.BF16.F32.PACK_AB R42, R79, R80 ;  /* 0x000000504f2a723e */ /* 0x000fe200000010ff */
[----:B------:R-:W-:Y:S01]  /*209a0*/  STSM.16.M88.4 [R164], R36 ;  /* 0x00000024a4007844 */ /* 0x000fe20000000200 */
[----:B------:R-:W-:Y:S02]  /*209b0*/  F2FP.BF16.F32.PACK_AB R41, R87, R86 ;  /* 0x000000565729723e */ /* 0x000fe400000010ff */
[----:B------:R-:W-:Y:S02]  /*209c0*/  F2FP.BF16.F32.PACK_AB R43, R89, R88 ;  /* 0x00000058592b723e */ /* 0x000fe400000010ff */
[----:B------:R-:W-:-:S03]  /*209d0*/  ISETP.NE.U32.AND P3, PT, RZ, UR4, PT ;  /* 0x00000004ff007c0c */ /* 0x000fc6000bf65070 */
[----:B------:R0:W-:Y:S01]  /*209e0*/  STSM.16.M88.4 [R165], R40 ;  /* 0x00000028a5007844 */ /* 0x0001e20000000200 */
[----:B------:R-:W-:Y:S01]  /*209f0*/  BAR.SYNC.DEFER_BLOCKING 0x1, 0x100 ;  /* 0x0044000000007b1d */ /* 0x000fe20000010000 */
[----:B------:R-:W-:Y:S01]  /*20a00*/  ISETP.NE.AND.EX P3, PT, RZ, UR5, PT, P3 ;  /* 0x00000005ff007c0c */ /* 0x000fe2000bf65330 */
[----:B--2---:R-:W-:-:S12]  /*20a10*/  IMAD.WIDE R12, R134, 0x4, R132 ;  /* 0x00000004860c7825 */ /* 0x004fd800078e0284 */
[----:B------:R-:W5:Y:S01]  /*20a20*/  @P3 LDG.E R129, desc[UR42][R12.64] ;  /* 0x0000002a0c813981 */ /* 0x000f62000c1e1900 */
[----:B------:R-:W-:Y:S01]  /*20a30*/  ISETP.NE.U32.AND P0, PT, RZ, UR6, PT ;  /* 0x00000006ff007c0c */ /* 0x000fe2000bf05070 */
[----:B------:R-:W-:Y:S01]  /*20a40*/  ULDC UR6, c[0x0][0xa88] ;  /* 0x0002a20000067ab9 */ /* 0x000fe20000000800 */
[----:B0-----:R-:W-:Y:S02]  /*20a50*/  IMAD.MOV.U32 R40, RZ, RZ, 0x9b8 ;  /* 0x000009b8ff287424 */ /* 0x001fe400078e00ff */
[----:B------:R-:W-:Y:S01]  /*20a60*/  ISETP.NE.AND.EX P0, PT, RZ, UR7, PT, P0 ;  /* 0x00000007ff007c0c */ /* 0x000fe2000bf05300 */
[----:B------:R-:W-:-:S12]  /*20a70*/  IMAD.U32 R44, RZ, RZ, UR6 ;  /* 0x00000006ff2c7e24 */ /* 0x000fd8000f8e00ff */
[----:B------:R-:W0:Y:S01]  /*20a80*/  @P0 LDC.64 R14, c[0x0][0xc08] ;  /* 0x00030200ff0e0b82 */ /* 0x000e220000000a00 */
[----:B------:R-:W-:-:S04]  /*20a90*/  ISETP.GT.AND P1, PT, R166, 0x1, PT ;  /* 0x00000001a600780c */ /* 0x000fc80003f24270 */
[----:B------:R-:W-:-:S04]  /*20aa0*/  SEL R40, R40, 0x978, P1 ;  /* 0x0000097828287807 */ /* 0x000fc80000800000 */
[----:B------:R2:W3:Y:S08]  /*20ab0*/  LDC.64 R32, c[0x0][R40+0x218] ;  /* 0x0000860028207b82 */ /* 0x0004f00000000a00 */
[----:B------:R2:W4:Y:S01]  /*20ac0*/  LDC.64 R34, c[0x0][R40+0x228] ;  /* 0x00008a0028227b82 */ /* 0x0005220000000a00 */
[----:B0-----:R-:W-:-:S05]  /*20ad0*/  @P0 IMAD.WIDE R14, R134, 0x4, R14 ;  /* 0x00000004860e0825 */ /* 0x001fca00078e020e */
[----:B------:R0:W5:Y:S01]  /*20ae0*/  @P0 LDG.E R44, desc[UR42][R14.64] ;  /* 0x0000002a0e2c0981 */ /* 0x000162000c1e1900 */
[----:B-1----:R-:W-:Y:S01]  /*20af0*/  ISETP.NE.AND P2, PT, R121, 0x1, PT ;  /* 0x000000017900780c */ /* 0x002fe20003f45270 */
[----:B0-----:R2:W0:Y:S01]  /*20b00*/  LDC.64 R14, c[0x0][R40+0x220] ;  /* 0x00008800280e7b82 */ /* 0x0014220000000a00 */
[----:B---3--:R-:W-:Y:S11]  /*20b10*/  @P0 BRA `(.L_x_1826) ;  /* 0x0000000000100947 */ /* 0x008ff60003800000 */
[----:B------:R-:W-:Y:S05]  /*20b20*/  @!P3 BRA `(.L_x_1826) ;  /* 0x00000000000cb947 */ /* 0x000fea0003800000 */
[----:B------:R-:W3:Y:S04]  /*20b30*/  LDG.E R11, desc[UR42][R12.64] ;  /* 0x0000002a0c0b7981 */ /* 0x000ee8000c1e1900 */
[----:B-----5:R-:W3:Y:S02]  /*20b40*/  LDG.E R44, desc[UR42][R12.64+0x4] ;  /* 0x0000042a0c2c7981 */ /* 0x020ee4000c1e1900 */
[----:B---3--:R-:W-:-:S07]  /*20b50*/  IMAD.IADD R44, R44, 0x1, -R11 ;  /* 0x000000012c2c7824 */ /* 0x008fce00078e0a0b */
.L_x_1826:
[----:B------:R-:W3:Y:S04]  /*20b60*/  LDL R38, [R1+0x4] ;  /* 0x0000040001267983 */ /* 0x000ee80000100800 */
[----:B------:R-:W2:Y:S01]  /*20b70*/  LDL R132, [R1+0x18] ;  /* 0x0000180001847983 */ /* 0x000ea20000100800 */
[----:B------:R1:W1:Y:S01]  /*20b80*/  LDC.64 R12, c[0x0][R40+0x210] ;  /* 0x00008400280c7b82 */ /* 0x0002620000000a00 */
[----:B------:R-:W-:Y:S01]  /*20b90*/  ISETP.NE.U32.AND P0, PT, RZ, UR4, PT ;  /* 0x00000004ff007c0c */ /* 0x000fe2000bf05070 */
[-C--:B------:R-:W-:Y:S01]  /*20ba0*/  IMAD R41, R33, R201.reuse, RZ ;  /* 0x000000c921297224 */ /* 0x080fe200078e02ff */
[----:B------:R-:W4:Y:S01]  /*20bb0*/  LDL R46, [R1+0x38] ;  /* 0x00003800012e7983 */ /* 0x000f220000100800 */
[----:B------:R-:W-:Y:S01]  /*20bc0*/  SHF.R.S32.HI R39, RZ, 0x1f, R134 ;  /* 0x0000001fff277819 */ /* 0x000fe20000011486 */
[----:B------:R-:W-:Y:S01]  /*20bd0*/  IMAD.WIDE.U32 R32, R32, R201, RZ ;  /* 0x000000c920207225 */ /* 0x000fe200078e00ff */
[----:B------:R-:W-:Y:S01]  /*20be0*/  ISETP.NE.AND.EX P0, PT, RZ, UR5, PT, P0 ;  /* 0x00000005ff007c0c */ /* 0x000fe2000bf05300 */
[----:B------:R-:W4:Y:S01]  /*20bf0*/  LDL R42, [R1+0x28] ;  /* 0x00002800012a7983 */ /* 0x000f220000100800 */
[----:B------:R-:W1:Y:S02]  /*20c00*/  @P2 LDC R45, c[0x0][0xbec] ;  /* 0x0002fb00ff2d2b82 */ /* 0x000e640000000800 */
[----:B------:R-:W-:-:S02]  /*20c10*/  SEL R11, R134, RZ, !P0 ;  /* 0x000000ff860b7207 */ /* 0x000fc40004000000 */
[----:B------:R-:W-:-:S03]  /*20c20*/  SEL R39, R39, RZ, !P0 ;  /* 0x000000ff27277207 */ /* 0x000fc60004000000 */
[----:B0-----:R-:W-:Y:S01]  /*20c30*/  IMAD R15, R15, R11, RZ ;  /* 0x0000000b0f0f7224 */ /* 0x001fe200078e02ff */
[----:B------:R-:W0:Y:S03]  /*20c40*/  @P2 LDC R47, c[0x0][0xbf0] ;  /* 0x0002fc00ff2f2b82 */ /* 0x000e260000000800 */
[C---:B------:R-:W-:Y:S02]  /*20c50*/  IMAD R43, R14.reuse, R39, R15 ;  /* 0x000000270e2b7224 */ /* 0x040fe400078e020f */
[----:B------:R-:W-:-:S03]  /*20c60*/  IMAD.WIDE.U32 R14, R14, R11, RZ ;  /* 0x0000000b0e0e7225 */ /* 0x000fc600078e00ff */
[----:B------:R-:W1:Y:S01]  /*20c70*/  LDC.64 R36, c[0x0][0xba8] ;  /* 0x0002ea00ff247b82 */ /* 0x000e620000000a00 */
[----:B------:R-:W-:Y:S01]  /*20c80*/  IMAD.IADD R49, R33, 0x1, R41 ;  /* 0x0000000121317824 */ /* 0x000fe200078e0229 */
[----:B-----5:R-:W-:Y:S01]  /*20c90*/  IADD3 R33, P0, P3, R14, R32, R129 ;  /* 0x000000200e217210 */ /* 0x020fe20007b1e081 */
[----:B------:R-:W-:Y:S01]  /*20ca0*/  IMAD.IADD R43, R15, 0x1, R43 ;  /* 0x000000010f2b7824 */ /* 0x000fe200078e022b */
[----:B------:R-:W-:-:S04]  /*20cb0*/  SHF.R.S32.HI R32, RZ, 0x1f, R129 ;  /* 0x0000001fff207819 */ /* 0x000fc80000011481 */
[----:B-1----:R-:W1:Y:S08]  /*20cc0*/  @!P1 LDC R36, c[0x0][0xb50] ;  /* 0x0002d400ff249b82 */ /* 0x002e700000000800 */
[----:B------:R-:W1:Y:S01]  /*20cd0*/  @!P1 LDC R37, c[0x0][0xb54] ;  /* 0x0002d500ff259b82 */ /* 0x000e620000000800 */
[----:B---3--:R-:W-:-:S04]  /*20ce0*/  IMAD.IADD R38, R38, 0x1, R212 ;  /* 0x0000000126267824 */ /* 0x008fc800078e02d4 */
[----:B------:R-:W-:Y:S01]  /*20cf0*/  @P2 IMAD.HI.U32 R14, R38, R45, RZ ;  /* 0x0000002d260e2227 */ /* 0x000fe200078e00ff */
[----:B--2---:R-:W-:-:S03]  /*20d00*/  SEL R39, R132, RZ, P1 ;  /* 0x000000ff84277207 */ /* 0x004fc60000800000 */
[----:B------:R-:W-:Y:S01]  /*20d10*/  IMAD.MOV.U32 R15, RZ, RZ, R38 ;  /* 0x000000ffff0f7224 */ /* 0x000fe200078e0026 */
[----:B0-----:R-:W-:Y:S01]  /*20d20*/  @P2 SHF.R.U32.HI R15, RZ, R47, R14 ;  /* 0x0000002fff0f2219 */ /* 0x001fe2000001160e */
[-C--:B----4-:R-:W-:Y:S02]  /*20d30*/  IMAD R41, R35, R39.reuse, RZ ;  /* 0x0000002723297224 */ /* 0x090fe400078e02ff */
[----:B------:R-:W-:Y:S01]  /*20d40*/  IMAD.WIDE.U32 R34, R34, R39, RZ ;  /* 0x0000002722227225 */ /* 0x000fe200078e00ff */
[----:B------:R-:W-:-:S03]  /*20d50*/  IADD3.X R39, R43, R49, R32, P0, P3 ;  /* 0x000000312b277210 */ /* 0x000fc600007e6420 */
[----:B------:R-:W-:Y:S01]  /*20d60*/  IMAD.MOV R40, RZ, RZ, -R15 ;  /* 0x000000ffff287224 */ /* 0x000fe200078e0a0f */
[----:B------:R-:W-:Y:S01]  /*20d70*/  IADD3 R34, P0, P3, R15, R33, R34 ;  /* 0x000000210f227210 */ /* 0x000fe20007b1e022 */
[----:B------:R-:W-:Y:S01]  /*20d80*/  IMAD.IADD R41, R35, 0x1, R41 ;  /* 0x0000000123297824 */ /* 0x000fe200078e0229 */
[----:B------:R-:W-:Y:S01]  /*20d90*/  SHF.R.S32.HI R14, RZ, 0x1f, R15 ;  /* 0x0000001fff0e7819 */ /* 0x000fe2000001140f */
[----:B------:R-:W-:-:S03]  /*20da0*/  IMAD R15, R121, R40, R38 ;  /* 0x00000028790f7224 */ /* 0x000fc600078e0226 */
[----:B------:R-:W-:Y:S01]  /*20db0*/  IADD3.X R35, R14, R39, R41, P0, P3 ;  /* 0x000000270e237210 */ /* 0x000fe200007e6429 */
[-C--:B------:R-:W-:Y:S01]  /*20dc0*/  IMAD R13, R13, R15.reuse, RZ ;  /* 0x0000000f0d0d7224 */ /* 0x080fe200078e02ff */
[----:B------:R-:W-:Y:S01]  /*20dd0*/  SHF.R.S32.HI R33, RZ, 0x1f, R15 ;  /* 0x0000001fff217819 */ /* 0x000fe2000001140f */
[----:B------:R-:W-:-:S04]  /*20de0*/  IMAD.WIDE.U32 R34, R12, R15, R34 ;  /* 0x0000000f0c227225 */ /* 0x000fc800078e0022 */
[----:B------:R-:W-:Y:S01]  /*20df0*/  IMAD R13, R12, R33, R13 ;  /* 0x000000210c0d7224 */ /* 0x000fe200078e020d */
[----:B-1----:R-:W-:-:S03]  /*20e00*/  LEA R36, P0, R34, R36, 0x2 ;  /* 0x0000002422247211 */ /* 0x002fc600078010ff */
[----:B------:R-:W-:-:S05]  /*20e10*/  IMAD.IADD R12, R35, 0x1, R13 ;  /* 0x00000001230c7824 */ /* 0x000fca00078e020d */
[----:B------:R-:W-:Y:S01]  /*20e20*/  LEA.HI.X R37, R34, R37, R12, 0x2, P0 ;  /* 0x0000002522257211 */ /* 0x000fe200000f140c */
[----:B------:R-:W-:Y:S01]  /*20e30*/  SHFL.IDX PT, R14, R36, 0x1, 0x1c1f ;  /* 0x003c1f00240e7f89 */ /* 0x000fe200000e0000 */
[----:B------:R-:W-:-:S03]  /*20e40*/  IMAD.IADD R33, R46, 0x1, R212 ;  /* 0x000000012e217824 */ /* 0x000fc600078e02d4 */
[----:B------:R-:W-:Y:S04]  /*20e50*/  SHFL.IDX PT, R12, R36, RZ, 0x1c1f ;  /* 0x001c1fff240c7589 */ /* 0x000fe800000e0000 */
[----:B------:R-:W0:Y:S04]  /*20e60*/  SHFL.IDX PT, R13, R37, RZ, 0x1c1f ;  /* 0x001c1fff250d7589 */ /* 0x000e2800000e0000 */
        /* <DEDUP_REMOVED lines=31> */
[----:B------:R-:W-:Y:S01]  /*21060*/  LOP3.LUT R48, R49, 0x380, RZ, 0xc0, !PT ;  /* 0x0000038031307812 */ /* 0x000fe200078ec0ff */
[----:B------:R-:W-:Y:S01]  /*21070*/  IMAD R32, R32, UR4, RZ ;  /* 0x0000000420207c24 */ /* 0x000fe2000f8e02ff */
[----:B------:R-:W-:Y:S01]  /*21080*/  LOP3.LUT R28, R29, 0x380, RZ, 0xc0, !PT ;  /* 0x000003801d1c7812 */ /* 0x000fe200078ec0ff */
[----:B------:R-:W5:Y:S01]  /*21090*/  LD.E.128 R24, desc[UR42][R24.64] ;  /* 0x0000002a18187980 */ /* 0x000f62000c101d00 */
[----:B------:R-:W-:-:S02]  /*210a0*/  SHF.R.U64 R48, R48, 0x3, RZ ;  /* 0x0000000330307819 */ /* 0x000fc400000012ff */
[----:B------:R-:W-:Y:S02]  /*210b0*/  LOP3.LUT R36, R37, 0x380, RZ, 0xc0, !PT ;  /* 0x0000038025247812 */ /* 0x000fe400078ec0ff */
[----:B------:R-:W-:Y:S01]  /*210c0*/  LOP3.LUT R48, R48, R49, RZ, 0x3c, !PT ;  /* 0x0000003130307212 */ /* 0x000fe200078e3cff */
[--C-:B------:R-:W-:Y:S01]  /*210d0*/  IMAD.X R49, RZ, RZ, R83.reuse, P3 ;  /* 0x000000ffff317224 */ /* 0x100fe200018e0653 */
[----:B------:R-:W-:Y:S02]  /*210e0*/  IADD3 R3, P3, R82, 0xb000, RZ ;  /* 0x0000b00052037810 */ /* 0x000fe40007f7e0ff */
[----:B------:R-:W-:Y:S02]  /*210f0*/  LOP3.LUT R40, R41, 0x380, RZ, 0xc0, !PT ;  /* 0x0000038029287812 */ /* 0x000fe400078ec0ff */
[----:B------:R-:W-:Y:S02]  /*21100*/  LOP3.LUT R0, R3, 0x380, RZ, 0xc0, !PT ;  /* 0x0000038003007812 */ /* 0x000fe400078ec0ff */
[----:B------:R-:W-:Y:S01]  /*21110*/  LOP3.LUT R44, R45, 0x380, RZ, 0xc0, !PT ;  /* 0x000003802d2c7812 */ /* 0x000fe200078ec0ff */
[C---:B------:R-:W-:Y:S01]  /*21120*/  IMAD R9, R129.reuse, UR5, R32 ;  /* 0x0000000581097c24 */ /* 0x040fe2000f8e0220 */
[----:B------:R-:W-:Y:S01]  /*21130*/  SHF.R.U64 R0, R0, 0x3, RZ ;  /* 0x0000000300007819 */ /* 0x000fe200000012ff */
[----:B------:R-:W-:Y:S01]  /*21140*/  IMAD.X R69, RZ, RZ, R83, P3 ;  /* 0x000000ffff457224 */ /* 0x000fe200018e0653 */
[----:B------:R-:W-:Y:S01]  /*21150*/  SHF.R.U64 R28, R28, 0x3, RZ ;  /* 0x000000031c1c7819 */ /* 0x000fe200000012ff */
[----:B------:R-:W5:Y:S01]  /*21160*/  LD.E.128 R48, desc[UR42][R48.64] ;  /* 0x0000002a30307980 */ /* 0x000f62000c101d00 */
[----:B------:R-:W-:Y:S01]  /*21170*/  LOP3.LUT R68, R0, R3, RZ, 0x3c, !PT ;  /* 0x0000000300447212 */ /* 0x000fe200078e3cff */
[----:B------:R-:W-:Y:S01]  /*21180*/  IMAD.WIDE.U32 R2, R129, UR4, RZ ;  /* 0x0000000481027c25 */ /* 0x000fe2000f8e00ff */
[----:B------:R-:W-:Y:S01]  /*21190*/  SHF.R.U64 R36, R36, 0x3, RZ ;  /* 0x0000000324247819 */ /* 0x000fe200000012ff */
[----:B------:R-:W-:Y:S01]  /*211a0*/  ULDC.64 UR4, c[0x0][0xae8] ;  /* 0x0002ba0000047ab9 */ /* 0x000fe20000000a00 */
[----:B------:R-:W-:-:S02]  /*211b0*/  SHF.R.U64 R40, R40, 0x3, RZ ;  /* 0x0000000328287819 */ /* 0x000fc400000012ff */
[----:B------:R-:W-:Y:S01]  /*211c0*/  SHF.R.U64 R44, R44, 0x3, RZ ;  /* 0x000000032c2c7819 */ /* 0x000fe200000012ff */
[----:B------:R-:W-:Y:S01]  /*211d0*/  IMAD.IADD R3, R3, 0x1, R9 ;  /* 0x0000000103037824 */ /* 0x000fe200078e0209 */
[----:B------:R-:W-:Y:S01]  /*211e0*/  LOP3.LUT R28, R28, R29, RZ, 0x3c, !PT ;  /* 0x0000001d1c1c7212 */ /* 0x000fe200078e3cff */
[----:B------:R-:W-:Y:S01]  /*211f0*/  IMAD R9, R33, 0x20, R8 ;  /* 0x0000002021097824 */ /* 0x000fe200078e0208 */
[----:B------:R-:W-:Y:S01]  /*21200*/  LOP3.LUT R36, R36, R37, RZ, 0x3c, !PT ;  /* 0x0000002524247212 */ /* 0x000fe200078e3cff */
[--C-:B------:R-:W-:Y:S01]  /*21210*/  IMAD.X R29, RZ, RZ, R83.reuse, P4 ;  /* 0x000000ffff1d7224 */ /* 0x100fe200020e0653 */
[----:B------:R-:W-:Y:S01]  /*21220*/  LOP3.LUT R40, R40, R41, RZ, 0x3c, !PT ;  /* 0x0000002928287212 */ /* 0x000fe200078e3cff */
[--C-:B------:R-:W-:Y:S01]  /*21230*/  IMAD.X R37, RZ, RZ, R83.reuse, P5 ;  /* 0x000000ffff257224 */ /* 0x100fe200028e0653 */
[----:B------:R-:W-:Y:S01]  /*21240*/  LOP3.LUT R44, R44, R45, RZ, 0x3c, !PT ;  /* 0x0000002d2c2c7212 */ /* 0x000fe200078e3cff */
[--C-:B------:R-:W-:Y:S01]  /*21250*/  IMAD.X R41, RZ, RZ, R83.reuse, P0 ;  /* 0x000000ffff297224 */ /* 0x100fe200000e0653 */
[C---:B------:R-:W-:Y:S01]  /*21260*/  IADD3 R53, P4, R82.reuse, 0x7000, RZ ;  /* 0x0000700052357810 */ /* 0x040fe20007f9e0ff */
[----:B------:R-:W-:Y:S01]  /*21270*/  IMAD.X R45, RZ, RZ, R83, P1 ;  /* 0x000000ffff2d7224 */ /* 0x000fe200008e0653 */
[----:B------:R-:W-:Y:S01]  /*21280*/  IADD3 R57, P5, R82, 0x8000, RZ ;  /* 0x0000800052397810 */ /* 0x000fe20007fbe0ff */
[----:B------:R-:W-:Y:S01]  /*21290*/  IMAD.IADD R12, R212, 0x1, R9 ;  /* 0x00000001d40c7824 */ /* 0x000fe200078e0209 */
[C---:B------:R-:W-:Y:S01]  /*212a0*/  IADD3 R61, P0, R82.reuse, 0x9000, RZ ;  /* 0x00009000523d7810 */ /* 0x040fe20007f1e0ff */
[----:B------:R-:W-:Y:S01]  /*212b0*/  IMAD.WIDE.U32 R2, R201, UR4, R2 ;  /* 0x00000004c9027c25 */ /* 0x000fe2000f8e0002 */
[----:B------:R-:W-:Y:S01]  /*212c0*/  IADD3 R65, P1, R82, 0xa000, RZ ;  /* 0x0000a00052417810 */ /* 0x000fe20007f3e0ff */
[----:B------:R-:W5:Y:S01]  /*212d0*/  LD.E.128 R28, desc[UR42][R28.64] ;  /* 0x0000002a1c1c7980 */ /* 0x000f62000c101d00 */
[----:B------:R-:W-:-:S02]  /*212e0*/  LOP3.LUT R52, R53, 0x380, RZ, 0xc0, !PT ;  /* 0x0000038035347812 */ /* 0x000fc400078ec0ff */
[----:B------:R-:W-:Y:S01]  /*212f0*/  LOP3.LUT R56, R57, 0x380, RZ, 0xc0, !PT ;  /* 0x0000038039387812 */ /* 0x000fe200078ec0ff */
[----:B------:R-:W5:Y:S01]  /*21300*/  LD.E.128 R36, desc[UR42][R36.64] ;  /* 0x0000002a24247980 */ /* 0x000f62000c101d00 */
[----:B------:R-:W-:Y:S02]  /*21310*/  LOP3.LUT R60, R61, 0x380, RZ, 0xc0, !PT ;  /* 0x000003803d3c7812 */ /* 0x000fe400078ec0ff */
[----:B------:R-:W-:Y:S01]  /*21320*/  LOP3.LUT R64, R65, 0x380, RZ, 0xc0, !PT ;  /* 0x0000038041407812 */ /* 0x000fe200078ec0ff */
[----:B0-----:R-:W-:Y:S01]  /*21330*/  @P2 IMAD.HI.U32 R0, R12, R13, RZ ;  /* 0x0000000d0c002227 */ /* 0x001fe200078e00ff */
[----:B------:R-:W-:Y:S01]  /*21340*/  LOP3.LUT R5, R82, 0x380, RZ, 0xc0, !PT ;  /* 0x0000038052057812 */ /* 0x000fe200078ec0ff */
[----:B------:R-:W5:Y:S01]  /*21350*/  LD.E.128 R40, desc[UR42][R40.64] ;  /* 0x0000002a28287980 */ /* 0x000f62000c101d00 */
[----:B------:R-:W-:Y:S01]  /*21360*/  SHF.R.S32.HI R10, RZ, 0x1f, R11 ;  /* 0x0000001fff0a7819 */ /* 0x000fe2000001140b */
[----:B------:R-:W-:Y:S01]  /*21370*/  IMAD R3, R201, UR5, R3 ;  /* 0x00000005c9037c24 */ /* 0x000fe2000f8e0203 */
[----:B------:R-:W-:Y:S01]  /*21380*/  SHF.R.U64 R52, R52, 0x3, RZ ;  /* 0x0000000334347819 */ /* 0x000fe200000012ff */
[----:B------:R-:W-:Y:S01]  /*21390*/  ULDC.64 UR4, c[0x0][0xaf0] ;  /* 0x0002bc0000047ab9 */ /* 0x000fe20000000a00 */
[----:B------:R-:W-:Y:S01]  /*213a0*/  SHF.R.U64 R56, R56, 0x3, RZ ;  /* 0x0000000338387819 */ /* 0x000fe200000012ff */
[----:B------:R-:W5:Y:S01]  /*213b0*/  LD.E.128 R44, desc[UR42][R44.64] ;  /* 0x0000002a2c2c7980 */ /* 0x000f62000c101d00 */
[----:B------:R-:W-:-:S02]  /*213c0*/  SHF.R.U64 R60, R60, 0x3, RZ ;  /* 0x000000033c3c7819 */ /* 0x000fc400000012ff */
[----:B------:R-:W-:Y:S01]  /*213d0*/  SHF.R.U64 R64, R64, 0x3, RZ ;  /* 0x0000000340407819 */ /* 0x000fe200000012ff */
[----:B------:R-:W-:Y:S01]  /*213e0*/  IMAD.MOV.U32 R9, RZ, RZ, R12 ;  /* 0x000000ffff097224 */ /* 0x000fe200078e000c */
[----:B------:R-:W-:Y:S01]  /*213f0*/  SHF.R.U64 R5, R5, 0x3, RZ ;  /* 0x0000000305057819 */ /* 0x000fe200000012ff */
[----:B------:R-:W-:Y:S01]  /*21400*/  IMAD R10, R10, UR4, RZ ;  /* 0x000000040a0a7c24 */ /* 0x000fe2000f8e02ff */
[----:B-1----:R-:W-:Y:S01]  /*21410*/  @P2 SHF.R.U32.HI R9, RZ, R15, R0 ;  /* 0x0000000fff092219 */ /* 0x002fe20000011600 */
[----:B------:R-:W5:Y:S01]  /*21420*/  LD.E.128 R68, desc[UR42][R68.64] ;  /* 0x0000002a44447980 */ /* 0x000f62000c101d00 */
        /* <DEDUP_REMOVED lines=9> */
[C---:B------:R-:W-:Y:S01]  /*214c0*/  IMAD R13, R11.reuse, UR5, R10 ;  /* 0x000000050b0d7c24 */ /* 0x040fe2000f8e020a */
[----:B------:R-:W-:Y:S01]  /*214d0*/  SHF.R.S32.HI R0, RZ, 0x1f, R9 ;  /* 0x0000001fff007819 */ /* 0x000fe20000011409 */
[----:B------:R-:W-:Y:S01]  /*214e0*/  IMAD.WIDE.U32 R2, R11, UR4, R2 ;  /* 0x000000040b027c25 */ /* 0x000fe2000f8e0002 */
[----:B------:R-:W-:Y:S01]  /*214f0*/  ULDC.64 UR4, c[0x0][0xae0] ;  /* 0x0002b80000047ab9 */ /* 0x000fe20000000a00 */
[----:B------:R0:W5:Y:S02]  /*21500*/  LD.E.128 R4, desc[UR42][R82.64] ;  /* 0x0000002a52047980 */ /* 0x000164000c101d00 */
[----:B------:R-:W-:-:S02]  /*21510*/  IMAD.MOV R10, RZ, RZ, -R9 ;  /* 0x000000ffff0a7224 */ /* 0x000fc400078e0a09 */
[----:B------:R-:W5:Y:S01]  /*21520*/  LD.E.128 R52, desc[UR42][R52.64] ;  /* 0x0000002a34347980 */ /* 0x000f62000c101d00 */
[----:B------:R-:W-:Y:S02]  /*21530*/  IMAD.IADD R3, R3, 0x1, R13 ;  /* 0x0000000103037824 */ /* 0x000fe400078e020d */
[----:B------:R-:W-:Y:S01]  /*21540*/  IMAD R0, R0, UR4, RZ ;  /* 0x0000000400007c24 */ /* 0x000fe2000f8e02ff */
[----:B------:R-:W5:Y:S01]  /*21550*/  LD.E.128 R56, desc[UR42][R56.64] ;  /* 0x0000002a38387980 */ /* 0x000f62000c101d00 */
[----:B------:R-:W-:-:S03]  /*21560*/  IMAD R11, R121, R10, R12 ;  /* 0x0000000a790b7224 */ /* 0x000fc600078e020c */
[----:B------:R-:W5:Y:S04]  /*21570*/  LD.E.128 R60, desc[UR42][R60.64] ;  /* 0x0000002a3c3c7980 */ /* 0x000f68000c101d00 */
[----:B------:R-:W5:Y:S01]  /*21580*/  LD.E.128 R64, desc[UR42][R64.64] ;  /* 0x0000002a40407980 */ /* 0x000f62000c101d00 */
[----:B------:R-:W-:Y:S01]  /*21590*/  @!PT LDS RZ, [RZ] ;  /* 0x00000000fffff984 */ /* 0x000fe20000000800 */
[----:B------:R-:W-:Y:S01]  /*215a0*/  @!PT LDS RZ, [RZ] ;  /* 0x00000000fffff984 */ /* 0x000fe20000000800 */
[----:B------:R-:W-:Y:S01]  /*215b0*/  @!PT LDS RZ, [RZ] ;  /* 0x00000000fffff984 */ /* 0x000fe20000000800 */
[----:B------:R-:W-:Y:S01]  /*215c0*/  @!PT LDS RZ, [RZ] ;  /* 0x00000000fffff984 */ /* 0x000fe20000000800 */
[----:B------:R1:W-:Y:S06]  /*215d0*/  MEMBAR.ALL.CTA ;  /* 0x0000000000007992 */ /* 0x0003ec0000008000 */
[----:B-1----:R-:W1:Y:S01]  /*215e0*/  FENCE.VIEW.ASYNC.S ;  /* 0x00000000000073c6 */ /* 0x002e620000000000 */
[----:B------:R-:W-:-:S04]  /*215f0*/  IMAD.WIDE.U32 R2, R9, UR4, R2 ;  /* 0x0000000409027c25 */ /* 0x000fc8000f8e0002 */
[----:B------:R-:W-:Y:S01]  /*21600*/  IMAD R13, R9, UR5, R0 ;  /* 0x00000005090d7c24 */ /* 0x000fe2000f8e0200 */
[----:B------:R-:W-:Y:S01]  /*21610*/  SHF.R.S32.HI R9, RZ, 0x1f, R11 ;  /* 0x0000001fff097819 */ /* 0x000fe2000001140b */
[----:B------:R-:W-:Y:S02]  /*21620*/  ULDC.64 UR4, c[0x0][0xad8] ;  /* 0x0002b60000047ab9 */ /* 0x000fe40000000a00 */
[----:B------:R-:W-:Y:S02]  /*21630*/  IMAD.IADD R3, R3, 0x1, R13 ;  /* 0x0000000103037824 */ /* 0x000fe400078e020d */
[----:B------:R-:W-:Y:S02]  /*21640*/  IMAD R10, R9, UR4, RZ ;  /* 0x00000004090a7c24 */ /* 0x000fe4000f8e02ff */
[----:B------:R-:W-:Y:S02]  /*21650*/  VIADD R0, R16, 0x2a820 ;  /* 0x0002a82010007836 */ /* 0x000fe40000000000 */
[----:B------:R-:W-:-:S02]  /*21660*/  IMAD R9, R11, UR5, R10 ;  /* 0x000000050b097c24 */ /* 0x000fc4000f8e020a */
[----:B------:R-:W-:Y:S01]  /*21670*/  IMAD.WIDE.U32 R10, R11, UR4, R2 ;  /* 0x000000040b0a7c25 */ /* 0x000fe2000f8e0002 */
[----:B------:R-:W-:Y:S01]  /*21680*/  ULDC.64 UR4, c[0x0][0xa80] ;  /* 0x0002a00000047ab9 */ /* 0x000fe20000000a00 */
[----:B------:R-:W-:Y:S02]  /*21690*/  PRMT R0, RZ, 0x654, R0 ;  /* 0x00000654ff007816 */ /* 0x000fe40000000000 */
[----:B------:R-:W-:Y:S01]  /*216a0*/  IMAD.IADD R3, R11, 0x1, R9 ;  /* 0x000000010b037824 */ /* 0x000fe200078e0209 */
[C---:B------:R-:W-:Y:S01]  /*216b0*/  LEA R2, P0, R10.reuse, UR4, 0x1 ;  /* 0x000000040a027c11 */ /* 0x040fe2000f8008ff */
[C---:B------:R-:W-:Y:S01]  /*216c0*/  VIADD R35, R21.reuse, 0x80 ;  /* 0x0000008015237836 */ /* 0x040fe20000000000 */
[----:B------:R-:W-:Y:S01]  /*216d0*/  UMOV UR4, 0xffffffff ;  /* 0xffffffff00047882 */ /* 0x000fe20000000000 */
[----:B------:R-:W-:Y:S01]  /*216e0*/  VIADD R73, R21, 0x40 ;  /* 0x0000004015497836 */ /* 0x000fe20000000000 */
[----:B-1----:R0:W-:Y:S01]  /*216f0*/  SYNCS.ARRIVE.TRANS64.RED.A1T0 RZ, [R0+URZ], RZ ;  /* 0x000000ff00ff79a7 */ /* 0x0021e2000810043f */
[----:B------:R-:W-:-:S02]  /*21700*/  LEA.HI.X R3, R10, UR5, R3, 0x1, P0 ;  /* 0x000000050a037c11 */ /* 0x000fc400080f0c03 */
[----:B------:R-:W-:Y:S02]  /*21710*/  SHF.R.S32.HI R20, RZ, 0x1f, R21 ;  /* 0x0000001fff147819 */ /* 0x000fe40000011415 */
[----:B------:R-:W-:Y:S02]  /*21720*/  SHF.R.S32.HI R32, RZ, 0x1f, R35 ;  /* 0x0000001fff207819 */ /* 0x000fe40000011423 */
[----:B------:R-:W-:Y:S01]  /*21730*/  SHF.R.S32.HI R72, RZ, 0x1f, R73 ;  /* 0x0000001fff487819 */ /* 0x000fe20000011449 */
[----:B0-----:R-:W-:Y:S06]  /*21740*/  BRA.DIV UR4, `(.L_x_1828) ;  /* 0x000000f604087947 */ /* 0x001fec000b800000 */
[----:B------:R0:W1:Y:S04]  /*21750*/  SHFL.IDX PT, R0, R3, RZ, 0x181f ;  /* 0x00181fff03007589 */ /* 0x00006800000e0000 */
[----:B------:R0:W2:Y:S02]  /*21760*/  SHFL.IDX PT, R14, R2, RZ, 0x181f ;  /* 0x00181fff020e7589 */ /* 0x0000a400000e0000 */
.L_x_2151:
[----:B------:R-:W-:Y:S01]  /*21770*/  IMAD.IADD R33, R8, 0x1, R212 ;  /* 0x0000000108217824 */ /* 0x000fe200078e02d4 */
        /* <DEDUP_REMOVED lines=16> */
.L_x_1830:
[----:B------:R-:W-:Y:S05]  /*21880*/  BSYNC B1 ;  /* 0x0000000000017941 */ /* 0x000fea0003800000 */
.L_x_1829:
[----:B------:R-:W-:-:S03]  /*21890*/  UMOV UR4, 0xffffffff ;  /* 0xffffffff00047882 */ /* 0x000fc60000000000 */
[----:B------:R-:W-:Y:S05]  /*218a0*/  BRA.DIV UR4, `(.L_x_1831) ;  /* 0x000000f204e47947 */ /* 0x000fea000b800000 */
[----:B-1----:R1:W4:Y:S04]  /*218b0*/  SHFL.IDX PT, R0, R3, 0x1, 0x181f ;  /* 0x00381f0003007f89 */ /* 0x00232800000e0000 */
[----:B--23--:R1:W2:Y:S02]  /*218c0*/  SHFL.IDX PT, R14, R2, 0x1, 0x181f ;  /* 0x00381f00020e7f89 */ /* 0x00c2a400000e0000 */
.L_x_2155:
[----:B-----5:R-:W-:Y:S01]  /*218d0*/  VIADD R5, R33, 0x20 ;  /* 0x0000002021057836 */ /* 0x020fe20000000000 */
        /* <DEDUP_REMOVED lines=16> */
.L_x_1833:
[----:B------:R-:W-:Y:S05]  /*219e0*/  BSYNC B1 ;  /* 0x0000000000017941 */ /* 0x000fea0003800000 */
.L_x_1832:
[----:B------:R-:W-:-:S03]  /*219f0*/  UMOV UR4, 0xffffffff ;  /* 0xffffffff00047882 */ /* 0x000fc60000000000 */
[----:B------:R-:W-:Y:S05]  /*21a00*/  BRA.DIV UR4, `(.L_x_1834) ;  /* 0x000000f204d47947 */ /* 0x000fea000b800000 */
[----:B----4-:R4:W0:Y:S04]  /*21a10*/  SHFL.IDX PT, R0, R3, 0x2, 0x181f ;  /* 0x00581f0003007f89 */ /* 0x01082800000e0000 */
[----:B--23--:R4:W2:Y:S02]  /*21a20*/  SHFL.IDX PT, R14, R2, 0x2, 0x181f ;  /* 0x00581f00020e7f89 */ /* 0x00c8a400000e0000 */
.L_x_2159:
        /* <DEDUP_REMOVED lines=17> */
.L_x_1836:
[----:B------:R-:W-:Y:S05]  /*21b40*/  BSYNC B1 ;  /* 0x0000000000017941 */ /* 0x000fea0003800000 */
.L_x_1835:
[----:B------:R-:W-:-:S03]  /*21b50*/  UMOV UR4, 0xffffffff ;  /* 0xffffffff00047882 */ /* 0x000fc60000000000 */
[----:B------:R-:W-:Y:S05]  /*21b60*/  BRA.DIV UR4, `(.L_x_1837) ;  /* 0x000000f204c47947 */ /* 0x000fea000b800000 */
[----:B0-----:R0:W0:Y:S04]  /*21b70*/  SHFL.IDX PT, R0, R3, 0x3, 0x181f ;  /* 0x00781f0003007f89 */ /* 0x00102800000e0000 */
[----:B--23--:R2:W3:Y:S02]  /*21b80*/  SHFL.IDX PT, R14, R2, 0x3, 0x181f ;  /* 0x00781f00020e7f89 */ /* 0x00c4e400000e0000 */
.L_x_2163:
[----:B01--4-:R-:W-:-:S05]  /*21b90*/  VIADD R3, R33, 0x60 ;  /* 0x0000006021037836 */ /* 0x013fca0000000000 */
[----:B------:R-:W-:-:S13]  /*21ba0*/  ISETP.GE.AND P0, PT, R3, R34, PT ;  /* 0x000000220300720c */ /* 0x000fda0003f06270 */
[----:B------:R-:W-:Y:S05]  /*21bb0*/  @P0 BRA `(.L_x_1838) ;  /* 0x0000002800e00947 */ /* 0x000fea0003800000 */
[----:B------:R-:W-:Y:S02]  /*21bc0*/  ULDC UR4, c[0x0][0xac8] ;  /* 0x0002b20000047ab9 */ /* 0x000fe40000000800 */
[----:B------:R-:W-:Y:S02]  /*21bd0*/  ISETP.GE.AND P2, PT, R21, UR4, PT ;  /* 0x0000000415007c0c */ /* 0x000fe4000bf46270 */
[----:B------:R-:W-:-:S11]  /*21be0*/  ISETP.GE.AND P3, PT, R73, UR4, PT ;  /* 0x0000000449007c0c */ /* 0x000fd6000bf66270 */
[-C--:B--23--:R-:W-:Y:S02]  /*21bf0*/  @!P2 LEA R2, P0, R21, R14.reuse, 0x1 ;  /* 0x0000000e1502a211 */ /* 0x08cfe400078008ff */
[----:B------:R-:W-:Y:S02]  /*21c00*/  @!P3 LEA R4, P1, R73, R14, 0x1 ;  /* 0x0000000e4904b211 */ /* 0x000fe400078208ff */
[-C--:B------:R-:W-:Y:S02]  /*21c10*/  @!P2 LEA.HI.X R3, R21, R0.reuse, R20, 0x1, P0 ;  /* 0x000000001503a211 */ /* 0x080fe400000f0c14 */
        /* <DEDUP_REMOVED lines=9> */
.L_x_1827:
        /* <DEDUP_REMOVED lines=20> */
[----:B------:R-:W-:-:S03]  /*21df0*/  IMAD.WIDE.U32 R12, R132, UR4, R12 ;  /* 0x00000004840c7c25 */ /* 0x000fc6000f8e000c */
[--C-:B------:R-:W-:Y:S01]  /*21e00*/  SHF.R.S32.HI R14, RZ, 0x1f, R11.reuse ;  /* 0x0000001fff0e7819 */ /* 0x100fe2000001140b */
[----:B------:R-:W-:Y:S02]  /*21e10*/  IMAD.MOV R15, RZ, RZ, -R11 ;  /* 0x000000ffff0f7224 */ /* 0x000fe400078e0a0b */
[----:B------:R-:W-:Y:S01]  /*21e20*/  IMAD R13, R132, UR5, R13 ;  /* 0x00000005840d7c24 */ /* 0x000fe2000f8e020d */
[----:B------:R-:W-:Y:S01]  /*21e30*/  ULDC.64 UR4, c[0x0][0xb30] ;  /* 0x0002cc0000047ab9 */ /* 0x000fe20000000a00 */
[----:B------:R-:W-:Y:S02]  /*21e40*/  IMAD R121, R121, R15, R38 ;  /* 0x0000000f79797224 */ /* 0x000fe400078e0226 */
[----:B------:R-:W-:Y:S02]  /*21e50*/  IMAD R14, R14, UR4, RZ ;  /* 0x000000040e0e7c24 */ /* 0x000fe4000f8e02ff */
[----:B------:R-:W-:-:S04]  /*21e60*/  IMAD.WIDE.U32 R12, R11, UR4, R12 ;  /* 0x000000040b0c7c25 */ /* 0x000fc8000f8e000c */
[----:B------:R-:W-:Y:S01]  /*21e70*/  IMAD R15, R11, UR5, R14 ;  /* 0x000000050b0f7c24 */ /* 0x000fe2000f8e020e */
[----:B------:R-:W-:Y:S01]  /*21e80*/  SHF.R.S32.HI R11, RZ, 0x1f, R121 ;  /* 0x0000001fff0b7819 */ /* 0x000fe20000011479 */
[----:B------:R-:W-:Y:S01]  /*21e90*/  ULDC.64 UR4, c[0x0][0xb28] ;  /* 0x0002ca0000047ab9 */ /* 0x000fe20000000a00 */
[----:B------:R-:W-:Y:S02]  /*21ea0*/  VIADD R32, R16, 0x2a820 ;  /* 0x0002a82010207836 */ /* 0x000fe40000000000 */
[----:B------:R-:W-:Y:S02]  /*21eb0*/  IMAD.IADD R13, R13, 0x1, R15 ;  /* 0x000000010d0d7824 */ /* 0x000fe400078e020f */
[----:B------:R-:W-:Y:S01]  /*21ec0*/  IMAD R14, R11, UR4, RZ ;  /* 0x000000040b0e7c24 */ /* 0x000fe2000f8e02ff */
[----:B------:R-:W-:Y:S01]  /*21ed0*/  PRMT R32, RZ, 0x654, R32 ;  /* 0x00000654ff207816 */ /* 0x000fe20000000020 */
[----:B------:R-:W-:-:S03]  /*21ee0*/  IMAD.WIDE.U32 R12, R121, UR4, R12 ;  /* 0x00000004790c7c25 */ /* 0x000fc6000f8e000c */
[----:B------:R0:W-:Y:S01]  /*21ef0*/  SYNCS.ARRIVE.TRANS64.RED.A1T0 RZ, [R32+URZ], RZ ;  /* 0x000000ff20ff79a7 */ /* 0x0001e2000810043f */
        /* <DEDUP_REMOVED lines=9> */
.L_x_2166:
[----:B------:R-:W-:Y:S01]  /*21f90*/  ISETP.GE.AND P0, PT, R33, R34, PT ;  /* 0x000000222100720c */ /* 0x000fe20003f06270 */
[----:B------:R-:W-:-:S12]  /*21fa0*/  BSSY B1, `(.L_x_1840) ;  /* 0x00000cd000017945 */ /* 0x000fd80003800000 */
[----:B------:R-:W-:Y:S05]  /*21fb0*/  @P0 BRA `(.L_x_1841) ;  /* 0x0000000c002c0947 */ /* 0x000fea0003800000 */
[----:B------:R-:W-:Y:S01]  /*21fc0*/  ULDC UR4, c[0x0][0xac8] ;  /* 0x0002b20000047ab9 */ /* 0x000fe20000000800 */
[C---:B------:R-:W-:Y:S01]  /*21fd0*/  VIADD R41, R202.reuse, 0x10 ;  /* 0x00000010ca297836 */ /* 0x040fe20000000000 */
[C---:B------:R-:W-:Y:S01]  /*21fe0*/  ISETP.GE.AND P3, PT, R202.reuse, UR4, PT ;  /* 0x00000004ca007c0c */ /* 0x040fe2000bf66270 */
[C---:B------:R-:W-:Y:S01]  /*21ff0*/  VIADD R39, R202.reuse, 0x8 ;  /* 0x00000008ca277836 */ /* 0x040fe20000000000 */
[----:B------:R-:W-:Y:S01]  /*22000*/  SHF.R.S32.HI R14, RZ, 0x1f, R202 ;  /* 0x0000001fff0e7819 */ /* 0x000fe200000114ca */
[C---:B------:R-:W-:Y:S01]  /*22010*/  VIADD R40, R202.reuse, 0x18 ;  /* 0x00000018ca287836 */ /* 0x040fe20000000000 */
[----:B------:R-:W-:Y:S01]  /*22020*/  ISETP.GE.AND P1, PT, R41, UR4, PT ;  /* 0x0000000429007c0c */ /* 0x000fe2000bf26270 */
[C---:B------:R-:W-:Y:S01]  /*22030*/  VIADD R42, R202.reuse, 0x20 ;  /* 0x00000020ca2a7836 */ /* 0x040fe20000000000 */
[----:B------:R-:W-:Y:S01]  /*22040*/  ISETP.GE.AND P2, PT, R39, UR4, PT ;  /* 0x0000000427007c0c */ /* 0x000fe2000bf46270 */
[C---:B------:R-:W-:Y:S02]  /*22050*/  VIADD R44, R202.reuse, 0x8 ;  /* 0x00000008ca2c7836 */ /* 0x040fe40000000000 */
[----:B------:R-:W-:-:S03]  /*22060*/  VIADD R43, R202, 0x10 ;  /* 0x00000010ca2b7836 */ /* 0x000fc60000000000 */
[----:B------:R-:W-:Y:S01]  /*22070*/  SHF.R.S32.HI R44, RZ, 0x1f, R44 ;  /* 0x0000001fff2c7819 */ /* 0x000fe2000001142c */
[----:B------:R-:W-:Y:S01]  /*22080*/  @!P3 IMAD.MOV.U32 R15, RZ, RZ, R0 ;  /* 0x000000ffff0fb224 */ /* 0x000fe200078e0000 */
[C---:B--2---:R-:W-:Y:S01]  /*22090*/  @!P3 LEA R12, P0, R202.reuse, R11, 0x2 ;  /* 0x0000000bca0cb211 */ /* 0x044fe200078010ff */
[C---:B------:R-:W-:Y:S01]  /*220a0*/  VIADD R0, R202.reuse, 0x40 ;  /* 0x00000040ca007836 */ /* 0x040fe20000000000 */
[----:B------:R-:W-:Y:S02]  /*220b0*/  SHF.R.S32.HI R43, RZ, 0x1f, R43 ;  /* 0x0000001fff2b7819 */ /* 0x000fe4000001142b */
[----:B-1----:R-:W-:Y:S01]  /*220c0*/  @!P3 LEA.HI.X R13, R202, R38, R14, 0x2, P0 ;  /* 0x00000026ca0db211 */ /* 0x002fe200000f140e */
[----:B------:R-:W-:Y:S01]  /*220d0*/  @!P3 IMAD.MOV.U32 R14, RZ, RZ, R2 ;  /* 0x000000ffff0eb224 */ /* 0x000fe200078e0002 */
[----:B------:R-:W-:Y:S01]  /*220e0*/  ISETP.GE.AND P0, PT, R40, UR4, PT ;  /* 0x0000000428007c0c */ /* 0x000fe2000bf06270 */
[----:B------:R-:W-:Y:S01]  /*220f0*/  @!P2 IMAD.MOV.U32 R121, RZ, RZ, R119 ;  /* 0x000000ffff79a224 */ /* 0x000fe200078e0077 */
[----:B------:R-:W-:Y:S01]  /*22100*/  @!P1 LOP3.LUT R123, R123, R122, RZ, 0x3c, !PT ;  /* 0x0000007a7b7b9212 */ /* 0x000fe200078e3cff */
[----:B------:R-:W-:Y:S01]  /*22110*/  VIADD R2, R202, 0x38 ;  /* 0x00000038ca027836 */ /* 0x000fe20000000000 */
[----:B------:R1:W-:Y:S01]  /*22120*/  @!P3 ST.E.64 desc[UR42][R12.64], R14 ;  /* 0x0000000e0c00b985 */ /* 0x0003e2000c101b2a */
[----:B------:R-:W-:-:S02]  /*22130*/  ISETP.GE.AND P3, PT, R42, UR4, PT ;  /* 0x000000042a007c0c */ /* 0x000fc4000bf66270 */
[----:B------:R-:W-:Y:S02]  /*22140*/  @!P2 LEA R32, P4, R39, R11, 0x2 ;  /* 0x0000000b2720a211 */ /* 0x000fe400078810ff */
[----:B------:R-:W-:Y:S02]  /*22150*/  @!P1 LOP3.LUT R122, R123, R122, RZ, 0x3c, !PT ;  /* 0x0000007a7b7a9212 */ /* 0x000fe400078e3cff */
[----:B------:R-:W-:Y:S01]  /*22160*/  @!P2 LEA.HI.X R33, R39, R38, R44, 0x2, P4 ;  /* 0x000000262721a211 */ /* 0x000fe200020f142c */
[C---:B------:R-:W-:Y:S01]  /*22170*/  VIADD R39, R202.reuse, 0x28 ;  /* 0x00000028ca277836 */ /* 0x040fe20000000000 */
[----:B------:R-:W-:Y:S01]  /*22180*/  @!P1 LOP3.LUT R123, R123, R122, RZ, 0x3c, !PT ;  /* 0x0000007a7b7b9212 */ /* 0x000fe200078e3cff */
[----:B------:R-:W-:Y:S01]  /*22190*/  VIADD R44, R202, 0x18 ;  /* 0x00000018ca2c7836 */ /* 0x000fe20000000000 */
[----:B------:R-:W-:Y:S01]  /*221a0*/  @!P0 LOP3.LUT R125, R125, R124, RZ, 0x3c, !PT ;  /* 0x0000007c7d7d8212 */ /* 0x000fe200078e3cff */
[----:B------:R2:W-:Y:S01]  /*221b0*/  @!P2 ST.E.64 desc[UR42][R32.64], R120 ;  /* 0x000000782000a985 */ /* 0x0005e2000c101b2a */
[----:B------:R-:W-:-:S02]  /*221c0*/  ISETP.GE.AND P2, PT, R39, UR4, PT ;  /* 0x0000000427007c0c */ /* 0x000fc4000bf46270 */
[-C--:B-1----:R-:W-:Y:S02]  /*221d0*/  @!P1 LEA R12, P5, R41, R11.reuse, 0x2 ;  /* 0x0000000b290c9211 */ /* 0x082fe400078a10ff */
[----:B------:R-:W-:Y:S02]  /*221e0*/  @!P3 LOP3.LUT R127, R127, R126, RZ, 0x3c, !PT ;  /* 0x0000007e7f7fb212 */ /* 0x000fe400078e3cff */
[----:B------:R-:W-:Y:S01]  /*221f0*/  @!P1 LEA.HI.X R13, R41, R38, R43, 0x2, P5 ;  /* 0x00000026290d9211 */ /* 0x000fe200028f142b */
[----:B------:R-:W-:Y:S01]  /*22200*/  VIADD R41, R202, 0x30 ;  /* 0x00000030ca297836 */ /* 0x000fe20000000000 */
[----:B------:R-:W-:Y:S01]  /*22210*/  @!P0 LEA R14, P4, R40, R11, 0x2 ;  /* 0x0000000b280e8211 */ /* 0x000fe200078810ff */
[C---:B------:R-:W-:Y:S01]  /*22220*/  VIADD R43, R202.reuse, 0x20 ;  /* 0x00000020ca2b7836 */ /* 0x040fe20000000000 */
[----:B------:R-:W-:Y:S01]  /*22230*/  SHF.R.S32.HI R44, RZ, 0x1f, R44 ;  /* 0x0000001fff2c7819 */ /* 0x000fe2000001142c */
[----:B------:R1:W-:Y:S01]  /*22240*/  @!P1 ST.E.64 desc[UR42][R12.64], R122 ;  /* 0x0000007a0c009985 */ /* 0x0003e2000c101b2a */
[----:B------:R-:W-:Y:S01]  /*22250*/  ISETP.GE.AND P1, PT, R41, UR4, PT ;  /* 0x0000000429007c0c */ /* 0x000fe2000bf26270 */
[----:B------:R-:W-:Y:S01]  /*22260*/  @!P2 IMAD.MOV.U32 R129, RZ, RZ, R117 ;  /* 0x000000ffff81a224 */ /* 0x000fe200078e0075 */
[----:B------:R-:W-:Y:S01]  /*22270*/  @!P0 LOP3.LUT R124, R125, R124, RZ, 0x3c, !PT ;  /* 0x0000007c7d7c8212 */ /* 0x000fe200078e3cff */
[C---:B--2---:R-:W-:Y:S01]  /*22280*/  VIADD R32, R202.reuse, 0x48 ;  /* 0x00000048ca207836 */ /* 0x044fe20000000000 */
[----:B------:R-:W-:Y:S01]  /*22290*/  SHF.R.S32.HI R43, RZ, 0x1f, R43 ;  /* 0x0000001fff2b7819 */ /* 0x000fe2000001142b */
[----:B------:R-:W-:Y:S01]  /*222a0*/  VIADD R33, R202, 0x60 ;  /* 0x00000060ca217836 */ /* 0x000fe20000000000 */
[----:B------:R-:W-:-:S02]  /*222b0*/  @!P3 LOP3.LUT R126, R127, R126, RZ, 0x3c, !PT ;  /* 0x0000007e7f7eb212 */ /* 0x000fc400078e3cff */
[----:B------:R-:W-:Y:S01]  /*222c0*/  @!P0 LEA.HI.X R15, R40, R38, R44, 0x2, P4 ;  /* 0x00000026280f8211 */ /* 0x000fe200020f142c */
[C---:B------:R-:W-:Y:S01]  /*222d0*/  VIADD R40, R202.reuse, 0x38 ;  /* 0x00000038ca287836 */ /* 0x040fe20000000000 */
[----:B------:R-:W-:Y:S01]  /*222e0*/  @!P0 LOP3.LUT R125, R125, R124, RZ, 0x3c, !PT ;  /* 0x0000007c7d7d8212 */ /* 0x000fe200078e3cff */
[----:B------:R-:W-:Y:S01]  /*222f0*/  VIADD R44, R202, 0x28 ;  /* 0x00000028ca2c7836 */ /* 0x000fe20000000000 */
[----:B------:R-:W-:Y:S02]  /*22300*/  @!P3 LOP3.LUT R127, R127, R126, RZ, 0x3c, !PT ;  /* 0x0000007e7f7fb212 */ /* 0x000fe400078e3cff */
[----:B-1----:R-:W-:Y:S01]  /*22310*/  @!P3 LEA R12, P5, R42, R11, 0x2 ;  /* 0x0000000b2a0cb211 */ /* 0x002fe200078a10ff */
[----:B------:R1:W-:Y:S01]  /*22320*/  @!P0 ST.E.64 desc[UR42][R14.64], R124 ;  /* 0x0000007c0e008985 */ /* 0x0003e2000c101b2a */
[----:B------:R-:W-:Y:S02]  /*22330*/  ISETP.GE.AND P0, PT, R40, UR4, PT ;  /* 0x0000000428007c0c */ /* 0x000fe4000bf06270 */
[----:B------:R-:W-:Y:S01]  /*22340*/  @!P3 LEA.HI.X R13, R42, R38, R43, 0x2, P5 ;  /* 0x000000262a0db211 */ /* 0x000fe200028f142b */
[C---:B------:R-:W-:Y:S01]  /*22350*/  VIADD R42, R202.reuse, 0x40 ;  /* 0x00000040ca2a7836 */ /* 0x040fe20000000000 */
[----:B------:R-:W-:Y:S01]  /*22360*/  @!P1 LOP3.LUT R131, R131, R130, RZ, 0x3c, !PT ;  /* 0x0000008283839212 */ /* 0x000fe200078e3cff */
[----:B------:R-:W-:Y:S01]  /*22370*/  VIADD R43, R202, 0x30 ;  /* 0x00000030ca2b7836 */ /* 0x000fe20000000000 */
[----:B------:R-:W-:Y:S01]  /*22380*/  SHF.R.S32.HI R44, RZ, 0x1f, R44 ;  /* 0x0000001fff2c7819 */ /* 0x000fe2000001142c */
[----:B------:R2:W-:Y:S01]  /*22390*/  @!P3 ST.E.64 desc[UR42][R12.64], R126 ;  /* 0x0000007e0c00b985 */ /* 0x0005e2000c101b2a */
[----:B------:R-:W-:-:S02]  /*223a0*/  ISETP.GE.AND P3, PT, R42, UR4, PT ;  /* 0x000000042a007c0c */ /* 0x000fc4000bf66270 */
[----:B------:R-:W-:Y:S02]  /*223b0*/  SHF.R.S32.HI R43, RZ, 0x1f, R43 ;  /* 0x0000001fff2b7819 */ /* 0x000fe4000001142b */
[----:B------:R-:W-:Y:S01]  /*223c0*/  @!P1 LOP3.LUT R130, R131, R130, RZ, 0x3c, !PT ;  /* 0x0000008283829212 */ /* 0x000fe200078e3cff */
[----:B------:R-:W-:Y:S01]  /*223d0*/  @!P0 IMAD.MOV.U32 R119, RZ, RZ, R113 ;  /* 0x000000ffff778224 */ /* 0x000fe200078e0071 */
[-C--:B-1----:R-:W-:Y:S02]  /*223e0*/  @!P2 LEA R14, P4, R39, R11.reuse, 0x2 ;  /* 0x0000000b270ea211 */ /* 0x082fe400078810ff */
[----:B------:R-:W-:Y:S02]  /*223f0*/  @!P1 LOP3.LUT R131, R131, R130, RZ, 0x3c, !PT ;  /* 0x0000008283839212 */ /* 0x000fe400078e3cff */
[-C--:B------:R-:W-:Y:S01]  /*22400*/  @!P2 LEA.HI.X R15, R39, R38.reuse, R44, 0x2, P4 ;  /* 0x00000026270fa211 */ /* 0x080fe200020f142c */
[C---:B------:R-:W-:Y:S01]  /*22410*/  VIADD R39, R202.reuse, 0x48 ;  /* 0x00000048ca277836 */ /* 0x040fe20000000000 */
[----:B------:R-:W-:Y:S01]  /*22420*/  SHF.R.S32.HI R2, RZ, 0x1f, R2 ;  /* 0x0000001fff027819 */ /* 0x000fe20000011402 */
[----:B------:R-:W-:Y:S01]  /*22430*/  @!P3 IMAD.MOV.U32 R117, RZ, RZ, R116 ;  /* 0x000000ffff75b224 */ /* 0x000fe200078e0074 */
[----:B--2---:R-:W-:Y:S01]  /*22440*/  @!P1 LEA R12, P5, R41, R11, 0x2 ;  /* 0x0000000b290c9211 */ /* 0x004fe200078a10ff */
[----:B------:R1:W-:Y:S01]  /*22450*/  @!P2 ST.E.64 desc[UR42][R14.64], R128 ;  /* 0x000000800e00a985 */ /* 0x0003e2000c101b2a */
[----:B------:R-:W-:Y:S01]  /*22460*/  ISETP.GE.AND P2, PT, R39, UR4, PT ;  /* 0x0000000427007c0c */ /* 0x000fe2000bf46270 */
[----:B------:R-:W-:Y:S01]  /*22470*/  @!P3 IMAD.MOV.U32 R116, RZ, RZ, R115 ;  /* 0x000000ffff74b224 */ /* 0x000fe200078e0073 */
[----:B------:R-:W-:Y:S01]  /*22480*/  @!P1 LEA.HI.X R13, R41, R38, R43, 0x2, P5 ;  /* 0x00000026290d9211 */ /* 0x000fe200028f142b */
[C---:B------:R-:W-:Y:S01]  /*22490*/  VIADD R41, R202.reuse, 0x50 ;  /* 0x00000050ca297836 */ /* 0x040fe20000000000 */
[----:B------:R-:W-:Y:S01]  /*224a0*/  SHF.R.S32.HI R0, RZ, 0x1f, R0 ;  /* 0x0000001fff007819 */ /* 0x000fe20000011400 */
[----:B------:R-:W-:Y:S01]  /*224b0*/  VIADD R43, R202, 0xa0 ;  /* 0x000000a0ca2b7836 */ /* 0x000fe20000000000 */
[----:B------:R-:W-:Y:S01]  /*224c0*/  SHF.R.S32.HI R32, RZ, 0x1f, R32 ;  /* 0x0000001fff207819 */ /* 0x000fe20000011420 */
[----:B------:R2:W-:Y:S01]  /*224d0*/  @!P1 ST.E.64 desc[UR42][R12.64], R130 ;  /* 0x000000820c009985 */ /* 0x0005e2000c101b2a */
[----:B------:R-:W-:-:S02]  /*224e0*/  ISETP.GE.AND P1, PT, R41, UR4, PT ;  /* 0x0000000429007c0c */ /* 0x000fc4000bf26270 */
[----:B------:R-:W-:Y:S02]  /*224f0*/  SHF.R.S32.HI R33, RZ, 0x1f, R33 ;  /* 0x0000001fff217819 */ /* 0x000fe40000011421 */
[----:B------:R-:W-:Y:S01]  /*22500*/  SHF.R.S32.HI R43, RZ, 0x1f, R43 ;  /* 0x0000001fff2b7819 */ /* 0x000fe2000001142b */
[----:B------:R-:W-:Y:S01]  /*22510*/  @!P2 IMAD.MOV.U32 R115, RZ, RZ, R109 ;  /* 0x000000ffff73a224 */ /* 0x000fe200078e006d */
[----:B-1----:R-:W-:-:S04]  /*22520*/  @!P0 LEA R14, P4, R40, R11, 0x2 ;  /* 0x0000000b280e8211 */ /* 0x002fc800078810ff */
[-C--:B------:R-:W-:Y:S01]  /*22530*/  @!P0 LEA.HI.X R15, R40, R38.reuse, R2, 0x2, P4 ;  /* 0x00000026280f8211 */ /* 0x080fe200020f1402 */
[----:B------:R-:W-:Y:S01]  /*22540*/  VIADD R40, R202, 0x58 ;  /* 0x00000058ca287836 */ /* 0x000fe20000000000 */
[----:B--2---:R-:W-:Y:S01]  /*22550*/  @!P3 LEA R12, P5, R42, R11, 0x2 ;  /* 0x0000000b2a0cb211 */ /* 0x004fe200078a10ff */
[----:B------:R-:W-:Y:S02]  /*22560*/  VIADD R2, R202, 0x50 ;  /* 0x00000050ca027836 */ /* 0x000fe40000000000 */
[----:B------:R1:W-:Y:S01]  /*22570*/  @!P0 ST.E.64 desc[UR42][R14.64], R118 ;  /* 0x000000760e008985 */ /* 0x0003e2000c101b2a */
[----:B------:R-:W-:Y:S01]  /*22580*/  ISETP.GE.AND P0, PT, R40, UR4, PT ;  /* 0x0000000428007c0c */ /* 0x000fe2000bf06270 */
[----:B------:R-:W-:Y:S01]  /*22590*/  @!P1 IMAD.MOV.U32 R113, RZ, RZ, R112 ;  /* 0x000000ffff719224 */ /* 0x000fe200078e0070 */
[----:B------:R-:W-:Y:S01]  /*225a0*/  @!P3 LEA.HI.X R13, R42, R38, R0, 0x2, P5 ;  /* 0x000000262a0db211 */ /* 0x000fe200028f1400 */
[----:B------:R-:W-:Y:S01]  /*225b0*/  VIADD R0, R202, 0x60 ;  /* 0x00000060ca007836 */ /* 0x000fe20000000000 */
[----:B------:R-:W-:Y:S01]  /*225c0*/  SHF.R.S32.HI R2, RZ, 0x1f, R2 ;  /* 0x0000001fff027819 */ /* 0x000fe20000011402 */
[----:B------:R-:W-:-:S02]  /*225d0*/  @!P1 IMAD.MOV.U32 R112, RZ, RZ, R111 ;  /* 0x000000ffff709224 */ /* 0x000fc400078e006f */
[----:B------:R2:W-:Y:S01]  /*225e0*/  @!P3 ST.E.64 desc[UR42][R12.64], R116 ;  /* 0x000000740c00b985 */ /* 0x0005e2000c101b2a */
[----:B------:R-:W-:Y:S01]  /*225f0*/  ISETP.GE.AND P3, PT, R0, UR4, PT ;  /* 0x0000000400007c0c */ /* 0x000fe2000bf66270 */
[----:B------:R-:W-:Y:S01]  /*22600*/  VIADD R42, R202, 0xa0 ;  /* 0x000000a0ca2a7836 */ /* 0x000fe20000000000 */
[----:B-1----:R-:W-:-:S03]  /*22610*/  @!P2 LEA R14, P4, R39, R11, 0x2 ;  /* 0x0000000b270ea211 */ /* 0x002fc600078810ff */
[----:B------:R-:W-:Y:S01]  /*22620*/  @!P0 IMAD.MOV.U32 R111, RZ, RZ, R105 ;  /* 0x000000ffff6f8224 */ /* 0x000fe200078e0069 */
[-C--:B------:R-:W-:Y:S01]  /*22630*/  @!P2 LEA.HI.X R15, R39, R38.reuse, R32, 0x2, P4 ;  /* 0x00000026270fa211 */ /* 0x080fe200020f1420 */
[C---:B------:R-:W-:Y:S02]  /*22640*/  VIADD R39, R202.reuse, 0x68 ;  /* 0x00000068ca277836 */ /* 0x040fe40000000000 */
[C---:B------:R-:W-:Y:S01]  /*22650*/  VIADD R32, R202.reuse, 0x58 ;  /* 0x00000058ca207836 */ /* 0x040fe20000000000 */
[----:B--2---:R-:W-:Y:S01]  /*22660*/  @!P1 LEA R12, P5, R41, R11, 0x2 ;  /* 0x0000000b290c9211 */ /* 0x004fe200078a10ff */
        /* <DEDUP_REMOVED lines=12> */
[----:B------:R-:W-:Y:S02]  /*22730*/  SHF.R.S32.HI R41, RZ, 0x1f, R41 ;  /* 0x0000001fff297819 */ /* 0x000fe40000011429 */
[-C--:B------:R-:W-:Y:S01]  /*22740*/  @!P0 LEA.HI.X R15, R40, R38.reuse, R32, 0x2, P4 ;  /* 0x00000026280f8211 */ /* 0x080fe200020f1420 */
[C---:B------:R-:W-:Y:S02]  /*22750*/  VIADD R40, R202.reuse, 0x80 ;  /* 0x00000080ca287836 */ /* 0x040fe40000000000 */
[----:B------:R-:W-:Y:S01]  /*22760*/  VIADD R32, R202, 0x78 ;  /* 0x00000078ca207836 */ /* 0x000fe20000000000 */
[C---:B--2---:R-:W-:Y:S01]  /*22770*/  @!P3 LEA R12, P5, R0.reuse, R11, 0x2 ;  /* 0x0000000b000cb211 */ /* 0x044fe200078a10ff */
[----:B------:R1:W-:Y:S01]  /*22780*/  @!P0 ST.E.64 desc[UR42][R14.64], R110 ;  /* 0x0000006e0e008985 */ /* 0x0003e2000c101b2a */
[----:B------:R-:W-:Y:S02]  /*22790*/  @!P1 IMAD.MOV.U32 R105, RZ, RZ, R104 ;  /* 0x000000ffff699224 */ /* 0x000fe400078e0068 */
[----:B------:R-:W-:Y:S01]  /*227a0*/  @!P3 LEA.HI.X R13, R0, R38, R33, 0x2, P5 ;  /* 0x00000026000db211 */ /* 0x000fe200028f1421 */
[----:B------:R-:W-:Y:S01]  /*227b0*/  VIADD R33, R202, 0x70 ;  /* 0x00000070ca217836 */ /* 0x000fe20000000000 */
[----:B------:R-:W-:Y:S01]  /*227c0*/  ISETP.GE.AND P0, PT, R32, UR4, PT ;  /* 0x0000000420007c0c */ /* 0x000fe2000bf06270 */
[----:B------:R-:W-:-:S02]  /*227d0*/  VIADD R0, R202, 0x88 ;  /* 0x00000088ca007836 */ /* 0x000fc40000000000 */
[----:B------:R2:W-:Y:S01]  /*227e0*/  @!P3 ST.E.64 desc[UR42][R12.64], R108 ;  /* 0x0000006c0c00b985 */ /* 0x0005e2000c101b2a */
[----:B------:R-:W-:Y:S01]  /*227f0*/  ISETP.GE.AND P3, PT, R40, UR4, PT ;  /* 0x0000000428007c0c */ /* 0x000fe2000bf66270 */
[----:B------:R-:W-:Y:S01]  /*22800*/  @!P1 IMAD.MOV.U32 R104, RZ, RZ, R103 ;  /* 0x000000ffff689224 */ /* 0x000fe200078e0067 */
[----:B------:R-:W-:Y:S02]  /*22810*/  SHF.R.S32.HI R33, RZ, 0x1f, R33 ;  /* 0x0000001fff217819 */ /* 0x000fe40000011421 */
[----:B-1----:R-:W-:-:S04]  /*22820*/  @!P2 LEA R14, P5, R39, R11, 0x2 ;  /* 0x0000000b270ea211 */ /* 0x002fc800078a10ff */
[-C--:B------:R-:W-:Y:S01]  /*22830*/  @!P2 LEA.HI.X R15, R39, R38.reuse, R41, 0x2, P5 ;  /* 0x00000026270fa211 */ /* 0x080fe200028f1429 */
[----:B------:R-:W-:Y:S01]  /*22840*/  VIADD R41, R202, 0x80 ;  /* 0x00000080ca297836 */ /* 0x000fe20000000000 */
[----:B------:R-:W-:Y:S01]  /*22850*/  ISETP.GE.AND P5, PT, R0, UR4, PT ;  /* 0x0000000400007c0c */ /* 0x000fe2000bfa6270 */
[----:B------:R-:W-:Y:S01]  /*22860*/  @!P0 IMAD.MOV.U32 R103, RZ, RZ, R99 ;  /* 0x000000ffff678224 */ /* 0x000fe200078e0063 */
[----:B--2---:R-:W-:Y:S01]  /*22870*/  @!P1 LEA R12, P4, R2, R11, 0x2 ;  /* 0x0000000b020c9211 */ /* 0x004fe200078810ff */
[----:B------:R1:W-:Y:S01]  /*22880*/  @!P2 ST.E.64 desc[UR42][R14.64], R106 ;  /* 0x0000006a0e00a985 */ /* 0x0003e2000c101b2a */
[----:B------:R-:W-:Y:S01]  /*22890*/  SHF.R.S32.HI R41, RZ, 0x1f, R41 ;  /* 0x0000001fff297819 */ /* 0x000fe20000011429 */
[----:B------:R-:W-:Y:S01]  /*228a0*/  VIADD R39, R202, 0x98 ;  /* 0x00000098ca277836 */ /* 0x000fe20000000000 */
[----:B------:R-:W-:Y:S01]  /*228b0*/  @!P1 LEA.HI.X R13, R2, R38, R33, 0x2, P4 ;  /* 0x00000026020d9211 */ /* 0x000fe200020f1421 */
[C---:B------:R-:W-:Y:S02]  /*228c0*/  VIADD R2, R202.reuse, 0x90 ;  /* 0x00000090ca027836 */ /* 0x040fe40000000000 */
[----:B------:R-:W-:-:S02]  /*228d0*/  VIADD R33, R202, 0x78 ;  /* 0x00000078ca217836 */ /* 0x000fc40000000000 */
[----:B------:R2:W-:Y:S01]  /*228e0*/  @!P1 ST.E.64 desc[UR42][R12.64], R104 ;  /* 0x000000680c009985 */ /* 0x0005e2000c101b2a */
[----:B------:R-:W-:Y:S01]  /*228f0*/  ISETP.GE.AND P1, PT, R2, UR4, PT ;  /* 0x0000000402007c0c */ /* 0x000fe2000bf26270 */
[----:B------:R-:W-:Y:S01]  /*22900*/  @!P5 IMAD.MOV.U32 R99, RZ, RZ, R98 ;  /* 0x000000ffff63d224 */ /* 0x000fe200078e0062 */
[----:B------:R-:W-:Y:S01]  /*22910*/  SHF.R.S32.HI R33, RZ, 0x1f, R33 ;  /* 0x0000001fff217819 */ /* 0x000fe20000011421 */
[----:B------:R-:W-:Y:S01]  /*22920*/  @!P5 IMAD.MOV.U32 R98, RZ, RZ, R97 ;  /* 0x000000ffff62d224 */ /* 0x000fe200078e0061 */
[----:B-1----:R-:W-:-:S04]  /*22930*/  @!P0 LEA R14, P2, R32, R11, 0x2 ;  /* 0x0000000b200e8211 */ /* 0x002fc800078410ff */
[-C--:B------:R-:W-:Y:S02]  /*22940*/  @!P0 LEA.HI.X R15, R32, R38.reuse, R33, 0x2, P2 ;  /* 0x00000026200f8211 */ /* 0x080fe400010f1421 */
[-C--:B------:R-:W-:Y:S02]  /*22950*/  @!P5 LEA R32, P2, R0, R11.reuse, 0x2 ;  /* 0x0000000b0020d211 */ /* 0x080fe400078410ff */
[C---:B--2---:R-:W-:Y:S01]  /*22960*/  @!P3 LEA R12, P4, R40.reuse, R11, 0x2 ;  /* 0x0000000b280cb211 */ /* 0x044fe200078810ff */
[----:B------:R1:W-:Y:S01]  /*22970*/  @!P0 ST.E.64 desc[UR42][R14.64], R102 ;  /* 0x000000660e008985 */ /* 0x0003e2000c101b2a */
[----:B------:R-:W-:Y:S01]  /*22980*/  ISETP.GE.AND P0, PT, R39, UR4, PT ;  /* 0x0000000427007c0c */ /* 0x000fe2000bf06270 */
[----:B------:R-:W-:Y:S01]  /*22990*/  @!P1 IMAD.MOV.U32 R97, RZ, RZ, R78 ;  /* 0x000000ffff619224 */ /* 0x000fe200078e004e */
[----:B------:R-:W-:Y:S01]  /*229a0*/  @!P3 LEA.HI.X R13, R40, R38, R41, 0x2, P4 ;  /* 0x00000026280db211 */ /* 0x000fe200020f1429 */
[C---:B------:R-:W-:Y:S02]  /*229b0*/  VIADD R40, R202.reuse, 0x88 ;  /* 0x00000088ca287836 */ /* 0x040fe40000000000 */
[----:B------:R-:W-:-:S02]  /*229c0*/  VIADD R41, R202, 0x90 ;  /* 0x00000090ca297836 */ /* 0x000fc40000000000 */
[----:B------:R2:W-:Y:S01]  /*229d0*/  @!P3 ST.E.64 desc[UR42][R12.64], R100 ;  /* 0x000000640c00b985 */ /* 0x0005e2000c101b2a */
[----:B------:R-:W-:Y:S02]  /*229e0*/  SHF.R.S32.HI R40, RZ, 0x1f, R40 ;  /* 0x0000001fff287819 */ /* 0x000fe40000011428 */
[----:B------:R-:W-:Y:S02]  /*229f0*/  SHF.R.S32.HI R41, RZ, 0x1f, R41 ;  /* 0x0000001fff297819 */ /* 0x000fe40000011429 */
[----:B------:R-:W-:Y:S01]  /*22a00*/  @!P5 LEA.HI.X R33, R0, R38, R40, 0x2, P2 ;  /* 0x000000260021d211 */ /* 0x000fe200010f1428 */
[----:B------:R-:W-:Y:S01]  /*22a10*/  VIADD R40, R202, 0xb0 ;  /* 0x000000b0ca287836 */ /* 0x000fe20000000000 */
[----:B------:R-:W-:Y:S01]  /*22a20*/  ISETP.GE.AND P3, PT, R42, UR4, PT ;  /* 0x000000042a007c0c */ /* 0x000fe2000bf66270 */
[----:B------:R-:W-:Y:S01]  /*22a30*/  VIADD R0, R202, 0xb8 ;  /* 0x000000b8ca007836 */ /* 0x000fe20000000000 */
[-C--:B-1----:R-:W-:Y:S01]  /*22a40*/  @!P0 LEA R14, P4, R39, R11.reuse, 0x2 ;  /* 0x0000000b270e8211 */ /* 0x082fe200078810ff */
[----:B------:R1:W-:Y:S01]  /*22a50*/  @!P5 ST.E.64 desc[UR42][R32.64], R98 ;  /* 0x000000622000d985 */ /* 0x0003e2000c101b2a */
[----:B--2---:R-:W-:-:S04]  /*22a60*/  @!P1 LEA R12, P2, R2, R11, 0x2 ;  /* 0x0000000b020c9211 */ /* 0x004fc800078410ff */
[-C--:B------:R-:W-:Y:S01]  /*22a70*/  @!P1 LEA.HI.X R13, R2, R38.reuse, R41, 0x2, P2 ;  /* 0x00000026020d9211 */ /* 0x080fe200010f1429 */
[----:B------:R-:W-:Y:S01]  /*22a80*/  VIADD R41, R202, 0x98 ;  /* 0x00000098ca297836 */ /* 0x000fe20000000000 */
[----:B------:R-:W-:Y:S01]  /*22a90*/  ISETP.GE.AND P2, PT, R40, UR4, PT ;  /* 0x0000000428007c0c */ /* 0x000fe2000bf46270 */
[----:B------:R-:W-:Y:S02]  /*22aa0*/  VIADD R2, R202, 0xa8 ;  /* 0x000000a8ca027836 */ /* 0x000fe40000000000 */
[----:B------:R2:W-:Y:S01]  /*22ab0*/  @!P1 ST.E.64 desc[UR42][R12.64], R96 ;  /* 0x000000600c009985 */ /* 0x0005e2000c101b2a */
[----:B------:R-:W-:Y:S01]  /*22ac0*/  SHF.R.S32.HI R41, RZ, 0x1f, R41 ;  /* 0x0000001fff297819 */ /* 0x000fe20000011429 */
[----:B------:R-:W-:Y:S01]  /*22ad0*/  @!P3 IMAD.MOV.U32 R93, RZ, RZ, R91 ;  /* 0x000000ffff5db224 */ /* 0x000fe200078e005b */
[----:B------:R-:W-:Y:S02]  /*22ae0*/  ISETP.GE.AND P1, PT, R0, UR4, PT ;  /* 0x0000000400007c0c */ /* 0x000fe4000bf26270 */
[----:B------:R-:W-:-:S02]  /*22af0*/  @!P0 LEA.HI.X R15, R39, R38, R41, 0x2, P4 ;  /* 0x00000026270f8211 */ /* 0x000fc400020f1429 */
[----:B------:R-:W-:Y:S02]  /*22b00*/  ISETP.GE.AND P4, PT, R2, UR4, PT ;  /* 0x0000000402007c0c */ /* 0x000fe4000bf86270 */
[CC--:B-1----:R-:W-:Y:S01]  /*22b10*/  @!P3 LEA R32, P5, R42.reuse, R11.reuse, 0x2 ;  /* 0x0000000b2a20b211 */ /* 0x0c2fe200078a10ff */
[----:B------:R1:W-:Y:S01]  /*22b20*/  @!P0 ST.E.64 desc[UR42][R14.64], R94 ;  /* 0x0000005e0e008985 */ /* 0x0003e2000c101b2a */
[----:B------:R-:W-:Y:S02]  /*22b30*/  SHF.R.S32.HI R39, RZ, 0x1f, R40 ;  /* 0x0000001fff277819 */ /* 0x000fe40000011428 */
[-C--:B------:R-:W-:Y:S01]  /*22b40*/  @!P3 LEA.HI.X R33, R42, R38.reuse, R43, 0x2, P5 ;  /* 0x000000262a21b211 */ /* 0x080fe200028f142b */
[----:B------:R-:W-:Y:S01]  /*22b50*/  VIADD R42, R202, 0xa8 ;  /* 0x000000a8ca2a7836 */ /* 0x000fe20000000000 */
[CC--:B--2---:R-:W-:Y:S02]  /*22b60*/  @!P2 LEA R12, P0, R40.reuse, R11.reuse, 0x2 ;  /* 0x0000000b280ca211 */ /* 0x0c4fe400078010ff */
[----:B------:R-:W-:Y:S01]  /*22b70*/  SHF.R.S32.HI R41, RZ, 0x1f, R0 ;  /* 0x0000001fff297819 */ /* 0x000fe20000011400 */
[----:B------:R3:W-:Y:S01]  /*22b80*/  @!P3 ST.E.64 desc[UR42][R32.64], R92 ;  /* 0x0000005c2000b985 */ /* 0x0007e2000c101b2a */
[----:B------:R-:W-:Y:S01]  /*22b90*/  @!P2 LEA.HI.X R13, R40, R38, R39, 0x2, P0 ;  /* 0x00000026280da211 */ /* 0x000fe200000f1427 */
[----:B------:R-:W-:Y:S01]  /*22ba0*/  @!P4 IMAD.MOV.U32 R91, RZ, RZ, R90 ;  /* 0x000000ffff5bc224 */ /* 0x000fe200078e005a */
[----:B------:R-:W-:Y:S01]  /*22bb0*/  SHF.R.S32.HI R42, RZ, 0x1f, R42 ;  /* 0x0000001fff2a7819 */ /* 0x000fe2000001142a */
[----:B------:R-:W-:Y:S01]  /*22bc0*/  @!P4 IMAD.MOV.U32 R90, RZ, RZ, R85 ;  /* 0x000000ffff5ac224 */ /* 0x000fe200078e0055 */
[-C--:B------:R-:W-:Y:S01]  /*22bd0*/  @!P4 LEA R40, P0, R2, R11.reuse, 0x2 ;  /* 0x0000000b0228c211 */ /* 0x080fe200078010ff */
[----:B------:R-:W-:Y:S01]  /*22be0*/  @!P2 IMAD.MOV.U32 R85, RZ, RZ, R84 ;  /* 0x000000ffff55a224 */ /* 0x000fe200078e0054 */
[----:B-1----:R-:W-:Y:S01]  /*22bf0*/  @!P1 LEA R14, P5, R0, R11, 0x2 ;  /* 0x0000000b000e9211 */ /* 0x002fe200078a10ff */
[----:B------:R-:W-:-:S02]  /*22c00*/  @!P2 IMAD.MOV.U32 R84, RZ, RZ, R81 ;  /* 0x000000ffff54a224 */ /* 0x000fc400078e0051 */
[----:B------:R-:W-:Y:S01]  /*22c10*/  @!P1 IMAD.MOV.U32 R81, RZ, RZ, R79 ;  /* 0x000000ffff519224 */ /* 0x000fe200078e004f */
[-C--:B------:R-:W-:Y:S02]  /*22c20*/  @!P1 LEA.HI.X R15, R0, R38.reuse, R41, 0x2, P5 ;  /* 0x00000026000f9211 */ /* 0x080fe400028f1429 */
[----:B------:R-:W-:-:S05]  /*22c30*/  @!P4 LEA.HI.X R41, R2, R38, R42, 0x2, P0 ;  /* 0x000000260229c211 */ /* 0x000fca00000f142a */
[----:B------:R3:W-:Y:S04]  /*22c40*/  @!P4 ST.E.64 desc[UR42][R40.64], R90 ;  /* 0x0000005a2800c985 */ /* 0x0007e8000c101b2a */
[----:B------:R3:W-:Y:S04]  /*22c50*/  @!P2 ST.E.64 desc[UR42][R12.64], R84 ;  /* 0x000000540c00a985 */ /* 0x0007e8000c101b2a */
[----:B------:R3:W-:Y:S02]  /*22c60*/  @!P1 ST.E.64 desc[UR42][R14.64], R80 ;  /* 0x000000500e009985 */ /* 0x0007e4000c101b2a */
.L_x_1841:
[----:B------:R-:W-:Y:S05]  /*22c70*/  BSYNC B1 ;  /* 0x0000000000017941 */ /* 0x000fea0003800000 */
.L_x_1840:
[----:B------:R-:W-:-:S03]  /*22c80*/  UMOV UR4, 0xffffffff ;  /* 0xffffffff00047882 */ /* 0x000fc60000000000 */
[----:B------:R-:W-:Y:S05]  /*22c90*/  BRA.DIV UR4, `(.L_x_1842) ;  /* 0x000000e204f87947 */ /* 0x000fea000b800000 */
[----:B0-----:R-:W0:Y:S04]  /*22ca0*/  SHFL.IDX PT, R37, R37, 0x1, 0x1c1f ;  /* 0x003c1f0025257f89 */ /* 0x001e2800000e0000 */
[----:B---3--:R3:W4:Y:S02]  /*22cb0*/  SHFL.IDX PT, R33, R36, 0x1, 0x1c1f ;  /* 0x003c1f0024217f89 */ /* 0x00872400000e0000 */
.L_x_2170:
[----:B------:R-:W-:-:S13]  /*22cc0*/  ISETP.GE.AND P0, PT, R35, R34, PT ;  /* 0x000000222300720c */ /* 0x000fda0003f06270 */
[----:B------:R-:W-:Y:S05]  /*22cd0*/  @P0 BRA `(.L_x_1838) ;  /* 0x0000001800980947 */ /* 0x000fea0003800000 */
[----:B------:R-:W-:Y:S01]  /*22ce0*/  ULDC UR4, c[0x0][0xac8] ;  /* 0x0002b20000047ab9 */ /* 0x000fe20000000800 */
[C---:B--2---:R-:W-:Y:S01]  /*22cf0*/  VIADD R11, R202.reuse, 0x8 ;  /* 0x00000008ca0b7836 */ /* 0x044fe20000000000 */
[C---:B------:R-:W-:Y:S01]  /*22d00*/  ISETP.GE.AND P5, PT, R202.reuse, UR4, PT ;  /* 0x00000004ca007c0c */ /* 0x040fe2000bfa6270 */
[C---:B-1----:R-:W-:Y:S01]  /*22d10*/  VIADD R38, R202.reuse, 0x10 ;  /* 0x00000010ca267836 */ /* 0x042fe20000000000 */
[----:B------:R-:W-:Y:S01]  /*22d20*/  SHF.R.S32.HI R14, RZ, 0x1f, R202 ;  /* 0x0000001fff0e7819 */ /* 0x000fe200000114ca */
[C---:B------:R-:W-:Y:S01]  /*22d30*/  VIADD R0, R202.reuse, 0x18 ;  /* 0x00000018ca007836 */ /* 0x040fe20000000000 */
[----:B------:R-:W-:Y:S01]  /*22d40*/  ISETP.GE.AND P1, PT, R11, UR4, PT ;  /* 0x000000040b007c0c */ /* 0x000fe2000bf26270 */
[----:B------:R-:W-:Y:S01]  /*22d50*/  VIADD R32, R202, 0x8 ;  /* 0x00000008ca207836 */ /* 0x000fe20000000000 */
[----:B------:R-:W-:Y:S01]  /*22d60*/  ISETP.GE.AND P2, PT, R38, UR4, PT ;  /* 0x0000000426007c0c */ /* 0x000fe2000bf46270 */
[----:B---3--:R-:W-:Y:S01]  /*22d70*/  VIADD R36, R202, 0x20 ;  /* 0x00000020ca247836 */ /* 0x008fe20000000000 */
[----:B------:R-:W-:Y:S01]  /*22d80*/  ISETP.GE.AND P3, PT, R0, UR4, PT ;  /* 0x0000000400007c0c */ /* 0x000fe2000bf66270 */
[C---:B------:R-:W-:Y:S01]  /*22d90*/  VIADD R39, R202.reuse, 0x10 ;  /* 0x00000010ca277836 */ /* 0x040fe20000000000 */
[----:B------:R-:W-:Y:S01]  /*22da0*/  SHF.R.S32.HI R32, RZ, 0x1f, R32 ;  /* 0x0000001fff207819 */ /* 0x000fe20000011420 */
[----:B------:R-:W-:-:S02]  /*22db0*/  VIADD R40, R202, 0x50 ;  /* 0x00000050ca287836 */ /* 0x000fc40000000000 */
[C---:B----4-:R-:W-:Y:S01]  /*22dc0*/  @!P5 LEA R12, P0, R202.reuse, R33, 0x2 ;  /* 0x00000021ca0cd211 */ /* 0x050fe200078010ff */
[----:B------:R-:W-:Y:S01]  /*22dd0*/  @!P5 IMAD.MOV.U32 R15, RZ, RZ, R5 ;  /* 0x000000ffff0fd224 */ /* 0x000fe200078e0005 */
[----:B------:R-:W-:Y:S01]  /*22de0*/  SHF.R.S32.HI R39, RZ, 0x1f, R39 ;  /* 0x0000001fff277819 */ /* 0x000fe20000011427 */
[C---:B------:R-:W-:Y:S01]  /*22df0*/  VIADD R41, R202.reuse, 0x90 ;  /* 0x00000090ca297836 */ /* 0x040fe20000000000 */
[----:B0-----:R-:W-:Y:S01]  /*22e00*/  @!P5 LEA.HI.X R13, R202, R37, R14, 0x2, P0 ;  /* 0x00000025ca0dd211 */ /* 0x001fe200000f140e */
[----:B------:R-:W-:Y:S01]  /*22e10*/  @!P5 IMAD.MOV.U32 R14, RZ, RZ, R3 ;  /* 0x000000ffff0ed224 */ /* 0x000fe200078e0003 */
[C---:B------:R-:W-:Y:S01]  /*22e20*/  @!P1 LEA R2, P4, R11.reuse, R33, 0x2 ;  /* 0x000000210b029211 */ /* 0x040fe200078810ff */
[----:B------:R-:W-:Y:S01]  /*22e30*/  @!P1 IMAD.MOV.U32 R5, RZ, RZ, R6 ;  /* 0x000000ffff059224 */ /* 0x000fe200078e0006 */
[----:B------:R-:W-:Y:S02]  /*22e40*/  ISETP.GE.AND P0, PT, R36, UR4, PT ;  /* 0x0000000424007c0c */ /* 0x000fe4000bf06270 */
[----:B------:R-:W-:Y:S01]  /*22e50*/  @!P1 LEA.HI.X R3, R11, R37, R32, 0x2, P4 ;  /* 0x000000250b039211 */ /* 0x000fe200020f1420 */
[----:B------:R0:W-:Y:S01]  /*22e60*/  @!P5 ST.E.64 desc[UR42][R12.64], R14 ;  /* 0x0000000e0c00d985 */ /* 0x0001e2000c101b2a */
[C---:B------:R-:W-:Y:S01]  /*22e70*/  VIADD R11, R202.reuse, 0x28 ;  /* 0x00000028ca0b7836 */ /* 0x040fe20000000000 */
[----:B------:R-:W-:Y:S01]  /*22e80*/  SHF.R.S32.HI R40, RZ, 0x1f, R40 ;  /* 0x0000001fff287819 */ /* 0x000fe20000011428 */
[----:B------:R-:W-:Y:S01]  /*22e90*/  VIADD R32, R202, 0x18 ;  /* 0x00000018ca207836 */ /* 0x000fe20000000000 */
[----:B------:R1:W-:Y:S01]  /*22ea0*/  @!P1 ST.E.64 desc[UR42][R2.64], R4 ;  /* 0x0000000402009985 */ /* 0x0003e2000c101b2a */
[----:B------:R-:W-:-:S02]  /*22eb0*/  SHF.R.S32.HI R41, RZ, 0x1f, R41 ;  /* 0x0000001fff297819 */ /* 0x000fc40000011429 */
[----:B------:R-:W-:Y:S02]  /*22ec0*/  ISETP.GE.AND P1, PT, R11, UR4, PT ;  /* 0x000000040b007c0c */ /* 0x000fe4000bf26270 */
[----:B------:R-:W-:Y:S01]  /*22ed0*/  SHF.R.S32.HI R32, RZ, 0x1f, R32 ;  /* 0x0000001fff207819 */ /* 0x000fe20000011420 */
[----:B------:R-:W-:Y:S01]  /*22ee0*/  @!P0 IMAD.MOV.U32 R6, RZ, RZ, R20 ;  /* 0x000000ffff068224 */ /* 0x000fe200078e0014 */
[----:B0-----:R-:W-:-:S04]  /*22ef0*/  @!P2 LEA R12, P4, R38, R33, 0x2 ;  /* 0x00000021260ca211 */ /* 0x001fc800078810ff */
[----:B------:R-:W-:Y:S01]  /*22f00*/  @!P2 LEA.HI.X R13, R38, R37, R39, 0x2, P4 ;  /* 0x00000025260da211 */ /* 0x000fe200020f1427 */
[----:B-1----:R-:W-:Y:S01]  /*22f10*/  @!P2 IMAD.MOV.U32 R4, RZ, RZ, R7 ;  /* 0x000000ffff04a224 */ /* 0x002fe200078e0007 */
[----:B------:R-:W-:Y:S01]  /*22f20*/  @!P3 LEA R2, P5, R0, R33, 0x2 ;  /* 0x000000210002b211 */ /* 0x000fe200078a10ff */
[----:B------:R-:W-:Y:S02]  /*22f30*/  @!P2 IMAD.MOV.U32 R5, RZ, RZ, R9 ;  /* 0x000000ffff05a224 */ /* 0x000fe400078e0009 */
[----:B------:R-:W-:Y:S01]  /*22f40*/  VIADD R38, R202, 0x30 ;  /* 0x00000030ca267836 */ /* 0x000fe20000000000 */
[----:B------:R-:W-:Y:S01]  /*22f50*/  @!P3 LEA.HI.X R3, R0, R37, R32, 0x2, P5 ;  /* 0x000000250003b211 */ /* 0x000fe200028f1420 */
[----:B------:R-:W-:Y:S01]  /*22f60*/  VIADD R39, R202, 0x20 ;  /* 0x00000020ca277836 */ /* 0x000fe20000000000 */
[----:B------:R0:W-:Y:S01]  /*22f70*/  @!P2 ST.E.64 desc[UR42][R12.64], R4 ;  /* 0x000000040c00a985 */ /* 0x0001e2000c101b2a */
[----:B------:R-:W-:Y:S01]  /*22f80*/  @!P3 IMAD.MOV.U32 R9, RZ, RZ, R10 ;  /* 0x000000ffff09b224 */ /* 0x000fe200078e000a */
[----:B------:R-:W-:Y:S01]  /*22f90*/  ISETP.GE.AND P2, PT, R38, UR4, PT ;  /* 0x0000000426007c0c */ /* 0x000fe2000bf46270 */
[C---:B------:R-:W-:Y:S01]  /*22fa0*/  VIADD R0, R202.reuse, 0x38 ;  /* 0x00000038ca007836 */ /* 0x040fe20000000000 */
[----:B------:R-:W-:Y:S01]  /*22fb0*/  SHF.R.S32.HI R39, RZ, 0x1f, R39 ;  /* 0x0000001fff277819 */ /* 0x000fe20000011427 */
[----:B------:R-:W-:Y:S01]  /*22fc0*/  VIADD R32, R202, 0x28 ;  /* 0x00000028ca207836 */ /* 0x000fe20000000000 */
[----:B------:R1:W-:Y:S01]  /*22fd0*/  @!P3 ST.E.64 desc[UR42][R2.64], R8 ;  /* 0x000000080200b985 */ /* 0x0003e2000c101b2a */
[----:B------:R-:W-:Y:S01]  /*22fe0*/  @!P0 IMAD.MOV.U32 R7, RZ, RZ, R24 ;  /* 0x000000ffff078224 */ /* 0x000fe200078e0018 */
[----:B------:R-:W-:-:S02]  /*22ff0*/  ISETP.GE.AND P3, PT, R0, UR4, PT ;  /* 0x0000000400007c0c */ /* 0x000fc4000bf66270 */
[----:B------:R-:W-:Y:S02]  /*23000*/  SHF.R.S32.HI R32, RZ, 0x1f, R32 ;  /* 0x0000001fff207819 */ /* 0x000fe40000011420 */
[----:B0-----:R-:W-:-:S04]  /*23010*/  @!P0 LEA R4, P4, R36, R33, 0x2 ;  /* 0x0000002124048211 */ /* 0x001fc800078810ff */
[----:B------:R-:W-:Y:S01]  /*23020*/  @!P0 LEA.HI.X R5, R36, R37, R39, 0x2, P4 ;  /* 0x0000002524058211 */ /* 0x000fe200020f1427 */
[C---:B------:R-:W-:Y:S01]  /*23030*/  VIADD R36, R202.reuse, 0x40 ;  /* 0x00000040ca247836 */ /* 0x040fe20000000000 */
[C---:B-1----:R-:W-:Y:S01]  /*23040*/  @!P1 LEA R2, P5, R11.reuse, R33, 0x2 ;  /* 0x000000210b029211 */ /* 0x042fe200078a10ff */
[C---:B------:R-:W-:Y:S02]  /*23050*/  VIADD R39, R202.reuse, 0x30 ;  /* 0x00000030ca277836 */ /* 0x040fe40000000000 */
[----:B------:R0:W-:Y:S01]  /*23060*/  @!P0 ST.E.64 desc[UR42][R4.64], R6 ;  /* 0x0000000604008985 */ /* 0x0001e2000c101b2a */
[----:B------:R-:W-:Y:S01]  /*23070*/  @!P1 LEA.HI.X R3, R11, R37, R32, 0x2, P5 ;  /* 0x000000250b039211 */ /* 0x000fe200028f1420 */
[----:B------:R-:W-:Y:S01]  /*23080*/  VIADD R11, R202, 0x48 ;  /* 0x00000048ca0b7836 */ /* 0x000fe20000000000 */
[----:B------:R-:W-:Y:S01]  /*23090*/  ISETP.GE.AND P0, PT, R36, UR4, PT ;  /* 0x0000000424007c0c */ /* 0x000fe2000bf06270 */
[----:B------:R-:W-:Y:S01]  /*230a0*/  VIADD R32, R202, 0x38 ;  /* 0x00000038ca207836 */ /* 0x000fe20000000000 */
[----:B------:R-:W-:-:S04]  /*230b0*/  SHF.R.S32.HI R39, RZ, 0x1f, R39 ;  /* 0x0000001fff277819 */ /* 0x000fc80000011427 */
[----:B------:R-:W-:Y:S01]  /*230c0*/  SHF.R.S32.HI R32, RZ, 0x1f, R32 ;  /* 0x0000001fff207819 */ /* 0x000fe20000011420 */
[----:B0-----:R-:W-:Y:S01]  /*230d0*/  @!P1 IMAD.MOV.U32 R4, RZ, RZ, R21 ;  /* 0x000000ffff049224 */ /* 0x001fe200078e0015 */
[----:B------:R-:W-:Y:S01]  /*230e0*/  @!P2 LEA R6, P4, R38, R33, 0x2 ;  /* 0x000000212606a211 */ /* 0x000fe200078810ff */
[----:B------:R-:W-:-:S03]  /*230f0*/  @!P1 IMAD.MOV.U32 R5, RZ, RZ, R25 ;  /* 0x000000ffff059224 */ /* 0x000fc600078e0019 */
[----:B------:R-:W-:Y:S01]  /*23100*/  @!P2 LEA.HI.X R7, R38, R37, R39, 0x2, P4 ;  /* 0x000000252607a211 */ /* 0x000fe200020f1427 */
[C---:B------:R-:W-:Y:S01]  /*23110*/  VIADD R39, R202.reuse, 0x50 ;  /* 0x00000050ca277836 */ /* 0x040fe20000000000 */
[----:B------:R0:W-:Y:S01]  /*23120*/  @!P1 ST.E.64 desc[UR42][R2.64], R4 ;  /* 0x0000000402009985 */ /* 0x0001e2000c101b2a */
[----:B------:R-:W-:Y:S01]  /*23130*/  ISETP.GE.AND P1, PT, R11, UR4, PT ;  /* 0x000000040b007c0c */ /* 0x000fe2000bf26270 */
[----:B------:R-:W-:-:S05]  /*23140*/  VIADD R38, R202, 0x40 ;  /* 0x00000040ca267836 */ /* 0x000fca0000000000 */
        /* <DEDUP_REMOVED lines=8> */
[----:B------:R-:W-:Y:S01]  /*231d0*/  VIADD R32, R202, 0x48 ;  /* 0x00000048ca207836 */ /* 0x000fe20000000000 */
[----:B------:R-:W-:-:S04]  /*231e0*/  @!P1 LEA R8, P5, R11, R33, 0x2 ;  /* 0x000000210b089211 */ /* 0x000fc800078a10ff */
[----:B------:R-:W-:-:S04]  /*231f0*/  SHF.R.S32.HI R32, RZ, 0x1f, R32 ;  /* 0x0000001fff207819 */ /* 0x000fc80000011420 */
[----:B------:R-:W-:Y:S01]  /*23200*/  @!P1 LEA.HI.X R9, R11, R37, R32, 0x2, P5 ;  /* 0x000000250b099211 */ /* 0x000fe200028f1420 */
[----:B------:R-:W-:Y:S02]  /*23210*/  VIADD R32, R202, 0x68 ;  /* 0x00000068ca207836 */ /* 0x000fe40000000000 */
[----:B0-----:R-:W-:Y:S01]  /*23220*/  @!P3 IMAD.MOV.U32 R4, RZ, RZ, R27 ;  /* 0x000000ffff04b224 */ /* 0x001fe200078e001b */
[----:B------:R-:W-:Y:S01]  /*23230*/  @!P0 LEA R6, P4, R36, R33, 0x2 ;  /* 0x0000002124068211 */ /* 0x000fe200078810ff */
[----:B------:R-:W-:-:S03]  /*23240*/  @!P3 IMAD.MOV.U32 R5, RZ, RZ, R29 ;  /* 0x000000ffff05b224 */ /* 0x000fc600078e001d */
[----:B------:R-:W-:Y:S01]  /*23250*/  @!P0 LEA.HI.X R7, R36, R37, R38, 0x2, P4 ;  /* 0x0000002524078211 */ /* 0x000fe200020f1426 */
[----:B------:R-:W-:Y:S01]  /*23260*/  VIADD R38, R202, 0x60 ;  /* 0x00000060ca267836 */ /* 0x000fe20000000000 */
[----:B------:R0:W-:Y:S01]  /*23270*/  @!P3 ST.E.64 desc[UR42][R2.64], R4 ;  /* 0x000000040200b985 */ /* 0x0001e2000c101b2a */
[----:B------:R-:W-:Y:S01]  /*23280*/  ISETP.GE.AND P3, PT, R0, UR4, PT ;  /* 0x0000000400007c0c */ /* 0x000fe2000bf66270 */
[----:B------:R-:W-:Y:S01]  /*23290*/  VIADD R36, R202, 0x58 ;  /* 0x00000058ca247836 */ /* 0x000fe20000000000 */
[----:B------:R-:W-:-:S04]  /*232a0*/  @!P2 LEA R10, P4, R39, R33, 0x2 ;  /* 0x00000021270aa211 */ /* 0x000fc800078810ff */
[----:B------:R-:W-:Y:S01]  /*232b0*/  @!P2 LEA.HI.X R11, R39, R37, R40, 0x2, P4 ;  /* 0x00000025270ba211 */ /* 0x000fe200020f1428 */
[C---:B------:R-:W-:Y:S01]  /*232c0*/  VIADD R39, R202.reuse, 0x70 ;  /* 0x00000070ca277836 */ /* 0x040fe20000000000 */
[----:B------:R-:W-:Y:S01]  /*232d0*/  SHF.R.S32.HI R36, RZ, 0x1f, R36 ;  /* 0x0000001fff247819 */ /* 0x000fe20000011424 */
[----:B------:R-:W-:Y:S02]  /*232e0*/  VIADD R40, R202, 0x60 ;  /* 0x00000060ca287836 */ /* 0x000fe40000000000 */
[----:B0-----:R-:W-:Y:S02]  /*232f0*/  @!P0 IMAD.MOV.U32 R2, RZ, RZ, R30 ;  /* 0x000000ffff028224 */ /* 0x001fe400078e001e */
[C---:B------:R-:W-:Y:S01]  /*23300*/  @!P3 LEA R4, P5, R0.reuse, R33, 0x2 ;  /* 0x000000210004b211 */ /* 0x040fe200078a10ff */
[----:B------:R-:W-:Y:S01]  /*23310*/  @!P0 IMAD.MOV.U32 R3, RZ, RZ, R52 ;  /* 0x000000ffff038224 */ /* 0x000fe200078e0034 */
[----:B------:R-:W-:Y:S01]  /*23320*/  SHF.R.S32.HI R40, RZ, 0x1f, R40 ;  /* 0x0000001fff287819 */ /* 0x000fe20000011428 */
[----:B------:R-:W-:Y:S01]  /*23330*/  @!P1 IMAD.MOV.U32 R52, RZ, RZ, R31 ;  /* 0x000000ffff349224 */ /* 0x000fe200078e001f */
[----:B------:R-:W-:Y:S01]  /*23340*/  @!P3 LEA.HI.X R5, R0, R37, R36, 0x2, P5 ;  /* 0x000000250005b211 */ /* 0x000fe200028f1424 */
[----:B------:R-:W-:Y:S01]  /*23350*/  VIADD R0, R202, 0x78 ;  /* 0x00000078ca007836 */ /* 0x000fe20000000000 */
[----:B------:R0:W-:Y:S01]  /*23360*/  @!P0 ST.E.64 desc[UR42][R6.64], R2 ;  /* 0x0000000206008985 */ /* 0x0001e2000c101b2a */
[----:B------:R-:W-:Y:S01]  /*23370*/  ISETP.GE.AND P0, PT, R38, UR4, PT ;  /* 0x0000000426007c0c */ /* 0x000fe2000bf06270 */
[----:B------:R-:W-:-:S02]  /*23380*/  VIADD R36, R202, 0x68 ;  /* 0x00000068ca247836 */ /* 0x000fc40000000000 */
[----:B------:R1:W-:Y:S01]  /*23390*/  @!P1 ST.E.64 desc[UR42][R8.64], R52 ;  /* 0x0000003408009985 */ /* 0x0003e2000c101b2a */
[----:B------:R-:W-:Y:S02]  /*233a0*/  ISETP.GE.AND P1, PT, R32, UR4, PT ;  /* 0x0000000420007c0c */ /* 0x000fe4000bf26270 */
[----:B------:R-:W-:Y:S01]  /*233b0*/  SHF.R.S32.HI R36, RZ, 0x1f, R36 ;  /* 0x0000001fff247819 */ /* 0x000fe20000011424 */
[----:B0-----:R-:W-:-:S06]  /*233c0*/  @!P2 IMAD.MOV.U32 R2, RZ, RZ, R54 ;  /* 0x000000ffff02a224 */ /* 0x001fcc00078e0036 */
[-C--:B------:R-:W-:Y:S01]  /*233d0*/  @!P0 LEA R6, P4, R38, R33.reuse, 0x2 ;  /* 0x0000002126068211 */ /* 0x080fe200078810ff */
[----:B------:R-:W-:Y:S02]  /*233e0*/  @!P2 IMAD.MOV.U32 R3, RZ, RZ, R56 ;  /* 0x000000ffff03a224 */ /* 0x000fe400078e0038 */
[----:B------:R-:W-:Y:S01]  /*233f0*/  @!P3 IMAD.MOV.U32 R56, RZ, RZ, R55 ;  /* 0x000000ffff38b224 */ /* 0x000fe200078e0037 */
[----:B-1----:R-:W-:Y:S02]  /*23400*/  @!P1 LEA R8, P5, R32, R33, 0x2 ;  /* 0x0000002120089211 */ /* 0x002fe400078a10ff */
[----:B------:R0:W-:Y:S01]  /*23410*/  @!P2 ST.E.64 desc[UR42][R10.64], R2 ;  /* 0x000000020a00a985 */ /* 0x0001e2000c101b2a */
[----:B------:R-:W-:Y:S02]  /*23420*/  ISETP.GE.AND P2, PT, R39, UR4, PT ;  /* 0x0000000427007c0c */ /* 0x000fe4000bf46270 */
[-C--:B------:R-:W-:Y:S01]  /*23430*/  @!P0 LEA.HI.X R7, R38, R37.reuse, R40, 0x2, P4 ;  /* 0x0000002526078211 */ /* 0x080fe200020f1428 */
[----:B------:R1:W-:Y:S01]  /*23440*/  @!P3 ST.E.64 desc[UR42][R4.64], R56 ;  /* 0x000000380400b985 */ /* 0x0003e2000c101b2a */
[----:B------:R-:W-:Y:S01]  /*23450*/  ISETP.GE.AND P3, PT, R0, UR4, PT ;  /* 0x0000000400007c0c */ /* 0x000fe2000bf66270 */
[----:B------:R-:W-:Y:S01]  /*23460*/  VIADD R38, R202, 0x80 ;  /* 0x00000080ca267836 */ /* 0x000fe20000000000 */
[----:B------:R-:W-:Y:S01]  /*23470*/  @!P1 LEA.HI.X R9, R32, R37, R36, 0x2, P5 ;  /* 0x0000002520099211 */ /* 0x000fe200028f1424 */
[----:B------:R-:W-:-:S02]  /*23480*/  VIADD R40, R202, 0x70 ;  /* 0x00000070ca287836 */ /* 0x000fc40000000000 */
[C---:B------:R-:W-:Y:S02]  /*23490*/  VIADD R32, R202.reuse, 0x88 ;  /* 0x00000088ca207836 */ /* 0x040fe40000000000 */
[C---:B------:R-:W-:Y:S01]  /*234a0*/  VIADD R36, R202.reuse, 0x78 ;  /* 0x00000078ca247836 */ /* 0x040fe20000000000 */
[----:B------:R-:W-:Y:S01]  /*234b0*/  SHF.R.S32.HI R40, RZ, 0x1f, R40 ;  /* 0x0000001fff287819 */ /* 0x000fe20000011428 */
[----:B0-----:R-:W-:Y:S01]  /*234c0*/  @!P0 IMAD.MOV.U32 R2, RZ, RZ, R58 ;  /* 0x000000ffff028224 */ /* 0x001fe200078e003a */
        /* <DEDUP_REMOVED lines=8> */
[----:B------:R-:W-:Y:S01]  /*23550*/  VIADD R39, R202, 0x80 ;  /* 0x00000080ca277836 */ /* 0x000fe20000000000 */
[----:B-1----:R-:W-:Y:S01]  /*23560*/  @!P3 LEA R4, P5, R0, R33, 0x2 ;  /* 0x000000210004b211 */ /* 0x002fe200078a10ff */
[----:B------:R1:W-:Y:S01]  /*23570*/  @!P1 ST.E.64 desc[UR42][R8.64], R60 ;  /* 0x0000003c08009985 */ /* 0x0003e2000c101b2a */
[----:B------:R-:W-:-:S02]  /*23580*/  ISETP.GE.AND P1, PT, R32, UR4, PT ;  /* 0x0000000420007c0c */ /* 0x000fc4000bf26270 */
[----:B------:R-:W-:Y:S01]  /*23590*/  @!P3 LEA.HI.X R5, R0, R37, R36, 0x2, P5 ;  /* 0x000000250005b211 */ /* 0x000fe200028f1424 */
[C---:B------:R-:W-:Y:S01]  /*235a0*/  VIADD R0, R202.reuse, 0x98 ;  /* 0x00000098ca007836 */ /* 0x040fe20000000000 */
[----:B------:R-:W-:Y:S01]  /*235b0*/  SHF.R.S32.HI R39, RZ, 0x1f, R39 ;  /* 0x0000001fff277819 */ /* 0x000fe20000011427 */
[----:B------:R-:W-:Y:S02]  /*235c0*/  VIADD R36, R202, 0x88 ;  /* 0x00000088ca247836 */ /* 0x000fe40000000000 */
[----:B0-----:R-:W-:Y:S02]  /*235d0*/  @!P2 IMAD.MOV.U32 R2, RZ, RZ, R62 ;  /* 0x000000ffff02a224 */ /* 0x001fe400078e003e */
[-C--:B------:R-:W-:Y:S01]  /*235e0*/  @!P0 LEA R6, P4, R38, R33.reuse, 0x2 ;  /* 0x0000002126068211 */ /* 0x080fe200078810ff */
[----:B------:R-:W-:Y:S01]  /*235f0*/  @!P2 IMAD.MOV.U32 R3, RZ, RZ, R64 ;  /* 0x000000ffff03a224 */ /* 0x000fe200078e0040 */
[----:B------:R-:W-:Y:S01]  /*23600*/  SHF.R.S32.HI R36, RZ, 0x1f, R36 ;  /* 0x0000001fff247819 */ /* 0x000fe20000011424 */
[----:B------:R-:W-:Y:S01]  /*23610*/  @!P3 IMAD.MOV.U32 R64, RZ, RZ, R63 ;  /* 0x000000ffff40b224 */ /* 0x000fe200078e003f */
[----:B-1----:R-:W-:-:S02]  /*23620*/  @!P1 LEA R8, P5, R32, R33, 0x2 ;  /* 0x0000002120089211 */ /* 0x002fc400078a10ff */
[----:B------:R0:W-:Y:S01]  /*23630*/  @!P2 ST.E.64 desc[UR42][R10.64], R2 ;  /* 0x000000020a00a985 */ /* 0x0001e2000c101b2a */
[----:B------:R-:W-:Y:S02]  /*23640*/  ISETP.GE.AND P2, PT, R40, UR4, PT ;  /* 0x0000000428007c0c */ /* 0x000fe4000bf46270 */
[-C--:B------:R-:W-:Y:S01]  /*23650*/  @!P0 LEA.HI.X R7, R38, R37.reuse, R39, 0x2, P4 ;  /* 0x0000002526078211 */ /* 0x080fe200020f1427 */
[----:B------:R1:W-:Y:S01]  /*23660*/  @!P3 ST.E.64 desc[UR42][R4.64], R64 ;  /* 0x000000400400b985 */ /* 0x0003e2000c101b2a */
[----:B------:R-:W-:Y:S01]  /*23670*/  ISETP.GE.AND P3, PT, R0, UR4, PT ;  /* 0x0000000400007c0c */ /* 0x000fe2000bf66270 */
[----:B------:R-:W-:Y:S01]  /*23680*/  VIADD R39, R202, 0xa0 ;  /* 0x000000a0ca277836 */ /* 0x000fe20000000000 */
[----:B------:R-:W-:Y:S01]  /*23690*/  @!P1 LEA.HI.X R9, R32, R37, R36, 0x2, P5 ;  /* 0x0000002520099211 */ /* 0x000fe200028f1424 */
[C---:B------:R-:W-:Y:S02]  /*236a0*/  VIADD R32, R202.reuse, 0xa8 ;  /* 0x000000a8ca207836 */ /* 0x040fe40000000000 */
[C---:B------:R-:W-:Y:S01]  /*236b0*/  VIADD R38, R202.reuse, 0xb0 ;  /* 0x000000b0ca267836 */ /* 0x040fe20000000000 */
[----:B------:R-:W-:Y:S01]  /*236c0*/  ISETP.GE.AND P4, PT, R39, UR4, PT ;  /* 0x0000000427007c0c */ /* 0x000fe2000bf86270 */
[----:B------:R-:W-:-:S02]  /*236d0*/  VIADD R36, R202, 0x98 ;  /* 0x00000098ca247836 */ /* 0x000fc40000000000 */
[----:B0-----:R-:W-:Y:S02]  /*236e0*/  @!P0 IMAD.MOV.U32 R2, RZ, RZ, R66 ;  /* 0x000000ffff028224 */ /* 0x001fe400078e0042 */
[----:B------:R-:W-:Y:S01]  /*236f0*/  @!P0 IMAD.MOV.U32 R3, RZ, RZ, R68 ;  /* 0x000000ffff038224 */ /* 0x000fe200078e0044 */
[----:B------:R-:W-:Y:S01]  /*23700*/  SHF.R.S32.HI R36, RZ, 0x1f, R36 ;  /* 0x0000001fff247819 */ /* 0x000fe20000011424 */
[----:B------:R-:W-:Y:S01]  /*23710*/  @!P1 IMAD.MOV.U32 R68, RZ, RZ, R67 ;  /* 0x000000ffff449224 */ /* 0x000fe200078e0043 */
[-C--:B-1----:R-:W-:Y:S02]  /*23720*/  @!P3 LEA R4, P5, R0, R33.reuse, 0x2 ;  /* 0x000000210004b211 */ /* 0x082fe400078a10ff */
[----:B------:R0:W-:Y:S01]  /*23730*/  @!P0 ST.E.64 desc[UR42][R6.64], R2 ;  /* 0x0000000206008985 */ /* 0x0001e2000c101b2a */
[----:B------:R-:W-:Y:S02]  /*23740*/  @!P2 LEA R10, P0, R40, R33, 0x2 ;  /* 0x00000021280aa211 */ /* 0x000fe400078010ff */
[-C--:B------:R-:W-:Y:S01]  /*23750*/  @!P3 LEA.HI.X R5, R0, R37.reuse, R36, 0x2, P5 ;  /* 0x000000250005b211 */ /* 0x080fe200028f1424 */
[----:B------:R1:W-:Y:S01]  /*23760*/  @!P1 ST.E.64 desc[UR42][R8.64], R68 ;  /* 0x0000004408009985 */ /* 0x0003e2000c101b2a */
[----:B------:R-:W-:Y:S01]  /*23770*/  ISETP.GE.AND P1, PT, R32, UR4, PT ;  /* 0x0000000420007c0c */ /* 0x000fe2000bf26270 */
[----:B------:R-:W-:Y:S01]  /*23780*/  VIADD R36, R202, 0xa8 ;  /* 0x000000a8ca247836 */ /* 0x000fe20000000000 */
[----:B------:R-:W-:Y:S01]  /*23790*/  @!P2 LEA.HI.X R11, R40, R37, R41, 0x2, P0 ;  /* 0x00000025280ba211 */ /* 0x000fe200000f1429 */
[----:B------:R-:W-:Y:S01]  /*237a0*/  VIADD R40, R202, 0xa0 ;  /* 0x000000a0ca287836 */ /* 0x000fe20000000000 */
[----:B------:R-:W-:-:S02]  /*237b0*/  ISETP.GE.AND P0, PT, R38, UR4, PT ;  /* 0x0000000426007c0c */ /* 0x000fc4000bf06270 */
[----:B------:R-:W-:Y:S02]  /*237c0*/  SHF.R.S32.HI R36, RZ, 0x1f, R36 ;  /* 0x0000001fff247819 */ /* 0x000fe40000011424 */
[----:B------:R-:W-:Y:S01]  /*237d0*/  SHF.R.S32.HI R40, RZ, 0x1f, R40 ;  /* 0x0000001fff287819 */ /* 0x000fe20000011428 */
[----:B0-----:R-:W-:Y:S01]  /*237e0*/  @!P2 IMAD.MOV.U32 R2, RZ, RZ, R70 ;  /* 0x000000ffff02a224 */ /* 0x001fe200078e0046 */
[----:B------:R-:W-:Y:S01]  /*237f0*/  SHF.R.S32.HI R0, RZ, 0x1f, R38 ;  /* 0x0000001fff007819 */ /* 0x000fe20000011426 */
[----:B------:R-:W-:Y:S02]  /*23800*/  @!P2 IMAD.MOV.U32 R3, RZ, RZ, R72 ;  /* 0x000000ffff03a224 */ /* 0x000fe400078e0048 */
[----:B------:R-:W-:-:S03]  /*23810*/  @!P3 IMAD.MOV.U32 R72, RZ, RZ, R71 ;  /* 0x000000ffff48b224 */ /* 0x000fc600078e0047 */
[----:B------:R0:W-:Y:S01]  /*23820*/  @!P2 ST.E.64 desc[UR42][R10.64], R2 ;  /* 0x000000020a00a985 */ /* 0x0001e2000c101b2a */
[CC--:B------:R-:W-:Y:S02]  /*23830*/  @!P4 LEA R6, P2, R39.reuse, R33.reuse, 0x2 ;  /* 0x000000212706c211 */ /* 0x0c0fe400078410ff */
[-C--:B------:R-:W-:Y:S01]  /*23840*/  @!P0 LEA R12, P5, R38, R33.reuse, 0x2 ;  /* 0x00000021260c8211 */ /* 0x080fe200078a10ff */
[----:B------:R2:W-:Y:S01]  /*23850*/  @!P3 ST.E.64 desc[UR42][R4.64], R72 ;  /* 0x000000480400b985 */ /* 0x0005e2000c101b2a */
[C---:B-1----:R-:W-:Y:S02]  /*23860*/  @!P1 LEA R8, P3, R32.reuse, R33, 0x2 ;  /* 0x0000002120089211 */ /* 0x042fe400078610ff */
[-C--:B------:R-:W-:Y:S02]  /*23870*/  @!P4 LEA.HI.X R7, R39, R37.reuse, R40, 0x2, P2 ;  /* 0x000000252707c211 */ /* 0x080fe400010f1428 */
[-C--:B------:R-:W-:Y:S02]  /*23880*/  @!P1 LEA.HI.X R9, R32, R37.reuse, R36, 0x2, P3 ;  /* 0x0000002520099211 */ /* 0x080fe400018f1424 */
[----:B------:R-:W-:Y:S01]  /*23890*/  @!P0 LEA.HI.X R13, R38, R37, R0, 0x2, P5 ;  /* 0x00000025260d8211 */ /* 0x000fe200028f1400 */
[----:B------:R-:W-:-:S02]  /*238a0*/  VIADD R0, R202, 0xb8 ;  /* 0x000000b8ca007836 */ /* 0x000fc40000000000 */
[----:B0-----:R-:W-:Y:S02]  /*238b0*/  @!P4 IMAD.MOV.U32 R2, RZ, RZ, R74 ;  /* 0x000000ffff02c224 */ /* 0x001fe400078e004a */
[----:B------:R-:W-:Y:S02]  /*238c0*/  @!P4 IMAD.MOV.U32 R3, RZ, RZ, R76 ;  /* 0x000000ffff03c224 */ /* 0x000fe400078e004c */
[----:B------:R-:W-:-:S03]  /*238d0*/  @!P1 IMAD.MOV.U32 R76, RZ, RZ, R75 ;  /* 0x000000ffff4c9224 */ /* 0x000fc600078e004b */
[----:B------:R2:W-:Y:S04]  /*238e0*/  @!P4 ST.E.64 desc[UR42][R6.64], R2 ;  /* 0x000000020600c985 */ /* 0x0005e8000c101b2a */
[----:B------:R2:W-:Y:S04]  /*238f0*/  @!P1 ST.E.64 desc[UR42][R8.64], R76 ;  /* 0x0000004c08009985 */ /* 0x0005e8000c101b2a */
[----:B------:R2:W-:Y:S01]  /*23900*/  @!P0 ST.E.64 desc[UR42][R12.64], R86 ;  /* 0x000000560c008985 */ /* 0x0005e2000c101b2a */
[----:B------:R-:W-:-:S13]  /*23910*/  ISETP.GE.AND P0, PT, R0, UR4, PT ;  /* 0x0000000400007c0c */ /* 0x000fda000bf06270 */
[----:B--2---:R-:W-:Y:S05]  /*23920*/  @P0 BRA `(.L_x_1838) ;  /* 0x0000000c00840947 */ /* 0x004fea0003800000 */
[----:B------:R-:W-:Y:S02]  /*23930*/  LEA R2, P0, R0, R33, 0x2 ;  /* 0x0000002100027211 */ /* 0x000fe400078010ff */
[----:B------:R-:W-:-:S04]  /*23940*/  SHF.R.S32.HI R3, RZ, 0x1f, R0 ;  /* 0x0000001fff037819 */ /* 0x000fc80000011400 */
[----:B------:R-:W-:-:S05]  /*23950*/  LEA.HI.X R3, R0, R37, R3, 0x2, P0 ;  /* 0x0000002500037211 */ /* 0x000fca00000f1403 */
[----:B------:R0:W-:Y:S01]  /*23960*/  ST.E.64 desc[UR42][R2.64], R88 ;  /* 0x0000005802007985 */ /* 0x0001e2000c101b2a */
[----:B------:R-:W-:Y:S05]  /*23970*/  BRA `(.L_x_1838) ;  /* 0x0000000c00707947 */ /* 0x000fea0003800000 */
.L_x_1824:
[----:B------:R-:W2:Y:S01]  /*23980*/  LDL R6, [R1+0x10] ;  /* 0x0000100001067983 */ /* 0x000ea20000100800 */
[----:B------:R-:W-:Y:S01]  /*23990*/  ULDC.64 UR4, c[0x0][0xc08] ;  /* 0x0003020000047ab9 */ /* 0x000fe20000000a00 */
[----:B------:R-:W2:Y:S01]  /*239a0*/  LDC.64 R2, c[0x0][0xc00] ;  /* 0x00030000ff027b82 */ /* 0x000ea20000000a00 */
[----:B------:R-:W-:Y:S01]  /*239b0*/  ISETP.NE.U32.AND P0, PT, RZ, UR4, PT ;  /* 0x00000004ff007c0c */ /* 0x000fe2000bf05070 */
[----:B------:R-:W-:-:S03]  /*239c0*/  IMAD.MOV.U32 R15, RZ, RZ, RZ ;  /* 0x000000ffff0f7224 */ /* 0x000fc600078e00ff */
[----:B------:R-:W-:Y:S01]  /*239d0*/  ISETP.NE.AND.EX P1, PT, RZ, UR5, PT, P0 ;  /* 0x00000005ff007c0c */ /* 0x000fe2000bf25300 */
[----:B------:R-:W-:Y:S02]  /*239e0*/  ULDC.64 UR4, c[0x0][0xc00] ;  /* 0x0003000000047ab9 */ /* 0x000fe40000000a00 */
[----:B------:R-:W-:-:S04]  /*239f0*/  ISETP.NE.U32.AND P0, PT, RZ, UR4, PT ;  /* 0x00000004ff007c0c */ /* 0x000fc8000bf05070 */
[----:B------:R-:W-:-:S06]  /*23a00*/  ISETP.NE.AND.EX P0, PT, RZ, UR5, PT, P0 ;  /* 0x00000005ff007c0c */ /* 0x000fcc000bf05300 */
[----:B------:R-:W1:Y:S01]  /*23a10*/  @P1 LDC.64 R4, c[0x0][0xc08] ;  /* 0x00030200ff041b82 */ /* 0x000e620000000a00 */
[----:B------:R-:W-:Y:S02]  /*23a20*/  ULDC UR4, c[0x0][0xa88] ;  /* 0x0002a20000047ab9 */ /* 0x000fe40000000800 */
[----:B------:R-:W-:Y:S01]  /*23a30*/  IMAD.U32 R20, RZ, RZ, UR4 ;  /* 0x00000004ff147e24 */ /* 0x000fe2000f8e00ff */
[----:B------:R-:W3:Y:S01]  /*23a40*/  S2R R28, SR_TID.X ;  /* 0x00000000001c7919 */ /* 0x000ee20000002100 */
[----:B--2---:R-:W-:-:S04]  /*23a50*/  IMAD.WIDE R2, R6, 0x4, R2 ;  /* 0x0000000406027825 */ /* 0x004fc800078e0202 */
[----:B-1----:R-:W-:Y:S01]  /*23a60*/  @P1 IMAD.WIDE R4, R6, 0x4, R4 ;  /* 0x0000000406041825 */ /* 0x002fe200078e0204 */
[----:B------:R1:W5:Y:S04]  /*23a70*/  @P0 LDG.E R15, desc[UR42][R2.64] ;  /* 0x0000002a020f0981 */ /* 0x000368000c1e1900 */
[----:B------:R1:W5:Y:S01]  /*23a80*/  @P1 LDG.E R20, desc[UR42][R4.64] ;  /* 0x0000002a04141981 */ /* 0x000362000c1e1900 */
[----:B---3--:R-:W-:Y:S01]  /*23a90*/  VIADD R0, R28, 0xffffff80 ;  /* 0xffffff801c007836 */ /* 0x008fe20000000000 */
[----:B------:R-:W-:Y:S02]  /*23aa0*/  ISETP.GT.AND P2, PT, R166, 0x1, PT ;  /* 0x00000001a600780c */ /* 0x000fe40003f44270 */
[----:B-----5:R-:W-:Y:S02]  /*23ab0*/  SHF.R.S32.HI R24, RZ, 0x1f, R6 ;  /* 0x0000001fff187819 */ /* 0x020fe40000011406 */
[----:B------:R-:W-:Y:S01]  /*23ac0*/  ISETP.GT.AND P3, PT, R0, 0x7f, PT ;  /* 0x0000007f0000780c */ /* 0x000fe20003f64270 */
[----:B------:R-:W-:-:S12]  /*23ad0*/  @P1 BRA `(.L_x_1843) ;  /* 0x0000000000101947 */ /* 0x000fd80003800000 */
[----:B------:R-:W-:Y:S05]  /*23ae0*/  @!P0 BRA `(.L_x_1843) ;  /* 0x00000000000c8947 */ /* 0x000fea0003800000 */
[----:B-1----:R-:W2:Y:S04]  /*23af0*/  LDG.E R5, desc[UR42][R2.64] ;  /* 0x0000002a02057981 */ /* 0x002ea8000c1e1900 */
[----:B------:R-:W2:Y:S02]  /*23b00*/  LDG.E R20, desc[UR42][R2.64+0x4] ;  /* 0x0000042a02147981 */ /* 0x000ea4000c1e1900 */
[----:B--2---:R-:W-:-:S07]  /*23b10*/  IMAD.IADD R20, R20, 0x1, -R5 ;  /* 0x0000000114147824 */ /* 0x004fce00078e0a05 */
.L_x_1843:
[----:B------:R-:W-:Y:S01]  /*23b20*/  BSSY B1, `(.L_x_1844) ;  /* 0x0000036000017945 */ /* 0x000fe20003800000 */
[----:B------:R-:W-:Y:S02]  /*23b30*/  SEL R25, R6, RZ, !P0 ;  /* 0x000000ff06197207 */ /* 0x000fe40004000000 */
[----:B------:R-:W-:Y:S02]  /*23b40*/  SEL R24, R24, RZ, !P0 ;  /* 0x000000ff18187207 */ /* 0x000fe40004000000 */
[----:B------:R-:W-:Y:S01]  /*23b50*/  SHF.R.S32.HI R14, RZ, 0x1f, R15 ;  /* 0x0000001fff0e7819 */ /* 0x000fe2000001140f */
[----:B------:R-:W-:Y:S06]  /*23b60*/  @P3 BRA `(.L_x_1845) ;  /* 0x0000000000c43947 */ /* 0x000fec0003800000 */
[----:B------:R-:W2:Y:S01]  /*23b70*/  LDC R29, c[0x0][0xbe8] ;  /* 0x0002fa00ff1d7b82 */ /* 0x000ea20000000800 */
[----:B------:R-:W-:Y:S01]  /*23b80*/  IADD3 R27, R212, -0x80, R28 ;  /* 0xffffff80d41b7810 */ /* 0x000fe20007ffe01c */
[----:B--2---:R-:W-:-:S05]  /*23b90*/  IMAD R0, R20, R29, RZ ;  /* 0x0000001d14007224 */ /* 0x004fca00078e02ff */
[----:B------:R-:W-:-:S13]  /*23ba0*/  ISETP.GE.AND P0, PT, R27, R0, PT ;  /* 0x000000001b00720c */ /* 0x000fda0003f06270 */
[----:B------:R-:W-:Y:S05]  /*23bb0*/  @P0 BRA `(.L_x_1845) ;  /* 0x0000000000b00947 */ /* 0x000fea0003800000 */
[----:B------:R-:W2:Y:S01]  /*23bc0*/  LDL.LU R30, [R1+0x18] ;  /* 0x00001800011e7983 */ /* 0x000ea20000300800 */
[----:B------:R-:W-:Y:S01]  /*23bd0*/  IMAD.MOV.U32 R0, RZ, RZ, 0x9b8 ;  /* 0x000009b8ff007424 */ /* 0x000fe200078e00ff */
[----:B------:R-:W-:Y:S01]  /*23be0*/  ISETP.GT.AND P3, PT, R166, 0x1, PT ;  /* 0x00000001a600780c */ /* 0x000fe20003f64270 */
[----:B-1----:R-:W1:Y:S01]  /*23bf0*/  LDC.64 R2, c[0x0][0xba8] ;  /* 0x0002ea00ff027b82 */ /* 0x002e620000000a00 */
        /* <DEDUP_REMOVED lines=17> */
[----:B------:R-:W-:-:S04]  /*23d10*/  IMAD.WIDE.U32 R6, R8, R25, RZ ;  /* 0x0000001908067225 */ /* 0x000fc800078e00ff */
[----:B------:R-:W-:Y:S01]  /*23d20*/  IMAD.IADD R13, R31, 0x1, R13 ;  /* 0x000000011f0d7824 */ /* 0x000fe200078e020d */
[----:B------:R-:W-:Y:S01]  /*23d30*/  IADD3 R12, P0, P1, R6, R12, R15 ;  /* 0x0000000c060c7210 */ /* 0x000fe2000791e00f */
[----:B------:R-:W-:Y:S02]  /*23d40*/  IMAD.MOV R0, RZ, RZ, -R21 ;  /* 0x000000ffff007224 */ /* 0x000fe400078e0a15 */
[----:B------:R-:W-:Y:S02]  /*23d50*/  IMAD.IADD R8, R7, 0x1, R9 ;  /* 0x0000000107087824 */ /* 0x000fe400078e0209 */
[----:B------:R-:W-:-:S03]  /*23d60*/  IMAD R9, R29, R0, R27 ;  /* 0x000000001d097224 */ /* 0x000fc600078e021b */
[----:B------:R-:W-:Y:S02]  /*23d70*/  IADD3.X R0, R8, R13, R14, P0, P1 ;  /* 0x0000000d08007210 */ /* 0x000fe400007e240e */
[----:B--2---:R-:W-:-:S05]  /*23d80*/  SEL R33, R30, RZ, P3 ;  /* 0x000000ff1e217207 */ /* 0x004fca0001800000 */
[----:B------:R-:W-:-:S04]  /*23d90*/  IMAD.WIDE.U32 R6, R10, R33, RZ ;  /* 0x000000210a067225 */ /* 0x000fc800078e00ff */
[----:B------:R-:W-:Y:S01]  /*23da0*/  IMAD R11, R11, R33, RZ ;  /* 0x000000210b0b7224 */ /* 0x000fe200078e02ff */
[----:B------:R-:W-:Y:S02]  /*23db0*/  IADD3 R6, P0, P1, R21, R12, R6 ;  /* 0x0000000c15067210 */ /* 0x000fe4000791e006 */
[----:B------:R-:W-:Y:S01]  /*23dc0*/  SHF.R.S32.HI R21, RZ, 0x1f, R21 ;  /* 0x0000001fff157819 */ /* 0x000fe20000011415 */
[----:B------:R-:W-:Y:S01]  /*23dd0*/  IMAD.IADD R7, R11, 0x1, R7 ;  /* 0x000000010b077824 */ /* 0x000fe200078e0207 */
        /* <DEDUP_REMOVED lines=10> */
.L_x_1845:
[----:B------:R-:W-:Y:S05]  /*23e80*/  BSYNC B1 ;  /* 0x0000000000017941 */ /* 0x000fea0003800000 */
.L_x_1844:
[----:B------:R-:W-:Y:S05]  /*23e90*/  @P2 BRA `(.L_x_1838) ;  /* 0x0000000800282947 */ /* 0x000fea0003800000 */
[----:B------:R-:W3:Y:S01]  /*23ea0*/  LDC R21, c[0x0][0xbe8] ;  /* 0x0002fa00ff157b82 */ /* 0x000ee20000000800 */
[----:B-1----:R-:W-:Y:S01]  /*23eb0*/  VIADD R4, R28, 0xffffff80 ;  /* 0xffffff801c047836 */ /* 0x002fe20000000000 */
[----:B------:R-:W-:Y:S01]  /*23ec0*/  ULDC.64 UR4, c[0x0][0xaa0] ;  /* 0x0002a80000047ab9 */ /* 0x000fe20000000a00 */
[----:B------:R-:W-:Y:S01]  /*23ed0*/  ULDC.64 UR6, c[0x0][0xaf0] ;  /* 0x0002bc0000067ab9 */ /* 0x000fe20000000a00 */
[----:B------:R-:W-:Y:S02]  /*23ee0*/  IMAD R0, R14, UR4, RZ ;  /* 0x000000040e007c24 */ /* 0x000fe4000f8e02ff */
[----:B--2---:R-:W-:Y:S02]  /*23ef0*/  SHF.R.S32.HI R3, RZ, 0x1f, R4 ;  /* 0x0000001fff037819 */ /* 0x004fe40000011404 */
[----:B------:R-:W-:Y:S02]  /*23f00*/  IMAD R5, R15, UR5, R0 ;  /* 0x000000050f057c24 */ /* 0x000fe4000f8e0200 */
[----:B------:R-:W-:Y:S01]  /*23f10*/  LEA.HI R7, R3, R4, RZ, 0x3 ;  /* 0x0000000403077211 */ /* 0x000fe200078f18ff */
[----:B------:R-:W-:Y:S01]  /*23f20*/  IMAD.WIDE.U32 R2, R15, UR4, RZ ;  /* 0x000000040f027c25 */ /* 0x000fe2000f8e00ff */
[----:B------:R-:W-:-:S02]  /*23f30*/  ULDC.64 UR4, c[0x0][0xae8] ;  /* 0x0002ba0000047ab9 */ /* 0x000fc40000000a00 */
[----:B------:R-:W-:Y:S01]  /*23f40*/  LOP3.LUT R9, R7, 0xfffffff8, RZ, 0xc0, !PT ;  /* 0xfffffff807097812 */ /* 0x000fe200078ec0ff */
[----:B------:R-:W-:Y:S01]  /*23f50*/  IMAD.IADD R3, R3, 0x1, R5 ;  /* 0x0000000103037824 */ /* 0x000fe200078e0205 */
[----:B------:R-:W-:-:S03]  /*23f60*/  SHF.R.S32.HI R27, RZ, 0x3, R7 ;  /* 0x00000003ff1b7819 */ /* 0x000fc60000011407 */
[----:B------:R-:W-:Y:S02]  /*23f70*/  IMAD.IADD R8, R4, 0x1, -R9 ;  /* 0x0000000104087824 */ /* 0x000fe400078e0a09 */
[----:B------:R-:W-:Y:S01]  /*23f80*/  IMAD.WIDE.U32 R2, R201, UR4, R2 ;  /* 0x00000004c9027c25 */ /* 0x000fe2000f8e0002 */
[----:B---3--:R-:W-:-:S03]  /*23f90*/  ISETP.NE.AND P0, PT, R21, 0x1, PT ;  /* 0x000000011500780c */ /* 0x008fc60003f05270 */
[----:B------:R-:W-:Y:S02]  /*23fa0*/  IMAD R5, R8, 0x20, R27 ;  /* 0x0000002008057824 */ /* 0x000fe400078e021b */
[----:B------:R-:W-:Y:S01]  /*23fb0*/  IMAD R3, R201, UR5, R3 ;  /* 0x00000005c9037c24 */ /* 0x000fe2000f8e0203 */
[----:B------:R-:W-:Y:S01]  /*23fc0*/  ULDC.64 UR4, c[0x0][0xae0] ;  /* 0x0002b80000047ab9 */ /* 0x000fe20000000a00 */
[----:B------:R-:W-:Y:S02]  /*23fd0*/  IMAD.IADD R9, R212, 0x1, R5 ;  /* 0x00000001d4097824 */ /* 0x000fe400078e0205 */
[----:B------:R-:W-:Y:S02]  /*23fe0*/  IMAD R4, R24, UR6, RZ ;  /* 0x0000000618047c24 */ /* 0x000fe4000f8e02ff */
[----:B------:R-:W-:Y:S02]  /*23ff0*/  IMAD.MOV.U32 R5, RZ, RZ, R9 ;  /* 0x000000ffff057224 */ /* 0x000fe400078e0009 */
[C---:B------:R-:W-:Y:S01]  /*24000*/  IMAD R7, R25.reuse, UR7, R4 ;  /* 0x0000000719077c24 */ /* 0x040fe2000f8e0204 */
[----:B------:R-:W1:Y:S01]  /*24010*/  @P0 LDC R6, c[0x0][0xbec] ;  /* 0x0002fb00ff060b82 */ /* 0x000e620000000800 */
[----:B------:R-:W-:-:S04]  /*24020*/  IMAD.WIDE.U32 R2, R25, UR6, R2 ;  /* 0x0000000619027c25 */ /* 0x000fc8000f8e0002 */
[----:B------:R-:W-:-:S03]  /*24030*/  IMAD.IADD R3, R3, 0x1, R7 ;  /* 0x0000000103037824 */ /* 0x000fc600078e0207 */
[----:B------:R-:W2:Y:S01]  /*24040*/  @P0 LDC R11, c[0x0][0xbf0] ;  /* 0x0002fc00ff0b0b82 */ /* 0x000ea20000000800 */
[----:B-1----:R-:W-:-:S05]  /*24050*/  @P0 IMAD.HI.U32 R0, R9, R6, RZ ;  /* 0x0000000609000227 */ /* 0x002fca00078e00ff */
[----:B--2---:R-:W-:-:S04]  /*24060*/  @P0 SHF.R.U32.HI R5, RZ, R11, R0 ;  /* 0x0000000bff050219 */ /* 0x004fc80000011600 */
        /* <DEDUP_REMOVED lines=26> */
.L_x_2173:
[----:B------:R-:W-:Y:S01]  /*24210*/  IMAD R21, R20, R21, RZ ;  /* 0x0000001514157224 */ /* 0x000fe200078e02ff */
[----:B------:R-:W-:Y:S01]  /*24220*/  BSSY B1, `(.L_x_1847) ;  /* 0x0000011000017945 */ /* 0x000fe20003800000 */
[----:B------:R-:W-:-:S05]  /*24230*/  IMAD.IADD R212, R27, 0x1, R212 ;  /* 0x000000011bd47824 */ /* 0x000fca00078e02d4 */
        /* <DEDUP_REMOVED lines=15> */
.L_x_1848:
[----:B------:R-:W-:Y:S05]  /*24330*/  BSYNC B1 ;  /* 0x0000000000017941 */ /* 0x000fea0003800000 */
.L_x_1847:
[----:B------:R-:W-:-:S03]  /*24340*/  UMOV UR4, 0xffffffff ;  /* 0xffffffff00047882 */ /* 0x000fc60000000000 */
[----:B------:R-:W-:Y:S05]  /*24350*/  BRA.DIV UR4, `(.L_x_1849) ;  /* 0x000000ce04c87947 */ /* 0x000fea000b800000 */
[----:B--2---:R2:W0:Y:S04]  /*24360*/  SHFL.IDX PT, R0, R3, 0x1, 0x181f ;  /* 0x00381f0003007f89 */ /* 0x00442800000e0000 */
[----:B---34-:R2:W3:Y:S02]  /*24370*/  SHFL.IDX PT, R14, R2, 0x1, 0x181f ;  /* 0x00381f00020e7f89 */ /* 0x0184e400000e0000 */
.L_x_2177:
        /* <DEDUP_REMOVED lines=17> */
.L_x_1851:
[----:B------:R-:W-:Y:S05]  /*24490*/  BSYNC B1 ;  /* 0x0000000000017941 */ /* 0x000fea0003800000 */
.L_x_1850:
[----:B------:R-:W-:-:S03]  /*244a0*/  UMOV UR4, 0xffffffff ;  /* 0xffffffff00047882 */ /* 0x000fc60000000000 */
[----:B------:R-:W-:Y:S05]  /*244b0*/  BRA.DIV UR4, `(.L_x_1852) ;  /* 0x000000ce04b87947 */ /* 0x000fea000b800000 */
[----:B0-----:R0:W0:Y:S04]  /*244c0*/  SHFL.IDX PT, R0, R3, 0x2, 0x181f ;  /* 0x00581f0003007f89 */ /* 0x00102800000e0000 */
[----:B---34-:R3:W4:Y:S02]  /*244d0*/  SHFL.IDX PT, R14, R2, 0x2, 0x181f ;  /* 0x00581f00020e7f89 */ /* 0x01872400000e0000 */
.L_x_2181:
        /* <DEDUP_REMOVED lines=17> */
.L_x_1854:
[----:B------:R-:W-:Y:S05]  /*245f0*/  BSYNC B1 ;  /* 0x0000000000017941 */ /* 0x000fea0003800000 */
.L_x_1853:
[----:B------:R-:W-:-:S03]  /*24600*/  UMOV UR4, 0xffffffff ;  /* 0xffffffff00047882 */ /* 0x000fc60000000000 */
[----:B------:R-:W-:Y:S05]  /*24610*/  BRA.DIV UR4, `(.L_x_1855) ;  /* 0x000000ce04a87947 */ /* 0x000fea000b800000 */
[----:B0-----:R0:W0:Y:S04]  /*24620*/  SHFL.IDX PT, R0, R3, 0x3, 0x181f ;  /* 0x00781f0003007f89 */ /* 0x00102800000e0000 */
[----:B----4-:R4:W0:Y:S02]  /*24630*/  SHFL.IDX PT, R14, R2, 0x3, 0x181f ;  /* 0x00781f00020e7f89 */ /* 0x01082400000e0000 */
.L_x_2185:
        /* <DEDUP_REMOVED lines=16> */
.L_x_1838:
[----:B------:R-:W-:Y:S05]  /*24740*/  BSYNC B0 ;  /* 0x0000000000007941 */ /* 0x000fea0003800000 */
.L_x_1823:
[----:B------:R-:W-:Y:S02]  /*24750*/  ULDC UR4, c[0x0][0xc3c] ;  /* 0x00030f0000047ab9 */ /* 0x000fe40000000800 */
[----:B------:R-:W-:-:S13]  /*24760*/  ISETP.GE.AND P0, PT, R227, UR4, PT ;  /* 0x00000004e3007c0c */ /* 0x000fda000bf06270 */
[----:B------:R-:W-:Y:S05]  /*24770*/  @!P0 BRA `(.L_x_1856) ;  /* 0xfffffdcc00648947 */ /* 0x000fea000383ffff */
[----:B------:R-:W-:Y:S05]  /*24780*/  BRA `(.L_x_1617) ;  /* 0x0000008800c87947 */ /* 0x000fea0003800000 */
.L_x_1615:
        /* <DEDUP_REMOVED lines=55> */
[----:B------:R-:W-:Y:S01]  /*24b00*/  IMAD.MOV.U32 R6, RZ, RZ, R3 ;  /* 0x000000ffff067224 */ /* 0x000fe200078e0003 */
[----:B------:R-:W-:Y:S01]  /*24b10*/  UMOV UR4, URZ ;  /* 0x0000003f00047c82 */ /* 0x000fe20008000000 */
[----:B------:R-:W-:-:S05]  /*24b20*/  ULDC UR5, c[0x0][0xc38] ;  /* 0x00030e0000057ab9 */ /* 0x000fca0000000800 */
.L_x_1860:
        /* <DEDUP_REMOVED lines=37> */
.L_x_1858:
        /* <DEDUP_REMOVED lines=9> */
[----:B0-----:R-:W-:-:S07]  /*24e10*/  ISETP.NE.AND P1, PT, R9, 0x1, PT ;  /* 0x000000010900780c */ /* 0x001fce0003f25270 */
[----:B-1----:R-:W-:Y:S06]  /*24e20*/  @!P0 BRA `(.L_x_1861) ;  /* 0x0000000000088947 */ /* 0x002fec0003800000 */
[----:B------:R-:W-:-:S06]  /*24e30*/  VIADD R16, R19, 0xffffffff ;  /* 0xffffffff13107836 */ /* 0x000fcc0000000000 */
[----:B------:R0:W1:Y:S02]  /*24e40*/  SHFL.IDX PT, R16, R5, R16, 0x1f ;  /* 0x00001f1005107589 */ /* 0x00006400000e0000 */
.L_x_1861:
[----:B-1----:R-:W-:Y:S02]  /*24e50*/  IMAD R16, R16, UR5, R3 ;  /* 0x0000000510107c24 */ /* 0x002fe4000f8e0203 */
[----:B------:R-:W-:-:S03]  /*24e60*/  VIADD R19, R19, UR4 ;  /* 0x0000000413137c36 */ /* 0x000fc60008000000 */
[----:B0-----:R-:W-:Y:S01]  /*24e70*/  IADD3 R5, -R16, UR6, RZ ;  /* 0x0000000610057c10 */ /* 0x001fe2000fffe1ff */
[----:B------:R-:W-:Y:S06]  /*24e80*/  @!P1 BRA `(.L_x_1862) ;  /* 0x0000000000e89947 */ /* 0x000fec0003800000 */
[-C--:B--2---:R-:W-:Y:S02]  /*24e90*/  IABS R12, R0.reuse ;  /* 0x00000000000c7213 */ /* 0x084fe40000000000 */
[----:B------:R-:W-:Y:S02]  /*24ea0*/  IABS R4, R9 ;  /* 0x0000000900047213 */ /* 0x000fe40000000000 */
[----:B------:R-:W0:Y:S01]  /*24eb0*/  I2F.RP R6, R12 ;  /* 0x0000000c00067306 */ /* 0x000e220000209400 */
[----:B------:R-:W-:-:S07]  /*24ec0*/  IABS R10, R0 ;  /* 0x00000000000a7213 */ /* 0x000fce0000000000 */
[----:B------:R-:W1:Y:S08]  /*24ed0*/  I2F.RP R8, R4 ;  /* 0x0000000400087306 */ /* 0x000e700000209400 */
[----:B0-----:R-:W0:Y:S08]  /*24ee0*/  MUFU.RCP R6, R6 ;  /* 0x0000000600067308 */ /* 0x001e300000001000 */
[----:B-1----:R-:W-:Y:S01]  /*24ef0*/  MUFU.RCP R8, R8 ;  /* 0x0000000800087308 */ /* 0x002fe20000001000 */
        /* <DEDUP_REMOVED lines=51> */
.L_x_1862:
[----:B------:R-:W0:Y:S02]  /*25230*/  LDC.64 R2, c[0x0][0xc90] ;  /* 0x00032400ff027b82 */ /* 0x000e240000000a00 */
[----:B0-----:R-:W-:-:S05]  /*25240*/  IMAD.WIDE R2, R19, 0x4, R2 ;  /* 0x0000000413027825 */ /* 0x001fca00078e0202 */
        /* <DEDUP_REMOVED lines=31> */
[----:B------:R-:W-:-:S04]  /*25440*/  VIADDMNMX R11, R3, UR5, R11, PT ;  /* 0x00000005030b7c46 */ /* 0x000fc8000b80010b */
        /* <DEDUP_REMOVED lines=27> */
.L_x_1863:
[----:B------:R-:W-:-:S05]  /*25600*/  LOP3.LUT R17, RZ, R2, RZ, 0x33, !PT ;  /* 0x00000002ff117212 */ /* 0x000fca00078e33ff */
[----:B------:R-:W-:Y:S01]  /*25610*/  IMAD.IADD R17, R0, 0x1, R17 ;  /* 0x0000000100117824 */ /* 0x000fe200078e0211 */
[----:B------:R-:W-:Y:S06]  /*25620*/  BRA `(.L_x_1864) ;  /* 0x00000000000c7947 */ /* 0x000fec0003800000 */
.L_x_1859:
[----:B------:R-:W-:Y:S02]  /*25630*/  IMAD.MOV.U32 R17, RZ, RZ, RZ ;  /* 0x000000ffff117224 */ /* 0x000fe400078e00ff */
[----:B------:R-:W-:Y:S02]  /*25640*/  IMAD.U32 R16, RZ, RZ, UR6 ;  /* 0x00000006ff107e24 */ /* 0x000fe4000f8e00ff */
[----:B------:R-:W-:-:S07]  /*25650*/  IMAD.MOV.U32 R18, RZ, RZ, RZ ;  /* 0x000000ffff127224 */ /* 0x000fce00078e00ff */
.L_x_1864:
[----:B------:R-:W-:-:S13]  /*25660*/  ISETP.NE.AND P0, PT, R7, RZ, PT ;  /* 0x000000ff0700720c */ /* 0x000fda0003f05270 */
[----:B------:R-:W0:Y:S01]  /*25670*/  @!P0 S2R R3, SR_CgaCtaId ;  /* 0x0000000000038919 */ /* 0x000e220000008800 */
[----:B------:R-:W-:-:S04]  /*25680*/  @!P0 MOV R0, 0x400 ;  /* 0x0000040000008802 */ /* 0x000fc80000000f00 */
[----:B0-----:R-:W-:-:S05]  /*25690*/  @!P0 LEA R0, R3, R0, 0x18 ;  /* 0x0000000003008211 */ /* 0x001fca00078ec0ff */
[----:B------:R2:W-:Y:S01]  /*256a0*/  @!P0 STS.128 [R0+0x2a8d0], R16 ;  /* 0x02a8d01000008388 */ /* 0x0005e20000000c00 */
[----:B------:R-:W-:Y:S06]  /*256b0*/  BAR.ARV 0x5, 0x180 ;  /* 0x0146000000007b1d */ /* 0x000fec0000002000 */
.L_x_1857:
        /* <DEDUP_REMOVED lines=9> */
[----:B------:R-:W-:Y:S01]  /*25750*/  IMAD.MOV.U32 R31, RZ, RZ, 0x20 ;  /* 0x00000020ff1f7424 */ /* 0x000fe200078e00ff */
[----:B------:R-:W-:Y:S01]  /*25760*/  BSSY B7, `(.L_x_1865) ;  /* 0x0000775000077945 */ /* 0x000fe20003800000 */
[----:B------:R-:W-:Y:S01]  /*25770*/  IMAD.MOV.U32 R28, RZ, RZ, 0x1 ;  /* 0x00000001ff1c7424 */ /* 0x000fe200078e00ff */
[----:B------:R-:W-:Y:S01]  /*25780*/  CS2R R24, SRZ ;  /* 0x0000000000187805 */ /* 0x000fe2000001ff00 */
[----:B------:R-:W-:Y:S01]  /*25790*/  IMAD.MOV.U32 R26, RZ, RZ, 0x1 ;  /* 0x00000001ff1a7424 */ /* 0x000fe200078e00ff */
[----:B------:R-:W-:Y:S01]  /*257a0*/  ULDC.64 UR40, c[0x0][0x198] ;  /* 0x0000660000287ab9 */ /* 0x000fe20000000a00 */
[----:B------:R-:W-:Y:S02]  /*257b0*/  ULOP3.LUT UR39, UR36, 0x2, URZ, 0xfc, !UPT ;  /* 0x0000000224277892 */ /* 0x000fe4000f8efc3f */
[----:B------:R-:W-:Y:S01]  /*257c0*/  ULOP3.LUT UR37, UR36, 0x1, URZ, 0xfc, !UPT ;  /* 0x0000000124257892 */ /* 0x000fe2000f8efc3f */
[----:B------:R-:W-:Y:S01]  /*257d0*/  ULDC UR38, c[0x0][0xc] ;  /* 0x0000030000267ab9 */ /* 0x000fe20000000800 */
[----:B-1----:R-:W-:-:S05]  /*257e0*/  IMAD.U32 R36, RZ, RZ, UR4 ;  /* 0x00000004ff247e24 */ /* 0x002fca000f8e00ff */
[----:B------:R-:W-:Y:S01]  /*257f0*/  LEA R23, R36, R23, 0x18 ;  /* 0x0000001724177211 */ /* 0x000fe200078ec0ff */
[C---:B0-----:R-:W-:Y:S01]  /*25800*/  IMAD.SHL.U32 R2, R11.reuse, 0x80, RZ ;  /* 0x000000800b027824 */ /* 0x041fe200078e00ff */
[C---:B------:R-:W-:Y:S01]  /*25810*/  LOP3.LUT R9, R11.reuse, 0x7f, RZ, 0xc0, !PT ;  /* 0x0000007f0b097812 */ /* 0x040fe200078ec0ff */
[C---:B------:R-:W-:Y:S01]  /*25820*/  IMAD.SHL.U32 R30, R11.reuse, 0x10, RZ ;  /* 0x000000100b1e7824 */ /* 0x040fe200078e00ff */
[C---:B------:R-:W-:Y:S01]  /*25830*/  R2P PR, R11.reuse, 0x6 ;  /* 0x000000060b007804 */ /* 0x040fe20000000000 */
[C---:B--2---:R-:W-:Y:S01]  /*25840*/  IMAD.SHL.U32 R0, R11.reuse, 0x40, RZ ;  /* 0x000000400b007824 */ /* 0x044fe200078e00ff */
[----:B------:R-:W-:Y:S01]  /*25850*/  SHF.R.U32.HI R4, RZ, 0x5, R9 ;  /* 0x00000005ff047819 */ /* 0x000fe20000011609 */
[----:B------:R-:W-:Y:S01]  /*25860*/  IMAD.SHL.U32 R8, R11, 0x2, RZ ;  /* 0x000000020b087824 */ /* 0x000fe200078e00ff */
[----:B------:R-:W-:Y:S02]  /*25870*/  LOP3.LUT R3, R2, 0x400, RZ, 0xc0, !PT ;  /* 0x0000040002037812 */ /* 0x000fe400078ec0ff */
[----:B------:R-:W-:-:S02]  /*25880*/  LOP3.LUT R5, R30, 0x40, RZ, 0xc0, !PT ;  /* 0x000000401e057812 */ /* 0x000fc400078ec0ff */
[----:B------:R-:W-:Y:S01]  /*25890*/  LOP3.LUT R7, R30, 0x1b0, RZ, 0xc0, !PT ;  /* 0x000001b01e077812 */ /* 0x000fe200078ec0ff */
[C---:B------:R-:W-:Y:S01]  /*258a0*/  IMAD R6, R4.reuse, 0x800, R3 ;  /* 0x0000080004067824 */ /* 0x040fe200078e0203 */
[----:B------:R-:W-:Y:S01]  /*258b0*/  SHF.R.U32.HI R3, RZ, 0x1, R11 ;  /* 0x00000001ff037819 */ /* 0x000fe2000001160b */
[----:B------:R-:W-:Y:S01]  /*258c0*/  IMAD R10, R4, 0x200, R5 ;  /* 0x00000200040a7824 */ /* 0x000fe200078e0205 */
[----:B------:R-:W-:Y:S02]  /*258d0*/  LOP3.LUT R4, R2, 0x380, RZ, 0xc0, !PT ;  /* 0x0000038002047812 */ /* 0x000fe400078ec0ff */
[----:B------:R-:W-:Y:S02]  /*258e0*/  LOP3.LUT R2, R0, 0x180, RZ, 0xc0, !PT ;  /* 0x0000018000027812 */ /* 0x000fe400078ec0ff */
[----:B------:R-:W-:Y:S02]  /*258f0*/  LOP3.LUT R5, R4, 0x10, R11, 0xf8, !PT ;  /* 0x0000001004057812 */ /* 0x000fe400078ef80b */
[----:B------:R-:W-:Y:S01]  /*25900*/  LOP3.LUT R2, R2, 0x30, R3, 0xf8, !PT ;  /* 0x0000003002027812 */ /* 0x000fe200078ef803 */
[----:B------:R-:W-:Y:S01]  /*25910*/  IMAD.SHL.U32 R3, R11, 0x8, RZ ;  /* 0x000000080b037824 */ /* 0x000fe200078e00ff */
[----:B------:R-:W-:-:S02]  /*25920*/  LOP3.LUT R5, R5, 0x70, R30, 0x78, !PT ;  /* 0x0000007005057812 */ /* 0x000fc400078e781e */
[----:B------:R-:W-:Y:S02]  /*25930*/  LOP3.LUT R7, R7, 0x30, R8, 0x78, !PT ;  /* 0x0000003007077812 */ /* 0x000fe400078e7808 */
[----:B------:R-:W-:Y:S01]  /*25940*/  LOP3.LUT R3, R2, 0x30, R3, 0x78, !PT ;  /* 0x0000003002037812 */ /* 0x000fe200078e7803 */
[----:B------:R-:W-:Y:S01]  /*25950*/  IMAD.IADD R2, R6, 0x1, R5 ;  /* 0x0000000106027824 */ /* 0x000fe200078e0205 */
[----:B------:R-:W-:Y:S01]  /*25960*/  LOP3.LUT R30, R30, 0x30, RZ, 0xc0, !PT ;  /* 0x000000301e1e7812 */ /* 0x000fe200078ec0ff */
[----:B------:R-:W-:Y:S01]  /*25970*/  IMAD.IADD R37, R7, 0x1, R10 ;  /* 0x0000000107257824 */ /* 0x000fe200078e020a */
[----:B------:R-:W-:Y:S02]  /*25980*/  LOP3.LUT R0, R3, 0x640, R0, 0xf8, !PT ;  /* 0x0000064003007812 */ /* 0x000fe400078ef800 */
[----:B------:R0:W-:Y:S01]  /*25990*/  STL [R1], R2 ;  /* 0x0000000201007387 */ /* 0x0001e20000100800 */
[----:B------:R-:W-:Y:S02]  /*259a0*/  SHF.R.U32.HI R3, RZ, 0x2, R9 ;  /* 0x00000002ff037819 */ /* 0x000fe40000011609 */
[----:B------:R-:W-:Y:S01]  /*259b0*/  SEL R31, R31, 0xffffffe0, !P1 ;  /* 0xffffffe01f1f7807 */ /* 0x000fe20004800000 */
[----:B------:R1:W-:Y:S04]  /*259c0*/  STL [R1+0x8], R0 ;  /* 0x0000080001007387 */ /* 0x0003e80000100800 */
[----:B------:R-:W-:Y:S01]  /*259d0*/  STL [R1+0x24], RZ ;  /* 0x000024ff01007387 */ /* 0x000fe20000100800 */
[----:B0-----:R-:W-:-:S02]  /*259e0*/  IMAD.MOV.U32 R2, RZ, RZ, 0x40 ;  /* 0x00000040ff027424 */ /* 0x001fc400078e00ff */
[----:B-1----:R-:W-:-:S03]  /*259f0*/  IMAD.SHL.U32 R0, R11, 0x20, RZ ;  /* 0x000000200b007824 */ /* 0x002fc600078e00ff */
[----:B------:R-:W-:Y:S02]  /*25a00*/  SEL R2, R2, 0xffffffc0, !P2 ;  /* 0xffffffc002027807 */ /* 0x000fe40005000000 */
[----:B------:R-:W-:-:S03]  /*25a10*/  LOP3.LUT R0, R0, 0x60, RZ, 0xc0, !PT ;  /* 0x0000006000007812 */ /* 0x000fc600078ec0ff */
[----:B------:R0:W-:Y:S01]  /*25a20*/  STL [R1+0x4], R2 ;  /* 0x0000040201007387 */ /* 0x0001e20000100800 */
[----:B------:R-:W-:Y:S01]  /*25a30*/  LOP3.LUT R0, R3, R0, RZ, 0xfc, !PT ;  /* 0x0000000003007212 */ /* 0x000fe200078efcff */
[----:B------:R-:W-:Y:S01]  /*25a40*/  IMAD.IADD R0, R23, 0x1, R37 ;  /* 0x0000000117007824 */ /* 0x000fe200078e0225 */
[----:B------:R-:W-:-:S04]  /*25a50*/  LOP3.LUT R3, R30, 0x40, RZ, 0xfc, !PT ;  /* 0x000000401e037812 */ /* 0x000fc800078efcff */
[----:B------:R1:W-:Y:S01]  /*25a60*/  STL [R1+0xc], R0 ;  /* 0x00000c0001007387 */ /* 0x0003e20000100800 */
[----:B0-----:R-:W-:-:S07]  /*25a70*/  LOP3.LUT R2, R30, 0x80, RZ, 0xfc, !PT ;  /* 0x000000801e027812 */ /* 0x001fce00078efcff */
.L_x_2003:
[----:B------:R-:W-:Y:S05]  /*25a80*/  YIELD ;  /* 0x0000000000007946 */ /* 0x000fea0003800000 */
[----:B------:R-:W-:Y:S01]  /*25a90*/  ULDC.64 UR4, c[0x0][0xa28] ;  /* 0x00028a0000047ab9 */ /* 0x000fe20000000a00 */
[----:B------:R-:W-:Y:S01]  /*25aa0*/  IMAD.MOV.U32 R33, RZ, RZ, RZ ;  /* 0x000000ffff217224 */ /* 0x000fe200078e00ff */
[----:B------:R-:W-:Y:S01]  /*25ab0*/  ISETP.NE.U32.AND P0, PT, RZ, UR4, PT ;  /* 0x00000004ff007c0c */ /* 0x000fe2000bf05070 */
[----:B0-----:R-:W0:Y:S01]  /*25ac0*/  LDC.64 R4, c[0x0][0xa00] ;  /* 0x00028000ff047b82 */ /* 0x001e220000000a00 */
[----:B------:R-:W-:Y:S02]  /*25ad0*/  ULDC.64 UR6, c[0x0][0xa10] ;  /* 0x0002840000067ab9 */ /* 0x000fe40000000a00 */
[----:B------:R-:W-:Y:S01]  /*25ae0*/  ISETP.NE.AND.EX P0, PT, RZ, UR5, PT, P0 ;  /* 0x00000005ff007c0c */ /* 0x000fe2000bf05300 */
[----:B------:R-:W-:-:S12]  /*25af0*/  ULDC.64 UR4, c[0x0][0xa18] ;  /* 0x0002860000047ab9 */ /* 0x000fd80000000a00 */
[----:B--2---:R-:W2:Y:S01]  /*25b00*/  @P0 LDC.64 R2, c[0x0][0xa28] ;  /* 0x00028a00ff020b82 */ /* 0x004ea20000000a00 */
[----:B------:R-:W-:Y:S01]  /*25b10*/  ISETP.NE.U32.AND P1, PT, RZ, UR6, PT ;  /* 0x00000006ff007c0c */ /* 0x000fe2000bf25070 */
[----:B--2---:R-:W-:-:S05]  /*25b20*/  @P0 IMAD.WIDE R2, R19, 0x4, R2 ;  /* 0x0000000413020825 */ /* 0x004fca00078e0202 */
[----:B------:R2:W5:Y:S01]  /*25b30*/  @P0 LDG.E R33, desc[UR42][R2.64] ;  /* 0x0000002a02210981 */ /* 0x000562000c1e1900 */
[----:B------:R-:W-:Y:S01]  /*25b40*/  ISETP.NE.U32.AND P0, PT, RZ, UR4, PT ;  /* 0x00000004ff007c0c */ /* 0x000fe2000bf05070 */
[----:B------:R-:W-:Y:S01]  /*25b50*/  IMAD.MOV.U32 R8, RZ, RZ, RZ ;  /* 0x000000ffff087224 */ /* 0x000fe200078e00ff */
[----:B------:R-:W-:Y:S01]  /*25b60*/  ISETP.NE.AND.EX P1, PT, RZ, UR7, PT, P1 ;  /* 0x00000007ff007c0c */ /* 0x000fe2000bf25310 */
[----:B0-----:R-:W-:Y:S01]  /*25b70*/  IMAD.WIDE R4, R19, 0x4, R4 ;  /* 0x0000000413047825 */ /* 0x001fe200078e0204 */
[----:B------:R-:W-:Y:S01]  /*25b80*/  ISETP.NE.AND.EX P2, PT, RZ, UR5, PT, P0 ;  /* 0x00000005ff007c0c */ /* 0x000fe2000bf45300 */
[----:B------:R-:W-:Y:S02]  /*25b90*/  ULDC.64 UR4, c[0x0][0xa00] ;  /* 0x0002800000047ab9 */ /* 0x000fe40000000a00 */
[----:B------:R-:W-:Y:S01]  /*25ba0*/  ISETP.NE.U32.AND P0, PT, RZ, UR4, PT ;  /* 0x00000004ff007c0c */ /* 0x000fe2000bf05070 */
[----:B-1----:R-:W-:Y:S01]  /*25bb0*/  IMAD.MOV.U32 R0, RZ, RZ, RZ ;  /* 0x000000ffff007224 */ /* 0x002fe200078e00ff */
[----:B--2---:R-:W0:Y:S02]  /*25bc0*/  LDC.64 R2, c[0x0][0xa10] ;  /* 0x00028400ff027b82 */ /* 0x004e240000000a00 */
[----:B------:R-:W-:-:S06]  /*25bd0*/  ISETP.NE.AND.EX P0, PT, RZ, UR5, PT, P0 ;  /* 0x00000005ff007c0c */ /* 0x000fcc000bf05300 */
[----:B------:R-:W1:Y:S07]  /*25be0*/  @P2 LDC.64 R6, c[0x0][0xa18] ;  /* 0x00028600ff062b82 */ /* 0x000e6e0000000a00 */
[----:B------:R-:W2:Y:S01]  /*25bf0*/  @P0 LDG.E R8, desc[UR42][R4.64] ;  /* 0x0000002a04080981 */ /* 0x000ea2000c1e1900 */
[----:B0-----:R-:W-:-:S05]  /*25c00*/  IMAD.WIDE R2, R19, 0x4, R2 ;  /* 0x0000000413027825 */ /* 0x001fca00078e0202 */
[----:B------:R-:W5:Y:S01]  /*25c10*/  @P1 LDG.E R0, desc[UR42][R2.64] ;  /* 0x0000002a02001981 */ /* 0x000f62000c1e1900 */
[----:B------:R-:W-:Y:S02]  /*25c20*/  ULDC UR4, c[0x0][0x288] ;  /* 0x0000a20000047ab9 */ /* 0x000fe40000000800 */
[----:B------:R-:W-:Y:S01]  /*25c30*/  IMAD.U32 R35, RZ, RZ, UR4 ;  /* 0x00000004ff237e24 */ /* 0x000fe2000f8e00ff */
[----:B------:R-:W-:Y:S02]  /*25c40*/  ULDC.64 UR4, c[0x0][0x418] ;  /* 0x0001060000047ab9 */ /* 0x000fe40000000a00 */
[----:B------:R-:W-:-:S03]  /*25c50*/  UISETP.NE.U32.AND UP0, UPT, UR4, URZ, UPT ;  /* 0x0000003f0400728c */ /* 0x000fc6000bf05070 */
[----:B------:R-:W-:Y:S01]  /*25c60*/  ULDC UR4, c[0x0][0x424] ;  /* 0x0001090000047ab9 */ /* 0x000fe20000000800 */
[----:B------:R-:W-:Y:S01]  /*25c70*/  UISETP.NE.AND.EX UP0, UPT, UR5, URZ, UPT, UP0 ;  /* 0x0000003f0500728c */ /* 0x000fe2000bf05300 */
[----:B-1----:R-:W-:Y:S02]  /*25c80*/  @P2 IMAD.WIDE R6, R19, 0x4, R6 ;  /* 0x0000000413062825 */ /* 0x002fe400078e0206 */
[----:B------:R-:W-:Y:S01]  /*25c90*/  ULDC UR5, c[0x0][0x2f0] ;  /* 0x0000bc0000057ab9 */ /* 0x000fe20000000800 */
[----:B------:R-:W-:Y:S02]  /*25ca0*/  USEL UR4, UR4, 0x1, UP0 ;  /* 0x0000000104047887 */ /* 0x000fe40008000000 */
[----:B------:R0:W5:Y:S02]  /*25cb0*/  @P2 LDG.E R35, desc[UR42][R6.64] ;  /* 0x0000002a06232981 */ /* 0x000164000c1e1900 */
[----:B------:R-:W-:-:S03]  /*25cc0*/  UIMAD UR4, UR4, UR5, URZ ;  /* 0x00000005040472a4 */ /* 0x000fc6000f8e023f */
[----:B------:R-:W-:Y:S02]  /*25cd0*/  ULDC UR5, c[0x0][0x348] ;  /* 0x0000d20000057ab9 */ /* 0x000fe40000000800 */
[----:B0-----:R-:W-:Y:S01]  /*25ce0*/  IMAD.U32 R7, RZ, RZ, UR5 ;  /* 0x00000005ff077e24 */ /* 0x001fe2000f8e00ff */
[----:B--2---:R0:W-:Y:S02]  /*25cf0*/  STL [R1+0x10], R8 ;  /* 0x0000100801007387 */ /* 0x0041e40000100800 */
[----:B0-----:R-:W-:Y:S01]  /*25d00*/  IMAD.U32 R8, RZ, RZ, UR4 ;  /* 0x00000004ff087e24 */ /* 0x001fe2000f8e00ff */
[----:B---3--:R-:W-:Y:S06]  /*25d10*/  @P2 BRA `(.L_x_1866) ;  /* 0x0000000000102947 */ /* 0x008fec0003800000 */
[----:B------:R-:W-:Y:S05]  /*25d20*/  @!P0 BRA `(.L_x_1866) ;  /* 0x00000000000c8947 */ /* 0x000fea0003800000 */
[----:B-----5:R-:W2:Y:S04]  /*25d30*/  LDG.E R35, desc[UR42][R4.64] ;  /* 0x0000002a04237981 */ /* 0x020ea8000c1e1900 */
[----:B------:R-:W2:Y:S02]  /*25d40*/  LDG.E R6, desc[UR42][R4.64+0x4] ;  /* 0x0000042a04067981 */ /* 0x000ea4000c1e1900 */
[----:B--2---:R-:W-:-:S07]  /*25d50*/  IMAD.IADD R35, R6, 0x1, -R35 ;  /* 0x0000000106237824 */ /* 0x004fce00078e0a23 */
.L_x_1866:
[----:B------:R-:W-:Y:S01]  /*25d60*/  ULDC.64 UR4, c[0x0][0xa20] ;  /* 0x0002880000047ab9 */ /* 0x000fe20000000a00 */
[C---:B------:R-:W-:Y:S02]  /*25d70*/  LOP3.LUT R4, R18.reuse, 0xff000000, RZ, 0xc0, !PT ;  /* 0xff00000012047812 */ /* 0x040fe400078ec0ff */
[----:B------:R-:W-:Y:S02]  /*25d80*/  ISETP.NE.U32.AND P0, PT, RZ, UR4, PT ;  /* 0x00000004ff007c0c */ /* 0x000fe4000bf05070 */
[----:B------:R-:W-:Y:S02]  /*25d90*/  SHF.R.U32.HI R5, RZ, 0x8, R4 ;  /* 0x00000008ff057819 */ /* 0x000fe40000011604 */
[----:B------:R-:W-:Y:S02]  /*25da0*/  ISETP.NE.AND.EX P0, PT, RZ, UR5, PT, P0 ;  /* 0x00000005ff007c0c */ /* 0x000fe4000bf05300 */
[C---:B------:R-:W-:Y:S02]  /*25db0*/  LOP3.LUT R6, R18.reuse, 0xff0000, RZ, 0xc0, !PT ;  /* 0x00ff000012067812 */ /* 0x040fe400078ec0ff */
[----:B------:R-:W-:-:S02]  /*25dc0*/  LOP3.LUT R18, R18, 0xffff, RZ, 0xc0, !PT ;  /* 0x0000ffff12127812 */ /* 0x000fc400078ec0ff */
[----:B------:R-:W-:-:S07]  /*25dd0*/  LEA.HI R6, R6, R5, RZ, 0x10 ;  /* 0x0000000506067211 */ /* 0x000fce00078f80ff */
[----:B------:R-:W-:Y:S05]  /*25de0*/  @!P0 BRA `(.L_x_1867) ;  /* 0x0000000000108947 */ /* 0x000fea0003800000 */
[----:B------:R-:W0:Y:S02]  /*25df0*/  LDC.64 R4, c[0x0][0xa20] ;  /* 0x00028800ff047b82 */ /* 0x000e240000000a00 */
[----:B0-----:R-:W-:-:S05]  /*25e00*/  IMAD.WIDE R4, R19, 0x4, R4 ;  /* 0x0000000413047825 */ /* 0x001fca00078e0204 */
[----:B------:R0:W5:Y:S01]  /*25e10*/  LDG.E R8, desc[UR42][R4.64] ;  /* 0x0000002a04087981 */ /* 0x000162000c1e1900 */
[----:B------:R-:W-:Y:S05]  /*25e20*/  BRA `(.L_x_1868) ;  /* 0x0000000000247947 */ /* 0x000fea0003800000 */
.L_x_1867:
        /* <DEDUP_REMOVED lines=9> */
.L_x_1868:
[----:B0-----:R-:W2:Y:S01]  /*25ec0*/  @P1 LDG.E R4, desc[UR42][R2.64] ;  /* 0x0000002a02041981 */ /* 0x001ea2000c1e1900 */
[----:B------:R-:W0:Y:S03]  /*25ed0*/  LDC R9, c[0x0][0x448] ;  /* 0x00011200ff097b82 */ /* 0x000e260000000800 */
[----:B------:R1:W2:Y:S01]  /*25ee0*/  @P1 LDG.E R5, desc[UR42][R2.64+0x4] ;  /* 0x0000042a02051981 */ /* 0x0002a2000c1e1900 */
[----:B------:R-:W-:Y:S02]  /*25ef0*/  IMAD.SHL.U32 R17, R17, 0x80, RZ ;  /* 0x0000008011117824 */ /* 0x000fe400078e00ff */
[----:B-----5:R-:W-:Y:S02]  /*25f00*/  IMAD.IADD R8, R8, 0x1, -R33 ;  /* 0x0000000108087824 */ /* 0x020fe400078e0a21 */
[----:B------:R-:W-:Y:S01]  /*25f10*/  VIADD R10, R17, 0x7f ;  /* 0x0000007f110a7836 */ /* 0x000fe20000000000 */
[----:B0-----:R-:W-:-:S13]  /*25f20*/  ISETP.NE.AND P2, PT, R9, 0x1, PT ;  /* 0x000000010900780c */ /* 0x001fda0003f45270 */
[----:B-1----:R-:W0:Y:S08]  /*25f30*/  @P2 LDC R3, c[0x0][0x44c] ;  /* 0x00011300ff032b82 */ /* 0x002e300000000800 */
[----:B------:R-:W1:Y:S01]  /*25f40*/  @P2 LDC R2, c[0x0][0x450] ;  /* 0x00011400ff022b82 */ /* 0x000e620000000800 */
[----:B0-----:R-:W-:-:S05]  /*25f50*/  @P2 IMAD.HI.U32 R3, R10, R3, RZ ;  /* 0x000000030a032227 */ /* 0x001fca00078e00ff */
[----:B-1----:R-:W-:Y:S01]  /*25f60*/  @P2 SHF.R.U32.HI R10, RZ, R2, R3 ;  /* 0x00000002ff0a2219 */ /* 0x002fe20000011603 */
[----:B--2---:R-:W-:-:S04]  /*25f70*/  @P1 IMAD.IADD R7, R5, 0x1, -R4 ;  /* 0x0000000105071824 */ /* 0x004fc800078e0a04 */
[----:B------:R-:W-:-:S04]  /*25f80*/  IMAD.IADD R27, R8, 0x1, R7 ;  /* 0x00000001081b7824 */ /* 0x000fc800078e0207 */
[C---:B------:R-:W-:Y:S01]  /*25f90*/  VIADD R20, R27.reuse, 0x7f ;  /* 0x0000007f1b147836 */ /* 0x040fe20000000000 */
[----:B------:R-:W-:-:S04]  /*25fa0*/  IADD3 R9, R27, 0x1, -R35 ;  /* 0x000000011b097810 */ /* 0x000fc80007ffe823 */
[----:B------:R-:W-:Y:S01]  /*25fb0*/  SHF.R.S32.HI R2, RZ, 0x1f, R20 ;  /* 0x0000001fff027819 */ /* 0x000fe20000011414 */
[----:B------:R-:W-:-:S03]  /*25fc0*/  IMAD.IADD R10, R9, 0x1, R10 ;  /* 0x00000001090a7824 */ /* 0x000fc600078e020a */
[----:B------:R-:W-:Y:S02]  /*25fd0*/  LEA.HI R20, R2, R20, RZ, 0x7 ;  /* 0x0000001402147211 */ /* 0x000fe400078f38ff */
[----:B------:R-:W0:Y:S02]  /*25fe0*/  LDC.64 R2, c[0x0][0x9e0] ;  /* 0x00027800ff027b82 */ /* 0x000e240000000a00 */
[----:B------:R-:W-:Y:S02]  /*25ff0*/  SHF.R.S32.HI R20, RZ, 0x7, R20 ;  /* 0x00000007ff147819 */ /* 0x000fe40000011414 */
[----:B0-----:R-:W-:Y:S01]  /*26000*/  ISETP.GE.AND P3, PT, R3, 0x1, PT ;  /* 0x000000010300780c */ /* 0x001fe20003f66270 */
[----:B------:R-:W-:-:S12]  /*26010*/  IMAD.IADD R2, R10, 0x1, R2 ;  /* 0x000000010a027824 */ /* 0x000fd800078e0202 */
[----:B------:R-:W-:Y:S05]  /*26020*/  @!P3 BRA `(.L_x_1869) ;  /* 0x000000000048b947 */ /* 0x000fea0003800000 */
        /* <DEDUP_REMOVED lines=11> */
.L_x_1871:
[----:B------:R-:W-:-:S13]  /*260e0*/  ISETP.NE.AND P0, PT, R3, 0x1, PT ;  /* 0x000000010300780c */ /* 0x000fda0003f05270 */
[----:B------:R-:W0:Y:S02]  /*260f0*/  @P0 LDC.64 R4, c[0x0][0x9e8] ;  /* 0x00027a00ff040b82 */ /* 0x000e240000000a00 */
[----:B0-----:R-:W-:-:S05]  /*26100*/  @P0 IMAD.HI.U32 R4, R11, R4, RZ ;  /* 0x000000040b040227 */ /* 0x001fca00078e00ff */
[----:B------:R-:W-:-:S07]  /*26110*/  @P0 SHF.R.U32.HI R11, RZ, R5, R4 ;  /* 0x00000005ff0b0219 */ /* 0x000fce0000011604 */
.L_x_1872:
[----:B------:R-:W-:Y:S05]  /*26120*/  BSYNC B0 ;  /* 0x0000000000007941 */ /* 0x000fea0003800000 */
.L_x_1870:
[----:B------:R-:W-:-:S05]  /*26130*/  IMAD R11, R11, R3, R3 ;  /* 0x000000030b0b7224 */ /* 0x000fca00078e0203 */
[----:B------:R-:W-:-:S07]  /*26140*/  VIMNMX R2, R2, R11, PT ;  /* 0x0000000b02027248 */ /* 0x000fce0003fe0100 */
.L_x_1869:
[----:B------:R-:W0:Y:S01]  /*26150*/  @P2 LDC R10, c[0x0][0x44c] ;  /* 0x00011300ff0a2b82 */ /* 0x000e220000000800 */
[----:B------:R-:W-:Y:S01]  /*26160*/  VIADD R2, R2, 0x7f ;  /* 0x0000007f02027836 */ /* 0x000fe20000000000 */
[----:B------:R-:W-:Y:S01]  /*26170*/  ULDC UR4, c[0x0][0x9dc] ;  /* 0x0002770000047ab9 */ /* 0x000fe20000000800 */
[----:B------:R-:W-:-:S05]  /*26180*/  IMAD.MOV.U32 R4, RZ, RZ, R17 ;  /* 0x000000ffff047224 */ /* 0x000fca00078e0011 */
[----:B------:R-:W1:Y:S01]  /*26190*/  @P2 LDC R5, c[0x0][0x450] ;  /* 0x00011400ff052b82 */ /* 0x000e620000000800 */
[----:B0-----:R-:W-:-:S05]  /*261a0*/  @P2 IMAD.HI.U32 R10, R17, R10, RZ ;  /* 0x0000000a110a2227 */ /* 0x001fca00078e00ff */
[----:B-1----:R-:W-:Y:S01]  /*261b0*/  @P2 SHF.R.U32.HI R4, RZ, R5, R10 ;  /* 0x00000005ff042219 */ /* 0x002fe2000001160a */
[----:B------:R-:W-:Y:S01]  /*261c0*/  IMAD.IADD R10, R27, 0x1, -R35 ;  /* 0x000000011b0a7824 */ /* 0x000fe200078e0a23 */
[----:B------:R-:W-:-:S03]  /*261d0*/  SHF.R.S32.HI R5, RZ, 0x1f, R2 ;  /* 0x0000001fff057819 */ /* 0x000fc60000011402 */
[----:B------:R-:W-:Y:S01]  /*261e0*/  IMAD.IADD R12, R10, 0x1, R4 ;  /* 0x000000010a0c7824 */ /* 0x000fe200078e0204 */
[----:B------:R-:W-:-:S03]  /*261f0*/  LEA.HI R5, R5, R2, RZ, 0x7 ;  /* 0x0000000205057211 */ /* 0x000fc600078f38ff */
[----:B------:R-:W-:Y:S01]  /*26200*/  VIADD R2, R12, -UR4 ;  /* 0x800000040c027c36 */ /* 0x000fe20008000000 */
[----:B------:R-:W-:-:S04]  /*26210*/  SHF.R.S32.HI R11, RZ, 0x7, R5 ;  /* 0x00000007ff0b7819 */ /* 0x000fc80000011405 */
[----:B------:R-:W-:Y:S01]  /*26220*/  VIMNMX R11, R20, R11, PT ;  /* 0x0000000b140b7248 */ /* 0x000fe20003fe0100 */
        /* <DEDUP_REMOVED lines=11> */
.L_x_1875:
[----:B------:R-:W-:-:S13]  /*262e0*/  ISETP.NE.AND P0, PT, R3, 0x1, PT ;  /* 0x000000010300780c */ /* 0x000fda0003f05270 */
[----:B------:R-:W0:Y:S02]  /*262f0*/  @P0 LDC.64 R4, c[0x0][0x9e8] ;  /* 0x00027a00ff040b82 */ /* 0x000e240000000a00 */
[----:B0-----:R-:W-:-:S05]  /*26300*/  @P0 IMAD.HI.U32 R4, R12, R4, RZ ;  /* 0x000000040c040227 */ /* 0x001fca00078e00ff */
[----:B------:R-:W-:-:S07]  /*26310*/  @P0 SHF.R.U32.HI R12, RZ, R5, R4 ;  /* 0x00000005ff0c0219 */ /* 0x000fce0000011604 */
.L_x_1876:
[----:B------:R-:W-:Y:S05]  /*26320*/  BSYNC B0 ;  /* 0x0000000000007941 */ /* 0x000fea0003800000 */
.L_x_1874:
[----:B------:R-:W-:-:S05]  /*26330*/  IMAD R3, R12, R3, RZ ;  /* 0x000000030c037224 */ /* 0x000fca00078e02ff */
[----:B------:R-:W-:-:S07]  /*26340*/  VIMNMX R2, R2, R3, !PT ;  /* 0x0000000302027248 */ /* 0x000fce0007fe0100 */
.L_x_1873:
[----:B------:R-:W-:Y:S01]  /*26350*/  SHF.R.S32.HI R3, RZ, 0x1f, R2 ;  /* 0x0000001fff037819 */ /* 0x000fe20000011402 */
[----:B------:R-:W-:Y:S01]  /*26360*/  BSSY B0, `(.L_x_1877) ;  /* 0x0000026000007945 */ /* 0x000fe20003800000 */
[----:B------:R-:W-:Y:S01]  /*26370*/  LOP3.LUT R32, R6, 0xff, RZ, 0xc0, !PT ;  /* 0x000000ff06207812 */ /* 0x000fe200078ec0ff */
[----:B------:R-:W-:Y:S01]  /*26380*/  IMAD.MOV.U32 R14, RZ, RZ, RZ ;  /* 0x000000ffff0e7224 */ /* 0x000fe200078e00ff */
[----:B------:R-:W-:Y:S02]  /*26390*/  LEA.HI R3, R3, R2, RZ, 0x7 ;  /* 0x0000000203037211 */ /* 0x000fe400078f38ff */
[----:B------:R-:W-:Y:S02]  /*263a0*/  SHF.R.U32.HI R6, RZ, 0x10, R6 ;  /* 0x00000010ff067819 */ /* 0x000fe40000011606 */
[----:B------:R-:W-:-:S04]  /*263b0*/  SHF.R.S32.HI R3, RZ, 0x7, R3 ;  /* 0x00000007ff037819 */ /* 0x000fc80000011403 */
[----:B------:R-:W-:-:S04]  /*263c0*/  VIMNMX R4, RZ, R3, !PT ;  /* 0x00000003ff047248 */ /* 0x000fc80007fe0100 */
[----:B------:R-:W-:-:S13]  /*263d0*/  ISETP.GT.AND P0, PT, R11, R4, PT ;  /* 0x000000040b00720c */ /* 0x000fda0003f04270 */
[----:B------:R-:W-:Y:S05]  /*263e0*/  @!P0 BRA `(.L_x_1878) ;  /* 0x0000000000748947 */ /* 0x000fea0003800000 */
[----:B------:R-:W-:Y:S01]  /*263f0*/  ISETP.NE.AND P0, PT, R6, RZ, PT ;  /* 0x000000ff0600720c */ /* 0x000fe20003f05270 */
[----:B------:R-:W-:-:S03]  /*26400*/  ULDC UR4, c[0x0][0x9f0] ;  /* 0x00027c0000047ab9 */ /* 0x000fc60000000800 */
[----:B------:R-:W-:-:S04]  /*26410*/  SEL R5, R6, UR4, P0 ;  /* 0x0000000406057c07 */ /* 0x000fc80008000000 */
[----:B------:R-:W-:Y:S02]  /*26420*/  IABS R13, R5 ;  /* 0x00000005000d7213 */ /* 0x000fe40000000000 */
[----:B------:R-:W-:Y:S02]  /*26430*/  IADD3 R12, R5, -0x1, R11 ;  /* 0xffffffff050c7810 */ /* 0x000fe40007ffe00b */
[----:B------:R-:W0:Y:S03]  /*26440*/  I2F.RP R2, R13 ;  /* 0x0000000d00027306 */ /* 0x000e260000209400 */
[----:B------:R-:W-:-:S05]  /*26450*/  IMAD.IADD R12, R12, 0x1, -R4 ;  /* 0x000000010c0c7824 */ /* 0x000fca00078e0a04 */
        /* <DEDUP_REMOVED lines=22> */
.L_x_1878:
[----:B------:R-:W-:Y:S05]  /*265c0*/  BSYNC B0 ;  /* 0x0000000000007941 */ /* 0x000fea0003800000 */
.L_x_1877:
[-C--:B------:R-:W-:Y:S01]  /*265d0*/  IMAD R4, R32, R14.reuse, R4 ;  /* 0x0000000e20047224 */ /* 0x080fe200078e0204 */
[----:B------:R-:W-:Y:S04]  /*265e0*/  BSSY B0, `(.L_x_1879) ;  /* 0x0000150000007945 */ /* 0x000fe80003800000 */
[C---:B------:R-:W-:Y:S01]  /*265f0*/  VIADDMNMX R11, R4.reuse, R14, R11, PT ;  /* 0x0000000e040b7246 */ /* 0x040fe2000380010b */
[----:B------:R-:W-:-:S04]  /*26600*/  IMAD R4, R4, 0x80, -R8 ;  /* 0x0000008004047824 */ /* 0x000fc800078e0a08 */
[----:B------:R-:W-:Y:S01]  /*26610*/  IMAD R11, R11, 0x80, -R8 ;  /* 0x000000800b0b7824 */ /* 0x000fe200078e0a08 */
[----:B------:R-:W-:-:S04]  /*26620*/  VIMNMX R4, RZ, R4, !PT ;  /* 0x00000004ff047248 */ /* 0x000fc80007fe0100 */
[----:B------:R-:W-:-:S04]  /*26630*/  VIMNMX R11, R11, R7, PT ;  /* 0x000000070b0b7248 */ /* 0x000fc80003fe0100 */
[----:B------:R-:W-:Y:S02]  /*26640*/  ISETP.GT.AND P0, PT, R11, R4, PT ;  /* 0x000000040b00720c */ /* 0x000fe40003f04270 */
[----:B------:R-:W-:-:S11]  /*26650*/  SHF.R.U32.HI R4, RZ, 0x7, R4 ;  /* 0x00000007ff047819 */ /* 0x000fd60000011604 */
[----:B------:R-:W-:-:S05]  /*26660*/  @P0 VIADD R2, R11, 0x7f ;  /* 0x0000007f0b020836 */ /* 0x000fca0000000000 */
[----:B------:R-:W-:-:S04]  /*26670*/  @P0 SHF.R.S32.HI R3, RZ, 0x1f, R2 ;  /* 0x0000001fff030819 */ /* 0x000fc80000011402 */
[----:B------:R-:W-:Y:S01]  /*26680*/  @P0 LEA.HI R2, R3, R2, RZ, 0x7 ;  /* 0x0000000203020211 */ /* 0x000fe200078f38ff */
[----:B------:R-:W-:-:S03]  /*26690*/  IMAD.MOV.U32 R3, RZ, RZ, R4 ;  /* 0x000000ffff037224 */ /* 0x000fc600078e0004 */
[----:B------:R-:W-:Y:S02]  /*266a0*/  @P0 SHF.R.S32.HI R3, RZ, 0x7, R2 ;  /* 0x00000007ff030819 */ /* 0x000fe40000011402 */
        /* <DEDUP_REMOVED lines=10> */
.L_x_2188:
[----:B-1----:R-:W-:Y:S02]  /*26750*/  ISETP.NE.AND P0, PT, R14, RZ, PT ;  /* 0x000000ff0e00720c */ /* 0x002fe40003f05270 */
[----:B------:R-:W-:-:S11]  /*26760*/  PLOP3.LUT P6, PT, PT, PT, PT, 0x8, 0x0 ;  /* 0x000000000000781c */ /* 0x000fd60003fce170 */
[----:B------:R-:W-:Y:S05]  /*26770*/  @P0 BRA `(.L_x_1882) ;  /* 0x00000000000c0947 */ /* 0x000fea0003800000 */
[----:B------:R-:W-:-:S03]  /*26780*/  UMOV UR4, 0xffffffff ;  /* 0xffffffff00047882 */ /* 0x000fc60000000000 */
[----:B------:R-:W-:Y:S05]  /*26790*/  BRA.DIV UR4, `(.L_x_1883) ;  /* 0x000000ae04c47947 */ /* 0x000fea000b800000 */
[----:B------:R-:W-:-:S13]  /*267a0*/  ELECT P6, URZ, PT ;  /* 0x00000000003f782f */ /* 0x000fda00038c0000 */
.L_x_1882:
[----:B0-----:R-:W2:Y:S01]  /*267b0*/  LDL R5, [R1+0x24] ;  /* 0x0000240001057983 */ /* 0x001ea20000100800 */
[----:B------:R-:W-:Y:S01]  /*267c0*/  BSSY B1, `(.L_x_1884) ;  /* 0x0000008000017945 */ /* 0x000fe20003800000 */
[----:B--2---:R-:W-:-:S05]  /*267d0*/  VIADD R5, R5, 0x1 ;  /* 0x0000000105057836 */ /* 0x004fca0000000000 */
[----:B------:R-:W-:-:S04]  /*267e0*/  LEA.HI R7, R5, R5, RZ, 0x1 ;  /* 0x0000000505077211 */ /* 0x000fc800078f08ff */
[----:B------:R-:W-:-:S05]  /*267f0*/  LOP3.LUT R7, R7, 0xfffffffe, RZ, 0xc0, !PT ;  /* 0xfffffffe07077812 */ /* 0x000fca00078ec0ff */
[----:B------:R-:W-:-:S05]  /*26800*/  IMAD.IADD R5, R5, 0x1, -R7 ;  /* 0x0000000105057824 */ /* 0x000fca00078e0a07 */
[----:B------:R-:W-:-:S04]  /*26810*/  SHF.L.U32 R5, R5, 0x1f, RZ ;  /* 0x0000001f05057819 */ /* 0x000fc800000006ff */
[----:B------:R-:W0:Y:S02]  /*26820*/  SYNCS.PHASECHK.TRANS64.TRYWAIT P0, [R23+URZ+0x2a820], R5 ;  /* 0x02a82005170075a7 */ /* 0x000e24000800017f */
[----:B0-----:R-:W-:Y:S05]  /*26830*/  @!P0 BRA `(.L_x_1885) ;  /* 0x000000ac00bc8947 */ /* 0x001fea0003800000 */
.L_x_2191:
[----:B------:R-:W-:Y:S05]  /*26840*/  BSYNC B1 ;  /* 0x0000000000017941 */ /* 0x000fea0003800000 */
.L_x_1884:
        /* <DEDUP_REMOVED lines=10> */
.L_x_2192:
[----:B------:R-:W-:Y:S05]  /*268f0*/  BSYNC B2 ;  /* 0x0000000000027941 */ /* 0x000fea0003800000 */
.L_x_1888:
        /* <DEDUP_REMOVED lines=9> */
.L_x_1891:
[----:B------:R-:W-:Y:S05]  /*26990*/  BSYNC B2 ;  /* 0x0000000000027941 */ /* 0x000fea0003800000 */
.L_x_1890:
[----:B------:R-:W-:Y:S01]  /*269a0*/  IMAD.MOV.U32 R34, RZ, RZ, RZ ;  /* 0x000000ffff227224 */ /* 0x000fe200078e00ff */
[----:B------:R-:W-:Y:S01]  /*269b0*/  UIADD3 UR4, UP0, UR40, 0x570, URZ ;  /* 0x0000057028047890 */ /* 0x000fe2000ff1e03f */
[----:B------:R-:W-:Y:S01]  /*269c0*/  IMAD R7, R3, 0x80, R0 ;  /* 0x0000008003077824 */ /* 0x000fe200078e0200 */
[----:B------:R-:W-:Y:S01]  /*269d0*/  PLOP3.LUT P0, PT, PT, PT, PT, 0x80, 0x0 ;  /* 0x000000000000781c */ /* 0x000fe20003f0f070 */
[----:B------:R-:W-:Y:S01]  /*269e0*/  IMAD R8, R25, 0x6000, R23 ;  /* 0x0000600019087824 */ /* 0x000fe200078e0217 */
[----:B------:R-:W-:Y:S01]  /*269f0*/  R2UR UR10, R34 ;  /* 0x00000000220a72ca */ /* 0x000fe200000e0000 */
[----:B------:R-:W-:Y:S01]  /*26a00*/  VIADD R7, R7, 0xffffff80 ;  /* 0xffffff8007077836 */ /* 0x000fe20000000000 */
[----:B------:R-:W-:Y:S01]  /*26a10*/  UIADD3.X UR5, URZ, UR41, URZ, UP0, !UPT ;  /* 0x000000293f057290 */ /* 0x000fe200087fe43f */
[----:B0-----:R-:W-:Y:S01]  /*26a20*/  VIADD R5, R12, 0x2a890 ;  /* 0x0002a8900c057836 */ /* 0x001fe20000000000 */
[----:B------:R-:W-:Y:S01]  /*26a30*/  UMOV UR6, 0x0 ;  /* 0x0000000000067882 */ /* 0x000fe20000000000 */
[----:B------:R-:W-:Y:S01]  /*26a40*/  VIADD R13, R8, 0x1e400 ;  /* 0x0001e400080d7836 */ /* 0x000fe20000000000 */
[----:B------:R-:W-:-:S09]  /*26a50*/  UMOV UR7, 0x12f00000 ;  /* 0x12f0000000077882 */ /* 0x000fd20000000000 */
.L_x_1892:
        /* <DEDUP_REMOVED lines=16> */
.L_x_1893:
        /* <DEDUP_REMOVED lines=16> */
.L_x_1894:
        /* <DEDUP_REMOVED lines=13> */
.L_x_2193:
[----:B------:R-:W-:Y:S05]  /*26d30*/  BSYNC B2 ;  /* 0x0000000000027941 */ /* 0x000fea0003800000 */
.L_x_1895:
[----:B------:R-:W-:Y:S01]  /*26d40*/  BSSY B2, `(.L_x_1897) ;  /* 0x000000b000027945 */ /* 0x000fe20003800000 */
[----:B------:R-:W-:Y:S02]  /*26d50*/  IMAD.MOV.U32 R14, RZ, RZ, 0x0 ;  /* 0x00000000ff0e7424 */ /* 0x000fe400078e00ff */
[----:B------:R-:W-:Y:S01]  /*26d60*/  IMAD.MOV.U32 R15, RZ, RZ, 0x12f00000 ;  /* 0x12f00000ff0f7424 */ /* 0x000fe200078e00ff */
[----:B------:R-:W-:Y:S06]  /*26d70*/  @P1 BRA `(.L_x_1898) ;  /* 0x00000000001c1947 */ /* 0x000fec0003800000 */
[----:B------:R-:W2:Y:S02]  /*26d80*/  S2R R5, SR_TID.X ;  /* 0x0000000000057919 */ /* 0x000ea40000002100 */
[----:B--2---:R-:W-:Y:S01]  /*26d90*/  LOP3.LUT R13, R5, 0x1f, RZ, 0xc0, !PT ;  /* 0x0000001f050d7812 */ /* 0x004fe200078ec0ff */
[----:B------:R-:W-:-:S03]  /*26da0*/  IMAD.MOV.U32 R5, RZ, RZ, 0x6000 ;  /* 0x00006000ff057424 */ /* 0x000fc600078e00ff */
[----:B------:R-:W-:Y:S01]  /*26db0*/  ISETP.NE.AND P0, PT, R13, RZ, PT ;  /* 0x000000ff0d00720c */ /* 0x000fe20003f05270 */
[----:B------:R2:W-:-:S12]  /*26dc0*/  SYNCS.ARRIVE.TRANS64 RZ, [R12+URZ+0x2a8b0], R5 ;  /* 0x02a8b0050cff79a7 */ /* 0x0005d8000800003f */
[----:B--2---:R-:W-:Y:S05]  /*26dd0*/  @!P0 BRA `(.L_x_1898) ;  /* 0x0000000000048947 */ /* 0x004fea0003800000 */
[----:B------:R-:W-:Y:S01]  /*26de0*/  BPT.TRAP 0x1 ;  /* 0x000000040000795c */ /* 0x000fe20000300000 */
.L_x_1898:
[----:B------:R-:W-:Y:S05]  /*26df0*/  BSYNC B2 ;  /* 0x0000000000027941 */ /* 0x000fea0003800000 */
.L_x_1897:
        /* <DEDUP_REMOVED lines=8> */
.L_x_1899:
        /* <DEDUP_REMOVED lines=15> */
.L_x_1900:
        /* <DEDUP_REMOVED lines=15> */
.L_x_1901:
        /* <DEDUP_REMOVED lines=10> */
.L_x_1887:
[----:B------:R-:W-:Y:S05]  /*27100*/  BSYNC B1 ;  /* 0x0000000000017941 */ /* 0x000fea0003800000 */
.L_x_1886:
        /* <DEDUP_REMOVED lines=9> */
.L_x_1918:
        /* <DEDUP_REMOVED lines=11> */
.L_x_2194:
[----:B------:R-:W-:Y:S05]  /*27250*/  BSYNC B2 ;  /* 0x0000000000027941 */ /* 0x000fea0003800000 */
.L_x_1904:
        /* <DEDUP_REMOVED lines=9> */
.L_x_1907:
[----:B------:R-:W-:Y:S05]  /*272f0*/  BSYNC B2 ;  /* 0x0000000000027941 */ /* 0x000fea0003800000 */
.L_x_1906:
[----:B------:R-:W-:Y:S01]  /*27300*/  IMAD.MOV.U32 R21, RZ, RZ, RZ ;  /* 0x000000ffff157224 */ /* 0x000fe200078e00ff */
[----:B------:R-:W-:Y:S01]  /*27310*/  UIADD3 UR4, UP0, UR40, 0x570, URZ ;  /* 0x0000057028047890 */ /* 0x000fe2000ff1e03f */
[----:B------:R-:W-:Y:S01]  /*27320*/  IMAD R7, R25, 0x6000, R23 ;  /* 0x0000600019077824 */ /* 0x000fe200078e0217 */
[----:B------:R-:W-:Y:S01]  /*27330*/  PLOP3.LUT P1, PT, PT, PT, PT, 0x80, 0x0 ;  /* 0x000000000000781c */ /* 0x000fe20003f2f070 */
[----:B0-----:R-:W-:Y:S01]  /*27340*/  IMAD R5, R12, 0x80, R0 ;  /* 0x000000800c057824 */ /* 0x001fe200078e0200 */
[----:B------:R-:W-:Y:S01]  /*27350*/  R2UR UR10, R21 ;  /* 0x00000000150a72ca */ /* 0x000fe200000e0000 */
[----:B------:R-:W-:Y:S01]  /*27360*/  VIADD R3, R11, 0x2a890 ;  /* 0x0002a8900b037836 */ /* 0x000fe20000000000 */
[----:B------:R-:W-:Y:S01]  /*27370*/  UIADD3.X UR5, URZ, UR41, URZ, UP0, !UPT ;  /* 0x000000293f057290 */ /* 0x000fe200087fe43f */
[----:B------:R-:W-:Y:S01]  /*27380*/  VIADD R13, R7, 0x1e400 ;  /* 0x0001e400070d7836 */ /* 0x000fe20000000000 */
[----:B------:R-:W-:Y:S01]  /*27390*/  UMOV UR6, 0x0 ;  /* 0x0000000000067882 */ /* 0x000fe20000000000 */
[----:B------:R-:W-:-:S10]  /*273a0*/  UMOV UR7, 0x12f00000 ;  /* 0x12f0000000077882 */ /* 0x000fd40000000000 */
.L_x_1908:
        /* <DEDUP_REMOVED lines=16> */
.L_x_1909:
        /* <DEDUP_REMOVED lines=16> */
.L_x_1910:
        /* <DEDUP_REMOVED lines=13> */
.L_x_2195:
[----:B------:R-:W-:Y:S05]  /*27680*/  BSYNC B2 ;  /* 0x0000000000027941 */ /* 0x000fea0003800000 */
.L_x_1911:
        /* <DEDUP_REMOVED lines=11> */
.L_x_1914:
[----:B------:R-:W-:Y:S05]  /*27740*/  BSYNC B2 ;  /* 0x0000000000027941 */ /* 0x000fea0003800000 */
.L_x_1913:
        /* <DEDUP_REMOVED lines=8> */
.L_x_1915:
        /* <DEDUP_REMOVED lines=15> */
.L_x_1916:
        /* <DEDUP_REMOVED lines=15> */
.L_x_1917:
        /* <DEDUP_REMOVED lines=10> */
.L_x_1903:
[----:B------:R-:W-:Y:S05]  /*27a50*/  BSYNC B1 ;  /* 0x0000000000017941 */ /* 0x000fea0003800000 */
.L_x_1902:
[C---:B------:R-:W-:Y:S01]  /*27a60*/  ISETP.GT.AND P2, PT, R12.reuse, R4, PT ;  /* 0x000000040c00720c */ /* 0x040fe20003f44270 */
[----:B------:R-:W-:Y:S02]  /*27a70*/  VIADD R25, R25, 0x1 ;  /* 0x0000000119197836 */ /* 0x000fe40000000000 */
[----:B------:R-:W-:-:S03]  /*27a80*/  VIADD R12, R12, 0xffffffff ;  /* 0xffffffff0c0c7836 */ /* 0x000fc60000000000 */
[----:B------:R-:W-:-:S04]  /*27a90*/  ISETP.NE.AND P1, PT, R25, 0x2, PT ;  /* 0x000000021900780c */ /* 0x000fc80003f25270 */
[----:B------:R-:W-:Y:S02]  /*27aa0*/  SEL R3, RZ, 0x1, P1 ;  /* 0x00000001ff037807 */ /* 0x000fe40000800000 */
[----:B------:R-:W-:Y:S02]  /*27ab0*/  SEL R25, R25, RZ, P1 ;  /* 0x000000ff19197207 */ /* 0x000fe40000800000 */
[----:B------:R-:W-:Y:S01]  /*27ac0*/  LOP3.LUT R28, R28, R3, RZ, 0x3c, !PT ;  /* 0x000000031c1c7212 */ /* 0x000fe200078e3cff */
[----:B------:R-:W-:Y:S06]  /*27ad0*/  @P2 BRA `(.L_x_1918) ;  /* 0xfffffff400b02947 */ /* 0x000fec000383ffff */
.L_x_1880:
[----:B------:R-:W-:Y:S05]  /*27ae0*/  BSYNC B0 ;  /* 0x0000000000007941 */ /* 0x000fea0003800000 */
.L_x_1879:
[----:B------:R-:W1:Y:S01]  /*27af0*/  LDC R0, c[0x0][0x448] ;  /* 0x00011200ff007b82 */ /* 0x000e620000000800 */
[----:B------:R-:W-:Y:S01]  /*27b00*/  VIADD R2, R17, 0x7f ;  /* 0x0000007f11027836 */ /* 0x000fe20000000000 */
[----:B------:R-:W-:Y:S06]  /*27b10*/  @!P0 WARPSYNC.ALL ;  /* 0x0000000000008948 */ /* 0x000fec0003800000 */
[----:B------:R-:W-:Y:S01]  /*27b20*/  @!P0 BAR.SYNC.DEFER_BLOCKING 0xc, 0x180 ;  /* 0x0306000000008b1d */ /* 0x000fe20000010000 */
[----:B-1----:R-:W-:-:S13]  /*27b30*/  ISETP.NE.AND P1, PT, R0, 0x1, PT ;  /* 0x000000010000780c */ /* 0x002fda0003f25270 */
[----:B------:R-:W1:Y:S08]  /*27b40*/  @P1 LDC R3, c[0x0][0x44c] ;  /* 0x00011300ff031b82 */ /* 0x000e700000000800 */
[----:B------:R-:W2:Y:S01]  /*27b50*/  @P1 LDC R0, c[0x0][0x450] ;  /* 0x00011400ff001b82 */ /* 0x000ea20000000800 */
[----:B-1----:R-:W-:-:S05]  /*27b60*/  @P1 IMAD.HI.U32 R3, R2, R3, RZ ;  /* 0x0000000302031227 */ /* 0x002fca00078e00ff */
[----:B--2---:R-:W-:-:S05]  /*27b70*/  @P1 SHF.R.U32.HI R2, RZ, R0, R3 ;  /* 0x00000000ff021219 */ /* 0x004fca0000011603 */
[----:B------:R-:W-:Y:S02]  /*27b80*/  IMAD.IADD R9, R9, 0x1, R2 ;  /* 0x0000000109097824 */ /* 0x000fe400078e0202 */
[----:B------:R-:W1:Y:S02]  /*27b90*/  LDC.64 R2, c[0x0][0x9e0] ;  /* 0x00027800ff027b82 */ /* 0x000e640000000a00 */
[----:B-1----:R-:W-:Y:S01]  /*27ba0*/  ISETP.GE.AND P2, PT, R3, 0x1, PT ;  /* 0x000000010300780c */ /* 0x002fe20003f46270 */
        /* <DEDUP_REMOVED lines=8> */
[----:B0-----:R-:W0:Y:S02]  /*27c30*/  @P0 LDC.64 R4, c[0x0][0x9e8] ;  /* 0x00027a00ff040b82 */ /* 0x001e240000000a00 */
[----:B0-----:R-:W-:-:S05]  /*27c40*/  @P0 IMAD.HI.U32 R4, R0, R4, RZ ;  /* 0x0000000400040227 */ /* 0x001fca00078e00ff */
[----:B------:R-:W-:-:S04]  /*27c50*/  @P0 SHF.R.U32.HI R0, RZ, R5, R4 ;  /* 0x00000005ff000219 */ /* 0x000fc80000011604 */
[----:B------:R-:W-:Y:S01]  /*27c60*/  LOP3.LUT R0, RZ, R0, RZ, 0x33, !PT ;  /* 0x00000000ff007212 */ /* 0x000fe200078e33ff */
[----:B------:R-:W-:Y:S06]  /*27c70*/  BRA `(.L_x_1922) ;  /* 0x0000000000107947 */ /* 0x000fec0003800000 */
.L_x_1921:
[----:B------:R-:W-:-:S13]  /*27c80*/  ISETP.NE.AND P0, PT, R3, 0x1, PT ;  /* 0x000000010300780c */ /* 0x000fda0003f05270 */
[----:B0-----:R-:W0:Y:S02]  /*27c90*/  @P0 LDC.64 R4, c[0x0][0x9e8] ;  /* 0x00027a00ff040b82 */ /* 0x001e240000000a00 */
[----:B0-----:R-:W-:-:S05]  /*27ca0*/  @P0 IMAD.HI.U32 R4, R0, R4, RZ ;  /* 0x0000000400040227 */ /* 0x001fca00078e00ff */
[----:B------:R-:W-:-:S07]  /*27cb0*/  @P0 SHF.R.U32.HI R0, RZ, R5, R4 ;  /* 0x00000005ff000219 */ /* 0x000fce0000011604 */
.L_x_1922:
[----:B------:R-:W-:Y:S05]  /*27cc0*/  BSYNC B0 ;  /* 0x0000000000007941 */ /* 0x000fea0003800000 */
.L_x_1920:
[----:B------:R-:W-:-:S05]  /*27cd0*/  IMAD R0, R0, R3, R3 ;  /* 0x0000000300007224 */ /* 0x000fca00078e0203 */
[----:B------:R-:W-:-:S07]  /*27ce0*/  VIMNMX R2, R2, R0, PT ;  /* 0x0000000002027248 */ /* 0x000fce0003fe0100 */
.L_x_1919:
[----:B------:R-:W-:Y:S01]  /*27cf0*/  VIADD R2, R2, 0x7f ;  /* 0x0000007f02027836 */ /* 0x000fe20000000000 */
[----:B------:R-:W-:Y:S01]  /*27d00*/  ULDC UR4, c[0x0][0x9dc] ;  /* 0x0002770000047ab9 */ /* 0x000fe20000000800 */
[----:B------:R-:W-:-:S03]  /*27d10*/  IMAD.MOV.U32 R4, RZ, RZ, R17 ;  /* 0x000000ffff047224 */ /* 0x000fc600078e0011 */
[----:B------:R-:W-:-:S04]  /*27d20*/  SHF.R.S32.HI R0, RZ, 0x1f, R2 ;  /* 0x0000001fff007819 */ /* 0x000fc80000011402 */
[----:B------:R-:W-:Y:S02]  /*27d30*/  LEA.HI R0, R0, R2, RZ, 0x7 ;  /* 0x0000000200007211 */ /* 0x000fe400078f38ff */
[----:B------:R-:W1:Y:S02]  /*27d40*/  @P1 LDC R2, c[0x0][0x44c] ;  /* 0x00011300ff021b82 */ /* 0x000e640000000800 */
[----:B0-----:R-:W-:-:S04]  /*27d50*/  SHF.R.S32.HI R5, RZ, 0x7, R0 ;  /* 0x00000007ff057819 */ /* 0x001fc80000011400 */
[----:B------:R-:W-:Y:S02]  /*27d60*/  VIMNMX R20, R20, R5, PT ;  /* 0x0000000514147248 */ /* 0x000fe40003fe0100 */
[----:B------:R-:W0:Y:S01]  /*27d70*/  @P1 LDC R0, c[0x0][0x450] ;  /* 0x00011400ff001b82 */ /* 0x000e220000000800 */
[----:B-1----:R-:W-:-:S05]  /*27d80*/  @P1 IMAD.HI.U32 R2, R17, R2, RZ ;  /* 0x0000000211021227 */ /* 0x002fca00078e00ff */
[----:B0-----:R-:W-:-:S05]  /*27d90*/  @P1 SHF.R.U32.HI R4, RZ, R0, R2 ;  /* 0x00000000ff041219 */ /* 0x001fca0000011602 */
[----:B------:R-:W-:-:S04]  /*27da0*/  IMAD.IADD R2, R10, 0x1, R4 ;  /* 0x000000010a027824 */ /* 0x000fc800078e0204 */
        /* <DEDUP_REMOVED lines=12> */
.L_x_1925:
[----:B------:R-:W-:-:S13]  /*27e70*/  ISETP.NE.AND P0, PT, R3, 0x1, PT ;  /* 0x000000010300780c */ /* 0x000fda0003f05270 */
[----:B------:R-:W0:Y:S02]  /*27e80*/  @P0 LDC.64 R4, c[0x0][0x9e8] ;  /* 0x00027a00ff040b82 */ /* 0x000e240000000a00 */
[----:B0-----:R-:W-:-:S05]  /*27e90*/  @P0 IMAD.HI.U32 R4, R2, R4, RZ ;  /* 0x0000000402040227 */ /* 0x001fca00078e00ff */
[----:B------:R-:W-:-:S07]  /*27ea0*/  @P0 SHF.R.U32.HI R2, RZ, R5, R4 ;  /* 0x00000005ff020219 */ /* 0x000fce0000011604 */
.L_x_1926:
[----:B------:R-:W-:Y:S05]  /*27eb0*/  BSYNC B0 ;  /* 0x0000000000007941 */ /* 0x000fea0003800000 */
.L_x_1924:
[----:B------:R-:W-:-:S05]  /*27ec0*/  IMAD R3, R2, R3, RZ ;  /* 0x0000000302037224 */ /* 0x000fca00078e02ff */
[----:B------:R-:W-:-:S07]  /*27ed0*/  VIMNMX R0, R0, R3, !PT ;  /* 0x0000000300007248 */ /* 0x000fce0007fe0100 */
.L_x_1923:
[----:B------:R-:W-:Y:S01]  /*27ee0*/  ISETP.NE.AND P1, PT, R6, RZ, PT ;  /* 0x000000ff0600720c */ /* 0x000fe20003f25270 */
[----:B------:R-:W-:Y:S01]  /*27ef0*/  BSSY B0, `(.L_x_1927) ;  /* 0x0000024000007945 */ /* 0x000fe20003800000 */
[----:B------:R-:W-:-:S04]  /*27f00*/  SHF.R.S32.HI R3, RZ, 0x1f, R0 ;  /* 0x0000001fff037819 */ /* 0x000fc80000011400 */
[----:B------:R-:W-:-:S04]  /*27f10*/  LEA.HI R3, R3, R0, RZ, 0x7 ;  /* 0x0000000003037211 */ /* 0x000fc800078f38ff */
[----:B------:R-:W-:Y:S01]  /*27f20*/  SHF.R.S32.HI R0, RZ, 0x7, R3 ;  /* 0x00000007ff007819 */ /* 0x000fe20000011403 */
[----:B------:R-:W-:Y:S02]  /*27f30*/  IMAD.MOV.U32 R3, RZ, RZ, RZ ;  /* 0x000000ffff037224 */ /* 0x000fe400078e00ff */
[----:B------:R-:W0:Y:S01]  /*27f40*/  @!P1 LDC R6, c[0x0][0x9f0] ;  /* 0x00027c00ff069b82 */ /* 0x000e220000000800 */
[----:B------:R-:W-:-:S04]  /*27f50*/  VIMNMX R0, RZ, R0, !PT ;  /* 0x00000000ff007248 */ /* 0x000fc80007fe0100 */
[----:B------:R-:W-:-:S13]  /*27f60*/  ISETP.GT.AND P0, PT, R20, R0, PT ;  /* 0x000000001400720c */ /* 0x000fda0003f04270 */
[----:B------:R-:W-:Y:S05]  /*27f70*/  @!P0 BRA `(.L_x_1928) ;  /* 0x00000000006c8947 */ /* 0x000fea0003800000 */
[-C--:B0-----:R-:W-:Y:S02]  /*27f80*/  IABS R4, R6.reuse ;  /* 0x0000000600047213 */ /* 0x081fe40000000000 */
[----:B------:R-:W-:Y:S02]  /*27f90*/  IABS R7, R6 ;  /* 0x0000000600077213 */ /* 0x000fe40000000000 */
[----:B------:R-:W0:Y:S03]  /*27fa0*/  I2F.RP R8, R4 ;  /* 0x0000000400087306 */ /* 0x000e260000209400 */
[----:B------:R-:W-:-:S05]  /*27fb0*/  IMAD.MOV R7, RZ, RZ, -R7 ;  /* 0x000000ffff077224 */ /* 0x000fca00078e0a07 */
[----:B0-----:R-:W0:Y:S02]  /*27fc0*/  MUFU.RCP R8, R8 ;  /* 0x0000000800087308 */ /* 0x001e240000001000 */
[----:B0-----:R-:W-:-:S06]  /*27fd0*/  VIADD R9, R8, 0xffffffe ;  /* 0x0ffffffe08097836 */ /* 0x001fcc0000000000 */
[----:B------:R-:W0:Y:S02]  /*27fe0*/  F2I.FTZ.U32.TRUNC.NTZ R3, R9 ;  /* 0x0000000900037305 */ /* 0x000e24000021f000 */
[----:B0-----:R-:W-:-:S04]  /*27ff0*/  IMAD.MOV R2, RZ, RZ, -R3 ;  /* 0x000000ffff027224 */ /* 0x001fc800078e0a03 */
[----:B------:R-:W-:Y:S02]  /*28000*/  IMAD R5, R2, R4, RZ ;  /* 0x0000000402057224 */ /* 0x000fe400078e02ff */
[----:B------:R-:W-:-:S04]  /*28010*/  IMAD.MOV.U32 R2, RZ, RZ, RZ ;  /* 0x000000ffff027224 */ /* 0x000fc800078e00ff */
[----:B------:R-:W-:Y:S01]  /*28020*/  IMAD.HI.U32 R5, R3, R5, R2 ;  /* 0x0000000503057227 */ /* 0x000fe200078e0002 */
[----:B------:R-:W-:-:S05]  /*28030*/  IADD3 R3, R6, -0x1, R20 ;  /* 0xffffffff06037810 */ /* 0x000fca0007ffe014 */
[----:B------:R-:W-:-:S05]  /*28040*/  IMAD.IADD R3, R3, 0x1, -R0 ;  /* 0x0000000103037824 */ /* 0x000fca00078e0a00 */
        /* <DEDUP_REMOVED lines=14> */
.L_x_1928:
[----:B------:R-:W-:Y:S05]  /*28130*/  BSYNC B0 ;  /* 0x0000000000007941 */ /* 0x000fea0003800000 */
.L_x_1927:
[----:B------:R-:W-:-:S05]  /*28140*/  IMAD R32, R32, R3, R0 ;  /* 0x0000000320207224 */ /* 0x000fca00078e0200 */
[----:B------:R-:W-:-:S04]  /*28150*/  VIADDMNMX R34, R32, R3, R20, PT ;  /* 0x0000000320227246 */ /* 0x000fc80003800114 */
[----:B------:R-:W-:Y:S01]  /*28160*/  ISETP.GT.AND P0, PT, R34, R32, PT ;  /* 0x000000202200720c */ /* 0x000fe20003f04270 */
[----:B------:R1:W-:-:S12]  /*28170*/  STL [R1+0x18], R34 ;  /* 0x0000182201007387 */ /* 0x0003d80000100800 */
        /* <DEDUP_REMOVED lines=16> */
[----:B-1----:R-:W-:Y:S01]  /*28280*/  IADD3 R16, R0, UR38, R7 ;  /* 0x0000002600107c10 */ /* 0x002fe2000fffe007 */
[----:B------:R-:W-:Y:S06]  /*28290*/  BRA `(.L_x_1930) ;  /* 0x0000003800f87947 */ /* 0x000fec0003800000 */
.L_x_1929:
        /* <DEDUP_REMOVED lines=11> */
[----:B0-----:R-:W-:Y:S02]  /*28350*/  IMAD.U32 R6, RZ, RZ, UR8 ;  /* 0x00000008ff067e24 */ /* 0x001fe4000f8e00ff */
[----:B------:R-:W-:-:S02]  /*28360*/  IMAD.U32 R7, RZ, RZ, UR9 ;  /* 0x00000009ff077e24 */ /* 0x000fc4000f8e00ff */
[----:B------:R-:W-:Y:S02]  /*28370*/  IMAD.U32 R10, RZ, RZ, UR4 ;  /* 0x00000004ff0a7e24 */ /* 0x000fe4000f8e00ff */
[----:B------:R-:W-:Y:S02]  /*28380*/  IMAD.U32 R11, RZ, RZ, UR5 ;  /* 0x00000005ff0b7e24 */ /* 0x000fe4000f8e00ff */
[----:B------:R-:W-:Y:S02]  /*28390*/  IMAD.MOV.U32 R8, RZ, RZ, 0x70 ;  /* 0x00000070ff087424 */ /* 0x000fe400078e00ff */
[----:B------:R-:W-:Y:S02]  /*283a0*/  IMAD.MOV.U32 R12, RZ, RZ, 0x1 ;  /* 0x00000001ff0c7424 */ /* 0x000fe400078e00ff */
[----:B------:R-:W-:-:S07]  /*283b0*/  IMAD.MOV.U32 R13, RZ, RZ, RZ ;  /* 0x000000ffff0d7224 */ /* 0x000fce00078e00ff */
[----:B------:R-:W-:-:S07]  /*283c0*/  LEPC R20, `(.L_x_1932) ;  /* 0x000000001014794e */ /* 0x000fce0000000000 */
[----:B-1----:R-:W-:Y:S05]  /*283d0*/  CALL.ABS.NOINC R2 ;  /* 0x0000000002007343 */ /* 0x002fea0003c00000 */
.L_x_1932:
[----:B------:R-:W-:Y:S05]  /*283e0*/  BSYNC B6 ;  /* 0x0000000000067941 */ /* 0x000fea0003800000 */
.L_x_1931:
        /* <DEDUP_REMOVED lines=22> */
.L_x_1934:
[----:B------:R-:W-:Y:S05]  /*28550*/  BSYNC B6 ;  /* 0x0000000000067941 */ /* 0x000fea0003800000 */
.L_x_1933:
        /* <DEDUP_REMOVED lines=20> */
.L_x_1936:
[----:B------:R-:W-:Y:S05]  /*286a0*/  BSYNC B6 ;  /* 0x0000000000067941 */ /* 0x000fea0003800000 */
.L_x_1935:
        /* <DEDUP_REMOVED lines=19> */
.L_x_1938:
[----:B------:R-:W-:Y:S05]  /*287e0*/  BSYNC B6 ;  /* 0x0000000000067941 */ /* 0x000fea0003800000 */
.L_x_1937:
[----:B------:R-:W-:Y:S01]  /*287f0*/  ULDC.64 UR4, c[0x0][0x9f8] ;  /* 0x00027e0000047ab9 */ /* 0x000fe20000000a00 */
[----:B------:R-:W-:Y:S01]  /*28800*/  IMAD.MOV.U32 R29, RZ, RZ, R19 ;  /* 0x000000ffff1d7224 */ /* 0x000fe200078e0013 */
[----:B------:R-:W-:Y:S01]  /*28810*/  ISETP.NE.U32.AND P0, PT, RZ, UR4, PT ;  /* 0x00000004ff007c0c */ /* 0x000fe2000bf05070 */
[----:B------:R-:W1:Y:S01]  /*28820*/  S2R R21, SR_TID.X ;  /* 0x0000000000157919 */ /* 0x000e620000002100 */
[----:B------:R-:W2:Y:S02]  /*28830*/  LDC R8, c[0x0][0x430] ;  /* 0x00010c00ff087b82 */ /* 0x000ea40000000800 */
[----:B------:R-:W-:Y:S01]  /*28840*/  ISETP.NE.AND.EX P0, PT, RZ, UR5, PT, P0 ;  /* 0x00000005ff007c0c */ /* 0x000fe2000bf05300 */
[----:B------:R-:W3:Y:S01]  /*28850*/  S2R R20, SR_TID.X ;  /* 0x0000000000147919 */ /* 0x000ee20000002100 */
[----:B------:R-:W-:-:S04]  /*28860*/  LEA R0, R34, 0xffffff80, 0x7 ;  /* 0xffffff8022007811 */ /* 0x000fc800078e38ff */
[----:B------:R-:W4:Y:S08]  /*28870*/  LDC R10, c[0x0][0x2f4] ;  /* 0x0000bd00ff0a7b82 */ /* 0x000f300000000800 */
[----:B------:R-:W0:Y:S01]  /*28880*/  @P0 LDC.64 R2, c[0x0][0x9f8] ;  /* 0x00027e00ff020b82 */ /* 0x000e220000000a00 */
[----:B--2---:R-:W-:Y:S01]  /*28890*/  ISETP.NE.AND P1, PT, R8, 0x1, PT ;  /* 0x000000010800780c */ /* 0x004fe20003f25270 */
[----:B-1----:R-:W-:Y:S01]  /*288a0*/  IMAD.SHL.U32 R21, R21, 0x20, RZ ;  /* 0x0000002015157824 */ /* 0x002fe200078e00ff */
[----:B---3--:R-:W-:Y:S01]  /*288b0*/  LOP3.LUT R20, R20, 0x7f, RZ, 0xc0, !PT ;  /* 0x0000007f14147812 */ /* 0x008fe200078ec0ff */
[----:B0-----:R-:W-:-:S10]  /*288c0*/  @P0 IMAD.WIDE R2, R19, 0x4, R2 ;  /* 0x0000000413020825 */ /* 0x001fd400078e0202 */
[----:B------:R-:W0:Y:S01]  /*288d0*/  @P1 LDC R7, c[0x0][0x434] ;  /* 0x00010d00ff071b82 */ /* 0x000e220000000800 */
[----:B------:R1:W2:Y:S01]  /*288e0*/  @P0 LDG.E R29, desc[UR42][R2.64] ;  /* 0x0000002a021d0981 */ /* 0x0002a2000c1e1900 */
[----:B------:R-:W-:Y:S02]  /*288f0*/  SHF.R.U32.HI R20, RZ, 0x2, R20 ;  /* 0x00000002ff147819 */ /* 0x000fe40000011614 */
[----:B------:R-:W-:-:S04]  /*28900*/  LOP3.LUT R21, R21, 0x60, RZ, 0xc0, !PT ;  /* 0x0000006015157812 */ /* 0x000fc800078ec0ff */
[----:B------:R-:W3:Y:S01]  /*28910*/  @P1 LDC R4, c[0x0][0x438] ;  /* 0x00010e00ff041b82 */ /* 0x000ee20000000800 */
[----:B------:R-:W-:-:S04]  /*28920*/  LOP3.LUT R5, R0, R20, R21, 0xfe, !PT ;  /* 0x0000001400057212 */ /* 0x000fc800078efe15 */
[C---:B------:R-:W-:Y:S01]  /*28930*/  ISETP.GE.AND P0, PT, R5.reuse, R27, PT ;  /* 0x0000001b0500720c */ /* 0x040fe20003f06270 */
[----:B------:R-:W-:-:S04]  /*28940*/  IMAD.IADD R5, R5, 0x1, R33 ;  /* 0x0000000105057824 */ /* 0x000fc800078e0221 */
[----:B------:R-:W-:Y:S02]  /*28950*/  IMAD.MOV.U32 R6, RZ, RZ, R5 ;  /* 0x000000ffff067224 */ /* 0x000fe400078e0005 */
[----:B0-----:R-:W-:-:S06]  /*28960*/  @P1 IMAD.HI.U32 R7, R5, R7, RZ ;  /* 0x0000000705071227 */ /* 0x001fcc00078e00ff */
[----:B-1----:R-:W0:Y:S01]  /*28970*/  @!P0 LDC.64 R2, c[0x0][0x428] ;  /* 0x00010a00ff028b82 */ /* 0x002e220000000a00 */
[----:B---3--:R-:W-:-:S04]  /*28980*/  @P1 SHF.R.U32.HI R6, RZ, R4, R7 ;  /* 0x00000004ff061219 */ /* 0x008fc80000011607 */
[--C-:B------:R-:W-:Y:S01]  /*28990*/  @!P0 SHF.R.S32.HI R7, RZ, 0x1f, R6.reuse ;  /* 0x0000001fff078819 */ /* 0x100fe20000011406 */
[----:B------:R-:W-:-:S04]  /*289a0*/  IMAD.MOV R4, RZ, RZ, -R6 ;  /* 0x000000ffff047224 */ /* 0x000fc800078e0a06 */
[----:B------:R-:W-:Y:S01]  /*289b0*/  IMAD R5, R8, R4, R5 ;  /* 0x0000000408057224 */ /* 0x000fe200078e0205 */
[C---:B----4-:R-:W-:Y:S02]  /*289c0*/  ISETP.GE.AND P3, PT, R30.reuse, R10, PT ;  /* 0x0000000a1e00720c */ /* 0x050fe40003f66270 */
[----:B------:R-:W-:Y:S02]  /*289d0*/  LOP3.LUT R11, R30, 0x40, RZ, 0xfc, !PT ;  /* 0x000000401e0b7812 */ /* 0x000fe400078efcff */
[----:B------:R-:W-:Y:S01]  /*289e0*/  LOP3.LUT R22, R22, 0xfffffffb, RZ, 0xc0, !PT ;  /* 0xfffffffb16167812 */ /* 0x000fe200078ec0ff */
[----:B------:R-:W-:Y:S01]  /*289f0*/  IMAD.U32 R12, RZ, RZ, UR39 ;  /* 0x00000027ff0c7e24 */ /* 0x000fe2000f8e00ff */
[----:B------:R-:W-:-:S04]  /*28a00*/  LOP3.LUT R9, R30, 0x80, RZ, 0xfc, !PT ;  /* 0x000000801e097812 */ /* 0x000fc800078efcff */
[----:B------:R-:W-:-:S03]  /*28a10*/  ISETP.NE.AND P2, PT, R12, 0x3, PT ;  /* 0x000000030c00780c */ /* 0x000fc60003f45270 */
[----:B------:R-:W-:-:S04]  /*28a20*/  @P3 LOP3.LUT R22, R22, 0x4, RZ, 0xfc, !PT ;  /* 0x0000000416163812 */ /* 0x000fc800078efcff */
[----:B------:R-:W-:-:S04]  /*28a30*/  LOP3.LUT R22, R22, 0xfffffff7, RZ, 0xc0, !PT ;  /* 0xfffffff716167812 */ /* 0x000fc800078ec0ff */
[----:B------:R-:W-:Y:S01]  /*28a40*/  LOP3.LUT R22, R22, 0xfffffffd, RZ, 0xc0, !PT ;  /* 0xfffffffd16167812 */ /* 0x000fe200078ec0ff */
[----:B------:R-:W-:Y:S01]  /*28a50*/  UMOV UR4, 0xffffffff ;  /* 0xffffffff00047882 */ /* 0x000fe20000000000 */
[----:B--2---:R-:W-:Y:S01]  /*28a60*/  SHF.R.S32.HI R34, RZ, 0x1f, R29 ;  /* 0x0000001fff227819 */ /* 0x004fe2000001141d */
[----:B0-----:R-:W-:-:S04]  /*28a70*/  @!P0 IMAD.WIDE.U32 R6, R29, R2, R6 ;  /* 0x000000021d068225 */ /* 0x001fc800078e0006 */
[----:B------:R-:W-:-:S04]  /*28a80*/  @!P0 IMAD R4, R34, R2, RZ ;  /* 0x0000000222048224 */ /* 0x000fc800078e02ff */
[----:B------:R-:W-:Y:S02]  /*28a90*/  @!P0 IMAD R4, R29, R3, R4 ;  /* 0x000000031d048224 */ /* 0x000fe400078e0204 */
[----:B------:R-:W0:Y:S02]  /*28aa0*/  @!P0 LDC.64 R2, c[0x0][0x418] ;  /* 0x00010600ff028b82 */ /* 0x000e240000000a00 */
[----:B------:R-:W-:Y:S02]  /*28ab0*/  @!P0 IMAD.IADD R4, R7, 0x1, R4 ;  /* 0x0000000107048824 */ /* 0x000fe400078e0204 */
[----:B------:R-:W-:Y:S01]  /*28ac0*/  IMAD.MOV.U32 R7, RZ, RZ, RZ ;  /* 0x000000ffff077224 */ /* 0x000fe200078e00ff */
[----:B0-----:R-:W-:-:S04]  /*28ad0*/  @!P0 LEA R2, P1, R6, R2, 0x2 ;  /* 0x0000000206028211 */ /* 0x001fc800078210ff */
[----:B------:R-:W-:Y:S02]  /*28ae0*/  @!P0 LEA.HI.X R3, R6, R3, R4, 0x2, P1 ;  /* 0x0000000306038211 */ /* 0x000fe400008f1404 */
[----:B------:R-:W-:-:S03]  /*28af0*/  ISETP.GE.AND P1, PT, R11, R10, PT ;  /* 0x0000000a0b00720c */ /* 0x000fc60003f26270 */
[----:B------:R0:W5:Y:S01]  /*28b00*/  @!P0 LDG.E R7, desc[UR42][R2.64] ;  /* 0x0000002a02078981 */ /* 0x000162000c1e1900 */
[----:B------:R-:W-:-:S09]  /*28b10*/  ISETP.GE.AND P0, PT, R9, R10, PT ;  /* 0x0000000a0900720c */ /* 0x000fd20003f06270 */
[----:B------:R-:W-:-:S04]  /*28b20*/  @P1 LOP3.LUT R22, R22, 0x2, RZ, 0xfc, !PT ;  /* 0x0000000216161812 */ /* 0x000fc800078efcff */
[----:B------:R-:W-:-:S04]  /*28b30*/  @P2 LOP3.LUT R22, R22, 0x8, RZ, 0xfc, !PT ;  /* 0x0000000816162812 */ /* 0x000fc800078efcff */
[----:B------:R-:W-:-:S04]  /*28b40*/  LOP3.LUT R22, R22, 0xfffffffe, RZ, 0xc0, !PT ;  /* 0xfffffffe16167812 */ /* 0x000fc800078ec0ff */
[----:B------:R-:W-:Y:S01]  /*28b50*/  @P0 LOP3.LUT R22, R22, 0x1, RZ, 0xfc, !PT ;  /* 0x0000000116160812 */ /* 0x000fe200078efcff */
[----:B0-----:R-:W-:Y:S06]  /*28b60*/  BRA.DIV UR4, `(.L_x_1939) ;  /* 0x0000008e04547947 */ /* 0x001fec000b800000 */
.L_x_2198:
[----:B------:R-:W-:Y:S05]  /*28b70*/  @!P2 BRA `(.L_x_1940) ;  /* 0x000000000004a947 */ /* 0x000fea0003800000 */
[----:B------:R-:W-:Y:S01]  /*28b80*/  BPT.TRAP 0x1 ;  /* 0x000000040000795c */ /* 0x000fe20000300000 */
.L_x_1940:
[----:B------:R-:W-:Y:S01]  /*28b90*/  IMAD R4, R24, 0x8, R23 ;  /* 0x0000000818047824 */ /* 0x000fe200078e0217 */
[----:B------:R-:W-:Y:S01]  /*28ba0*/  SHF.L.U32 R2, R26, 0x1f, RZ ;  /* 0x0000001f1a027819 */ /* 0x000fe200000006ff */
[----:B------:R-:W-:Y:S01]  /*28bb0*/  BSSY B0, `(.L_x_1941) ;  /* 0x0000006000007945 */ /* 0x000fe20003800000 */
[----:B------:R-:W-:Y:S02]  /*28bc0*/  IADD3 R6, -R20, R27, -R0 ;  /* 0x0000001b14067210 */ /* 0x000fe40007ffe900 */
[----:B------:R-:W0:Y:S01]  /*28bd0*/  SYNCS.PHASECHK.TRANS64.TRYWAIT P0, [R4+URZ+0x2a880], R2 ;  /* 0x02a88002040075a7 */ /* 0x000e22000800017f */
[----:B------:R1:W-:Y:S01]  /*28be0*/  STL [R1+0x14], R2 ;  /* 0x0000140201007387 */ /* 0x0003e20000100800 */
[----:B------:R-:W-:Y:S01]  /*28bf0*/  SHF.R.S32.HI R20, RZ, 0x1f, R5 ;  /* 0x0000001fff147819 */ /* 0x000fe20000011405 */
[----:B01----:R-:W-:Y:S06]  /*28c00*/  @!P0 BRA `(.L_x_1942) ;  /* 0x0000008c00608947 */ /* 0x003fec0003800000 */
.L_x_2199:
[----:B------:R-:W-:Y:S05]  /*28c10*/  BSYNC B0 ;  /* 0x0000000000007941 */ /* 0x000fea0003800000 */
.L_x_1941:
[----:B------:R-:W-:Y:S01]  /*28c20*/  ULDC.64 UR4, c[0x0][0x328] ;  /* 0x0000ca0000047ab9 */ /* 0x000fe20000000a00 */
[----:B-----5:R-:W-:Y:S01]  /*28c30*/  SHF.R.S32.HI R21, RZ, 0x1f, R7 ;  /* 0x0000001fff157819 */ /* 0x020fe20000011407 */
[----:B0-----:R-:W-:Y:S01]  /*28c40*/  IMAD R0, R20, UR4, RZ ;  /* 0x0000000414007c24 */ /* 0x001fe2000f8e02ff */
[----:B------:R-:W-:Y:S01]  /*28c50*/  ULDC.64 UR6, c[0x0][0x318] ;  /* 0x0000c60000067ab9 */ /* 0x000fe20000000a00 */
[----:B------:R-:W-:Y:S01]  /*28c60*/  IMAD.WIDE.U32 R2, R5, UR4, RZ ;  /* 0x0000000405027c25 */ /* 0x000fe2000f8e00ff */
[----:B------:R-:W-:-:S03]  /*28c70*/  ISETP.GE.AND P5, PT, R6, 0x1, PT ;  /* 0x000000010600780c */ /* 0x000fc60003fa6270 */
[----:B------:R-:W-:Y:S01]  /*28c80*/  IMAD R0, R5, UR5, R0 ;  /* 0x0000000505007c24 */ /* 0x000fe2000f8e0200 */
[----:B------:R-:W-:Y:S01]  /*28c90*/  ULDC.64 UR4, c[0x0][0x338] ;  /* 0x0000ce0000047ab9 */ /* 0x000fe20000000a00 */
[----:B------:R-:W-:Y:S02]  /*28ca0*/  IMAD R10, R24, 0x6000, R37 ;  /* 0x00006000180a7824 */ /* 0x000fe400078e0225 */
[----:B------:R-:W-:Y:S02]  /*28cb0*/  IMAD.IADD R3, R3, 0x1, R0 ;  /* 0x0000000103037824 */ /* 0x000fe400078e0200 */
[----:B------:R-:W-:Y:S02]  /*28cc0*/  IMAD R0, R21, UR4, RZ ;  /* 0x0000000415007c24 */ /* 0x000fe4000f8e02ff */
[----:B------:R-:W-:-:S04]  /*28cd0*/  IMAD.WIDE.U32 R2, R7, UR4, R2 ;  /* 0x0000000407027c25 */ /* 0x000fc8000f8e0002 */
[----:B------:R-:W-:Y:S01]  /*28ce0*/  IMAD R0, R7, UR5, R0 ;  /* 0x0000000507007c24 */ /* 0x000fe2000f8e0200 */
        /* <DEDUP_REMOVED lines=8> */
[----:B------:R-:W0:Y:S01]  /*28d70*/  SHFL.IDX PT, R2, R8, RZ, 0x1c1f ;  /* 0x001c1fff08027589 */ /* 0x000e2200000e0000 */
[----:B------:R-:W1:Y:S01]  /*28d80*/  LDC R12, c[0x0][0x2f4] ;  /* 0x0000bd00ff0c7b82 */ /* 0x000e620000000800 */
[C---:B------:R-:W-:Y:S02]  /*28d90*/  LOP3.LUT R13, R30.reuse, 0x40, RZ, 0xfc, !PT ;  /* 0x000000401e0d7812 */ /* 0x040fe400078efcff */
[----:B------:R-:W2:Y:S01]  /*28da0*/  SHFL.IDX PT, R0, R9, RZ, 0x1c1f ;  /* 0x001c1fff09007589 */ /* 0x000ea200000e0000 */
[----:B------:R-:W-:Y:S02]  /*28db0*/  LOP3.LUT R11, R30, 0x80, RZ, 0xfc, !PT ;  /* 0x000000801e0b7812 */ /* 0x000fe400078efcff */
[----:B------:R-:W-:Y:S02]  /*28dc0*/  ISETP.GE.AND P6, PT, R6, 0x61, PT ;  /* 0x000000610600780c */ /* 0x000fe40003fc6270 */
[----:B------:R-:W-:Y:S02]  /*28dd0*/  LOP3.LUT R22, R22, 0xffffffef, RZ, 0xc0, !PT ;  /* 0xffffffef16167812 */ /* 0x000fe400078ec0ff */
[----:B------:R-:W-:-:S09]  /*28de0*/  ISETP.GE.AND P4, PT, R6, 0x21, PT ;  /* 0x000000210600780c */ /* 0x000fd20003f86270 */
[----:B------:R-:W-:Y:S02]  /*28df0*/  @P6 LOP3.LUT R22, R22, 0x10, RZ, 0xfc, !PT ;  /* 0x0000001016166812 */ /* 0x000fe400078efcff */
[C---:B0-----:R-:W-:Y:S02]  /*28e00*/  IADD3 R2, P0, R30.reuse, R2, RZ ;  /* 0x000000021e027210 */ /* 0x041fe40007f1e0ff */
[-C--:B-1----:R-:W-:Y:S02]  /*28e10*/  ISETP.GE.AND P3, PT, R30, R12.reuse, PT ;  /* 0x0000000c1e00720c */ /* 0x082fe40003f66270 */
[----:B------:R-:W-:Y:S01]  /*28e20*/  ISETP.GE.AND P2, PT, R13, R12, PT ;  /* 0x0000000c0d00720c */ /* 0x000fe20003f46270 */
[----:B--2---:R-:W-:Y:S01]  /*28e30*/  IMAD.X R3, RZ, RZ, R0, P0 ;  /* 0x000000ffff037224 */ /* 0x004fe200000e0600 */
[C---:B------:R-:W-:Y:S01]  /*28e40*/  ISETP.LT.OR P0, PT, R6.reuse, 0x1, P3 ;  /* 0x000000010600780c */ /* 0x040fe20001f01670 */
[----:B------:R-:W-:Y:S01]  /*28e50*/  IMAD.IADD R0, R23, 0x1, R10 ;  /* 0x0000000117007824 */ /* 0x000fe200078e020a */
[----:B------:R-:W-:-:S11]  /*28e60*/  ISETP.LT.OR P1, PT, R6, 0x1, P2 ;  /* 0x000000010600780c */ /* 0x000fd60001721670 */
[----:B------:R-:W-:Y:S01]  /*28e70*/  @!PT LDS RZ, [RZ] ;  /* 0x00000000fffff984 */ /* 0x000fe20000000800 */
        /* <DEDUP_REMOVED lines=17> */
[----:B------:R-:W2:Y:S01]  /*28f90*/  SHFL.IDX PT, R9, R9, 0x3, 0x1c1f ;  /* 0x007c1f0009097f89 */ /* 0x000ea200000e0000 */
[----:B0-----:R-:W-:-:S05]  /*28fa0*/  IADD3 R2, P1, R30, R2, RZ ;  /* 0x000000021e027210 */ /* 0x001fca0007f3e0ff */
[----:B-1----:R-:W-:Y:S01]  /*28fb0*/  IMAD.X R3, RZ, RZ, R3, P1 ;  /* 0x000000ffff037224 */ /* 0x002fe200008e0603 */
[----:B------:R-:W-:-:S13]  /*28fc0*/  ISETP.LT.OR P1, PT, R6, 0x41, P3 ;  /* 0x000000410600780c */ /* 0x000fda0001f21670 */
[----:B------:R-:W-:Y:S01]  /*28fd0*/  LDGSTS.E.BYPASS.LTC128B.128 [R0+0xd400], desc[UR42][R2.64], !P1 ;  /* 0x0d40000002007fae */ /* 0x000fe2000c901d6a */
[----:B------:R-:W-:-:S13]  /*28fe0*/  ISETP.LT.OR P1, PT, R6, 0x41, P2 ;  /* 0x000000410600780c */ /* 0x000fda0001721670 */
[----:B------:R-:W-:Y:S01]  /*28ff0*/  LDGSTS.E.BYPASS.LTC128B.128 [R0+0xf400], desc[UR42][R2.64+0x40], !P1 ;  /* 0x0f40004002007fae */ /* 0x000fe2000c901d6a */
[----:B------:R-:W-:-:S13]  /*29000*/  ISETP.LT.OR P1, PT, R6, 0x41, P0 ;  /* 0x000000410600780c */ /* 0x000fda0000721670 */
[----:B------:R0:W-:Y:S01]  /*29010*/  LDGSTS.E.BYPASS.LTC128B.128 [R0+0x11400], desc[UR42][R2.64+0x80], !P1 ;  /* 0x1140008002007fae */ /* 0x0001e2000c901d6a */
[----:B------:R-:W-:-:S03]  /*29020*/  ISETP.GE.AND P1, PT, R6, 0x41, PT ;  /* 0x000000410600780c */ /* 0x000fc60003f26270 */
[----:B0-2---:R0:W1:Y:S10]  /*29030*/  SHFL.IDX PT, R2, R8, 0x3, 0x1c1f ;  /* 0x007c1f0008027f89 */ /* 0x00507400000e0000 */
.L_x_2209:
[C---:B------:R-:W-:Y:S02]  /*29040*/  ISETP.LT.OR P3, PT, R6.reuse, 0x61, P3 ;  /* 0x000000610600780c */ /* 0x040fe40001f61670 */
[C---:B------:R-:W-:Y:S02]  /*29050*/  ISETP.LT.OR P2, PT, R6.reuse, 0x61, P2 ;  /* 0x000000610600780c */ /* 0x040fe40001741670 */
[----:B------:R-:W-:Y:S02]  /*29060*/  ISETP.LT.OR P0, PT, R6, 0x61, P0 ;  /* 0x000000610600780c */ /* 0x000fe40000701670 */
[----:B-1----:R-:W-:-:S05]  /*29070*/  IADD3 R2, P6, R30, R2, RZ ;  /* 0x000000021e027210 */ /* 0x002fca0007fde0ff */
        /* <DEDUP_REMOVED lines=9> */
.L_x_1944:
[----:B------:R-:W-:Y:S02]  /*29110*/  PLOP3.LUT P2, PT, P2, P0, PT, 0xa2, 0x0 ;  /* 0x000000000000781c */ /* 0x000fe40001741472 */
[----:B------:R-:W-:-:S08]  /*29120*/  @P0 R2UR P2, UR4, R4 ;  /* 0x00000000040402ca */ /* 0x000fd00000040000 */
[----:B------:R-:W-:-:S05]  /*29130*/  @P0 PLOP3.LUT P0, PT, P2, PT, PT, 0x80, 0x0 ;  /* 0x000000000000081c */ /* 0x000fca000170f070 */
[----:B------:R-:W-:Y:S01]  /*29140*/  @!P2 SYNCS.ARRIVE.TRANS64.RED.A0T1 RZ, [UR4+0x2a870], RZ ;  /* 0x02a870ffffffa9a7 */ /* 0x000fe20008200404 */
[----:B------:R-:W-:Y:S07]  /*29150*/  @!P2 ARRIVES.LDGSTSBAR.64.TRANSCNT [UR4+0x2a870] ;  /* 0x02a87000ff00a9b0 */ /* 0x000fee0008000a84 */
[----:B------:R-:W-:Y:S05]  /*29160*/  @P0 BRA.U.ANY `(.L_x_1944) ;  /* 0xfffffffd00e80947 */ /* 0x000fea000393ffff */
[----:B------:R-:W-:Y:S01]  /*29170*/  NOP ;  /* 0x0000000000007918 */ /* 0x000fe20000000000 */
[----:B-1----:R-:W-:-:S05]  /*29180*/  IMAD.U32 R2, RZ, RZ, UR39 ;  /* 0x00000027ff027e24 */ /* 0x002fca000f8e00ff */
[----:B------:R-:W-:-:S13]  /*29190*/  ISETP.NE.AND P3, PT, R2, 0x3, PT ;  /* 0x000000030200780c */ /* 0x000fda0003f65270 */
[----:B------:R-:W-:Y:S05]  /*291a0*/  @!P3 BRA `(.L_x_1945) ;  /* 0x000000000004b947 */ /* 0x000fea0003800000 */
[----:B------:R-:W-:Y:S01]  /*291b0*/  BPT.TRAP 0x1 ;  /* 0x000000040000795c */ /* 0x000fe20000300000 */
.L_x_1945:
[----:B------:R1:W-:Y:S01]  /*291c0*/  SYNCS.ARRIVE.TRANS64.A1T0 RZ, [R4+URZ+0x2a870], RZ ;  /* 0x02a870ff04ff79a7 */ /* 0x0003e2000810003f */
[----:B------:R-:W-:Y:S05]  /*291d0*/  @!P3 BRA `(.L_x_1946) ;  /* 0x000000000004b947 */ /* 0x000fea0003800000 */
[----:B------:R-:W-:Y:S01]  /*291e0*/  BPT.TRAP 0x1 ;  /* 0x000000040000795c */ /* 0x000fe20000300000 */
.L_x_1946:
[----:B------:R-:W2:Y:S01]  /*291f0*/  LDL R2, [R1+0x14] ;  /* 0x0000140001027983 */ /* 0x000ea20000100800 */
[----:B------:R-:W-:Y:S01]  /*29200*/  BSSY B0, `(.L_x_1947) ;  /* 0x0000003000007945 */ /* 0x000fe20003800000 */
[----:B--2---:R-:W2:Y:S03]  /*29210*/  SYNCS.PHASECHK.TRANS64.TRYWAIT P0, [R4+URZ+0x2a840], R2 ;  /* 0x02a84002040075a7 */ /* 0x004ea6000800017f */
[----:B--2---:R-:W-:Y:S05]  /*29220*/  @!P0 BRA `(.L_x_1948) ;  /* 0x0000008c00948947 */ /* 0x004fea0003800000 */
.L_x_2210:
[----:B------:R-:W-:Y:S05]  /*29230*/  BSYNC B0 ;  /* 0x0000000000007941 */ /* 0x000fea0003800000 */
.L_x_1947:
[----:B------:R-:W-:Y:S01]  /*29240*/  ULDC.64 UR4, c[0x0][0x300] ;  /* 0x0000c00000047ab9 */ /* 0x000fe20000000a00 */
[----:B0-----:R-:W0:Y:S01]  /*29250*/  LDC R8, c[0x0][0x2f4] ;  /* 0x0000bd00ff087b82 */ /* 0x001e220000000800 */
[----:B------:R-:W-:Y:S01]  /*29260*/  IMAD R6, R20, UR4, RZ ;  /* 0x0000000414067c24 */ /* 0x000fe2000f8e02ff */
[----:B------:R-:W-:Y:S01]  /*29270*/  ULDC.64 UR6, c[0x0][0x2e8] ;  /* 0x0000ba0000067ab9 */ /* 0x000fe20000000a00 */
[C---:B--2---:R-:W-:Y:S01]  /*29280*/  IMAD.WIDE.U32 R2, R5.reuse, UR4, RZ ;  /* 0x0000000405027c25 */ /* 0x044fe2000f8e00ff */
[C---:B------:R-:W-:Y:S02]  /*29290*/  LOP3.LUT R10, R30.reuse, 0x80, RZ, 0xfc, !PT ;  /* 0x000000801e0a7812 */ /* 0x040fe400078efcff */
[----:B------:R-:W-:Y:S01]  /*292a0*/  LOP3.LUT R9, R30, 0x40, RZ, 0xfc, !PT ;  /* 0x000000401e097812 */ /* 0x000fe200078efcff */
        /* <DEDUP_REMOVED lines=8> */
[----:B------:R-:W-:Y:S01]  /*29330*/  IMAD.WIDE.U32 R2, R18, UR4, R2 ;  /* 0x0000000412027c25 */ /* 0x000fe2000f8e0002 */
[----:B------:R-:W-:Y:S01]  /*29340*/  UMOV UR4, 0xffffffff ;  /* 0xffffffff00047882 */ /* 0x000fe20000000000 */
[-C--:B0-----:R-:W-:Y:S02]  /*29350*/  ISETP.GE.AND P2, PT, R10, R8.reuse, PT ;  /* 0x000000080a00720c */ /* 0x081fe40003f46270 */
[----:B------:R-:W-:Y:S01]  /*29360*/  IMAD R6, R18, UR5, R3 ;  /* 0x0000000512067c24 */ /* 0x000fe2000f8e0203 */
[----:B------:R-:W-:Y:S02]  /*29370*/  IADD3 R5, P0, R2, UR6, RZ ;  /* 0x0000000602057c10 */ /* 0x000fe4000ff1e0ff */
[----:B------:R-:W-:Y:S02]  /*29380*/  ISETP.GE.AND P3, PT, R9, R8, PT ;  /* 0x000000080900720c */ /* 0x000fe40003f66270 */
[----:B------:R-:W-:Y:S01]  /*29390*/  IADD3.X R6, R6, UR7, RZ, P0, !PT ;  /* 0x0000000706067c10 */ /* 0x000fe200087fe4ff */
[----:B------:R-:W-:Y:S10]  /*293a0*/  BRA.DIV UR4, `(.L_x_1949) ;  /* 0x0000008e044c7947 */ /* 0x000ff4000b800000 */
[----:B------:R-:W0:Y:S01]  /*293b0*/  SHFL.IDX PT, R3, R5, RZ, 0x1c1f ;  /* 0x001c1fff05037589 */ /* 0x000e2200000e0000 */
[----:B------:R-:W-:-:S03]  /*293c0*/  ISETP.GE.AND P6, PT, R30, R8, PT ;  /* 0x000000081e00720c */ /* 0x000fc60003fc6270 */
[----:B------:R-:W2:Y:S01]  /*293d0*/  SHFL.IDX PT, R2, R6, RZ, 0x1c1f ;  /* 0x001c1fff06027589 */ /* 0x000ea200000e0000 */
[----:B0-----:R-:W-:-:S05]  /*293e0*/  @P5 IADD3 R3, P0, R30, R3, RZ ;  /* 0x000000031e035210 */ /* 0x001fca0007f1e0ff */
[----:B--2---:R-:W-:-:S05]  /*293f0*/  @P5 IMAD.X R2, RZ, RZ, R2, P0 ;  /* 0x000000ffff025224 */ /* 0x004fca00000e0602 */
[----:B------:R-:W-:-:S04]  /*29400*/  @P5 LOP3.LUT R3, R3, R2, RZ, 0x3c, !PT ;  /* 0x0000000203035212 */ /* 0x000fc800078e3cff */
[----:B------:R-:W-:-:S04]  /*29410*/  @P5 LOP3.LUT R2, R3, R2, RZ, 0x3c, !PT ;  /* 0x0000000203025212 */ /* 0x000fc800078e3cff */
[----:B------:R-:W-:-:S05]  /*29420*/  @P5 LOP3.LUT R3, R3, R2, RZ, 0x3c, !PT ;  /* 0x0000000203035212 */ /* 0x000fca00078e3cff */
[----:B------:R-:W-:Y:S01]  /*29430*/  @!PT LDS RZ, [RZ] ;  /* 0x00000000fffff984 */ /* 0x000fe20000000800 */
[----:B------:R-:W-:Y:S04]  /*29440*/  @P5 LDGSTS.E.BYPASS.LTC128B.128 [R0+0x1e400], desc[UR42][R2.64], !P6 ;  /* 0x1e40000002005fae */ /* 0x000fe8000f101d6a */
[----:B------:R-:W-:Y:S04]  /*29450*/  @P5 LDGSTS.E.BYPASS.LTC128B.128 [R0+0x20400], desc[UR42][R2.64+0x40], !P3 ;  /* 0x2040004002005fae */ /* 0x000fe8000d901d6a */
[----:B------:R0:W-:Y:S04]  /*29460*/  @P5 LDGSTS.E.BYPASS.LTC128B.128 [R0+0x22400], desc[UR42][R2.64+0x80], !P2 ;  /* 0x2240008002005fae */ /* 0x0001e8000d101d6a */
        /* <DEDUP_REMOVED lines=19> */
[----:B------:R2:W-:Y:S04]  /*295a0*/  @P1 LDGSTS.E.BYPASS.LTC128B.128 [R0+0x1f400], desc[UR42][R2.64], !P6 ;  /* 0x1f40000002001fae */ /* 0x0005e8000f101d6a */
[----:B------:R2:W-:Y:S04]  /*295b0*/  @P1 LDGSTS.E.BYPASS.LTC128B.128 [R0+0x21400], desc[UR42][R2.64+0x40], !P3 ;  /* 0x2140004002001fae */ /* 0x0005e8000d901d6a */
[----:B---34-:R2:W-:Y:S02]  /*295c0*/  @P1 LDGSTS.E.BYPASS.LTC128B.128 [R0+0x23400], desc[UR42][R2.64+0x80], !P2 ;  /* 0x2340008002001fae */ /* 0x0185e4000d101d6a */
.L_x_2220:
[----:B------:R-:W-:Y:S02]  /*295d0*/  LOP3.LUT P1, RZ, R22, 0x10, RZ, 0xc0, !PT ;  /* 0x0000001016ff7812 */ /* 0x000fe4000782c0ff */
[----:B------:R-:W-:-:S11]  /*295e0*/  ISETP.GE.AND P4, PT, R30, R8, PT ;  /* 0x000000081e00720c */ /* 0x000fd60003f86270 */
[----:B0-2---:R-:W-:-:S05]  /*295f0*/  @P1 IADD3 R2, P0, R30, R5, RZ ;  /* 0x000000051e021210 */ /* 0x005fca0007f1e0ff */
        /* <DEDUP_REMOVED lines=9> */
.L_x_1950:
        /* <DEDUP_REMOVED lines=11> */
.L_x_1951:
[----:B------:R0:W5:Y:S01]  /*29740*/  LDL.LU R3, [R1+0x10] ;  /* 0x0000100001037983 */ /* 0x0001620000300800 */
[----:B------:R0:W-:Y:S02]  /*29750*/  SYNCS.ARRIVE.TRANS64.A1T0 RZ, [R4+URZ+0x2a830], RZ ;  /* 0x02a830ff04ff79a7 */ /* 0x0001e4000810003f */
[----:B------:R-:W-:Y:S05]  /*29760*/  WARPSYNC.ALL ;  /* 0x0000000000007948 */ /* 0x000fea0003800000 */
[----:B------:R-:W-:Y:S01]  /*29770*/  ULDC.64 UR4, c[0x0][0x298] ;  /* 0x0000a60000047ab9 */ /* 0x000fe20000000a00 */
[----:B------:R-:W-:Y:S01]  /*29780*/  VIADD R0, R23, 0x18400 ;  /* 0x0001840017007836 */ /* 0x000fe20000000000 */
[----:B------:R-:W-:Y:S01]  /*29790*/  ULDC.64 UR6, c[0x0][0xa00] ;  /* 0x0002800000067ab9 */ /* 0x000fe20000000a00 */
[----:B------:R-:W-:Y:S01]  /*297a0*/  BSSY B6, `(.L_x_1952) ;  /* 0x0000021000067945 */ /* 0x000fe20003800000 */
[----:B------:R-:W-:Y:S01]  /*297b0*/  BAR.SYNC.DEFER_BLOCKING 0x8, 0x180 ;  /* 0x0206000000007b1d */ /* 0x000fe20000010000 */
[----:B------:R-:W-:-:S02]  /*297c0*/  ISETP.NE.U32.AND P0, PT, RZ, UR6, PT ;  /* 0x00000006ff007c0c */ /* 0x000fc4000bf05070 */
[----:B------:R-:W-:Y:S02]  /*297d0*/  LOP3.LUT P1, RZ, R0, 0x1bf, RZ, 0xc0, !PT ;  /* 0x000001bf00ff7812 */ /* 0x000fe4000782c0ff */
[----:B------:R-:W-:-:S04]  /*297e0*/  ISETP.NE.AND.EX P0, PT, RZ, UR7, PT, P0 ;  /* 0x00000007ff007c0c */ /* 0x000fc8000bf05300 */
[----:B------:R-:W-:Y:S02]  /*297f0*/  SEL R27, R19, RZ, !P0 ;  /* 0x000000ff131b7207 */ /* 0x000fe40004000000 */
[----:B-----5:R-:W-:Y:S01]  /*29800*/  SHF.R.S32.HI R2, RZ, 0x1f, R3 ;  /* 0x0000001fff027819 */ /* 0x020fe20000011403 */
[----:B01----:R-:W-:-:S04]  /*29810*/  IMAD.WIDE.U32 R4, R3, UR4, RZ ;  /* 0x0000000403047c25 */ /* 0x003fc8000f8e00ff */
[----:B------:R-:W-:Y:S01]  /*29820*/  IMAD R2, R2, UR4, RZ ;  /* 0x0000000402027c24 */ /* 0x000fe2000f8e02ff */
[----:B------:R0:W-:Y:S03]  /*29830*/  STL.64 [R1+0x10], R4 ;  /* 0x0000100401007387 */ /* 0x0001e60000100a00 */
[----:B------:R-:W-:Y:S01]  /*29840*/  IMAD R0, R3, UR5, R2 ;  /* 0x0000000503007c24 */ /* 0x000fe2000f8e0202 */
[----:B------:R-:W-:-:S03]  /*29850*/  SHF.R.S32.HI R2, RZ, 0x1f, R19 ;  /* 0x0000001fff027819 */ /* 0x000fc60000011413 */
[----:B------:R-:W-:Y:S01]  /*29860*/  IMAD.IADD R3, R5, 0x1, R0 ;  /* 0x0000000105037824 */ /* 0x000fe200078e0200 */
[----:B------:R-:W-:-:S04]  /*29870*/  SEL R0, R2, RZ, !P0 ;  /* 0x000000ff02007207 */ /* 0x000fc80004000000 */
[----:B------:R0:W-:Y:S04]  /*29880*/  STL [R1+0x1c], R3 ;  /* 0x00001c0301007387 */ /* 0x0001e80000100800 */
[----:B------:R0:W-:Y:S01]  /*29890*/  STL [R1+0x20], R0 ;  /* 0x0000200001007387 */ /* 0x0001e20000100800 */
[----:B------:R-:W-:Y:S05]  /*298a0*/  @!P1 BRA `(.L_x_1953) ;  /* 0x0000000000409947 */ /* 0x000fea0003800000 */
[----:B------:R-:W-:Y:S01]  /*298b0*/  MOV R2, 0x0 ;  /* 0x0000000000027802 */ /* 0x000fe20000000f00 */
[----:B------:R-:W-:Y:S01]  /*298c0*/  ULDC.64 UR4, c[0x4][0xc0] ;  /* 0x0100300000047ab9 */ /* 0x000fe20000000a00 */
[----:B------:R-:W-:Y:S01]  /*298d0*/  ULDC.64 UR6, c[0x4][0xc8] ;  /* 0x0100320000067ab9 */ /* 0x000fe20000000a00 */
[----:B------:R-:W-:Y:S01]  /*298e0*/  ULDC.64 UR8, c[0x4][0x28] ;  /* 0x01000a0000087ab9 */ /* 0x000fe20000000a00 */
[----:B0-----:R-:W-:Y:S02]  /*298f0*/  IMAD.U32 R4, RZ, RZ, UR4 ;  /* 0x00000004ff047e24 */ /* 0x001fe4000f8e00ff */
        /* <DEDUP_REMOVED lines=11> */
.L_x_1953:
[----:B------:R-:W-:Y:S05]  /*299b0*/  BSYNC B6 ;  /* 0x0000000000067941 */ /* 0x000fea0003800000 */
.L_x_1952:
[----:B------:R-:W2:Y:S01]  /*299c0*/  LDL.LU R21, [R1+0x20] ;  /* 0x0000200001157983 */ /* 0x000ea20000300800 */
[----:B------:R-:W1:Y:S01]  /*299d0*/  LDC R7, c[0x0][0x448] ;  /* 0x00011200ff077b82 */ /* 0x000e620000000800 */
[----:B------:R-:W-:Y:S02]  /*299e0*/  ULDC.64 UR4, c[0x0][0x2d8] ;  /* 0x0000b60000047ab9 */ /* 0x000fe40000000a00 */
[----:B------:R-:W3:Y:S04]  /*299f0*/  LDL.LU R20, [R1+0x1c] ;  /* 0x00001c0001147983 */ /* 0x000ee80000300800 */
[----:B0-----:R-:W3:Y:S04]  /*29a00*/  LDL.LU.64 R2, [R1+0x10] ;  /* 0x0000100001027983 */ /* 0x001ee80000300a00 */
[----:B------:R0:W5:Y:S01]  /*29a10*/  LDL R8, [R1+0xc] ;  /* 0x00000c0001087983 */ /* 0x0001620000100800 */
[----:B-1----:R-:W-:-:S13]  /*29a20*/  ISETP.NE.AND P0, PT, R7, 0x1, PT ;  /* 0x000000010700780c */ /* 0x002fda0003f05270 */
[----:B------:R-:W1:Y:S01]  /*29a30*/  @P0 LDC R6, c[0x0][0x44c] ;  /* 0x00011300ff060b82 */ /* 0x000e620000000800 */
[C---:B------:R-:W-:Y:S02]  /*29a40*/  LOP3.LUT R9, R30.reuse, 0x40, RZ, 0xfc, !PT ;  /* 0x000000401e097812 */ /* 0x040fe400078efcff */
[----:B------:R-:W-:Y:S01]  /*29a50*/  LOP3.LUT R10, R30, 0x80, RZ, 0xfc, !PT ;  /* 0x000000801e0a7812 */ /* 0x000fe200078efcff */
[----:B---3--:R-:W-:Y:S02]  /*29a60*/  IMAD.MOV.U32 R3, RZ, RZ, R20 ;  /* 0x000000ffff037224 */ /* 0x008fe400078e0014 */
[----:B------:R-:W3:Y:S01]  /*29a70*/  S2R R20, SR_TID.X ;  /* 0x0000000000147919 */ /* 0x000ee20000002100 */
[----:B------:R-:W-:-:S04]  /*29a80*/  IMAD.WIDE.U32 R2, R18, UR4, R2 ;  /* 0x0000000412027c25 */ /* 0x000fc8000f8e0002 */
[----:B------:R-:W-:Y:S01]  /*29a90*/  IMAD R3, R18, UR5, R3 ;  /* 0x0000000512037c24 */ /* 0x000fe2000f8e0203 */
[----:B------:R-:W-:Y:S02]  /*29aa0*/  ULDC.64 UR4, c[0x0][0x2e0] ;  /* 0x0000b80000047ab9 */ /* 0x000fe40000000a00 */
[----:B--2---:R-:W-:Y:S02]  /*29ab0*/  IMAD R0, R21, UR4, RZ ;  /* 0x0000000415007c24 */ /* 0x004fe4000f8e02ff */
[----:B------:R-:W2:Y:S01]  /*29ac0*/  S2R R21, SR_TID.X ;  /* 0x0000000000157919 */ /* 0x000ea20000002100 */
[----:B------:R-:W-:-:S04]  /*29ad0*/  IMAD.WIDE.U32 R2, R27, UR4, R2 ;  /* 0x000000041b027c25 */ /* 0x000fc8000f8e0002 */
[----:B------:R-:W-:Y:S01]  /*29ae0*/  IMAD R0, R27, UR5, R0 ;  /* 0x000000051b007c24 */ /* 0x000fe2000f8e0200 */
[----:B------:R-:W-:-:S03]  /*29af0*/  ULDC.64 UR4, c[0x0][0x2d0] ;  /* 0x0000b40000047ab9 */ /* 0x000fc60000000a00 */
[----:B------:R-:W-:Y:S02]  /*29b00*/  IMAD.IADD R3, R3, 0x1, R0 ;  /* 0x0000000103037824 */ /* 0x000fe400078e0200 */
[----:B------:R-:W4:Y:S01]  /*29b10*/  @P0 LDC R0, c[0x0][0x450] ;  /* 0x00011400ff000b82 */ /* 0x000f220000000800 */
[----:B---3--:R-:W-:-:S04]  /*29b20*/  LOP3.LUT R20, R20, 0x7f, RZ, 0xc0, !PT ;  /* 0x0000007f14147812 */ /* 0x008fc800078ec0ff */
[----:B------:R-:W-:Y:S01]  /*29b30*/  SHF.R.U32.HI R20, RZ, 0x2, R20 ;  /* 0x00000002ff147819 */ /* 0x000fe20000011614 */
[----:B--2---:R-:W-:-:S05]  /*29b40*/  IMAD.SHL.U32 R21, R21, 0x20, RZ ;  /* 0x0000002015157824 */ /* 0x004fca00078e00ff */
[----:B------:R-:W-:-:S04]  /*29b50*/  LOP3.LUT R21, R21, 0x60, RZ, 0xc0, !PT ;  /* 0x0000006015157812 */ /* 0x000fc800078ec0ff */
[----:B------:R-:W-:-:S05]  /*29b60*/  LOP3.LUT R20, R20, R21, RZ, 0xfc, !PT ;  /* 0x0000001514147212 */ /* 0x000fca00078efcff */
[----:B------:R-:W-:-:S04]  /*29b70*/  IMAD.IADD R5, R20, 0x1, R17 ;  /* 0x0000000114057824 */ /* 0x000fc800078e0211 */
[----:B-1----:R-:W-:-:S04]  /*29b80*/  @P0 IMAD.HI.U32 R6, R5, R6, RZ ;  /* 0x0000000605060227 */ /* 0x002fc800078e00ff */
[----:B------:R-:W-:Y:S01]  /*29b90*/  IMAD.MOV.U32 R4, RZ, RZ, R5 ;  /* 0x000000ffff047224 */ /* 0x000fe200078e0005 */
[----:B----4-:R-:W-:Y:S01]  /*29ba0*/  @P0 SHF.R.U32.HI R4, RZ, R0, R6 ;  /* 0x00000000ff040219 */ /* 0x010fe20000011606 */
[----:B------:R-:W1:Y:S04]  /*29bb0*/  S2R R20, SR_TID.X ;  /* 0x0000000000147919 */ /* 0x000e680000002100 */
[----:B------:R-:W-:-:S04]  /*29bc0*/  IMAD.MOV R0, RZ, RZ, -R4 ;  /* 0x000000ffff007224 */ /* 0x000fc800078e0a04 */
[----:B------:R-:W-:Y:S01]  /*29bd0*/  IMAD R0, R7, R0, R5 ;  /* 0x0000000007007224 */ /* 0x000fe200078e0205 */
[----:B------:R-:W-:Y:S01]  /*29be0*/  SHF.R.S32.HI R5, RZ, 0x1f, R4 ;  /* 0x0000001fff057819 */ /* 0x000fe20000011404 */
[----:B------:R-:W-:-:S04]  /*29bf0*/  IMAD.WIDE.U32 R2, R4, UR4, R2 ;  /* 0x0000000404027c25 */ /* 0x000fc8000f8e0002 */
[----:B------:R-:W-:-:S04]  /*29c00*/  IMAD R5, R5, UR4, RZ ;  /* 0x0000000405057c24 */ /* 0x000fc8000f8e02ff */
        /* <DEDUP_REMOVED lines=8> */
[----:B------:R-:W-:Y:S01]  /*29c90*/  IADD3 R0, P0, R2, UR4, RZ ;  /* 0x0000000402007c10 */ /* 0x000fe2000ff1e0ff */
[----:B------:R-:W-:Y:S01]  /*29ca0*/  ULDC UR4, c[0x0][0x2b8] ;  /* 0x0000ae0000047ab9 */ /* 0x000fe20000000800 */
[----:B-1----:R-:W-:Y:S02]  /*29cb0*/  LOP3.LUT R20, R20, 0x7f, RZ, 0xc0, !PT ;  /* 0x0000007f14147812 */ /* 0x002fe400078ec0ff */
[----:B------:R-:W-:Y:S01]  /*29cc0*/  IADD3.X R4, R3, UR5, R4, P0, !PT ;  /* 0x0000000503047c10 */ /* 0x000fe200087fe404 */
[----:B------:R-:W-:Y:S01]  /*29cd0*/  UMOV UR5, 0xffffffff ;  /* 0xffffffff00057882 */ /* 0x000fe20000000000 */
[----:B------:R-:W-:Y:S02]  /*29ce0*/  ISETP.GE.AND P3, PT, R30, UR4, PT ;  /* 0x000000041e007c0c */ /* 0x000fe4000bf66270 */
[----:B------:R-:W-:-:S02]  /*29cf0*/  ISETP.GE.AND P0, PT, R9, UR4, PT ;  /* 0x0000000409007c0c */ /* 0x000fc4000bf06270 */
[----:B------:R-:W-:Y:S02]  /*29d00*/  ISETP.GE.AND P1, PT, R10, UR4, PT ;  /* 0x000000040a007c0c */ /* 0x000fe4000bf26270 */
[----:B------:R-:W-:Y:S01]  /*29d10*/  SHF.R.U32.HI R9, RZ, 0x2, R20 ;  /* 0x00000002ff097819 */ /* 0x000fe20000011614 */
[----:B0-----:R-:W-:Y:S10]  /*29d20*/  BRA.DIV UR5, `(.L_x_1954) ;  /* 0x0000008a05547947 */ /* 0x001ff4000b800000 */
[----:B------:R-:W0:Y:S01]  /*29d30*/  SHFL.IDX PT, R3, R0, RZ, 0x1c1f ;  /* 0x001c1fff00037589 */ /* 0x000e2200000e0000 */
[----:B------:R-:W-:Y:S02]  /*29d40*/  IMAD R35, R35, R7, RZ ;  /* 0x0000000723237224 */ /* 0x000fe400078e02ff */
[----:B------:R-:W-:Y:S01]  /*29d50*/  IMAD.IADD R17, R9, 0x1, R17 ;  /* 0x0000000109117824 */ /* 0x000fe200078e0211 */
[----:B------:R-:W1:Y:S04]  /*29d60*/  SHFL.IDX PT, R2, R4, RZ, 0x1c1f ;  /* 0x001c1fff04027589 */ /* 0x000e6800000e0000 */
[----:B------:R-:W-:Y:S01]  /*29d70*/  ISETP.GE.AND P2, PT, R17, R35, PT ;  /* 0x000000231100720c */ /* 0x000fe20003f46270 */
[----:B------:R-:W-:-:S12]  /*29d80*/  SHFL.IDX PT, R14, R0, 0x3, 0x1c1f ;  /* 0x007c1f00000e7f89 */ /* 0x000fd800000e0000 */
[----:B0-----:R-:W-:-:S05]  /*29d90*/  @!P2 IADD3 R3, P4, R30, R3, RZ ;  /* 0x000000031e03a210 */ /* 0x001fca0007f9e0ff */
[----:B-1----:R-:W-:-:S05]  /*29da0*/  @!P2 IMAD.X R2, RZ, RZ, R2, P4 ;  /* 0x000000ffff02a224 */ /* 0x002fca00020e0602 */
[----:B------:R-:W-:-:S04]  /*29db0*/  @!P2 LOP3.LUT R3, R3, R2, RZ, 0x3c, !PT ;  /* 0x000000020303a212 */ /* 0x000fc800078e3cff */
[----:B------:R-:W-:-:S04]  /*29dc0*/  @!P2 LOP3.LUT R2, R3, R2, RZ, 0x3c, !PT ;  /* 0x000000020302a212 */ /* 0x000fc800078e3cff */
[----:B------:R-:W-:-:S05]  /*29dd0*/  @!P2 LOP3.LUT R3, R3, R2, RZ, 0x3c, !PT ;  /* 0x000000020303a212 */ /* 0x000fca00078e3cff */
[----:B-----5:R-:W-:Y:S04]  /*29de0*/  @!P2 LDGSTS.E.BYPASS.LTC128B.128 [R8+0x18400], desc[UR42][R2.64], !P3 ;  /* 0x184000000208afae */ /* 0x020fe8000d901d6a */
[----:B------:R-:W-:Y:S04]  /*29df0*/  @!P2 LDGSTS.E.BYPASS.LTC128B.128 [R8+0x1a400], desc[UR42][R2.64+0x40], !P0 ;  /* 0x1a4000400208afae */ /* 0x000fe8000c101d6a */
[----:B------:R0:W-:Y:S02]  /*29e00*/  @!P2 LDGSTS.E.BYPASS.LTC128B.128 [R8+0x1c400], desc[UR42][R2.64+0x80], !P1 ;  /* 0x1c4000800208afae */ /* 0x0001e4000c901d6a */
[----:B0-----:R-:W-:-:S02]  /*29e10*/  VIADD R2, R17, 0x20 ;  /* 0x0000002011027836 */ /* 0x001fc40000000000 */
[----:B------:R-:W0:Y:S03]  /*29e20*/  SHFL.IDX PT, R3, R0, 0x1, 0x1c1f ;  /* 0x003c1f0000037f89 */ /* 0x000e2600000e0000 */
[----:B------:R-:W-:Y:S02]  /*29e30*/  ISETP.GE.AND P2, PT, R2, R35, PT ;  /* 0x000000230200720c */ /* 0x000fe40003f46270 */
[----:B------:R-:W1:Y:S11]  /*29e40*/  SHFL.IDX PT, R2, R4, 0x1, 0x1c1f ;  /* 0x003c1f0004027f89 */ /* 0x000e7600000e0000 */
[----:B0-----:R-:W-:-:S05]  /*29e50*/  @!P2 IADD3 R3, P4, R30, R3, RZ ;  /* 0x000000031e03a210 */ /* 0x001fca0007f9e0ff */
[----:B-1----:R-:W-:-:S05]  /*29e60*/  @!P2 IMAD.X R2, RZ, RZ, R2, P4 ;  /* 0x000000ffff02a224 */ /* 0x002fca00020e0602 */
[----:B------:R-:W-:-:S04]  /*29e70*/  @!P2 LOP3.LUT R3, R3, R2, RZ, 0x3c, !PT ;  /* 0x000000020303a212 */ /* 0x000fc800078e3cff */
[----:B------:R-:W-:-:S04]  /*29e80*/  @!P2 LOP3.LUT R2, R3, R2, RZ, 0x3c, !PT ;  /* 0x000000020302a212 */ /* 0x000fc800078e3cff */
[----:B------:R-:W-:-:S05]  /*29e90*/  @!P2 LOP3.LUT R3, R3, R2, RZ, 0x3c, !PT ;  /* 0x000000020303a212 */ /* 0x000fca00078e3cff */
[----:B------:R-:W-:Y:S04]  /*29ea0*/  @!P2 LDGSTS.E.BYPASS.LTC128B.128 [R8+0x18c00], desc[UR42][R2.64], !P3 ;  /* 0x18c000000208afae */ /* 0x000fe8000d901d6a */
[----:B------:R-:W-:Y:S04]  /*29eb0*/  @!P2 LDGSTS.E.BYPASS.LTC128B.128 [R8+0x1ac00], desc[UR42][R2.64+0x40], !P0 ;  /* 0x1ac000400208afae */ /* 0x000fe8000c101d6a */
[----:B------:R0:W-:Y:S02]  /*29ec0*/  @!P2 LDGSTS.E.BYPASS.LTC128B.128 [R8+0x1cc00], desc[UR42][R2.64+0x80], !P1 ;  /* 0x1cc000800208afae */ /* 0x0001e4000c901d6a */
[----:B0-----:R-:W-:-:S02]  /*29ed0*/  VIADD R2, R17, 0x40 ;  /* 0x0000004011027836 */ /* 0x001fc40000000000 */
[----:B------:R-:W0:Y:S03]  /*29ee0*/  SHFL.IDX PT, R3, R0, 0x2, 0x1c1f ;  /* 0x005c1f0000037f89 */ /* 0x000e2600000e0000 */
[----:B------:R-:W-:Y:S02]  /*29ef0*/  ISETP.GE.AND P2, PT, R2, R35, PT ;  /* 0x000000230200720c */ /* 0x000fe40003f46270 */
[----:B------:R-:W1:Y:S04]  /*29f00*/  SHFL.IDX PT, R2, R4, 0x2, 0x1c1f ;  /* 0x005c1f0004027f89 */ /* 0x000e6800000e0000 */
[----:B------:R-:W2:Y:S07]  /*29f10*/  SHFL.IDX PT, R4, R4, 0x3, 0x1c1f ;  /* 0x007c1f0004047f89 */ /* 0x000eae00000e0000 */
[----:B0-----:R-:W-:-:S05]  /*29f20*/  @!P2 IADD3 R3, P4, R30, R3, RZ ;  /* 0x000000031e03a210 */ /* 0x001fca0007f9e0ff */
[----:B-1----:R-:W-:-:S05]  /*29f30*/  @!P2 IMAD.X R2, RZ, RZ, R2, P4 ;  /* 0x000000ffff02a224 */ /* 0x002fca00020e0602 */
[----:B------:R-:W-:-:S04]  /*29f40*/  @!P2 LOP3.LUT R3, R3, R2, RZ, 0x3c, !PT ;  /* 0x000000020303a212 */ /* 0x000fc800078e3cff */
[----:B------:R-:W-:-:S04]  /*29f50*/  @!P2 LOP3.LUT R2, R3, R2, RZ, 0x3c, !PT ;  /* 0x000000020302a212 */ /* 0x000fc800078e3cff */
[----:B------:R-:W-:-:S05]  /*29f60*/  @!P2 LOP3.LUT R3, R3, R2, RZ, 0x3c, !PT ;  /* 0x000000020303a212 */ /* 0x000fca00078e3cff */
[----:B------:R0:W-:Y:S04]  /*29f70*/  @!P2 LDGSTS.E.BYPASS.LTC128B.128 [R8+0x19400], desc[UR42][R2.64], !P3 ;  /* 0x194000000208afae */ /* 0x0001e8000d901d6a */
[----:B------:R0:W-:Y:S04]  /*29f80*/  @!P2 LDGSTS.E.BYPASS.LTC128B.128 [R8+0x1b400], desc[UR42][R2.64+0x40], !P0 ;  /* 0x1b4000400208afae */ /* 0x0001e8000c101d6a */
[----:B--2---:R0:W-:Y:S02]  /*29f90*/  @!P2 LDGSTS.E.BYPASS.LTC128B.128 [R8+0x1d400], desc[UR42][R2.64+0x80], !P1 ;  /* 0x1d4000800208afae */ /* 0x0041e4000c901d6a */
.L_x_2229:
[----:B------:R-:W-:Y:S01]  /*29fa0*/  VIADD R0, R17, 0x60 ;  /* 0x0000006011007836 */ /* 0x000fe20000000000 */
[----:B------:R-:W-:Y:S04]  /*29fb0*/  BSSY B0, `(.L_x_1955) ;  /* 0x000000b000007945 */ /* 0x000fe80003800000 */
[----:B------:R-:W-:-:S13]  /*29fc0*/  ISETP.GE.AND P2, PT, R0, R35, PT ;  /* 0x000000230000720c */ /* 0x000fda0003f46270 */
[----:B------:R-:W-:Y:S05]  /*29fd0*/  @P2 BRA `(.L_x_1956) ;  /* 0x0000000000202947 */ /* 0x000fea0003800000 */
[----:B0-----:R-:W-:-:S05]  /*29fe0*/  IADD3 R2, P2, R30, R14, RZ ;  /* 0x0000000e1e027210 */ /* 0x001fca0007f5e0ff */
[----:B------:R-:W-:-:S05]  /*29ff0*/  IMAD.X R3, RZ, RZ, R4, P2 ;  /* 0x000000ffff037224 */ /* 0x000fca00010e0604 */
[----:B------:R-:W-:Y:S01]  /*2a000*/  @!PT LDS RZ, [RZ] ;  /* 0x00000000fffff984 */ /* 0x000fe20000000800 */
[----:B------:R-:W-:Y:S01]  /*2a010*/  @!PT LDS RZ, [RZ] ;  /* 0x00000000fffff984 */ /* 0x000fe20000000800 */
[----:B------:R-:W-:Y:S01]  /*2a020*/  @!PT LDS RZ, [RZ] ;  /* 0x00000000fffff984 */ /* 0x000fe20000000800 */
[----:B------:R1:W-:Y:S04]  /*2a030*/  LDGSTS.E.BYPASS.LTC128B.128 [R8+0x19c00], desc[UR42][R2.64], !P3 ;  /* 0x19c0000002087fae */ /* 0x0003e8000d901d6a */
[----:B------:R1:W-:Y:S04]  /*2a040*/  LDGSTS.E.BYPASS.LTC128B.128 [R8+0x1bc00], desc[UR42][R2.64+0x40], !P0 ;  /* 0x1bc0004002087fae */ /* 0x0003e8000c101d6a */
[----:B------:R1:W-:Y:S02]  /*2a050*/  LDGSTS.E.BYPASS.LTC128B.128 [R8+0x1dc00], desc[UR42][R2.64+0x80], !P1 ;  /* 0x1dc0008002087fae */ /* 0x0003e4000c901d6a */
.L_x_1956:
[----:B------:R-:W-:Y:S05]  /*2a060*/  BSYNC B0 ;  /* 0x0000000000007941 */ /* 0x000fea0003800000 */
.L_x_1955:
[----:B------:R-:W-:Y:S01]  /*2a070*/  NOP ;  /* 0x0000000000007918 */ /* 0x000fe20000000000 */
[----:B------:R-:W-:-:S13]  /*2a080*/  PLOP3.LUT P0, PT, PT, PT, PT, 0x80, 0x0 ;  /* 0x000000000000781c */ /* 0x000fda0003f0f070 */
.L_x_1957:
[----:B------:R-:W-:Y:S02]  /*2a090*/  PLOP3.LUT P1, PT, P1, P0, PT, 0xa2, 0x0 ;  /* 0x000000000000781c */ /* 0x000fe40000f21472 */
[----:B------:R-:W-:-:S08]  /*2a0a0*/  @P0 R2UR P1, UR4, R23 ;  /* 0x00000000170402ca */ /* 0x000fd00000020000 */
[----:B------:R-:W-:-:S05]  /*2a0b0*/  @P0 PLOP3.LUT P0, PT, P1, PT, PT, 0x80, 0x0 ;  /* 0x000000000000081c */ /* 0x000fca0000f0f070 */
[----:B------:R-:W-:Y:S01]  /*2a0c0*/  @!P1 SYNCS.ARRIVE.TRANS64.RED.A0T1 RZ, [UR4+0x2a800], RZ ;  /* 0x02a800ffffff99a7 */ /* 0x000fe20008200404 */
[----:B------:R-:W-:Y:S07]  /*2a0d0*/  @!P1 ARRIVES.LDGSTSBAR.64.TRANSCNT [UR4+0x2a800] ;  /* 0x02a80000ff0099b0 */ /* 0x000fee0008000a84 */
[----:B------:R-:W-:Y:S05]  /*2a0e0*/  @P0 BRA.U.ANY `(.L_x_1957) ;  /* 0xfffffffd00e80947 */ /* 0x000fea000393ffff */
[----:B01----:R-:W2:Y:S02]  /*2a0f0*/  LDL.LU R2, [R1+0x24] ;  /* 0x0000240001027983 */ /* 0x003ea40000300800 */
[----:B--2---:R-:W-:-:S05]  /*2a100*/  VIADD R2, R2, 0x1 ;  /* 0x0000000102027836 */ /* 0x004fca0000000000 */
[----:B------:R0:W-:Y:S01]  /*2a110*/  STL [R1+0x24], R2 ;  /* 0x0000240201007387 */ /* 0x0001e20000100800 */
[----:B------:R-:W-:-:S04]  /*2a120*/  LEA.HI R0, R2, R2, RZ, 0x1 ;  /* 0x0000000202007211 */ /* 0x000fc800078f08ff */
[----:B------:R-:W-:-:S05]  /*2a130*/  LOP3.LUT R0, R0, 0xfffffffe, RZ, 0xc0, !PT ;  /* 0xfffffffe00007812 */ /* 0x000fca00078ec0ff */
[----:B------:R-:W-:-:S05]  /*2a140*/  IMAD.IADD R0, R2, 0x1, -R0 ;  /* 0x0000000102007824 */ /* 0x000fca00078e0a00 */
[----:B------:R-:W-:Y:S01]  /*2a150*/  SHF.L.U32 R0, R0, 0x1f, RZ ;  /* 0x0000001f00007819 */ /* 0x000fe200000006ff */
[----:B------:R-:W-:Y:S01]  /*2a160*/  NOP ;  /* 0x0000000000007918 */ /* 0x000fe20000000000 */
[----:B0-----:R-:W2:Y:S01]  /*2a170*/  LDL.LU R2, [R1+0x18] ;  /* 0x0000180001027983 */ /* 0x001ea20000300800 */
[----:B------:R0:W-:Y:S01]  /*2a180*/  SYNCS.ARRIVE.TRANS64.A1T0 RZ, [R23+URZ+0x2a800], RZ ;  /* 0x02a800ff17ff79a7 */ /* 0x0001e2000810003f */
[----:B------:R-:W-:Y:S01]  /*2a190*/  BSSY B0, `(.L_x_1958) ;  /* 0x0000005000007945 */ /* 0x000fe20003800000 */
[----:B------:R-:W1:Y:S01]  /*2a1a0*/  SYNCS.PHASECHK.TRANS64.TRYWAIT P1, [R23+URZ+0x2a820], R0 ;  /* 0x02a82000170075a7 */ /* 0x000e62000802017f */
[----:B--2---:R-:W-:-:S05]  /*2a1b0*/  VIADD R20, R2, 0xfffffffe ;  /* 0xfffffffe02147836 */ /* 0x004fca0000000000 */
[----:B------:R-:W-:Y:S01]  /*2a1c0*/  ISETP.GE.AND P0, PT, R20, R32, PT ;  /* 0x000000201400720c */ /* 0x000fe20003f06270 */
[----:B01----:R-:W-:-:S12]  /*2a1d0*/  @!P1 BRA `(.L_x_1959) ;  /* 0x0000008800809947 */ /* 0x003fd80003800000 */
.L_x_2230:
[----:B------:R-:W-:Y:S05]  /*2a1e0*/  BSYNC B0 ;  /* 0x0000000000007941 */ /* 0x000fea0003800000 */
.L_x_1958:
[----:B------:R-:W-:Y:S05]  /*2a1f0*/  @!P0 BRA `(.L_x_1960) ;  /* 0x0000001000ec8947 */ /* 0x000fea0003800000 */
[----:B------:R-:W-:Y:S02]  /*2a200*/  IMAD.MOV.U32 R5, RZ, RZ, R24 ;  /* 0x000000ffff057224 */ /* 0x000fe400078e0018 */
[----:B------:R-:W-:-:S07]  /*2a210*/  IMAD.MOV.U32 R6, RZ, RZ, R26 ;  /* 0x000000ffff067224 */ /* 0x000fce00078e001a */
.L_x_1980:
[----:B-1----:R-:W1:Y:S01]  /*2a220*/  LDC R7, c[0x0][0x430] ;  /* 0x00010c00ff077b82 */ /* 0x002e620000000800 */
[----:B0-----:R-:W0:Y:S01]  /*2a230*/  S2R R2, SR_TID.X ;  /* 0x0000000000027919 */ /* 0x001e220000002100 */
[----:B------:R-:W-:Y:S05]  /*2a240*/  YIELD ;  /* 0x0000000000007946 */ /* 0x000fea0003800000 */
[----:B------:R-:W-:Y:S01]  /*2a250*/  ULDC.64 UR4, c[0x0][0x428] ;  /* 0x00010a0000047ab9 */ /* 0x000fe20000000a00 */
[----:B-1----:R-:W-:Y:S02]  /*2a260*/  ISETP.NE.AND P0, PT, R7, 0x1, PT ;  /* 0x000000010700780c */ /* 0x002fe40003f05270 */
[C---:B0-----:R-:W-:Y:S01]  /*2a270*/  LOP3.LUT R0, R2.reuse, 0x7f, RZ, 0xc0, !PT ;  /* 0x0000007f02007812 */ /* 0x041fe200078ec0ff */
[----:B--2---:R-:W-:-:S10]  /*2a280*/  IMAD.SHL.U32 R3, R2, 0x20, RZ ;  /* 0x0000002002037824 */ /* 0x004fd400078e00ff */
[----:B------:R-:W0:Y:S01]  /*2a290*/  @P0 LDC R4, c[0x0][0x434] ;  /* 0x00010d00ff040b82 */ /* 0x000e220000000800 */
[----:B------:R-:W-:Y:S02]  /*2a2a0*/  SHF.R.U32.HI R2, RZ, 0x2, R0 ;  /* 0x00000002ff027819 */ /* 0x000fe40000011600 */
[----:B------:R-:W-:-:S03]  /*2a2b0*/  LOP3.LUT R3, R3, 0x60, RZ, 0xc0, !PT ;  /* 0x0000006003037812 */ /* 0x000fc600078ec0ff */
[----:B------:R-:W-:Y:S02]  /*2a2c0*/  IMAD R2, R20, 0x80, R2 ;  /* 0x0000008014027824 */ /* 0x000fe400078e0202 */
[----:B------:R-:W1:Y:S03]  /*2a2d0*/  @P0 LDC R0, c[0x0][0x438] ;  /* 0x00010e00ff000b82 */ /* 0x000e660000000800 */
[----:B------:R-:W-:-:S05]  /*2a2e0*/  IADD3 R3, R3, R2, R33 ;  /* 0x0000000203037210 */ /* 0x000fca0007ffe021 */
[----:B------:R-:W-:Y:S02]  /*2a2f0*/  IMAD.MOV.U32 R2, RZ, RZ, R3 ;  /* 0x000000ffff027224 */ /* 0x000fe400078e0003 */
[----:B0-----:R-:W-:-:S05]  /*2a300*/  @P0 IMAD.HI.U32 R4, R3, R4, RZ ;  /* 0x0000000403040227 */ /* 0x001fca00078e00ff */
[----:B-1----:R-:W-:-:S05]  /*2a310*/  @P0 SHF.R.U32.HI R2, RZ, R0, R4 ;  /* 0x00000000ff020219 */ /* 0x002fca0000011604 */
[----:B------:R-:W-:-:S04]  /*2a320*/  IMAD.MOV R0, RZ, RZ, -R2 ;  /* 0x000000ffff007224 */ /* 0x000fc800078e0a02 */
[----:B------:R-:W-:Y:S01]  /*2a330*/  IMAD R7, R7, R0, R3 ;  /* 0x0000000007077224 */ /* 0x000fe200078e0203 */
[----:B------:R-:W-:Y:S01]  /*2a340*/  SHF.R.S32.HI R3, RZ, 0x1f, R2 ;  /* 0x0000001fff037819 */ /* 0x000fe20000011402 */
[----:B------:R-:W-:-:S04]  /*2a350*/  IMAD R0, R34, UR4, RZ ;  /* 0x0000000422007c24 */ /* 0x000fc8000f8e02ff */
[C---:B------:R-:W-:Y:S02]  /*2a360*/  IMAD R0, R29.reuse, UR5, R0 ;  /* 0x000000051d007c24 */ /* 0x040fe4000f8e0200 */
[----:B------:R-:W-:Y:S01]  /*2a370*/  IMAD.WIDE.U32 R2, R29, UR4, R2 ;  /* 0x000000041d027c25 */ /* 0x000fe2000f8e0002 */
[----:B------:R-:W-:-:S03]  /*2a380*/  ULDC.64 UR4, c[0x0][0x418] ;  /* 0x0001060000047ab9 */ /* 0x000fc60000000a00 */
[----:B------:R-:W-:Y:S01]  /*2a390*/  IMAD.IADD R0, R0, 0x1, R3 ;  /* 0x0000000100007824 */ /* 0x000fe200078e0203 */
[----:B------:R-:W-:-:S04]  /*2a3a0*/  LEA R8, P0, R2, UR4, 0x2 ;  /* 0x0000000402087c11 */ /* 0x000fc8000f8010ff */
[----:B------:R-:W-:-:S05]  /*2a3b0*/  LEA.HI.X R9, R2, UR5, R0, 0x2, P0 ;  /* 0x0000000502097c11 */ /* 0x000fca00080f1400 */
[----:B------:R-:W2:Y:S01]  /*2a3c0*/  LDG.E R8, desc[UR42][R8.64] ;  /* 0x0000002a08087981 */ /* 0x000ea2000c1e1900 */
[----:B------:R-:W-:Y:S01]  /*2a3d0*/  IMAD.U32 R10, RZ, RZ, UR39 ;  /* 0x00000027ff0a7e24 */ /* 0x000fe2000f8e00ff */
[C---:B------:R-:W-:Y:S01]  /*2a3e0*/  ISETP.GT.AND P1, PT, R20.reuse, R32, PT ;  /* 0x000000201400720c */ /* 0x040fe20003f24270 */
[----:B------:R-:W-:Y:S02]  /*2a3f0*/  VIADD R24, R5, 0x1 ;  /* 0x0000000105187836 */ /* 0x000fe40000000000 */
[----:B------:R-:W-:Y:S01]  /*2a400*/  VIADD R20, R20, 0xffffffff ;  /* 0xffffffff14147836 */ /* 0x000fe20000000000 */
[----:B------:R-:W-:Y:S02]  /*2a410*/  ISETP.NE.AND P2, PT, R10, 0x3, PT ;  /* 0x000000030a00780c */ /* 0x000fe40003f45270 */
[----:B------:R-:W-:-:S04]  /*2a420*/  ISETP.NE.AND P0, PT, R24, 0x2, PT ;  /* 0x000000021800780c */ /* 0x000fc80003f05270 */
[----:B------:R-:W-:Y:S02]  /*2a430*/  SEL R3, RZ, 0x1, P0 ;  /* 0x00000001ff037807 */ /* 0x000fe40000000000 */
[----:B------:R-:W-:Y:S02]  /*2a440*/  SEL R24, R24, RZ, P0 ;  /* 0x000000ff18187207 */ /* 0x000fe40000000000 */
[----:B------:R-:W-:Y:S02]  /*2a450*/  LOP3.LUT R26, R6, R3, RZ, 0x3c, !PT ;  /* 0x00000003061a7212 */ /* 0x000fe400078e3cff */
[----:B--2---:R-:W-:Y:S01]  /*2a460*/  SHF.R.S32.HI R10, RZ, 0x1f, R8 ;  /* 0x0000001fff0a7819 */ /* 0x004fe20000011408 */
[----:B------:R-:W-:Y:S06]  /*2a470*/  @!P2 BRA `(.L_x_1961) ;  /* 0x000000000004a947 */ /* 0x000fec0003800000 */
[----:B------:R-:W-:Y:S01]  /*2a480*/  BPT.TRAP 0x1 ;  /* 0x000000040000795c */ /* 0x000fe20000300000 */
.L_x_1961:
[----:B------:R-:W-:Y:S01]  /*2a490*/  IMAD R4, R24, 0x8, R23 ;  /* 0x0000000818047824 */ /* 0x000fe200078e0217 */
[----:B------:R-:W-:Y:S01]  /*2a4a0*/  SHF.L.U32 R17, R26, 0x1f, RZ ;  /* 0x0000001f1a117819 */ /* 0x000fe200000006ff */
[----:B------:R-:W-:Y:S01]  /*2a4b0*/  BSSY B0, `(.L_x_1962) ;  /* 0x0000004000007945 */ /* 0x000fe20003800000 */
[----:B------:R-:W-:Y:S02]  /*2a4c0*/  SHF.R.S32.HI R9, RZ, 0x1f, R7 ;  /* 0x0000001fff097819 */ /* 0x000fe40000011407 */
[----:B------:R-:W0:Y:S02]  /*2a4d0*/  SYNCS.PHASECHK.TRANS64.TRYWAIT P0, [R4+URZ+0x2a880], R17 ;  /* 0x02a88011040075a7 */ /* 0x000e24000800017f */
[----:B0-----:R-:W-:Y:S05]  /*2a4e0*/  @!P0 BRA `(.L_x_1963) ;  /* 0x0000008400d08947 */ /* 0x001fea0003800000 */
.L_x_2231:
[----:B------:R-:W-:Y:S05]  /*2a4f0*/  BSYNC B0 ;  /* 0x0000000000007941 */ /* 0x000fea0003800000 */
.L_x_1962:
[----:B------:R-:W-:Y:S01]  /*2a500*/  ULDC.64 UR4, c[0x0][0x328] ;  /* 0x0000ca0000047ab9 */ /* 0x000fe20000000a00 */
[----:B------:R-:W1:Y:S01]  /*2a510*/  LDC R11, c[0x0][0x2f4] ;  /* 0x0000bd00ff0b7b82 */ /* 0x000e620000000800 */
[----:B------:R-:W-:Y:S01]  /*2a520*/  IMAD R0, R9, UR4, RZ ;  /* 0x0000000409007c24 */ /* 0x000fe2000f8e02ff */
[----:B------:R-:W-:Y:S01]  /*2a530*/  ULDC.64 UR6, c[0x0][0x318] ;  /* 0x0000c60000067ab9 */ /* 0x000fe20000000a00 */
[C---:B------:R-:W-:Y:S01]  /*2a540*/  IMAD.WIDE.U32 R2, R7.reuse, UR4, RZ ;  /* 0x0000000407027c25 */ /* 0x040fe2000f8e00ff */
[C---:B------:R-:W-:Y:S02]  /*2a550*/  LOP3.LUT R13, R30.reuse, 0x80, RZ, 0xfc, !PT ;  /* 0x000000801e0d7812 */ /* 0x040fe400078efcff */
[----:B------:R-:W-:Y:S01]  /*2a560*/  LOP3.LUT R12, R30, 0x40, RZ, 0xfc, !PT ;  /* 0x000000401e0c7812 */ /* 0x000fe200078efcff */
[----:B------:R-:W-:Y:S01]  /*2a570*/  IMAD R0, R7, UR5, R0 ;  /* 0x0000000507007c24 */ /* 0x000fe2000f8e0200 */
[----:B------:R-:W-:Y:S01]  /*2a580*/  ULDC.64 UR4, c[0x0][0x338] ;  /* 0x0000ce0000047ab9 */ /* 0x000fe20000000a00 */
[----:B------:R-:W-:-:S02]  /*2a590*/  IMAD R35, R24, 0x6000, R37 ;  /* 0x0000600018237824 */ /* 0x000fc400078e0225 */
[----:B------:R-:W-:Y:S02]  /*2a5a0*/  IMAD.IADD R3, R3, 0x1, R0 ;  /* 0x0000000103037824 */ /* 0x000fe400078e0200 */
[----:B------:R-:W-:Y:S02]  /*2a5b0*/  IMAD R0, R10, UR4, RZ ;  /* 0x000000040a007c24 */ /* 0x000fe4000f8e02ff */
[----:B------:R-:W-:-:S04]  /*2a5c0*/  IMAD.WIDE.U32 R2, R8, UR4, R2 ;  /* 0x0000000408027c25 */ /* 0x000fc8000f8e0002 */
[----:B------:R-:W-:Y:S01]  /*2a5d0*/  IMAD R0, R8, UR5, R0 ;  /* 0x0000000508007c24 */ /* 0x000fe2000f8e0200 */
[----:B------:R-:W-:-:S03]  /*2a5e0*/  ULDC.64 UR4, c[0x0][0x330] ;  /* 0x0000cc0000047ab9 */ /* 0x000fc60000000a00 */
[----:B------:R-:W-:Y:S01]  /*2a5f0*/  IMAD.IADD R3, R3, 0x1, R0 ;  /* 0x0000000103037824 */ /* 0x000fe200078e0200 */
[-C--:B-1----:R-:W-:Y:S02]  /*2a600*/  ISETP.GE.AND P2, PT, R13, R11.reuse, PT ;  /* 0x0000000b0d00720c */ /* 0x082fe40003f46270 */
[-C--:B------:R-:W-:Y:S01]  /*2a610*/  ISETP.GE.AND P3, PT, R12, R11.reuse, PT ;  /* 0x0000000b0c00720c */ /* 0x080fe20003f66270 */
[----:B------:R-:W-:Y:S01]  /*2a620*/  IMAD.WIDE.U32 R2, R18, UR4, R2 ;  /* 0x0000000412027c25 */ /* 0x000fe2000f8e0002 */
[----:B------:R-:W-:Y:S01]  /*2a630*/  UMOV UR4, 0xffffffff ;  /* 0xffffffff00047882 */ /* 0x000fe20000000000 */
[----:B------:R-:W-:Y:S02]  /*2a640*/  ISETP.GE.AND P4, PT, R30, R11, PT ;  /* 0x0000000b1e00720c */ /* 0x000fe40003f86270 */
[----:B------:R-:W-:Y:S01]  /*2a650*/  IMAD R27, R18, UR5, R3 ;  /* 0x00000005121b7c24 */ /* 0x000fe2000f8e0203 */
[----:B------:R-:W-:-:S04]  /*2a660*/  IADD3 R21, P0, R2, UR6, RZ ;  /* 0x0000000602157c10 */ /* 0x000fc8000ff1e0ff */
[----:B------:R-:W-:Y:S01]  /*2a670*/  IADD3.X R27, R27, UR7, RZ, P0, !PT ;  /* 0x000000071b1b7c10 */ /* 0x000fe200087fe4ff */
[----:B------:R-:W-:Y:S08]  /*2a680*/  BRA.DIV UR4, `(.L_x_1964) ;  /* 0x00000086047c7947 */ /* 0x000ff0000b800000 */
[----:B------:R-:W1:Y:S04]  /*2a690*/  SHFL.IDX PT, R2, R21, RZ, 0x1c1f ;  /* 0x001c1fff15027589 */ /* 0x000e6800000e0000 */
[----:B------:R-:W2:Y:S01]  /*2a6a0*/  SHFL.IDX PT, R0, R27, RZ, 0x1c1f ;  /* 0x001c1fff1b007589 */ /* 0x000ea200000e0000 */
        /* <DEDUP_REMOVED lines=17> */
[----:B------:R1:W2:Y:S04]  /*2a7c0*/  SHFL.IDX PT, R35, R27, 0x3, 0x1c1f ;  /* 0x007c1f001b237f89 */ /* 0x0002a800000e0000 */
[----:B------:R-:W-:Y:S04]  /*2a7d0*/  LDGSTS.E.BYPASS.LTC128B.128 [R0+0xd400], desc[UR42][R2.64], !P4 ;  /* 0x0d40000002007fae */ /* 0x000fe8000e101d6a */
[----:B------:R-:W-:Y:S04]  /*2a7e0*/  LDGSTS.E.BYPASS.LTC128B.128 [R0+0xf400], desc[UR42][R2.64+0x40], !P3 ;  /* 0x0f40004002007fae */ /* 0x000fe8000d901d6a */
[----:B------:R3:W-:Y:S04]  /*2a7f0*/  LDGSTS.E.BYPASS.LTC128B.128 [R0+0x11400], desc[UR42][R2.64+0x80], !P2 ;  /* 0x1140008002007fae */ /* 0x0007e8000d101d6a */
[----:B--23--:R1:W3:Y:S02]  /*2a800*/  SHFL.IDX PT, R2, R21, 0x3, 0x1c1f ;  /* 0x007c1f0015027f89 */ /* 0x00c2e400000e0000 */
.L_x_2241:
[----:B---3--:R-:W-:-:S05]  /*2a810*/  IADD3 R2, P0, R30, R2, RZ ;  /* 0x000000021e027210 */ /* 0x008fca0007f1e0ff */
        /* <DEDUP_REMOVED lines=9> */
.L_x_1965:
        /* <DEDUP_REMOVED lines=11> */
.L_x_1966:
[----:B------:R2:W-:Y:S01]  /*2a960*/  SYNCS.ARRIVE.TRANS64.A1T0 RZ, [R4+URZ+0x2a870], RZ ;  /* 0x02a870ff04ff79a7 */ /* 0x0005e2000810003f */
[----:B------:R-:W-:Y:S05]  /*2a970*/  @!P3 BRA `(.L_x_1967) ;  /* 0x000000000004b947 */ /* 0x000fea0003800000 */
[----:B------:R-:W-:Y:S01]  /*2a980*/  BPT.TRAP 0x1 ;  /* 0x000000040000795c */ /* 0x000fe20000300000 */
.L_x_1967:
[----:B------:R-:W3:Y:S01]  /*2a990*/  SYNCS.PHASECHK.TRANS64.TRYWAIT P0, [R4+URZ+0x2a840], R17 ;  /* 0x02a84011040075a7 */ /* 0x000ee2000800017f */
[----:B------:R-:W-:Y:S04]  /*2a9a0*/  BSSY B0, `(.L_x_1968) ;  /* 0x0000002000007945 */ /* 0x000fe80003800000 */
[----:B---3--:R-:W-:Y:S05]  /*2a9b0*/  @!P0 BRA `(.L_x_1969) ;  /* 0x0000008400e48947 */ /* 0x008fea0003800000 */
.L_x_2242:
[----:B------:R-:W-:Y:S05]  /*2a9c0*/  BSYNC B0 ;  /* 0x0000000000007941 */ /* 0x000fea0003800000 */
.L_x_1968:
[----:B------:R-:W-:Y:S01]  /*2a9d0*/  ULDC.64 UR4, c[0x0][0x300] ;  /* 0x0000c00000047ab9 */ /* 0x000fe20000000a00 */
[----:B------:R-:W4:Y:S01]  /*2a9e0*/  LDC R11, c[0x0][0x2f4] ;  /* 0x0000bd00ff0b7b82 */ /* 0x000f220000000800 */
[----:B------:R-:W-:Y:S01]  /*2a9f0*/  IMAD R9, R9, UR4, RZ ;  /* 0x0000000409097c24 */ /* 0x000fe2000f8e02ff */
[----:B------:R-:W-:Y:S01]  /*2aa00*/  ULDC.64 UR6, c[0x0][0x2e8] ;  /* 0x0000ba0000067ab9 */ /* 0x000fe20000000a00 */
[C---:B------:R-:W-:Y:S01]  /*2aa10*/  IMAD.WIDE.U32 R2, R7.reuse, UR4, RZ ;  /* 0x0000000407027c25 */ /* 0x040fe2000f8e00ff */
        /* <DEDUP_REMOVED lines=10> */
[C---:B------:R-:W-:Y:S01]  /*2aac0*/  IMAD.WIDE.U32 R2, R18.reuse, UR4, R2 ;  /* 0x0000000412027c25 */ /* 0x040fe2000f8e0002 */
[----:B------:R-:W-:Y:S01]  /*2aad0*/  UMOV UR4, 0xffffffff ;  /* 0xffffffff00047882 */ /* 0x000fe20000000000 */
[-C--:B----4-:R-:W-:Y:S02]  /*2aae0*/  ISETP.GE.AND P2, PT, R13, R11.reuse, PT ;  /* 0x0000000b0d00720c */ /* 0x090fe40003f46270 */
[----:B------:R-:W-:Y:S01]  /*2aaf0*/  IMAD R8, R18, UR5, R3 ;  /* 0x0000000512087c24 */ /* 0x000fe2000f8e0203 */
[----:B------:R-:W-:Y:S02]  /*2ab00*/  IADD3 R7, P0, R2, UR6, RZ ;  /* 0x0000000602077c10 */ /* 0x000fe4000ff1e0ff */
[----:B------:R-:W-:Y:S02]  /*2ab10*/  ISETP.GE.AND P3, PT, R12, R11, PT ;  /* 0x0000000b0c00720c */ /* 0x000fe40003f66270 */
[----:B------:R-:W-:-:S02]  /*2ab20*/  IADD3.X R8, R8, UR7, RZ, P0, !PT ;  /* 0x0000000708087c10 */ /* 0x000fc400087fe4ff */
[----:B------:R-:W-:Y:S01]  /*2ab30*/  ISETP.GE.AND P4, PT, R30, R11, PT ;  /* 0x0000000b1e00720c */ /* 0x000fe20003f86270 */
[----:B------:R-:W-:-:S12]  /*2ab40*/  BRA.DIV UR4, `(.L_x_1970) ;  /* 0x0000008604947947 */ /* 0x000fd8000b800000 */
[----:B------:R-:W4:Y:S04]  /*2ab50*/  SHFL.IDX PT, R2, R7, RZ, 0x1c1f ;  /* 0x001c1fff07027589 */ /* 0x000f2800000e0000 */
[----:B------:R-:W5:Y:S04]  /*2ab60*/  SHFL.IDX PT, R3, R8, RZ, 0x1c1f ;  /* 0x001c1fff08037589 */ /* 0x000f6800000e0000 */
[----:B------:R-:W-:Y:S01]  /*2ab70*/  SHFL.IDX PT, R9, R8, 0x2, 0x1c1f ;  /* 0x005c1f0008097f89 */ /* 0x000fe200000e0000 */
        /* <DEDUP_REMOVED lines=15> */
[----:B------:R4:W0:Y:S04]  /*2ac70*/  SHFL.IDX PT, R9, R8, 0x3, 0x1c1f ;  /* 0x007c1f0008097f89 */ /* 0x00082800000e0000 */
[----:B------:R-:W-:Y:S04]  /*2ac80*/  LDGSTS.E.BYPASS.LTC128B.128 [R0+0x1f400], desc[UR42][R2.64], !P4 ;  /* 0x1f40000002007fae */ /* 0x000fe8000e101d6a */
[----:B------:R-:W-:Y:S04]  /*2ac90*/  LDGSTS.E.BYPASS.LTC128B.128 [R0+0x21400], desc[UR42][R2.64+0x40], !P3 ;  /* 0x2140004002007fae */ /* 0x000fe8000d901d6a */
[----:B------:R5:W-:Y:S04]  /*2aca0*/  LDGSTS.E.BYPASS.LTC128B.128 [R0+0x23400], desc[UR42][R2.64+0x80], !P2 ;  /* 0x2340008002007fae */ /* 0x000be8000d101d6a */
[----:B-----5:R4:W0:Y:S02]  /*2acb0*/  SHFL.IDX PT, R2, R7, 0x3, 0x1c1f ;  /* 0x007c1f0007027f89 */ /* 0x02082400000e0000 */
.L_x_2252:
[----:B0-----:R-:W-:-:S05]  /*2acc0*/  IADD3 R2, P0, R30, R2, RZ ;  /* 0x000000021e027210 */ /* 0x001fca0007f1e0ff */
        /* <DEDUP_REMOVED lines=9> */
.L_x_1971:
        /* <DEDUP_REMOVED lines=11> */
.L_x_1972:
[----:B------:R-:W-:Y:S01]  /*2ae10*/  IMAD.U32 R0, RZ, RZ, UR37 ;  /* 0x00000025ff007e24 */ /* 0x000fe2000f8e00ff */
[----:B------:R0:W-:Y:S04]  /*2ae20*/  SYNCS.ARRIVE.TRANS64.A1T0 RZ, [R4+URZ+0x2a830], RZ ;  /* 0x02a830ff04ff79a7 */ /* 0x0001e8000810003f */
[----:B------:R-:W-:-:S13]  /*2ae30*/  ISETP.NE.AND P0, PT, R0, 0x3, PT ;  /* 0x000000030000780c */ /* 0x000fda0003f05270 */
[----:B0-----:R-:W-:Y:S05]  /*2ae40*/  @!P0 BRA `(.L_x_1973) ;  /* 0x0000000000048947 */ /* 0x001fea0003800000 */
[----:B------:R-:W-:Y:S01]  /*2ae50*/  BPT.TRAP 0x1 ;  /* 0x000000040000795c */ /* 0x000fe20000300000 */
.L_x_1973:
[----:B------:R-:W-:Y:S01]  /*2ae60*/  LOP3.LUT R0, R6, 0x1, RZ, 0x3c, !PT ;  /* 0x0000000106007812 */ /* 0x000fe200078e3cff */
[----:B------:R-:W-:Y:S01]  /*2ae70*/  IMAD R3, R5, 0x8, R23 ;  /* 0x0000000805037824 */ /* 0x000fe200078e0217 */
[----:B------:R-:W-:Y:S02]  /*2ae80*/  BSSY B0, `(.L_x_1974) ;  /* 0x0000004000007945 */ /* 0x000fe40003800000 */
[----:B------:R-:W-:-:S04]  /*2ae90*/  SHF.L.U32 R0, R0, 0x1f, RZ ;  /* 0x0000001f00007819 */ /* 0x000fc800000006ff */
[----:B------:R-:W0:Y:S02]  /*2aea0*/  SYNCS.PHASECHK.TRANS64.TRYWAIT P2, [R3+URZ+0x2a870], R0 ;  /* 0x02a87000030075a7 */ /* 0x000e24000804017f */
[----:B0-----:R-:W-:Y:S05]  /*2aeb0*/  @!P2 BRA `(.L_x_1975) ;  /* 0x0000008400e8a947 */ /* 0x001fea0003800000 */
.L_x_2253:
[----:B------:R-:W-:Y:S05]  /*2aec0*/  BSYNC B0 ;  /* 0x0000000000007941 */ /* 0x000fea0003800000 */
.L_x_1974:
[----:B------:R-:W-:-:S05]  /*2aed0*/  IMAD.U32 R2, RZ, RZ, UR39 ;  /* 0x00000027ff027e24 */ /* 0x000fca000f8e00ff */
[----:B------:R-:W-:-:S13]  /*2aee0*/  ISETP.NE.AND P2, PT, R2, 0x3, PT ;  /* 0x000000030200780c */ /* 0x000fda0003f45270 */
[----:B------:R-:W-:Y:S05]  /*2aef0*/  @!P2 BRA `(.L_x_1976) ;  /* 0x000000000004a947 */ /* 0x000fea0003800000 */
[----:B------:R-:W-:Y:S01]  /*2af00*/  BPT.TRAP 0x1 ;  /* 0x000000040000795c */ /* 0x000fe20000300000 */
.L_x_1976:
[----:B------:R-:W-:Y:S01]  /*2af10*/  SHF.L.U32 R0, R6, 0x1f, RZ ;  /* 0x0000001f06007819 */ /* 0x000fe200000006ff */
[----:B------:R-:W-:-:S03]  /*2af20*/  IMAD R2, R5, 0x6000, RZ ;  /* 0x0000600005027824 */ /* 0x000fc600078e02ff */
[----:B------:R-:W0:Y:S02]  /*2af30*/  SYNCS.PHASECHK.TRANS64.TRYWAIT P2, [R3+URZ+0x2a860], R0 ;  /* 0x02a86000030075a7 */ /* 0x000e24000804017f */
[----:B0-----:R-:W-:Y:S05]  /*2af40*/  @!P2 BRA `(.L_x_1977) ;  /* 0x0000008400d8a947 */ /* 0x001fea0003800000 */
.L_x_2254:
[----:B--23--:R-:W2:Y:S04]  /*2af50*/  LDL R4, [R1+0x8] ;  /* 0x0000080001047983 */ /* 0x00cea80000100800 */
[----:B----4-:R-:W3:Y:S01]  /*2af60*/  LDL R8, [R1] ;  /* 0x0000000001087983 */ /* 0x010ee20000100800 */
[----:B------:R-:W-:Y:S05]  /*2af70*/  WARPSYNC.ALL ;  /* 0x0000000000007948 */ /* 0x000fea0003800000 */
[----:B------:R-:W4:Y:S01]  /*2af80*/  LDL R17, [R1+0x4] ;  /* 0x0000040001117983 */ /* 0x000f220000100800 */
[----:B--2---:R-:W-:-:S02]  /*2af90*/  LOP3.LUT R0, R2, R4, RZ, 0xfc, !PT ;  /* 0x0000000402007212 */ /* 0x004fc400078efcff */
[----:B---3--:R-:W-:-:S03]  /*2afa0*/  IADD3 R2, R23, R2, R8 ;  /* 0x0000000217027210 */ /* 0x008fc60007ffe008 */
[----:B------:R-:W-:-:S05]  /*2afb0*/  IMAD.IADD R0, R23, 0x1, R0 ;  /* 0x0000000117007824 */ /* 0x000fca00078e0200 */
        /* <DEDUP_REMOVED lines=18> */
[----:B------:R-:W0:Y:S01]  /*2b0e0*/  LDSM.16.MT88.4 R4, [R0+0xcc00] ;  /* 0x00cc00000004783b */ /* 0x000e220000004200 */
[----:B------:R-:W-:Y:S02]  /*2b0f0*/  IADD3 R12, R31, 0x400, R2 ;  /* 0x000004001f0c7810 */ /* 0x000fe40007ffe002 */
        /* <DEDUP_REMOVED lines=18> */
[----:B----4-:R-:W-:Y:S02]  /*2b220*/  IADD3 R2, R17, 0x400, R2 ;  /* 0x0000040011027810 */ /* 0x010fe40007ffe002 */
        /* <DEDUP_REMOVED lines=24> */
[----:B------:R-:W0:Y:S01]  /*2b3b0*/  LDSM.16.MT88.4 R4, [R0+0xfc00] ;  /* 0x00fc00000004783b */ /* 0x000e220000004200 */
[----:B------:R-:W-:Y:S01]  /*2b3c0*/  IMAD.U32 R12, RZ, RZ, UR39 ;  /* 0x00000027ff0c7e24 */ /* 0x000fe2000f8e00ff */
[C-C-:B0-----:R-:W-:Y:S02]  /*2b3d0*/  PRMT R8, R4.reuse, 0x6420, R5.reuse ;  /* 0x0000642004087816 */ /* 0x141fe40000000005 */
[----:B------:R-:W-:Y:S02]  /*2b3e0*/  PRMT R9, R4, 0x7531, R5 ;  /* 0x0000753104097816 */ /* 0x000fe40000000005 */
[----:B------:R-:W-:-:S02]  /*2b3f0*/  PRMT R10, R6, 0x6420, R7 ;  /* 0x00006420060a7816 */ /* 0x000fc40000000007 */
[----:B------:R-:W-:-:S05]  /*2b400*/  PRMT R11, R6, 0x7531, R7 ;  /* 0x00007531060b7816 */ /* 0x000fca0000000007 */
[----:B------:R-:W-:Y:S04]  /*2b410*/  STSM.16.M88.4 [R2+0x2000], R8 ;  /* 0x0020000802007844 */ /* 0x000fe80000000200 */
[----:B------:R-:W0:Y:S01]  /*2b420*/  LDSM.16.MT88.4 R4, [R0+0x11c00] ;  /* 0x011c00000004783b */ /* 0x000e220000004200 */
[----:B------:R-:W-:Y:S02]  /*2b430*/  ISETP.NE.AND P2, PT, R12, 0x3, PT ;  /* 0x000000030c00780c */ /* 0x000fe40003f45270 */
        /* <DEDUP_REMOVED lines=13> */
.L_x_1978:
[----:B--2---:R2:W-:Y:S01]  /*2b510*/  SYNCS.ARRIVE.TRANS64.A1T0 RZ, [R3+URZ+0x2a850], RZ ;  /* 0x02a850ff03ff79a7 */ /* 0x0045e2000810003f */
[----:B------:R-:W-:Y:S06]  /*2b520*/  BAR.SYNC.DEFER_BLOCKING 0x2, 0x80 ;  /* 0x0082000000007b1d */ /* 0x000fec0000010000 */
[----:B------:R-:W-:Y:S05]  /*2b530*/  @!P0 BRA `(.L_x_1979) ;  /* 0x0000000000048947 */ /* 0x000fea0003800000 */
[----:B------:R-:W-:Y:S01]  /*2b540*/  BPT.TRAP 0x1 ;  /* 0x000000040000795c */ /* 0x000fe20000300000 */
.L_x_1979:
[----:B--2---:R-:W-:Y:S02]  /*2b550*/  VIADD R3, R3, 0x2a880 ;  /* 0x0002a88003037836 */ /* 0x004fe40000000000 */
[----:B------:R-:W-:Y:S02]  /*2b560*/  IMAD.MOV.U32 R5, RZ, RZ, R24 ;  /* 0x000000ffff057224 */ /* 0x000fe400078e0018 */
[----:B------:R-:W-:Y:S01]  /*2b570*/  IMAD.MOV.U32 R6, RZ, RZ, R26 ;  /* 0x000000ffff067224 */ /* 0x000fe200078e001a */
[----:B------:R-:W-:-:S04]  /*2b580*/  PRMT R3, R36, 0x654, R3 ;  /* 0x0000065424037816 */ /* 0x000fc80000000003 */
[----:B------:R2:W-:Y:S01]  /*2b590*/  SYNCS.ARRIVE.TRANS64.RED.A1T0 RZ, [R3+URZ], RZ ;  /* 0x000000ff03ff79a7 */ /* 0x0005e2000810043f */
[----:B------:R-:W-:Y:S05]  /*2b5a0*/  @P1 BRA `(.L_x_1980) ;  /* 0xffffffec001c1947 */ /* 0x000fea000383ffff */
.L_x_1960:
[----:B0-----:R-:W0:Y:S01]  /*2b5b0*/  S2R R0, SR_TID.X ;  /* 0x0000000000007919 */ /* 0x001e220000002100 */
        /* <DEDUP_REMOVED lines=8> */
[----:B--2---:R-:W2:Y:S01]  /*2b640*/  LDC.64 R2, c[0x0][0xc60] ;  /* 0x00031800ff027b82 */ /* 0x004ea20000000a00 */
        /* <DEDUP_REMOVED lines=9> */
.L_x_1982:
[----:B------:R-:W-:Y:S05]  /*2b6e0*/  BSYNC B0 ;  /* 0x0000000000007941 */ /* 0x000fea0003800000 */
.L_x_1981:
[----:B------:R-:W-:Y:S05]  /*2b6f0*/  @!P0 BRA `(.L_x_1983) ;  /* 0x0000000000048947 */ /* 0x000fea0003800000 */
[----:B------:R-:W-:Y:S01]  /*2b700*/  BPT.TRAP 0x1 ;  /* 0x000000040000795c */ /* 0x000fe20000300000 */
.L_x_1983:
[----:B--2---:R-:W-:Y:S01]  /*2b710*/  LOP3.LUT R3, R26, 0x1, RZ, 0x3c, !PT ;  /* 0x000000011a037812 */ /* 0x004fe200078e3cff */
[----:B------:R-:W-:Y:S01]  /*2b720*/  IMAD R12, R24, 0x8, R23 ;  /* 0x00000008180c7824 */ /* 0x000fe200078e0217 */
[----:B------:R-:W-:Y:S02]  /*2b730*/  BSSY B0, `(.L_x_1984) ;  /* 0x0000004000007945 */ /* 0x000fe40003800000 */
[----:B------:R-:W-:-:S04]  /*2b740*/  SHF.L.U32 R3, R3, 0x1f, RZ ;  /* 0x0000001f03037819 */ /* 0x000fc800000006ff */
[----:B------:R-:W0:Y:S02]  /*2b750*/  SYNCS.PHASECHK.TRANS64.TRYWAIT P1, [R12+URZ+0x2a870], R3 ;  /* 0x02a870030c0075a7 */ /* 0x000e24000802017f */
[----:B0-----:R-:W-:Y:S05]  /*2b760*/  @!P1 BRA `(.L_x_1985) ;  /* 0x0000007c00e49947 */ /* 0x001fea0003800000 */
.L_x_2255:
[----:B------:R-:W-:Y:S05]  /*2b770*/  BSYNC B0 ;  /* 0x0000000000007941 */ /* 0x000fea0003800000 */
.L_x_1984:
[----:B------:R-:W-:-:S05]  /*2b780*/  IMAD.U32 R0, RZ, RZ, UR39 ;  /* 0x00000027ff007e24 */ /* 0x000fca000f8e00ff */
[----:B------:R-:W-:-:S13]  /*2b790*/  ISETP.NE.AND P1, PT, R0, 0x3, PT ;  /* 0x000000030000780c */ /* 0x000fda0003f25270 */
[----:B------:R-:W-:Y:S05]  /*2b7a0*/  @!P1 BRA `(.L_x_1986) ;  /* 0x0000000000049947 */ /* 0x000fea0003800000 */
[----:B------:R-:W-:Y:S01]  /*2b7b0*/  BPT.TRAP 0x1 ;  /* 0x000000040000795c */ /* 0x000fe20000300000 */
.L_x_1986:
[----:B0-----:R-:W-:-:S04]  /*2b7c0*/  SHF.L.U32 R3, R26, 0x1f, RZ ;  /* 0x0000001f1a037819 */ /* 0x001fc800000006ff */
[----:B------:R-:W0:Y:S02]  /*2b7d0*/  SYNCS.PHASECHK.TRANS64.TRYWAIT P1, [R12+URZ+0x2a860], R3 ;  /* 0x02a860030c0075a7 */ /* 0x000e24000802017f */
[----:B0-----:R-:W-:Y:S05]  /*2b7e0*/  @!P1 BRA `(.L_x_1987) ;  /* 0x0000007c00d89947 */ /* 0x001fea0003800000 */
.L_x_2256:
[----:B------:R-:W2:Y:S04]  /*2b7f0*/  LDL R0, [R1+0x8] ;  /* 0x0000080001007983 */ /* 0x000ea80000100800 */
[----:B------:R-:W3:Y:S01]  /*2b800*/  LDL R13, [R1] ;  /* 0x00000000010d7983 */ /* 0x000ee20000100800 */
[----:B------:R-:W-:Y:S01]  /*2b810*/  IMAD R2, R24, 0x6000, RZ ;  /* 0x0000600018027824 */ /* 0x000fe200078e02ff */
[----:B------:R-:W-:Y:S05]  /*2b820*/  WARPSYNC.ALL ;  /* 0x0000000000007948 */ /* 0x000fea0003800000 */
[----:B--2---:R-:W-:-:S02]  /*2b830*/  LOP3.LUT R0, R2, R0, RZ, 0xfc, !PT ;  /* 0x0000000002007212 */ /* 0x004fc400078efcff */
[----:B---3--:R-:W-:-:S03]  /*2b840*/  IADD3 R2, R23, R2, R13 ;  /* 0x0000000217027210 */ /* 0x008fc60007ffe00d */
[----:B------:R-:W-:Y:S01]  /*2b850*/  IMAD.IADD R0, R23, 0x1, R0 ;  /* 0x0000000117007824 */ /* 0x000fe200078e0200 */
[----:B------:R-:W2:Y:S04]  /*2b860*/  LDL R13, [R1+0x4] ;  /* 0x00000400010d7983 */ /* 0x000ea80000100800 */
[----:B------:R-:W3:Y:S02]  /*2b870*/  LDSM.16.MT88.4 R4, [R0+0xc400] ;  /* 0x00c400000004783b */ /* 0x000ee40000004200 */
[C-C-:B---3--:R-:W-:Y:S02]  /*2b880*/  PRMT R8, R4.reuse, 0x6420, R5.reuse ;  /* 0x0000642004087816 */ /* 0x148fe40000000005 */
[----:B------:R-:W-:Y:S02]  /*2b890*/  PRMT R9, R4, 0x7531, R5 ;  /* 0x0000753104097816 */ /* 0x000fe40000000005 */
[----:B------:R-:W-:-:S02]  /*2b8a0*/  PRMT R10, R6, 0x6420, R7 ;  /* 0x00006420060a7816 */ /* 0x000fc40000000007 */
[----:B------:R-:W-:-:S05]  /*2b8b0*/  PRMT R11, R6, 0x7531, R7 ;  /* 0x00007531060b7816 */ /* 0x000fca0000000007 */
[----:B------:R-:W-:Y:S04]  /*2b8c0*/  STSM.16.M88.4 [R2+0x400], R8 ;  /* 0x0004000802007844 */ /* 0x000fe80000000200 */
        /* <DEDUP_REMOVED lines=12> */
[----:B------:R-:W3:Y:S01]  /*2b990*/  LDSM.16.MT88.4 R4, [R0+0xcc00] ;  /* 0x00cc00000004783b */ /* 0x000ee20000004200 */
[----:B0-----:R-:W-:Y:S02]  /*2b9a0*/  IADD3 R3, R31, 0x400, R2 ;  /* 0x000004001f037810 */ /* 0x001fe40007ffe002 */
[C-C-:B---3--:R-:W-:Y:S02]  /*2b9b0*/  PRMT R8, R4.reuse, 0x6420, R5.reuse ;  /* 0x0000642004087816 */ /* 0x148fe40000000005 */
        /* <DEDUP_REMOVED lines=17> */
[----:B--2---:R-:W-:Y:S02]  /*2bad0*/  IADD3 R2, R13, 0x400, R2 ;  /* 0x000004000d027810 */ /* 0x004fe40007ffe002 */
        /* <DEDUP_REMOVED lines=46> */
.L_x_1988:
[----:B--2---:R2:W-:Y:S01]  /*2bdc0*/  SYNCS.ARRIVE.TRANS64.A1T0 RZ, [R12+URZ+0x2a850], RZ ;  /* 0x02a850ff0cff79a7 */ /* 0x0045e2000810003f */
[----:B------:R-:W-:Y:S06]  /*2bdd0*/  BAR.SYNC.DEFER_BLOCKING 0x2, 0x80 ;  /* 0x0082000000007b1d */ /* 0x000fec0000010000 */
[----:B------:R-:W-:Y:S05]  /*2bde0*/  @!P0 BRA `(.L_x_1989) ;  /* 0x0000000000048947 */ /* 0x000fea0003800000 */
[----:B------:R-:W-:Y:S01]  /*2bdf0*/  BPT.TRAP 0x1 ;  /* 0x000000040000795c */ /* 0x000fe20000300000 */
.L_x_1989:
[----:B------:R-:W-:Y:S02]  /*2be00*/  VIADD R3, R12, 0x2a880 ;  /* 0x0002a8800c037836 */ /* 0x000fe40000000000 */
[----:B------:R-:W-:-:S03]  /*2be10*/  VIADD R24, R24, 0x1 ;  /* 0x0000000118187836 */ /* 0x000fc60000000000 */
[----:B------:R-:W-:Y:S02]  /*2be20*/  PRMT R3, R36, 0x654, R3 ;  /* 0x0000065424037816 */ /* 0x000fe40000000003 */
[C---:B------:R-:W-:Y:S02]  /*2be30*/  ISETP.NE.AND P0, PT, R24.reuse, 0x2, PT ;  /* 0x000000021800780c */ /* 0x040fe40003f05270 */
[----:B------:R3:W-:Y:S02]  /*2be40*/  SYNCS.ARRIVE.TRANS64.RED.A1T0 RZ, [R3+URZ], RZ ;  /* 0x000000ff03ff79a7 */ /* 0x0007e4000810043f */
[----:B------:R-:W-:Y:S02]  /*2be50*/  SEL R24, R24, RZ, P0 ;  /* 0x000000ff18187207 */ /* 0x000fe40000000000 */
[----:B---3--:R-:W-:-:S04]  /*2be60*/  SEL R3, RZ, 0x1, P0 ;  /* 0x00000001ff037807 */ /* 0x008fc80000000000 */
[----:B------:R-:W-:-:S07]  /*2be70*/  LOP3.LUT R26, R26, R3, RZ, 0x3c, !PT ;  /* 0x000000031a1a7212 */ /* 0x000fce00078e3cff */
.L_x_1930:
[----:B------:R-:W-:-:S13]  /*2be80*/  LOP3.LUT P0, RZ, R22, 0x20, RZ, 0xc0, !PT ;  /* 0x0000002016ff7812 */ /* 0x000fda000780c0ff */
[----:B------:R-:W-:Y:S05]  /*2be90*/  @!P0 BRA `(.L_x_1990) ;  /* 0x0000000000248947 */ /* 0x000fea0003800000 */
[----:B------:R-:W-:Y:S05]  /*2bea0*/  WARPSYNC.ALL ;  /* 0x0000000000007948 */ /* 0x000fea0003800000 */
[----:B------:R-:W3:Y:S08]  /*2beb0*/  S2UR UR4, SR_CgaCtaId ;  /* 0x00000000000479c3 */ /* 0x000ef00000008800 */
[----:B------:R-:W-:Y:S01]  /*2bec0*/  BAR.SYNC.DEFER_BLOCKING 0x5, 0x180 ;  /* 0x0146000000007b1d */ /* 0x000fe20000010000 */
[----:B------:R-:W-:Y:S01]  /*2bed0*/  MOV R23, 0x400 ;  /* 0x0000040000177802 */ /* 0x000fe20000000f00 */
[----:B---3--:R-:W-:-:S05]  /*2bee0*/  IMAD.U32 R36, RZ, RZ, UR4 ;  /* 0x00000004ff247e24 */ /* 0x008fca000f8e00ff */
[----:B------:R-:W-:-:S05]  /*2bef0*/  LEA R23, R36, R23, 0x18 ;  /* 0x0000001724177211 */ /* 0x000fca00078ec0ff */
[----:B------:R3:W4:Y:S01]  /*2bf00*/  LDS.128 R16, [R23+0x2a8d0] ;  /* 0x02a8d00017107984 */ /* 0x0007220000000c00 */
[----:B------:R-:W-:Y:S06]  /*2bf10*/  BAR.ARV 0x4, 0x180 ;  /* 0x0106000000007b1d */ /* 0x000fec0000002000 */
[----:B------:R-:W-:Y:S05]  /*2bf20*/  BRA `(.L_x_1991) ;  /* 0x0000000c00d47947 */ /* 0x000fea0003800000 */
.L_x_1990:
        /* <DEDUP_REMOVED lines=8> */
[----:B------:R-:W0:Y:S08]  /*2bfb0*/  @!P1 LDC.64 R2, c[0x0][0xc80] ;  /* 0x00032000ff029b82 */ /* 0x000e300000000a00 */
[----:B------:R-:W3:Y:S01]  /*2bfc0*/  @!P1 LDC.64 R4, c[0x0][0xc78] ;  /* 0x00031e00ff049b82 */ /* 0x000ee20000000a00 */
[----:B0-----:R-:W-:-:S05]  /*2bfd0*/  @!P1 IMAD.WIDE R2, R9, 0x4, R2 ;  /* 0x0000000409029825 */ /* 0x001fca00078e0202 */
[----:B------:R3:W4:Y:S02]  /*2bfe0*/  @!P1 LDG.E R7, desc[UR42][R2.64] ;  /* 0x0000002a02079981 */ /* 0x000724000c1e1900 */
[----:B---3--:R-:W-:-:S05]  /*2bff0*/  @!P1 IMAD.WIDE R2, R9, 0x4, R4 ;  /* 0x0000000409029825 */ /* 0x008fca00078e0204 */
[----:B------:R-:W3:Y:S01]  /*2c000*/  @!P1 LDG.E R4, desc[UR42][R2.64] ;  /* 0x0000002a02049981 */ /* 0x000ee2000c1e1900 */
[----:B------:R-:W-:Y:S01]  /*2c010*/  IMAD.MOV.U32 R17, RZ, RZ, RZ ;  /* 0x000000ffff117224 */ /* 0x000fe200078e00ff */
[C---:B------:R-:W-:Y:S01]  /*2c020*/  ISETP.GE.U32.AND P2, PT, R8.reuse, 0x2, PT ;  /* 0x000000020800780c */ /* 0x040fe20003f46070 */
[----:B------:R-:W-:Y:S01]  /*2c030*/  IMAD.MOV.U32 R5, RZ, RZ, RZ ;  /* 0x000000ffff057224 */ /* 0x000fe200078e00ff */
[C---:B------:R-:W-:Y:S01]  /*2c040*/  ISETP.GE.U32.AND P3, PT, R8.reuse, 0x4, PT ;  /* 0x000000040800780c */ /* 0x040fe20003f66070 */
[----:B------:R-:W-:Y:S01]  /*2c050*/  SHFL.IDX PT, R0, R16, RZ, 0x1f ;  /* 0x00001fff10007589 */ /* 0x000fe200000e0000 */
[C---:B------:R-:W-:Y:S02]  /*2c060*/  ISETP.GE.U32.AND P4, PT, R8.reuse, 0x8, PT ;  /* 0x000000080800780c */ /* 0x040fe40003f86070 */
[----:B------:R-:W-:Y:S01]  /*2c070*/  ISETP.GE.U32.AND P5, PT, R8, 0x10, PT ;  /* 0x000000100800780c */ /* 0x000fe20003fa6070 */
[----:B------:R0:W-:Y:S02]  /*2c080*/  SHFL.IDX PT, R6, R16, 0x1, 0x1f ;  /* 0x00201f0010067f89 */ /* 0x0001e400000e0000 */
[----:B0-----:R-:W-:-:S02]  /*2c090*/  IMAD.MOV.U32 R16, RZ, RZ, RZ ;  /* 0x000000ffff107224 */ /* 0x001fc400078e00ff */
[----:B----4-:R-:W-:Y:S02]  /*2c0a0*/  @!P1 IMAD.MOV.U32 R17, RZ, RZ, R7 ;  /* 0x000000ffff119224 */ /* 0x010fe400078e0007 */
[----:B---3--:R-:W-:Y:S01]  /*2c0b0*/  @!P1 IMAD.MOV.U32 R5, RZ, RZ, R4 ;  /* 0x000000ffff059224 */ /* 0x008fe200078e0004 */
        /* <DEDUP_REMOVED lines=17> */
[----:B------:R0:W3:Y:S02]  /*2c1d0*/  SHFL.IDX PT, R14, R2, 0x1f, 0x1f ;  /* 0x03e01f00020e7f89 */ /* 0x0000e400000e0000 */
.L_x_2266:
[----:B------:R-:W-:Y:S02]  /*2c1e0*/  ULDC UR4, c[0x0][0xc38] ;  /* 0x00030e0000047ab9 */ /* 0x000fe40000000800 */
[----:B------:R-:W-:-:S04]  /*2c1f0*/  IMAD.U32 R4, RZ, RZ, UR4 ;  /* 0x00000004ff047e24 */ /* 0x000fc8000f8e00ff */
[----:B---3--:R-:W-:-:S04]  /*2c200*/  IMAD R3, R14, R4, RZ ;  /* 0x000000040e037224 */ /* 0x008fc800078e02ff */
[----:B------:R-:W-:-:S05]  /*2c210*/  IMAD.IADD R6, R6, 0x1, R3 ;  /* 0x0000000106067824 */ /* 0x000fca00078e0203 */
[----:B------:R-:W-:-:S13]  /*2c220*/  ISETP.GT.AND P6, PT, R6, R0, PT ;  /* 0x000000000600720c */ /* 0x000fda0003fc4270 */
[----:B------:R-:W-:Y:S05]  /*2c230*/  @P6 BRA `(.L_x_1993) ;  /* 0x0000000000a46947 */ /* 0x000fea0003800000 */
.L_x_1996:
[----:B0-----:R-:W0:Y:S01]  /*2c240*/  LDC R2, c[0x0][0xc3c] ;  /* 0x00030f00ff027b82 */ /* 0x001e220000000800 */
[----:B------:R-:W-:-:S05]  /*2c250*/  VIADD R19, R19, 0x1f ;  /* 0x0000001f13137836 */ /* 0x000fca0000000000 */
[----:B0-----:R-:W-:-:S13]  /*2c260*/  ISETP.GE.AND P6, PT, R19, R2, PT ;  /* 0x000000021300720c */ /* 0x001fda0003fc6270 */
[----:B------:R-:W-:Y:S05]  /*2c270*/  @P6 BRA `(.L_x_1994) ;  /* 0x0000000800bc6947 */ /* 0x000fea0003800000 */
[----:B------:R-:W0:Y:S01]  /*2c280*/  S2R R3, SR_TID.X ;  /* 0x0000000000037919 */ /* 0x000e220000002100 */
[----:B------:R-:W-:Y:S01]  /*2c290*/  IMAD.MOV.U32 R17, RZ, RZ, RZ ;  /* 0x000000ffff117224 */ /* 0x000fe200078e00ff */
[----:B0-----:R-:W-:-:S05]  /*2c2a0*/  LOP3.LUT R3, R3, 0x1f, RZ, 0xc0, !PT ;  /* 0x0000001f03037812 */ /* 0x001fca00078ec0ff */
[----:B------:R-:W-:-:S05]  /*2c2b0*/  IMAD.IADD R7, R19, 0x1, R3 ;  /* 0x0000000113077824 */ /* 0x000fca00078e0203 */
[----:B------:R-:W-:-:S13]  /*2c2c0*/  ISETP.GE.OR P6, PT, R7, R2, !P0 ;  /* 0x000000020700720c */ /* 0x000fda00047c6670 */
[----:B------:R-:W0:Y:S08]  /*2c2d0*/  @!P6 LDC.64 R2, c[0x0][0xc80] ;  /* 0x00032000ff02eb82 */ /* 0x000e300000000a00 */
[----:B------:R-:W3:Y:S01]  /*2c2e0*/  @!P6 LDC.64 R4, c[0x0][0xc78] ;  /* 0x00031e00ff04eb82 */ /* 0x000ee20000000a00 */
[----:B0-----:R-:W-:-:S05]  /*2c2f0*/  @!P6 IMAD.WIDE R2, R7, 0x4, R2 ;  /* 0x000000040702e825 */ /* 0x001fca00078e0202 */
[----:B------:R3:W4:Y:S02]  /*2c300*/  @!P6 LDG.E R17, desc[UR42][R2.64] ;  /* 0x0000002a0211e981 */ /* 0x000724000c1e1900 */
[----:B---3--:R-:W-:-:S04]  /*2c310*/  @!P6 IMAD.WIDE R2, R7, 0x4, R4 ;  /* 0x000000040702e825 */ /* 0x008fc800078e0204 */
[----:B------:R-:W-:-:S06]  /*2c320*/  IMAD.MOV.U32 R5, RZ, RZ, RZ ;  /* 0x000000ffff057224 */ /* 0x000fcc00078e00ff */
[----:B------:R-:W4:Y:S01]  /*2c330*/  @!P6 LDG.E R5, desc[UR42][R2.64] ;  /* 0x0000002a0205e981 */ /* 0x000f22000c1e1900 */
[----:B------:R-:W-:Y:S01]  /*2c340*/  UMOV UR4, 0xffffffff ;  /* 0xffffffff00047882 */ /* 0x000fe20000000000 */
[----:B----4-:R-:W-:Y:S02]  /*2c350*/  IMAD R13, R5, R17, RZ ;  /* 0x00000011050d7224 */ /* 0x010fe400078e02ff */
        /* <DEDUP_REMOVED lines=17> */
.L_x_2274:
[----:B------:R-:W-:Y:S02]  /*2c470*/  ULDC UR4, c[0x0][0xc38] ;  /* 0x00030e0000047ab9 */ /* 0x000fe40000000800 */
[----:B------:R-:W-:-:S04]  /*2c480*/  IMAD.U32 R4, RZ, RZ, UR4 ;  /* 0x00000004ff047e24 */ /* 0x000fc8000f8e00ff */
[----:B---3--:R-:W-:-:S04]  /*2c490*/  IMAD R3, R14, R4, RZ ;  /* 0x000000040e037224 */ /* 0x008fc800078e02ff */
[----:B------:R-:W-:-:S05]  /*2c4a0*/  IMAD.IADD R6, R3, 0x1, R6 ;  /* 0x0000000103067824 */ /* 0x000fca00078e0206 */
[----:B------:R-:W-:-:S13]  /*2c4b0*/  ISETP.GT.AND P6, PT, R6, R0, PT ;  /* 0x000000000600720c */ /* 0x000fda0003fc4270 */
[----:B------:R-:W-:Y:S05]  /*2c4c0*/  @!P6 BRA `(.L_x_1996) ;  /* 0xfffffffc005ce947 */ /* 0x000fea000383ffff */
.L_x_1993:
[----:B------:R-:W-:Y:S01]  /*2c4d0*/  IMAD.IADD R6, R6, 0x1, -R3 ;  /* 0x0000000106067824 */ /* 0x000fe200078e0a03 */
[----:B------:R-:W-:-:S03]  /*2c4e0*/  UMOV UR4, 0xffffffff ;  /* 0xffffffff00047882 */ /* 0x000fc60000000000 */
[----:B------:R-:W-:-:S05]  /*2c4f0*/  IMAD R3, R2, R4, R6 ;  /* 0x0000000402037224 */ /* 0x000fca00078e0206 */
[----:B------:R-:W-:Y:S01]  /*2c500*/  ISETP.GT.AND P6, PT, R3, R0, PT ;  /* 0x000000000300720c */ /* 0x000fe20003fc4270 */
[----:B------:R-:W-:-:S12]  /*2c510*/  BRA.DIV UR4, `(.L_x_1997) ;  /* 0x0000007a04907947 */ /* 0x000fd8000b800000 */
[----:B------:R-:W-:-:S04]  /*2c520*/  VOTE.ANY R3, PT, !P6 ;  /* 0x0000000000037806 */ /* 0x000fc800070e0100 */
[----:B------:R-:W3:Y:S02]  /*2c530*/  POPC R7, R3 ;  /* 0x0000000300077309 */ /* 0x000ee40000000000 */
[----:B---3--:R3:W4:Y:S01]  /*2c540*/  SHFL.IDX PT, R17, R17, R7, 0x1f ;  /* 0x00001f0711117589 */ /* 0x00872200000e0000 */
[----:B------:R-:W-:-:S03]  /*2c550*/  IMAD.IADD R19, R7, 0x1, R19 ;  /* 0x0000000107137824 */ /* 0x000fc600078e0213 */
[----:B------:R3:W0:Y:S04]  /*2c560*/  SHFL.IDX PT, R5, R5, R7, 0x1f ;  /* 0x00001f0705057589 */ /* 0x00062800000e0000 */
.L_x_2279:
[----:B------:R-:W-:-:S13]  /*2c570*/  ISETP.NE.AND P0, PT, R3, RZ, PT ;  /* 0x000000ff0300720c */ /* 0x000fda0003f05270 */
[----:B------:R-:W-:Y:S05]  /*2c580*/  @!P0 BRA `(.L_x_1998) ;  /* 0x0000000000108947 */ /* 0x000fea0003800000 */
[----:B------:R-:W-:Y:S01]  /*2c590*/  UMOV UR4, 0xffffffff ;  /* 0xffffffff00047882 */ /* 0x000fe20000000000 */
[----:B--2---:R-:W-:Y:S02]  /*2c5a0*/  VIADD R12, R7, 0xffffffff ;  /* 0xffffffff070c7836 */ /* 0x004fe40000000000 */
[----:B------:R-:W-:Y:S05]  /*2c5b0*/  BRA.DIV UR4, `(.L_x_1999) ;  /* 0x0000007a04c87947 */ /* 0x000fea000b800000 */
[----:B------:R2:W0:Y:S02]  /*2c5c0*/  SHFL.IDX PT, R16, R2, R12, 0x1f ;  /* 0x00001f0c02107589 */ /* 0x00042400000e0000 */
.L_x_1998:
[----:B0-----:R-:W-:Y:S01]  /*2c5d0*/  ISETP.NE.AND P0, PT, R5, 0x1, PT ;  /* 0x000000010500780c */ /* 0x001fe20003f05270 */
[----:B------:R-:W-:-:S04]  /*2c5e0*/  IMAD R16, R16, R4, R6 ;  /* 0x0000000410107224 */ /* 0x000fc800078e0206 */
[----:B------:R-:W-:-:S08]  /*2c5f0*/  IMAD.IADD R0, R0, 0x1, -R16 ;  /* 0x0000000100007824 */ /* 0x000fd000078e0a10 */
[----:B------:R-:W-:Y:S05]  /*2c600*/  @!P0 BRA `(.L_x_2000) ;  /* 0x0000000000dc8947 */ /* 0x000fea0003800000 */
[----:B----4-:R-:W-:Y:S01]  /*2c610*/  IABS R6, R17 ;  /* 0x0000001100067213 */ /* 0x010fe20000000000 */
[----:B--2---:R-:W-:Y:S01]  /*2c620*/  IMAD.MOV.U32 R2, RZ, RZ, RZ ;  /* 0x000000ffff027224 */ /* 0x004fe200078e00ff */
[----:B------:R-:W-:Y:S02]  /*2c630*/  IABS R4, R5 ;  /* 0x0000000500047213 */ /* 0x000fe40000000000 */
[----:B---3--:R-:W0:Y:S08]  /*2c640*/  I2F.RP R7, R6 ;  /* 0x0000000600077306 */ /* 0x008e300000209400 */
[----:B------:R-:W-:Y:S08]  /*2c650*/  I2F.RP R10, R4 ;  /* 0x00000004000a7306 */ /* 0x000ff00000209400 */
[----:B0-----:R-:W0:Y:S02]  /*2c660*/  MUFU.RCP R7, R7 ;  /* 0x0000000700077308 */ /* 0x001e240000001000 */
[----:B0-----:R-:W-:Y:S01]  /*2c670*/  VIADD R8, R7, 0xffffffe ;  /* 0x0ffffffe07087836 */ /* 0x001fe20000000000 */
[----:B------:R-:W-:-:S05]  /*2c680*/  IABS R7, R17 ;  /* 0x0000001100077213 */ /* 0x000fca0000000000 */
[----:B------:R0:W2:Y:S02]  /*2c690*/  F2I.FTZ.U32.TRUNC.NTZ R3, R8 ;  /* 0x0000000800037305 */ /* 0x0000a4000021f000 */
[----:B0-----:R-:W-:Y:S01]  /*2c6a0*/  IABS R8, R0 ;  /* 0x0000000000087213 */ /* 0x001fe20000000000 */
[----:B--2---:R-:W-:-:S04]  /*2c6b0*/  IMAD.MOV R9, RZ, RZ, -R3 ;  /* 0x000000ffff097224 */ /* 0x004fc800078e0a03 */
        /* <DEDUP_REMOVED lines=8> */
[----:B------:R-:W-:Y:S02]  /*2c740*/  IMAD.MOV.U32 R2, RZ, RZ, RZ ;  /* 0x000000ffff027224 */ /* 0x000fe400078e00ff */
[----:B------:R-:W0:Y:S08]  /*2c750*/  F2I.FTZ.U32.TRUNC.NTZ R3, R8 ;  /* 0x0000000800037305 */ /* 0x000e30000021f000 */
[----:B------:R-:W-:-:S02]  /*2c760*/  @!P1 IMAD.IADD R9, R9, 0x1, -R6 ;  /* 0x0000000109099824 */ /* 0x000fc400078e0a06 */
[----:B------:R-:W-:Y:S01]  /*2c770*/  @!P1 VIADD R7, R7, 0x1 ;  /* 0x0000000107079836 */ /* 0x000fe20000000000 */
[----:B------:R-:W-:Y:S02]  /*2c780*/  ISETP.NE.AND P1, PT, R17, RZ, PT ;  /* 0x000000ff1100720c */ /* 0x000fe40003f25270 */
[----:B------:R-:W-:Y:S02]  /*2c790*/  ISETP.GE.U32.AND P0, PT, R9, R6, PT ;  /* 0x000000060900720c */ /* 0x000fe40003f06070 */
[----:B------:R-:W-:Y:S01]  /*2c7a0*/  IABS R6, R5 ;  /* 0x0000000500067213 */ /* 0x000fe20000000000 */
[----:B0-----:R-:W-:-:S04]  /*2c7b0*/  IMAD.MOV R9, RZ, RZ, -R3 ;  /* 0x000000ffff097224 */ /* 0x001fc800078e0a03 */
[----:B------:R-:W-:Y:S02]  /*2c7c0*/  IMAD.MOV R6, RZ, RZ, -R6 ;  /* 0x000000ffff067224 */ /* 0x000fe400078e0a06 */
[----:B------:R-:W-:-:S04]  /*2c7d0*/  IMAD R9, R9, R4, RZ ;  /* 0x0000000409097224 */ /* 0x000fc800078e02ff */
[----:B------:R-:W-:Y:S01]  /*2c7e0*/  IMAD.HI.U32 R2, R3, R9, R2 ;  /* 0x0000000903027227 */ /* 0x000fe200078e0002 */
[----:B------:R-:W-:-:S03]  /*2c7f0*/  LOP3.LUT R3, R0, R17, RZ, 0x3c, !PT ;  /* 0x0000001100037212 */ /* 0x000fc600078e3cff */
[----:B------:R-:W-:Y:S01]  /*2c800*/  @P0 VIADD R7, R7, 0x1 ;  /* 0x0000000107070836 */ /* 0x000fe20000000000 */
[----:B------:R-:W-:-:S13]  /*2c810*/  ISETP.GE.AND P2, PT, R3, RZ, PT ;  /* 0x000000ff0300720c */ /* 0x000fda0003f46270 */
        /* <DEDUP_REMOVED lines=20> */
[----:B------:R-:W-:Y:S01]  /*2c960*/  IMAD R18, R5, 0x10000, R2 ;  /* 0x0001000005127824 */ /* 0x000fe200078e0202 */
[----:B------:R-:W-:Y:S06]  /*2c970*/  BRA `(.L_x_2001) ;  /* 0x0000000000f07947 */ /* 0x000fec0003800000 */
.L_x_2000:
[----:B--2---:R-:W0:Y:S02]  /*2c980*/  LDC.64 R2, c[0x0][0xc90] ;  /* 0x00032400ff027b82 */ /* 0x004e240000000a00 */
[----:B0-----:R-:W-:-:S05]  /*2c990*/  IMAD.WIDE R2, R19, 0x4, R2 ;  /* 0x0000000413027825 */ /* 0x001fca00078e0202 */
[----:B------:R0:W4:Y:S02]  /*2c9a0*/  LDG.E R6, desc[UR42][R2.64] ;  /* 0x0000002a02067981 */ /* 0x000124000c1e1900 */
[----:B0-----:R-:W-:Y:S02]  /*2c9b0*/  IMAD.MOV.U32 R2, RZ, RZ, RZ ;  /* 0x000000ffff027224 */ /* 0x001fe400078e00ff */
[----:B----4-:R-:W-:-:S05]  /*2c9c0*/  IMAD R5, R17, R6, RZ ;  /* 0x0000000611057224 */ /* 0x010fca00078e02ff */
[----:B---3--:R-:W-:-:S04]  /*2c9d0*/  IABS R7, R5 ;  /* 0x0000000500077213 */ /* 0x008fc80000000000 */
[----:B------:R-:W0:Y:S08]  /*2c9e0*/  I2F.RP R8, R7 ;  /* 0x0000000700087306 */ /* 0x000e300000209400 */
[----:B0-----:R-:W0:Y:S02]  /*2c9f0*/  MUFU.RCP R8, R8 ;  /* 0x0000000800087308 */ /* 0x001e240000001000 */
[----:B0-----:R-:W-:-:S06]  /*2ca00*/  VIADD R9, R8, 0xffffffe ;  /* 0x0ffffffe08097836 */ /* 0x001fcc0000000000 */
[----:B------:R-:W0:Y:S02]  /*2ca10*/  F2I.FTZ.U32.TRUNC.NTZ R3, R9 ;  /* 0x0000000900037305 */ /* 0x000e24000021f000 */
[----:B0-----:R-:W-:-:S04]  /*2ca20*/  IMAD.MOV R10, RZ, RZ, -R3 ;  /* 0x000000ffff0a7224 */ /* 0x001fc800078e0a03 */
[----:B------:R-:W-:Y:S01]  /*2ca30*/  IMAD R11, R10, R7, RZ ;  /* 0x000000070a0b7224 */ /* 0x000fe200078e02ff */
[----:B------:R-:W-:-:S03]  /*2ca40*/  IABS R10, R5 ;  /* 0x00000005000a7213 */ /* 0x000fc60000000000 */
        /* <DEDUP_REMOVED lines=20> */
[----:B------:R-:W-:-:S04]  /*2cb90*/  IABS R6, R4 ;  /* 0x0000000400067213 */ /* 0x000fc80000000000 */
[----:B------:R-:W0:Y:S08]  /*2cba0*/  I2F.RP R8, R6 ;  /* 0x0000000600087306 */ /* 0x000e300000209400 */
[----:B0-----:R-:W0:Y:S02]  /*2cbb0*/  MUFU.RCP R8, R8 ;  /* 0x0000000800087308 */ /* 0x001e240000001000 */
[----:B0-----:R-:W-:Y:S01]  /*2cbc0*/  VIADD R2, R8, 0xffffffe ;  /* 0x0ffffffe08027836 */ /* 0x001fe20000000000 */
[----:B------:R-:W-:-:S05]  /*2cbd0*/  IABS R8, R0 ;  /* 0x0000000000087213 */ /* 0x000fca0000000000 */
[----:B------:R0:W2:Y:S02]  /*2cbe0*/  F2I.FTZ.U32.TRUNC.NTZ R3, R2 ;  /* 0x0000000200037305 */ /* 0x0000a4000021f000 */
[----:B0-----:R-:W-:Y:S02]  /*2cbf0*/  IMAD.MOV.U32 R2, RZ, RZ, RZ ;  /* 0x000000ffff027224 */ /* 0x001fe400078e00ff */
[----:B--2---:R-:W-:-:S04]  /*2cc00*/  IMAD.MOV R5, RZ, RZ, -R3 ;  /* 0x000000ffff057224 */ /* 0x004fc800078e0a03 */
[----:B------:R-:W-:-:S04]  /*2cc10*/  IMAD R5, R5, R6, RZ ;  /* 0x0000000605057224 */ /* 0x000fc800078e02ff */
[----:B------:R-:W-:Y:S01]  /*2cc20*/  IMAD.HI.U32 R3, R3, R5, R2 ;  /* 0x0000000503037227 */ /* 0x000fe200078e0002 */
[-C--:B------:R-:W-:Y:S02]  /*2cc30*/  IABS R5, R4.reuse ;  /* 0x0000000400057213 */ /* 0x080fe40000000000 */
[----:B------:R-:W-:Y:S02]  /*2cc40*/  LOP3.LUT R2, R0, R4, RZ, 0x3c, !PT ;  /* 0x0000000400027212 */ /* 0x000fe400078e3cff */
[----:B------:R-:W-:Y:S01]  /*2cc50*/  IADD3 R0, R7, 0x1000000, R0 ;  /* 0x0100000007007810 */ /* 0x000fe20007ffe000 */
[----:B------:R-:W-:Y:S01]  /*2cc60*/  IMAD.MOV R5, RZ, RZ, -R5 ;  /* 0x000000ffff057224 */ /* 0x000fe200078e0a05 */
        /* <DEDUP_REMOVED lines=12> */
[----:B------:R-:W-:-:S07]  /*2cd30*/  IMAD R18, R3, R4, R0 ;  /* 0x0000000403127224 */ /* 0x000fce00078e0200 */
.L_x_2001:
[----:B------:R-:W-:-:S05]  /*2cd40*/  LOP3.LUT R0, RZ, R3, RZ, 0x33, !PT ;  /* 0x00000003ff007212 */ /* 0x000fca00078e33ff */
[----:B------:R-:W-:Y:S01]  /*2cd50*/  IMAD.IADD R17, R17, 0x1, R0 ;  /* 0x0000000111117824 */ /* 0x000fe200078e0200 */
[----:B------:R-:W-:Y:S06]  /*2cd60*/  BRA `(.L_x_2002) ;  /* 0x00000000001c7947 */ /* 0x000fec0003800000 */
.L_x_1994:
[----:B------:R-:W-:Y:S01]  /*2cd70*/  UMOV UR4, URZ ;  /* 0x0000003f00047c82 */ /* 0x000fe20008000000 */
[----:B------:R-:W-:Y:S01]  /*2cd80*/  UMOV UR5, URZ ;  /* 0x0000003f00057c82 */ /* 0x000fe20008000000 */
[----:B------:R-:W-:Y:S01]  /*2cd90*/  ULDC UR6, c[0x0][0xc3c] ;  /* 0x00030f0000067ab9 */ /* 0x000fe20000000800 */
[----:B------:R-:W-:Y:S02]  /*2cda0*/  IMAD.MOV.U32 R16, RZ, RZ, R0 ;  /* 0x000000ffff107224 */ /* 0x000fe400078e0000 */
[----:B------:R-:W-:Y:S02]  /*2cdb0*/  IMAD.U32 R17, RZ, RZ, UR4 ;  /* 0x00000004ff117e24 */ /* 0x000fe4000f8e00ff */
[----:B------:R-:W-:Y:S02]  /*2cdc0*/  IMAD.U32 R18, RZ, RZ, UR5 ;  /* 0x00000005ff127e24 */ /* 0x000fe4000f8e00ff */
[----:B------:R-:W-:-:S07]  /*2cdd0*/  IMAD.U32 R19, RZ, RZ, UR6 ;  /* 0x00000006ff137e24 */ /* 0x000fce000f8e00ff */
.L_x_2002:
[----:B------:R-:W0:Y:S01]  /*2cde0*/  S2R R0, SR_TID.X ;  /* 0x0000000000007919 */ /* 0x000e220000002100 */
[----:B------:R-:W-:Y:S05]  /*2cdf0*/  WARPSYNC.ALL ;  /* 0x0000000000007948 */ /* 0x000fea0003800000 */
        /* <DEDUP_REMOVED lines=8> */
.L_x_1991:
[----:B------:R-:W-:Y:S02]  /*2ce80*/  ULDC UR4, c[0x0][0xc3c] ;  /* 0x00030f0000047ab9 */ /* 0x000fe40000000800 */
[----:B----4-:R-:W-:-:S13]  /*2ce90*/  ISETP.GE.AND P0, PT, R19, UR4, PT ;  /* 0x0000000413007c0c */ /* 0x010fda000bf06270 */
[----:B------:R-:W-:Y:S05]  /*2cea0*/  @!P0 BRA `(.L_x_2003) ;  /* 0xffffff8800f48947 */ /* 0x000fea000383ffff */
[----:B------:R-:W-:Y:S05]  /*2ceb0*/  BSYNC B7 ;  /* 0x0000000000077941 */ /* 0x000fea0003800000 */
.L_x_1865:
[----:B--2---:R-:W2:Y:S01]  /*2cec0*/  LDL.LU R0, [R1+0x24] ;  /* 0x0000240001007983 */ /* 0x004ea20000300800 */
[----:B------:R-:W-:Y:S01]  /*2ced0*/  BSSY B0, `(.L_x_2004) ;  /* 0x000000b000007945 */ /* 0x000fe20003800000 */
[----:B------:R-:W4:Y:S01]  /*2cee0*/  S2R R5, SR_CgaCtaId ;  /* 0x0000000000057919 */ /* 0x000f220000008800 */
[----:B--2---:R-:W-:-:S05]  /*2cef0*/  VIADD R0, R0, 0x1 ;  /* 0x0000000100007836 */ /* 0x004fca0000000000 */
[----:B0-----:R-:W-:-:S04]  /*2cf00*/  LEA.HI R2, R0, R0, RZ, 0x1 ;  /* 0x0000000000027211 */ /* 0x001fc800078f08ff */
[----:B------:R-:W-:Y:S02]  /*2cf10*/  LOP3.LUT R3, R2, 0xfffffffe, RZ, 0xc0, !PT ;  /* 0xfffffffe02037812 */ /* 0x000fe400078ec0ff */
[----:B------:R-:W-:-:S03]  /*2cf20*/  MOV R2, 0x400 ;  /* 0x0000040000027802 */ /* 0x000fc60000000f00 */
[----:B------:R-:W-:Y:S01]  /*2cf30*/  IMAD.IADD R0, R0, 0x1, -R3 ;  /* 0x0000000100007824 */ /* 0x000fe200078e0a03 */
[----:B----4-:R-:W-:-:S04]  /*2cf40*/  LEA R7, R5, R2, 0x18 ;  /* 0x0000000205077211 */ /* 0x010fc800078ec0ff */
[----:B------:R-:W-:-:S04]  /*2cf50*/  SHF.L.U32 R0, R0, 0x1f, RZ ;  /* 0x0000001f00007819 */ /* 0x000fc800000006ff */
[----:B------:R-:W0:Y:S02]  /*2cf60*/  SYNCS.PHASECHK.TRANS64.TRYWAIT P0, [R7+URZ+0x2a820], R0 ;  /* 0x02a82000070075a7 */ /* 0x000e24000800017f */
[----:B0-----:R-:W-:Y:S05]  /*2cf70*/  @!P0 BRA `(.L_x_2005) ;  /* 0x0000007000808947 */ /* 0x001fea0003800000 */
.L_x_2282:
[----:B------:R-:W-:Y:S05]  /*2cf80*/  BSYNC B0 ;  /* 0x0000000000007941 */ /* 0x000fea0003800000 */
.L_x_2004:
[----:B------:R-:W-:-:S03]  /*2cf90*/  UMOV UR4, 0xffffffff ;  /* 0xffffffff00047882 */ /* 0x000fc60000000000 */
[----:B------:R-:W-:Y:S05]  /*2cfa0*/  BRA.DIV UR4, `(.L_x_2006) ;  /* 0x0000007204887947 */ /* 0x000fea000b800000 */
[----:B0-----:R-:W0:Y:S02]  /*2cfb0*/  S2R R0, SR_TID.X ;  /* 0x0000000000007919 */ /* 0x001e240000002100 */
[----:B0-----:R-:W-:-:S04]  /*2cfc0*/  SHF.R.U32.HI R0, RZ, 0x5, R0 ;  /* 0x00000005ff007819 */ /* 0x001fc80000011600 */
[----:B------:R-:W-:-:S05]  /*2cfd0*/  LOP3.LUT R0, R0, 0x3, RZ, 0xc0, !PT ;  /* 0x0000000300007812 */ /* 0x000fca00078ec0ff */
[----:B------:R0:W2:Y:S02]  /*2cfe0*/  SHFL.IDX PT, R14, R0, RZ, 0x1f ;  /* 0x00001fff000e7589 */ /* 0x0000a400000e0000 */
.L_x_2285:
[----:B--2---:R-:W-:-:S13]  /*2cff0*/  ISETP.NE.AND P0, PT, R14, RZ, PT ;  /* 0x000000ff0e00720c */ /* 0x004fda0003f05270 */
[----:B------:R-:W-:Y:S05]  /*2d000*/  @P0 BRA `(.L_x_1617) ;  /* 0x0000000000a80947 */ /* 0x000fea0003800000 */
[----:B------:R-:W-:-:S03]  /*2d010*/  UMOV UR4, 0xffffffff ;  /* 0xffffffff00047882 */ /* 0x000fc60000000000 */
[----:B------:R-:W-:Y:S05]  /*2d020*/  BRA.DIV UR4, `(.L_x_2007) ;  /* 0x00000072049c7947 */ /* 0x000fea000b800000 */
[----:B------:R-:W-:-:S13]  /*2d030*/  ELECT P6, URZ, PT ;  /* 0x00000000003f782f */ /* 0x000fda00038c0000 */
.L_x_2288:
[----:B------:R-:W-:Y:S05]  /*2d040*/  @!P6 BRA `(.L_x_1617) ;  /* 0x000000000098e947 */ /* 0x000fea0003800000 */
[----:B------:R-:W-:-:S06]  /*2d050*/  ULOP3.LUT UR4, UR36, 0x2, URZ, 0xfc, !UPT ;  /* 0x0000000224047892 */ /* 0x000fcc000f8efc3f */
[----:B0-----:R-:W-:-:S05]  /*2d060*/  IMAD.U32 R0, RZ, RZ, UR4 ;  /* 0x00000004ff007e24 */ /* 0x001fca000f8e00ff */
[----:B------:R-:W-:-:S13]  /*2d070*/  ISETP.NE.AND P0, PT, R0, 0x3, PT ;  /* 0x000000030000780c */ /* 0x000fda0003f05270 */
[----:B------:R-:W-:Y:S05]  /*2d080*/  @!P0 BRA `(.L_x_2008) ;  /* 0x0000000000048947 */ /* 0x000fea0003800000 */
[----:B------:R-:W-:Y:S01]  /*2d090*/  BPT.TRAP 0x1 ;  /* 0x000000040000795c */ /* 0x000fe20000300000 */
.L_x_2008:
[----:B------:R-:W-:Y:S01]  /*2d0a0*/  IMAD R5, R24, 0x8, R7 ;  /* 0x0000000818057824 */ /* 0x000fe200078e0207 */
[----:B------:R-:W-:Y:S01]  /*2d0b0*/  SHF.L.U32 R0, R26, 0x1f, RZ ;  /* 0x0000001f1a007819 */ /* 0x000fe200000006ff */
[----:B------:R-:W-:-:S03]  /*2d0c0*/  VIADD R24, R24, 0x1 ;  /* 0x0000000118187836 */ /* 0x000fc60000000000 */
[----:B------:R-:W0:Y:S02]  /*2d0d0*/  SYNCS.PHASECHK.TRANS64.TRYWAIT P1, [R5+URZ+0x2a840], R0 ;  /* 0x02a84000050075a7 */ /* 0x000e24000802017f */
[----:B------:R-:W-:-:S04]  /*2d0e0*/  ISETP.NE.AND P2, PT, R24, 0x2, PT ;  /* 0x000000021800780c */ /* 0x000fc80003f45270 */
[----:B------:R-:W-:Y:S01]  /*2d0f0*/  SEL R3, RZ, 0x1, P2 ;  /* 0x00000001ff037807 */ /* 0x000fe20001000000 */
[----:B0-----:R-:W-:Y:S08]  /*2d100*/  @!P1 BRA `(.L_x_2009) ;  /* 0x0000007000849947 */ /* 0x001ff00003800000 */
.L_x_2289:
[----:B------:R-:W-:Y:S02]  /*2d110*/  SEL R24, R24, RZ, P2 ;  /* 0x000000ff18187207 */ /* 0x000fe40001000000 */
[----:B------:R-:W-:Y:S01]  /*2d120*/  LOP3.LUT R2, R26, R3, RZ, 0x3c, !PT ;  /* 0x000000031a027212 */ /* 0x000fe200078e3cff */
[----:B------:R-:W-:Y:S06]  /*2d130*/  @!P0 BRA `(.L_x_2010) ;  /* 0x0000000000048947 */ /* 0x000fec0003800000 */
[----:B------:R-:W-:Y:S01]  /*2d140*/  BPT.TRAP 0x1 ;  /* 0x000000040000795c */ /* 0x000fe20000300000 */
.L_x_2010:
[----:B------:R-:W-:Y:S01]  /*2d150*/  IMAD R3, R24, 0x8, R7 ;  /* 0x0000000818037824 */ /* 0x000fe200078e0207 */
[----:B------:R-:W-:-:S04]  /*2d160*/  SHF.L.U32 R2, R2, 0x1f, RZ ;  /* 0x0000001f02027819 */ /* 0x000fc800000006ff */
[----:B------:R-:W2:Y:S02]  /*2d170*/  SYNCS.PHASECHK.TRANS64.TRYWAIT P1, [R3+URZ+0x2a840], R2 ;  /* 0x02a84002030075a7 */ /* 0x000ea4000802017f */
[----:B--2---:R-:W-:Y:S05]  /*2d180*/  @!P1 BRA `(.L_x_2011) ;  /* 0x0000007000789947 */ /* 0x004fea0003800000 */
.L_x_2290:
[----:B------:R-:W-:Y:S05]  /*2d190*/  @!P0 BRA `(.L_x_2012) ;  /* 0x0000000000048947 */ /* 0x000fea0003800000 */
[----:B------:R-:W-:Y:S01]  /*2d1a0*/  BPT.TRAP 0x1 ;  /* 0x000000040000795c */ /* 0x000fe20000300000 */
.L_x_2012:
[----:B------:R-:W4:Y:S02]  /*2d1b0*/  SYNCS.PHASECHK.TRANS64.TRYWAIT P1, [R5+URZ+0x2a860], R0 ;  /* 0x02a86000050075a7 */ /* 0x000f24000802017f */
[----:B----4-:R-:W-:Y:S05]  /*2d1c0*/  @!P1 BRA `(.L_x_2013) ;  /* 0x00000070007c9947 */ /* 0x010fea0003800000 */
.L_x_2291:
[----:B------:R-:W-:Y:S05]  /*2d1d0*/  @!P0 BRA `(.L_x_2014) ;  /* 0x0000000000048947 */ /* 0x000fea0003800000 */
[----:B------:R-:W-:Y:S01]  /*2d1e0*/  BPT.TRAP 0x1 ;  /* 0x000000040000795c */ /* 0x000fe20000300000 */
.L_x_2014:
[----:B------:R-:W5:Y:S02]  /*2d1f0*/  SYNCS.PHASECHK.TRANS64.TRYWAIT P1, [R3+URZ+0x2a860], R2 ;  /* 0x02a86002030075a7 */ /* 0x000f64000802017f */
[----:B-----5:R-:W-:Y:S05]  /*2d200*/  @!P1 BRA `(.L_x_2015) ;  /* 0x0000007000809947 */ /* 0x020fea0003800000 */
.L_x_2292:
[----:B------:R-:W-:Y:S05]  /*2d210*/  @!P0 BRA `(.L_x_2016) ;  /* 0x0000000000048947 */ /* 0x000fea0003800000 */
[----:B------:R-:W-:Y:S01]  /*2d220*/  BPT.TRAP 0x1 ;  /* 0x000000040000795c */ /* 0x000fe20000300000 */
.L_x_2016:
[----:B------:R-:W5:Y:S02]  /*2d230*/  SYNCS.PHASECHK.TRANS64.TRYWAIT P1, [R5+URZ+0x2a880], R0 ;  /* 0x02a88000050075a7 */ /* 0x000f64000802017f */
[----:B-----5:R-:W-:Y:S05]  /*2d240*/  @!P1 BRA `(.L_x_2017) ;  /* 0x0000007000849947 */ /* 0x020fea0003800000 */
.L_x_2293:
[----:B------:R-:W-:Y:S05]  /*2d250*/  @!P0 BRA `(.L_x_2018) ;  /* 0x0000000000048947 */ /* 0x000fea0003800000 */
[----:B------:R-:W-:Y:S01]  /*2d260*/  BPT.TRAP 0x1 ;  /* 0x000000040000795c */ /* 0x000fe20000300000 */
.L_x_2018:
[----:B------:R0:W0:Y:S02]  /*2d270*/  SYNCS.PHASECHK.TRANS64.TRYWAIT P0, [R3+URZ+0x2a880], R2 ;  /* 0x02a88002030075a7 */ /* 0x000024000800017f */
[----:B0-----:R-:W-:Y:S05]  /*2d280*/  @!P0 NANOSLEEP.SYNCS 0x989680 ;  /* 0x009896800000895d */ /* 0x001fea0003900000 */
[----:B------:R-:W0:Y:S02]  /*2d290*/  @!P0 SYNCS.PHASECHK.TRANS64 P0, [R3+URZ+0x2a880], R2 ;  /* 0x02a88002030085a7 */ /* 0x000e24000800007f */
[----:B0-----:R-:W-:Y:S05]  /*2d2a0*/  @!P0 BRA `(.L_x_2018) ;  /* 0xfffffffc00f08947 */ /* 0x001fea000383ffff */
.L_x_1617:
[----:B------:R-:W-:Y:S05]  /*2d2b0*/  BSYNC B8 ;  /* 0x0000000000087941 */ /* 0x000fea0003800000 */
.L_x_1614:
[----:B------:R-:W-:Y:S05]  /*2d2c0*/  EXIT ;  /* 0x000000000000794d */ /* 0x000fea0003800000 */
.L_x_1643:
[----:B-1----:R1:W2:Y:S02]  /*2d2d0*/  SYNCS.PHASECHK.TRANS64.TRYWAIT P4, [R82+URZ+0x2a890], R95 ;  /* 0x02a8905f520075a7 */ /* 0x0022a4000808017f */
[----:B--2---:R-:W-:Y:S05]  /*2d2e0*/  @!P4 NANOSLEEP.SYNCS 0x989680 ;  /* 0x009896800000c95d */ /* 0x004fea0003900000 */
[----:B------:R-:W2:Y:S02]  /*2d2f0*/  @!P4 SYNCS.PHASECHK.TRANS64 P4, [R82+URZ+0x2a890], R95 ;  /* 0x02a8905f5200c5a7 */ /* 0x000ea4000808007f */
[----:B--2---:R-:W-:Y:S05]  /*2d300*/  @!P4 BRA `(.L_x_1643) ;  /* 0xfffffffc00f0c947 */ /* 0x004fea000383ffff */
[----:B------:R-:W-:Y:S05]  /*2d310*/  BRA `(.L_x_2019) ;  /* 0xfffffd6000907947 */ /* 0x000fea000383ffff */
.L_x_1644:
        /* <DEDUP_REMOVED lines=8> */
.L_x_2021:
[----:B------:R-:W-:Y:S05]  /*2d3a0*/  BSYNC B1 ;  /* 0x0000000000017941 */ /* 0x000fea0003800000 */
.L_x_2020:
        /* <DEDUP_REMOVED lines=8> */
.L_x_2022:
[----:B------:R-:W-:Y:S05]  /*2d430*/  BRA `(.L_x_2023) ;  /* 0xfffffd60005c7947 */ /* 0x000fea000383ffff */
.L_x_1672:
[----:B-1----:R1:W2:Y:S02]  /*2d440*/  SYNCS.PHASECHK.TRANS64.TRYWAIT P4, [R82+URZ+0x2a890], R95 ;  /* 0x02a8905f520075a7 */ /* 0x0022a4000808017f */
[----:B--2---:R-:W-:Y:S05]  /*2d450*/  @!P4 NANOSLEEP.SYNCS 0x989680 ;  /* 0x009896800000c95d */ /* 0x004fea0003900000 */
[----:B------:R-:W2:Y:S02]  /*2d460*/  @!P4 SYNCS.PHASECHK.TRANS64 P4, [R82+URZ+0x2a890], R95 ;  /* 0x02a8905f5200c5a7 */ /* 0x000ea4000808007f */
[----:B--2---:R-:W-:Y:S05]  /*2d470*/  @!P4 BRA `(.L_x_1672) ;  /* 0xfffffffc00f0c947 */ /* 0x004fea000383ffff */
[----:B------:R-:W-:Y:S05]  /*2d480*/  BRA `(.L_x_2024) ;  /* 0xfffffd9000207947 */ /* 0x000fea000383ffff */
.L_x_1673:
        /* <DEDUP_REMOVED lines=8> */
.L_x_2026:
[----:B------:R-:W-:Y:S05]  /*2d510*/  BSYNC B1 ;  /* 0x0000000000017941 */ /* 0x000fea0003800000 */
.L_x_2025:
        /* <DEDUP_REMOVED lines=8> */
.L_x_2027:
[----:B------:R-:W-:Y:S01]  /*2d5a0*/  IMAD.MOV.U32 R100, RZ, RZ, R14 ;  /* 0x000000ffff647224 */ /* 0x000fe200078e000e */
[----:B------:R-:W-:Y:S06]  /*2d5b0*/  BRA `(.L_x_2028) ;  /* 0xfffffd8c00e87947 */ /* 0x000fec000383ffff */
.L_x_1686:
[----:B0-----:R0:W1:Y:S02]  /*2d5c0*/  SYNCS.PHASECHK.TRANS64.TRYWAIT P3, [R82+URZ+0x2a890], R95 ;  /* 0x02a8905f520075a7 */ /* 0x001064000806017f */
[----:B-1----:R-:W-:Y:S05]  /*2d5d0*/  @!P3 NANOSLEEP.SYNCS 0x989680 ;  /* 0x009896800000b95d */ /* 0x002fea0003900000 */
[----:B------:R-:W1:Y:S02]  /*2d5e0*/  @!P3 SYNCS.PHASECHK.TRANS64 P3, [R82+URZ+0x2a890], R95 ;  /* 0x02a8905f5200b5a7 */ /* 0x000e64000806007f */
[----:B-1----:R-:W-:Y:S05]  /*2d5f0*/  @!P3 BRA `(.L_x_1686) ;  /* 0xfffffffc00f0b947 */ /* 0x002fea000383ffff */
[----:B------:R-:W-:Y:S05]  /*2d600*/  BRA `(.L_x_2029) ;  /* 0xfffffdbc00807947 */ /* 0x000fea000383ffff */
.L_x_1687:
[----:B------:R-:W-:Y:S01]  /*2d610*/  BSSY B1, `(.L_x_2030) ;  /* 0x0000007000017945 */ /* 0x000fe20003800000 */
[----:B------:R-:W-:Y:S02]  /*2d620*/  IMAD.MOV.U32 R12, RZ, RZ, RZ ;  /* 0x000000ffff0c7224 */ /* 0x000fe400078e00ff */
[----:B------:R-:W-:Y:S02]  /*2d630*/  IMAD.MOV.U32 R11, RZ, RZ, 0x1e1f ;  /* 0x00001e1fff0b7424 */ /* 0x000fe400078e00ff */
[----:B------:R-:W-:-:S07]  /*2d640*/  IMAD.MOV.U32 R15, RZ, RZ, -0x1 ;  /* 0xffffffffff0f7424 */ /* 0x000fce00078e00ff */
[----:B0-----:R-:W-:Y:S05]  /*2d650*/  WARPSYNC.COLLECTIVE R15, `(.L_x_2031) ;  /* 0x000000000f087348 */ /* 0x001fea0003c00000 */
[----:B------:R1:W2:Y:S02]  /*2d660*/  SHFL.IDX P6, R14, R13, R12, R11 ;  /* 0x0000000c0d0e7389 */ /* 0x0002a400000c000b */
[----:B012---:R-:W-:Y:S01]  /*2d670*/  ENDCOLLECTIVE ;  /* 0x000000000000791b */ /* 0x007fe20003800000 */
.L_x_2031:
[----:B------:R-:W-:Y:S05]  /*2d680*/  BSYNC B1 ;  /* 0x0000000000017941 */ /* 0x000fea0003800000 */
.L_x_2030:
        /* <DEDUP_REMOVED lines=8> */
.L_x_2032:
[----:B------:R-:W-:Y:S05]  /*2d710*/  BRA `(.L_x_2033) ;  /* 0xfffffdbc00a07947 */ /* 0x000fea000383ffff */
.L_x_1691:
[----:B0-----:R0:W2:Y:S02]  /*2d720*/  SYNCS.PHASECHK.TRANS64.TRYWAIT P2, [R82+URZ+0x2a8b0], R95 ;  /* 0x02a8b05f520075a7 */ /* 0x0010a4000804017f */
[----:B--2---:R-:W-:Y:S05]  /*2d730*/  @!P2 NANOSLEEP.SYNCS 0x989680 ;  /* 0x009896800000a95d */ /* 0x004fea0003900000 */
[----:B------:R-:W2:Y:S02]  /*2d740*/  @!P2 SYNCS.PHASECHK.TRANS64 P2, [R82+URZ+0x2a8b0], R95 ;  /* 0x02a8b05f5200a5a7 */ /* 0x000ea4000804007f */
[----:B--2---:R-:W-:Y:S05]  /*2d750*/  @!P2 BRA `(.L_x_1691) ;  /* 0xfffffffc00f0a947 */ /* 0x004fea000383ffff */
[----:B------:R-:W-:Y:S05]  /*2d760*/  BRA `(.L_x_2034) ;  /* 0xfffffdc000687947 */ /* 0x000fea000383ffff */
.L_x_1707:
[----:B------:R-:W-:Y:S01]  /*2d770*/  BSSY B0, `(.L_x_2035) ;  /* 0x0000007000007945 */ /* 0x000fe20003800000 */
[----:B------:R-:W-:Y:S02]  /*2d780*/  IMAD.MOV.U32 R12, RZ, RZ, RZ ;  /* 0x000000ffff0c7224 */ /* 0x000fe400078e00ff */
[----:B------:R-:W-:Y:S02]  /*2d790*/  IMAD.MOV.U32 R11, RZ, RZ, 0x1f ;  /* 0x0000001fff0b7424 */ /* 0x000fe400078e00ff */
[----:B------:R-:W-:-:S07]  /*2d7a0*/  IMAD.MOV.U32 R15, RZ, RZ, -0x1 ;  /* 0xffffffffff0f7424 */ /* 0x000fce00078e00ff */
[----:B-----5:R-:W-:Y:S05]  /*2d7b0*/  WARPSYNC.COLLECTIVE R15, `(.L_x_2036) ;  /* 0x000000000f087348 */ /* 0x020fea0003c00000 */
[----:B------:R0:W1:Y:S02]  /*2d7c0*/  SHFL.IDX P6, R14, R13, R12, R11 ;  /* 0x0000000c0d0e7389 */ /* 0x00006400000c000b */
[----:B01---5:R-:W-:Y:S01]  /*2d7d0*/  ENDCOLLECTIVE ;  /* 0x000000000000791b */ /* 0x023fe20003800000 */
.L_x_2036:
[----:B------:R-:W-:Y:S05]  /*2d7e0*/  BSYNC B0 ;  /* 0x0000000000007941 */ /* 0x000fea0003800000 */
.L_x_2035:
[----:B------:R-:W-:Y:S01]  /*2d7f0*/  IMAD.MOV.U32 R218, RZ, RZ, R14 ;  /* 0x000000ffffda7224 */ /* 0x000fe200078e000e */
[----:B------:R-:W-:Y:S06]  /*2d800*/  BRA `(.L_x_2037) ;  /* 0xfffffdd000c87947 */ /* 0x000fec000383ffff */
.L_x_1717:
[----:B------:R-:W-:Y:S01]  /*2d810*/  BSSY B1, `(.L_x_2038) ;  /* 0x0000007000017945 */ /* 0x000fe20003800000 */
[----:B------:R-:W-:Y:S02]  /*2d820*/  IMAD.MOV.U32 R12, RZ, RZ, RZ ;  /* 0x000000ffff0c7224 */ /* 0x000fe400078e00ff */
[----:B------:R-:W-:Y:S02]  /*2d830*/  IMAD.MOV.U32 R11, RZ, RZ, 0x1e1f ;  /* 0x00001e1fff0b7424 */ /* 0x000fe400078e00ff */
[----:B------:R-:W-:-:S07]  /*2d840*/  IMAD.MOV.U32 R15, RZ, RZ, -0x1 ;  /* 0xffffffffff0f7424 */ /* 0x000fce00078e00ff */
[----:B------:R-:W-:Y:S05]  /*2d850*/  WARPSYNC.COLLECTIVE R15, `(.L_x_2039) ;  /* 0x000000000f087348 */ /* 0x000fea0003c00000 */
[----:B------:R0:W1:Y:S02]  /*2d860*/  SHFL.IDX P6, R14, R13, R12, R11 ;  /* 0x0000000c0d0e7389 */ /* 0x00006400000c000b */
[----:B01----:R-:W-:Y:S01]  /*2d870*/  ENDCOLLECTIVE ;  /* 0x000000000000791b */ /* 0x003fe20003800000 */
.L_x_2039:
[----:B------:R-:W-:Y:S05]  /*2d880*/  BSYNC B1 ;  /* 0x0000000000017941 */ /* 0x000fea0003800000 */
.L_x_2038:
        /* <DEDUP_REMOVED lines=8> */
.L_x_2040:
[----:B------:R-:W-:Y:S02]  /*2d910*/  IMAD.MOV.U32 R13, RZ, RZ, R4 ;  /* 0x000000ffff0d7224 */ /* 0x000fe400078e0004 */
[----:B------:R-:W-:-:S07]  /*2d920*/  IMAD.MOV.U32 R3, RZ, RZ, R14 ;  /* 0x000000ffff037224 */ /* 0x000fce00078e000e */
[----:B------:R-:W-:Y:S05]  /*2d930*/  WARPSYNC.COLLECTIVE R15, `(.L_x_2041) ;  /* 0x000000000f087348 */ /* 0x000fea0003c00000 */
[----:B------:R0:W1:Y:S02]  /*2d940*/  SHFL.IDX P6, R14, R13, R12, R11 ;  /* 0x0000000c0d0e7389 */ /* 0x00006400000c000b */
[----:B01----:R-:W-:Y:S01]  /*2d950*/  ENDCOLLECTIVE ;  /* 0x000000000000791b */ /* 0x003fe20003800000 */
.L_x_2041:
[----:B------:R-:W-:Y:S02]  /*2d960*/  IMAD.MOV.U32 R13, RZ, RZ, R5 ;  /* 0x000000ffff0d7224 */ /* 0x000fe400078e0005 */
[----:B------:R-:W-:-:S07]  /*2d970*/  IMAD.MOV.U32 R4, RZ, RZ, R14 ;  /* 0x000000ffff047224 */ /* 0x000fce00078e000e */
[----:B------:R-:W-:Y:S05]  /*2d980*/  WARPSYNC.COLLECTIVE R15, `(.L_x_2042) ;  /* 0x000000000f087348 */ /* 0x000fea0003c00000 */
[----:B------:R0:W1:Y:S02]  /*2d990*/  SHFL.IDX P6, R14, R13, R12, R11 ;  /* 0x0000000c0d0e7389 */ /* 0x00006400000c000b */
[----:B01----:R-:W-:Y:S01]  /*2d9a0*/  ENDCOLLECTIVE ;  /* 0x000000000000791b */ /* 0x003fe20003800000 */
.L_x_2042:
[----:B------:R-:W-:Y:S01]  /*2d9b0*/  IMAD.MOV.U32 R5, RZ, RZ, R14 ;  /* 0x000000ffff057224 */ /* 0x000fe200078e000e */
[----:B------:R-:W-:Y:S06]  /*2d9c0*/  BRA `(.L_x_2043) ;  /* 0xfffffdd800147947 */ /* 0x000fec000383ffff */
.L_x_1721:
[----:B-1----:R1:W2:Y:S02]  /*2d9d0*/  SYNCS.PHASECHK.TRANS64.TRYWAIT P0, [R16+URZ+0x2a800], R3 ;  /* 0x02a80003100075a7 */ /* 0x0022a4000800017f */
[----:B--2---:R-:W-:Y:S05]  /*2d9e0*/  @!P0 NANOSLEEP.SYNCS 0x989680 ;  /* 0x009896800000895d */ /* 0x004fea0003900000 */
[----:B------:R-:W2:Y:S02]  /*2d9f0*/  @!P0 SYNCS.PHASECHK.TRANS64 P0, [R16+URZ+0x2a800], R3 ;  /* 0x02a80003100085a7 */ /* 0x000ea4000800007f */
[----:B--2---:R-:W-:Y:S05]  /*2da00*/  @!P0 BRA `(.L_x_1721) ;  /* 0xfffffffc00f08947 */ /* 0x004fea000383ffff */
[----:B------:R-:W-:Y:S05]  /*2da10*/  BRA `(.L_x_2044) ;  /* 0xfffffddc00647947 */ /* 0x000fea000383ffff */
.L_x_1733:
[----:B------:R-:W-:Y:S01]  /*2da20*/  BSSY B1, `(.L_x_2045) ;  /* 0x0000007000017945 */ /* 0x000fe20003800000 */
[----:B------:R-:W-:Y:S02]  /*2da30*/  IMAD.MOV.U32 R12, RZ, RZ, RZ ;  /* 0x000000ffff0c7224 */ /* 0x000fe400078e00ff */
[----:B------:R-:W-:Y:S02]  /*2da40*/  IMAD.MOV.U32 R11, RZ, RZ, 0x1e1f ;  /* 0x00001e1fff0b7424 */ /* 0x000fe400078e00ff */
[----:B------:R-:W-:-:S07]  /*2da50*/  IMAD.MOV.U32 R15, RZ, RZ, -0x1 ;  /* 0xffffffffff0f7424 */ /* 0x000fce00078e00ff */
[----:B------:R-:W-:Y:S05]  /*2da60*/  WARPSYNC.COLLECTIVE R15, `(.L_x_2046) ;  /* 0x000000000f087348 */ /* 0x000fea0003c00000 */
[----:B------:R0:W1:Y:S02]  /*2da70*/  SHFL.IDX P6, R14, R13, R12, R11 ;  /* 0x0000000c0d0e7389 */ /* 0x00006400000c000b */
[----:B01----:R-:W-:Y:S01]  /*2da80*/  ENDCOLLECTIVE ;  /* 0x000000000000791b */ /* 0x003fe20003800000 */
.L_x_2046:
[----:B------:R-:W-:Y:S05]  /*2da90*/  BSYNC B1 ;  /* 0x0000000000017941 */ /* 0x000fea0003800000 */
.L_x_2045:
        /* <DEDUP_REMOVED lines=8> */
.L_x_2047:
[----:B------:R-:W-:Y:S02]  /*2db20*/  IMAD.MOV.U32 R13, RZ, RZ, R37 ;  /* 0x000000ffff0d7224 */ /* 0x000fe400078e0025 */
[----:B------:R-:W-:-:S07]  /*2db30*/  IMAD.MOV.U32 R21, RZ, RZ, R14 ;  /* 0x000000ffff157224 */ /* 0x000fce00078e000e */
[----:B------:R-:W-:Y:S05]  /*2db40*/  WARPSYNC.COLLECTIVE R15, `(.L_x_2048) ;  /* 0x000000000f087348 */ /* 0x000fea0003c00000 */
[----:B------:R0:W1:Y:S02]  /*2db50*/  SHFL.IDX P6, R14, R13, R12, R11 ;  /* 0x0000000c0d0e7389 */ /* 0x00006400000c000b */
[----:B01----:R-:W-:Y:S01]  /*2db60*/  ENDCOLLECTIVE ;  /* 0x000000000000791b */ /* 0x003fe20003800000 */
.L_x_2048:
[----:B------:R-:W-:Y:S02]  /*2db70*/  IMAD.MOV.U32 R13, RZ, RZ, R39 ;  /* 0x000000ffff0d7224 */ /* 0x000fe400078e0027 */
[----:B------:R-:W-:-:S07]  /*2db80*/  IMAD.MOV.U32 R37, RZ, RZ, R14 ;  /* 0x000000ffff257224 */ /* 0x000fce00078e000e */
[----:B------:R-:W-:Y:S05]  /*2db90*/  WARPSYNC.COLLECTIVE R15, `(.L_x_2049) ;  /* 0x000000000f087348 */ /* 0x000fea0003c00000 */
[----:B------:R0:W1:Y:S02]  /*2dba0*/  SHFL.IDX P6, R14, R13, R12, R11 ;  /* 0x0000000c0d0e7389 */ /* 0x00006400000c000b */
[----:B01----:R-:W-:Y:S01]  /*2dbb0*/  ENDCOLLECTIVE ;  /* 0x000000000000791b */ /* 0x003fe20003800000 */
.L_x_2049:
[----:B------:R-:W-:Y:S01]  /*2dbc0*/  IMAD.MOV.U32 R39, RZ, RZ, R14 ;  /* 0x000000ffff277224 */ /* 0x000fe200078e000e */
[----:B------:R-:W-:Y:S06]  /*2dbd0*/  BRA `(.L_x_2050) ;  /* 0xfffffe0c004c7947 */ /* 0x000fec000383ffff */
.L_x_1737:
[----:B-1----:R1:W0:Y:S02]  /*2dbe0*/  SYNCS.PHASECHK.TRANS64.TRYWAIT P0, [R16+URZ+0x2a800], R3 ;  /* 0x02a80003100075a7 */ /* 0x002224000800017f */
[----:B0-----:R-:W-:Y:S05]  /*2dbf0*/  @!P0 NANOSLEEP.SYNCS 0x989680 ;  /* 0x009896800000895d */ /* 0x001fea0003900000 */
[----:B------:R-:W0:Y:S02]  /*2dc00*/  @!P0 SYNCS.PHASECHK.TRANS64 P0, [R16+URZ+0x2a800], R3 ;  /* 0x02a80003100085a7 */ /* 0x000e24000800007f */
[----:B0-----:R-:W-:Y:S05]  /*2dc10*/  @!P0 BRA `(.L_x_1737) ;  /* 0xfffffffc00f08947 */ /* 0x001fea000383ffff */
[----:B------:R-:W-:Y:S05]  /*2dc20*/  BRA `(.L_x_2051) ;  /* 0xfffffe1000447947 */ /* 0x000fea000383ffff */
.L_x_1745:
[----:B---3--:R3:W0:Y:S02]  /*2dc30*/  SYNCS.PHASECHK.TRANS64.TRYWAIT P1, [R11+URZ+0x2a830], R0 ;  /* 0x02a830000b0075a7 */ /* 0x008624000802017f */
[----:B0-----:R-:W-:Y:S05]  /*2dc40*/  @!P1 NANOSLEEP.SYNCS 0x989680 ;  /* 0x009896800000995d */ /* 0x001fea0003900000 */
[----:B------:R-:W0:Y:S02]  /*2dc50*/  @!P1 SYNCS.PHASECHK.TRANS64 P1, [R11+URZ+0x2a830], R0 ;  /* 0x02a830000b0095a7 */ /* 0x000e24000802007f */
[----:B0-----:R-:W-:Y:S05]  /*2dc60*/  @!P1 BRA `(.L_x_1745) ;  /* 0xfffffffc00f09947 */ /* 0x001fea000383ffff */
[----:B------:R-:W-:Y:S05]  /*2dc70*/  BRA `(.L_x_1744) ;  /* 0xfffffe4000807947 */ /* 0x000fea000383ffff */
.L_x_1764:
[----:B-1----:R1:W2:Y:S02]  /*2dc80*/  SYNCS.PHASECHK.TRANS64.TRYWAIT P2, [R9+URZ+0x2a830], R8 ;  /* 0x02a83008090075a7 */ /* 0x0022a4000804017f */
[----:B--2---:R-:W-:Y:S05]  /*2dc90*/  @!P2 NANOSLEEP.SYNCS 0x989680 ;  /* 0x009896800000a95d */ /* 0x004fea0003900000 */
[----:B------:R-:W2:Y:S02]  /*2dca0*/  @!P2 SYNCS.PHASECHK.TRANS64 P2, [R9+URZ+0x2a830], R8 ;  /* 0x02a830080900a5a7 */ /* 0x000ea4000804007f */
[----:B--2---:R-:W-:Y:S05]  /*2dcb0*/  @!P2 BRA `(.L_x_1764) ;  /* 0xfffffffc00f0a947 */ /* 0x004fea000383ffff */
[----:B------:R-:W-:Y:S05]  /*2dcc0*/  BRA `(.L_x_1763) ;  /* 0xfffffe7800087947 */ /* 0x000fea000383ffff */
.L_x_1768:
[----:B-1----:R1:W2:Y:S02]  /*2dcd0*/  SYNCS.PHASECHK.TRANS64.TRYWAIT P1, [R9+URZ+0x2a850], R8 ;  /* 0x02a85008090075a7 */ /* 0x0022a4000802017f */
[----:B--2---:R-:W-:Y:S05]  /*2dce0*/  @!P1 NANOSLEEP.SYNCS 0x989680 ;  /* 0x009896800000995d */ /* 0x004fea0003900000 */
[----:B------:R-:W2:Y:S02]  /*2dcf0*/  @!P1 SYNCS.PHASECHK.TRANS64 P1, [R9+URZ+0x2a850], R8 ;  /* 0x02a85008090095a7 */ /* 0x000ea4000802007f */
[----:B--2---:R-:W-:Y:S05]  /*2dd00*/  @!P1 BRA `(.L_x_1768) ;  /* 0xfffffffc00f09947 */ /* 0x004fea000383ffff */
[----:B------:R-:W-:Y:S05]  /*2dd10*/  BRA `(.L_x_1765) ;  /* 0xfffffe7800d87947 */ /* 0x000fea000383ffff */
.L_x_1789:
[----:B-1----:R1:W2:Y:S02]  /*2dd20*/  SYNCS.PHASECHK.TRANS64.TRYWAIT P2, [R3+URZ+0x2a830], R0 ;  /* 0x02a83000030075a7 */ /* 0x0022a4000804017f */
[----:B--2---:R-:W-:Y:S05]  /*2dd30*/  @!P2 NANOSLEEP.SYNCS 0x989680 ;  /* 0x009896800000a95d */ /* 0x004fea0003900000 */
[----:B------:R-:W2:Y:S02]  /*2dd40*/  @!P2 SYNCS.PHASECHK.TRANS64 P2, [R3+URZ+0x2a830], R0 ;  /* 0x02a830000300a5a7 */ /* 0x000ea4000804007f */
[----:B--2---:R-:W-:Y:S05]  /*2dd50*/  @!P2 BRA `(.L_x_1789) ;  /* 0xfffffffc00f0a947 */ /* 0x004fea000383ffff */
[----:B------:R-:W-:Y:S05]  /*2dd60*/  BRA `(.L_x_1788) ;  /* 0xfffffeac00847947 */ /* 0x000fea000383ffff */
.L_x_1793:
[----:B-1----:R1:W2:Y:S02]  /*2dd70*/  SYNCS.PHASECHK.TRANS64.TRYWAIT P1, [R3+URZ+0x2a850], R0 ;  /* 0x02a85000030075a7 */ /* 0x0022a4000802017f */
[----:B--2---:R-:W-:Y:S05]  /*2dd80*/  @!P1 NANOSLEEP.SYNCS 0x989680 ;  /* 0x009896800000995d */ /* 0x004fea0003900000 */
[----:B------:R-:W2:Y:S02]  /*2dd90*/  @!P1 SYNCS.PHASECHK.TRANS64 P1, [R3+URZ+0x2a850], R0 ;  /* 0x02a85000030095a7 */ /* 0x000ea4000802007f */
[----:B--2---:R-:W-:Y:S05]  /*2dda0*/  @!P1 BRA `(.L_x_1793) ;  /* 0xfffffffc00f09947 */ /* 0x004fea000383ffff */
[----:B------:R-:W-:Y:S05]  /*2ddb0*/  BRA `(.L_x_1790) ;  /* 0xfffffeb000607947 */ /* 0x000fea000383ffff */
.L_x_1802:
[----:B-1----:R1:W2:Y:S02]  /*2ddc0*/  SYNCS.PHASECHK.TRANS64.TRYWAIT P2, [R3+URZ+0x2a830], R0 ;  /* 0x02a83000030075a7 */ /* 0x0022a4000804017f */
[----:B--2---:R-:W-:Y:S05]  /*2ddd0*/  @!P2 NANOSLEEP.SYNCS 0x989680 ;  /* 0x009896800000a95d */ /* 0x004fea0003900000 */
[----:B------:R-:W2:Y:S02]  /*2dde0*/  @!P2 SYNCS.PHASECHK.TRANS64 P2, [R3+URZ+0x2a830], R0 ;  /* 0x02a830000300a5a7 */ /* 0x000ea4000804007f */
[----:B--2---:R-:W-:Y:S05]  /*2ddf0*/  @!P2 BRA `(.L_x_1802) ;  /* 0xfffffffc00f0a947 */ /* 0x004fea000383ffff */
[----:B------:R-:W-:Y:S05]  /*2de00*/  BRA `(.L_x_1801) ;  /* 0xfffffed0001c7947 */ /* 0x000fea000383ffff */
.L_x_1806:
[----:B-1----:R1:W2:Y:S02]  /*2de10*/  SYNCS.PHASECHK.TRANS64.TRYWAIT P1, [R3+URZ+0x2a850], R0 ;  /* 0x02a85000030075a7 */ /* 0x0022a4000802017f */
[----:B--2---:R-:W-:Y:S05]  /*2de20*/  @!P1 NANOSLEEP.SYNCS 0x989680 ;  /* 0x009896800000995d */ /* 0x004fea0003900000 */
[----:B------:R-:W2:Y:S02]  /*2de30*/  @!P1 SYNCS.PHASECHK.TRANS64 P1, [R3+URZ+0x2a850], R0 ;  /* 0x02a85000030095a7 */ /* 0x000ea4000802007f */
[----:B--2---:R-:W-:Y:S05]  /*2de40*/  @!P1 BRA `(.L_x_1806) ;  /* 0xfffffffc00f09947 */ /* 0x004fea000383ffff */
[----:B------:R-:W-:Y:S05]  /*2de50*/  BRA `(.L_x_1803) ;  /* 0xfffffed000f87947 */ /* 0x000fea000383ffff */
.L_x_1821:
[----:B-1----:R1:W2:Y:S02]  /*2de60*/  SYNCS.PHASECHK.TRANS64.TRYWAIT P1, [R4+URZ+0x2a850], R7 ;  /* 0x02a85007040075a7 */ /* 0x0022a4000802017f */
[----:B--2---:R-:W-:Y:S05]  /*2de70*/  @!P1 NANOSLEEP.SYNCS 0x989680 ;  /* 0x009896800000995d */ /* 0x004fea0003900000 */
[----:B------:R-:W2:Y:S02]  /*2de80*/  @!P1 SYNCS.PHASECHK.TRANS64 P1, [R4+URZ+0x2a850], R7 ;  /* 0x02a85007040095a7 */ /* 0x000ea4000802007f */
[----:B--2---:R-:W-:Y:S05]  /*2de90*/  @!P1 BRA `(.L_x_1821) ;  /* 0xfffffffc00f09947 */ /* 0x004fea000383ffff */
[----:B------:R-:W-:Y:S05]  /*2dea0*/  BRA `(.L_x_1820) ;  /* 0xffffff0000c87947 */ /* 0x000fea000383ffff */
.L_x_1825:
        /* <DEDUP_REMOVED lines=8> */
[----:B------:R-:W-:Y:S01]  /*2df30*/  SEL R70, R134, R15, P0 ;  /* 0x0000000f86467207 */ /* 0x000fe20000000000 */
[----:B------:R-:W-:Y:S01]  /*2df40*/  IMAD.MOV.U32 R15, RZ, RZ, -0x1 ;  /* 0xffffffffff0f7424 */ /* 0x000fe200078e00ff */
[----:B------:R-:W-:Y:S02]  /*2df50*/  SEL R75, R12, R107, P0 ;  /* 0x0000006b0c4b7207 */ /* 0x000fe40000000000 */
[----:B------:R-:W-:Y:S01]  /*2df60*/  SEL R35, R107, R12, P0 ;  /* 0x0000000c6b237207 */ /* 0x000fe20000000000 */
[----:B-----5:R-:W-:Y:S01]  /*2df70*/  IMAD.MOV.U32 R12, RZ, RZ, R0 ;  /* 0x000000ffff0c7224 */ /* 0x020fe200078e0000 */
[----:B------:R-:W-:Y:S01]  /*2df80*/  SEL R115, R115, R11, P0 ;  /* 0x0000000b73737207 */ /* 0x000fe20000000000 */
[----:B------:R-:W-:Y:S01]  /*2df90*/  IMAD.MOV.U32 R11, RZ, RZ, 0x1c1f ;  /* 0x00001c1fff0b7424 */ /* 0x000fe200078e00ff */
[----:B------:R-:W-:-:S02]  /*2dfa0*/  SEL R145, R122, R8, P0 ;  /* 0x000000087a917207 */ /* 0x000fc40000000000 */
[----:B------:R-:W-:Y:S02]  /*2dfb0*/  SEL R146, R8, R122, P0 ;  /* 0x0000007a08927207 */ /* 0x000fe40000000000 */
[----:B------:R-:W-:Y:S02]  /*2dfc0*/  SEL R122, R127, R61, P0 ;  /* 0x0000003d7f7a7207 */ /* 0x000fe40000000000 */
[----:B------:R-:W-:Y:S02]  /*2dfd0*/  SEL R62, R61, R127, P0 ;  /* 0x0000007f3d3e7207 */ /* 0x000fe40000000000 */
[----:B------:R-:W-:Y:S02]  /*2dfe0*/  SEL R61, R38, R14, P0 ;  /* 0x0000000e263d7207 */ /* 0x000fe40000000000 */
[----:B------:R-:W-:-:S07]  /*2dff0*/  SEL R38, R14, R38, P0 ;  /* 0x000000260e267207 */ /* 0x000fce0000000000 */
[----:B0-----:R-:W-:Y:S05]  /*2e000*/  WARPSYNC.COLLECTIVE R15, `(.L_x_2052) ;  /* 0x000000000f087348 */ /* 0x001fea0003c00000 */
[----:B------:R1:W2:Y:S02]  /*2e010*/  SHFL.IDX P6, R14, R13, R12, R11 ;  /* 0x0000000c0d0e7389 */ /* 0x0002a400000c000b */
[----:B012---:R-:W-:Y:S01]  /*2e020*/  ENDCOLLECTIVE ;  /* 0x000000000000791b */ /* 0x007fe20003800000 */
.L_x_2052:
        /* <DEDUP_REMOVED lines=9> */
[----:B------:R-:W-:Y:S02]  /*2e0c0*/  LOP3.LUT R87, R0, 0x2, RZ, 0x3c, !PT ;  /* 0x0000000200577812 */ /* 0x000fe400078e3cff */
        /* <DEDUP_REMOVED lines=8> */
.L_x_2053:
        /* <DEDUP_REMOVED lines=19> */
.L_x_2054:
        /* <DEDUP_REMOVED lines=18> */
.L_x_2055:
        /* <DEDUP_REMOVED lines=19> */
.L_x_2056:
        /* <DEDUP_REMOVED lines=18> */
.L_x_2057:
[----:B------:R-:W-:Y:S02]  /*2e5f0*/  SEL R31, R53, R137, P0 ;  /* 0x00000089351f7207 */ /* 0x000fe40000000000 */
[----:B------:R-:W-:Y:S02]  /*2e600*/  SEL R45, R137, R53, P0 ;  /* 0x00000035892d7207 */ /* 0x000fe40000000000 */
[----:B------:R-:W-:Y:S02]  /*2e610*/  SEL R53, R129, R42, P0 ;  /* 0x0000002a81357207 */ /* 0x000fe40000000000 */
[----:B------:R-:W-:Y:S01]  /*2e620*/  SEL R42, R42, R129, P0 ;  /* 0x000000812a2a7207 */ /* 0x000fe20000000000 */
[----:B------:R-:W-:Y:S01]  /*2e630*/  IMAD.MOV.U32 R129, RZ, RZ, RZ ;  /* 0x000000ffff817224 */ /* 0x000fe200078e00ff */
        /* <DEDUP_REMOVED lines=14> */
.L_x_2058:
[----:B------:R-:W-:Y:S02]  /*2e720*/  IMAD.MOV.U32 R13, RZ, RZ, R148 ;  /* 0x000000ffff0d7224 */ /* 0x000fe400078e0094 */
[----:B------:R-:W-:-:S07]  /*2e730*/  IMAD.MOV.U32 R76, RZ, RZ, R14 ;  /* 0x000000ffff4c7224 */ /* 0x000fce00078e000e */
[----:B------:R-:W-:Y:S05]  /*2e740*/  WARPSYNC.COLLECTIVE R15, `(.L_x_2059) ;  /* 0x000000000f087348 */ /* 0x000fea0003c00000 */
[----:B------:R0:W1:Y:S02]  /*2e750*/  SHFL.IDX P6, R14, R13, R12, R11 ;  /* 0x0000000c0d0e7389 */ /* 0x00006400000c000b */
[----:B01----:R-:W-:Y:S01]  /*2e760*/  ENDCOLLECTIVE ;  /* 0x000000000000791b */ /* 0x003fe20003800000 */
.L_x_2059:
[----:B------:R-:W-:Y:S02]  /*2e770*/  IMAD.MOV.U32 R13, RZ, RZ, R126 ;  /* 0x000000ffff0d7224 */ /* 0x000fe400078e007e */
[----:B------:R-:W-:Y:S02]  /*2e780*/  IMAD.MOV.U32 R12, RZ, RZ, R0 ;  /* 0x000000ffff0c7224 */ /* 0x000fe400078e0000 */
[----:B------:R-:W-:-:S07]  /*2e790*/  IMAD.MOV.U32 R84, RZ, RZ, R14 ;  /* 0x000000ffff547224 */ /* 0x000fce00078e000e */
[----:B------:R-:W-:Y:S05]  /*2e7a0*/  WARPSYNC.COLLECTIVE R15, `(.L_x_2060) ;  /* 0x000000000f087348 */ /* 0x000fea0003c00000 */
[----:B------:R0:W1:Y:S02]  /*2e7b0*/  SHFL.IDX P6, R14, R13, R12, R11 ;  /* 0x0000000c0d0e7389 */ /* 0x00006400000c000b */
[----:B01----:R-:W-:Y:S01]  /*2e7c0*/  ENDCOLLECTIVE ;  /* 0x000000000000791b */ /* 0x003fe20003800000 */
.L_x_2060:
[----:B------:R-:W-:Y:S02]  /*2e7d0*/  SEL R123, R125, R84, P0 ;  /* 0x000000547d7b7207 */ /* 0x000fe40000000000 */
[----:B------:R-:W-:Y:S01]  /*2e7e0*/  SEL R125, R84, R125, P0 ;  /* 0x0000007d547d7207 */ /* 0x000fe20000000000 */
[----:B------:R-:W-:Y:S02]  /*2e7f0*/  IMAD.MOV.U32 R13, RZ, RZ, R128 ;  /* 0x000000ffff0d7224 */ /* 0x000fe400078e0080 */
[----:B------:R-:W-:-:S07]  /*2e800*/  IMAD.MOV.U32 R117, RZ, RZ, R14 ;  /* 0x000000ffff757224 */ /* 0x000fce00078e000e */
[----:B------:R-:W-:Y:S05]  /*2e810*/  WARPSYNC.COLLECTIVE R15, `(.L_x_2061) ;  /* 0x000000000f087348 */ /* 0x000fea0003c00000 */
[----:B------:R0:W1:Y:S02]  /*2e820*/  SHFL.IDX P6, R14, R13, R12, R11 ;  /* 0x0000000c0d0e7389 */ /* 0x00006400000c000b */
[----:B01----:R-:W-:Y:S01]  /*2e830*/  ENDCOLLECTIVE ;  /* 0x000000000000791b */ /* 0x003fe20003800000 */
.L_x_2061:
[----:B------:R-:W-:Y:S02]  /*2e840*/  IMAD.MOV.U32 R13, RZ, RZ, R131 ;  /* 0x000000ffff0d7224 */ /* 0x000fe400078e0083 */
[----:B------:R-:W-:Y:S02]  /*2e850*/  IMAD.MOV.U32 R12, RZ, RZ, R87 ;  /* 0x000000ffff0c7224 */ /* 0x000fe400078e0057 */
[----:B------:R-:W-:-:S07]  /*2e860*/  IMAD.MOV.U32 R128, RZ, RZ, R14 ;  /* 0x000000ffff807224 */ /* 0x000fce00078e000e */
[----:B------:R-:W-:Y:S05]  /*2e870*/  WARPSYNC.COLLECTIVE R15, `(.L_x_2062) ;  /* 0x000000000f087348 */ /* 0x000fea0003c00000 */
[----:B------:R0:W1:Y:S02]  /*2e880*/  SHFL.IDX P6, R14, R13, R12, R11 ;  /* 0x0000000c0d0e7389 */ /* 0x00006400000c000b */
[----:B01----:R-:W-:Y:S01]  /*2e890*/  ENDCOLLECTIVE ;  /* 0x000000000000791b */ /* 0x003fe20003800000 */
.L_x_2062:
[----:B------:R-:W-:Y:S02]  /*2e8a0*/  IMAD.MOV.U32 R13, RZ, RZ, R147 ;  /* 0x000000ffff0d7224 */ /* 0x000fe400078e0093 */
[----:B------:R-:W-:-:S07]  /*2e8b0*/  IMAD.MOV.U32 R74, RZ, RZ, R14 ;  /* 0x000000ffff4a7224 */ /* 0x000fce00078e000e */
[----:B------:R-:W-:Y:S05]  /*2e8c0*/  WARPSYNC.COLLECTIVE R15, `(.L_x_2063) ;  /* 0x000000000f087348 */ /* 0x000fea0003c00000 */
[----:B------:R0:W1:Y:S02]  /*2e8d0*/  SHFL.IDX P6, R14, R13, R12, R11 ;  /* 0x0000000c0d0e7389 */ /* 0x00006400000c000b */
[----:B01----:R-:W-:Y:S01]  /*2e8e0*/  ENDCOLLECTIVE ;  /* 0x000000000000791b */ /* 0x003fe20003800000 */
.L_x_2063:
        /* <DEDUP_REMOVED lines=8> */
.L_x_2064:
[----:B------:R-:W-:Y:S02]  /*2e970*/  SEL R127, R128, R78, P0 ;  /* 0x0000004e807f7207 */ /* 0x000fe40000000000 */
[----:B------:R-:W-:Y:S01]  /*2e980*/  SEL R128, R78, R128, P0 ;  /* 0x000000804e807207 */ /* 0x000fe20000000000 */
[----:B------:R-:W-:Y:S02]  /*2e990*/  IMAD.MOV.U32 R13, RZ, RZ, R118 ;  /* 0x000000ffff0d7224 */ /* 0x000fe400078e0076 */
[----:B------:R-:W-:-:S07]  /*2e9a0*/  IMAD.MOV.U32 R113, RZ, RZ, R14 ;  /* 0x000000ffff717224 */ /* 0x000fce00078e000e */
[----:B------:R-:W-:Y:S05]  /*2e9b0*/  WARPSYNC.COLLECTIVE R15, `(.L_x_2065) ;  /* 0x000000000f087348 */ /* 0x000fea0003c00000 */
[----:B------:R0:W1:Y:S02]  /*2e9c0*/  SHFL.IDX P6, R14, R13, R12, R11 ;  /* 0x0000000c0d0e7389 */ /* 0x00006400000c000b */
[----:B01----:R-:W-:Y:S01]  /*2e9d0*/  ENDCOLLECTIVE ;  /* 0x000000000000791b */ /* 0x003fe20003800000 */
.L_x_2065:
[----:B------:R-:W-:Y:S02]  /*2e9e0*/  IMAD.MOV.U32 R13, RZ, RZ, R68 ;  /* 0x000000ffff0d7224 */ /* 0x000fe400078e0044 */
[----:B------:R-:W-:Y:S02]  /*2e9f0*/  IMAD.MOV.U32 R12, RZ, RZ, R87 ;  /* 0x000000ffff0c7224 */ /* 0x000fe400078e0057 */
[----:B------:R-:W-:-:S07]  /*2ea00*/  IMAD.MOV.U32 R118, RZ, RZ, R14 ;  /* 0x000000ffff767224 */ /* 0x000fce00078e000e */
[----:B------:R-:W-:Y:S05]  /*2ea10*/  WARPSYNC.COLLECTIVE R15, `(.L_x_2066) ;  /* 0x000000000f087348 */ /* 0x000fea0003c00000 */
[----:B------:R0:W1:Y:S02]  /*2ea20*/  SHFL.IDX P6, R14, R13, R12, R11 ;  /* 0x0000000c0d0e7389 */ /* 0x00006400000c000b */
[----:B01----:R-:W-:Y:S01]  /*2ea30*/  ENDCOLLECTIVE ;  /* 0x000000000000791b */ /* 0x003fe20003800000 */
.L_x_2066:
[----:B------:R-:W-:Y:S02]  /*2ea40*/  IMAD.MOV.U32 R13, RZ, RZ, R135 ;  /* 0x000000ffff0d7224 */ /* 0x000fe400078e0087 */
[----:B------:R-:W-:-:S07]  /*2ea50*/  IMAD.MOV.U32 R68, RZ, RZ, R14 ;  /* 0x000000ffff447224 */ /* 0x000fce00078e000e */
[----:B------:R-:W-:Y:S05]  /*2ea60*/  WARPSYNC.COLLECTIVE R15, `(.L_x_2067) ;  /* 0x000000000f087348 */ /* 0x000fea0003c00000 */
[----:B------:R0:W1:Y:S02]  /*2ea70*/  SHFL.IDX P6, R14, R13, R12, R11 ;  /* 0x0000000c0d0e7389 */ /* 0x00006400000c000b */
[----:B01----:R-:W-:Y:S01]  /*2ea80*/  ENDCOLLECTIVE ;  /* 0x000000000000791b */ /* 0x003fe20003800000 */
.L_x_2067:
[----:B------:R-:W-:Y:S02]  /*2ea90*/  SEL R130, R113, R68, P0 ;  /* 0x0000004471827207 */ /* 0x000fe40000000000 */
[----:B------:R-:W-:Y:S01]  /*2eaa0*/  SEL R113, R68, R113, P0 ;  /* 0x0000007144717207 */ /* 0x000fe20000000000 */
        /* <DEDUP_REMOVED lines=8> */
.L_x_2068:
[----:B------:R-:W-:Y:S02]  /*2eb30*/  SEL R131, R118, R72, P0 ;  /* 0x0000004876837207 */ /* 0x000fe40000000000 */
[----:B------:R-:W-:Y:S01]  /*2eb40*/  SEL R118, R72, R118, P0 ;  /* 0x0000007648767207 */ /* 0x000fe20000000000 */
[----:B------:R-:W-:Y:S02]  /*2eb50*/  IMAD.MOV.U32 R13, RZ, RZ, R114 ;  /* 0x000000ffff0d7224 */ /* 0x000fe400078e0072 */
[----:B------:R-:W-:-:S07]  /*2eb60*/  IMAD.MOV.U32 R109, RZ, RZ, R14 ;  /* 0x000000ffff6d7224 */ /* 0x000fce00078e000e */
[----:B------:R-:W-:Y:S05]  /*2eb70*/  WARPSYNC.COLLECTIVE R15, `(.L_x_2069) ;  /* 0x000000000f087348 */ /* 0x000fea0003c00000 */
[----:B------:R0:W1:Y:S02]  /*2eb80*/  SHFL.IDX P6, R14, R13, R12, R11 ;  /* 0x0000000c0d0e7389 */ /* 0x00006400000c000b */
[----:B01----:R-:W-:Y:S01]  /*2eb90*/  ENDCOLLECTIVE ;  /* 0x000000000000791b */ /* 0x003fe20003800000 */
.L_x_2069:
[----:B------:R-:W-:Y:S02]  /*2eba0*/  IMAD.MOV.U32 R13, RZ, RZ, R62 ;  /* 0x000000ffff0d7224 */ /* 0x000fe400078e003e */
[----:B------:R-:W-:Y:S02]  /*2ebb0*/  IMAD.MOV.U32 R12, RZ, RZ, R87 ;  /* 0x000000ffff0c7224 */ /* 0x000fe400078e0057 */
[----:B------:R-:W-:-:S07]  /*2ebc0*/  IMAD.MOV.U32 R114, RZ, RZ, R14 ;  /* 0x000000ffff727224 */ /* 0x000fce00078e000e */
[----:B------:R-:W-:Y:S05]  /*2ebd0*/  WARPSYNC.COLLECTIVE R15, `(.L_x_2070) ;  /* 0x000000000f087348 */ /* 0x000fea0003c00000 */
[----:B------:R0:W1:Y:S02]  /*2ebe0*/  SHFL.IDX P6, R14, R13, R12, R11 ;  /* 0x0000000c0d0e7389 */ /* 0x00006400000c000b */
[----:B01----:R-:W-:Y:S01]  /*2ebf0*/  ENDCOLLECTIVE ;  /* 0x000000000000791b */ /* 0x003fe20003800000 */
.L_x_2070:
[----:B------:R-:W-:Y:S02]  /*2ec00*/  IMAD.MOV.U32 R13, RZ, RZ, R70 ;  /* 0x000000ffff0d7224 */ /* 0x000fe400078e0046 */
[----:B------:R-:W-:-:S07]  /*2ec10*/  IMAD.MOV.U32 R62, RZ, RZ, R14 ;  /* 0x000000ffff3e7224 */ /* 0x000fce00078e000e */
[----:B------:R-:W-:Y:S05]  /*2ec20*/  WARPSYNC.COLLECTIVE R15, `(.L_x_2071) ;  /* 0x000000000f087348 */ /* 0x000fea0003c00000 */
[----:B------:R0:W1:Y:S02]  /*2ec30*/  SHFL.IDX P6, R14, R13, R12, R11 ;  /* 0x0000000c0d0e7389 */ /* 0x00006400000c000b */
[----:B01----:R-:W-:Y:S01]  /*2ec40*/  ENDCOLLECTIVE ;  /* 0x000000000000791b */ /* 0x003fe20003800000 */
.L_x_2071:
        /* <DEDUP_REMOVED lines=8> */
.L_x_2072:
[----:B------:R-:W-:Y:S02]  /*2ecd0*/  IMAD.MOV.U32 R13, RZ, RZ, R110 ;  /* 0x000000ffff0d7224 */ /* 0x000fe400078e006e */
[----:B------:R-:W-:-:S07]  /*2ece0*/  IMAD.MOV.U32 R105, RZ, RZ, R14 ;  /* 0x000000ffff697224 */ /* 0x000fce00078e000e */
[----:B------:R-:W-:Y:S05]  /*2ecf0*/  WARPSYNC.COLLECTIVE R15, `(.L_x_2073) ;  /* 0x000000000f087348 */ /* 0x000fea0003c00000 */
[----:B------:R0:W1:Y:S02]  /*2ed00*/  SHFL.IDX P6, R14, R13, R12, R11 ;  /* 0x0000000c0d0e7389 */ /* 0x00006400000c000b */
[----:B01----:R-:W-:Y:S01]  /*2ed10*/  ENDCOLLECTIVE ;  /* 0x000000000000791b */ /* 0x003fe20003800000 */
.L_x_2073:
[----:B------:R-:W-:Y:S02]  /*2ed20*/  IMAD.MOV.U32 R13, RZ, RZ, R58 ;  /* 0x000000ffff0d7224 */ /* 0x000fe400078e003a */
[----:B------:R-:W-:Y:S02]  /*2ed30*/  IMAD.MOV.U32 R12, RZ, RZ, R87 ;  /* 0x000000ffff0c7224 */ /* 0x000fe400078e0057 */
[----:B------:R-:W-:-:S07]  /*2ed40*/  IMAD.MOV.U32 R110, RZ, RZ, R14 ;  /* 0x000000ffff6e7224 */ /* 0x000fce00078e000e */
[----:B------:R-:W-:Y:S05]  /*2ed50*/  WARPSYNC.COLLECTIVE R15, `(.L_x_2074) ;  /* 0x000000000f087348 */ /* 0x000fea0003c00000 */
[----:B------:R0:W1:Y:S02]  /*2ed60*/  SHFL.IDX P6, R14, R13, R12, R11 ;  /* 0x0000000c0d0e7389 */ /* 0x00006400000c000b */
[----:B01----:R-:W-:Y:S01]  /*2ed70*/  ENDCOLLECTIVE ;  /* 0x000000000000791b */ /* 0x003fe20003800000 */
.L_x_2074:
[----:B------:R-:W-:Y:S02]  /*2ed80*/  IMAD.MOV.U32 R13, RZ, RZ, R66 ;  /* 0x000000ffff0d7224 */ /* 0x000fe400078e0042 */
[----:B------:R-:W-:-:S07]  /*2ed90*/  IMAD.MOV.U32 R58, RZ, RZ, R14 ;  /* 0x000000ffff3a7224 */ /* 0x000fce00078e000e */
[----:B------:R-:W-:Y:S05]  /*2eda0*/  WARPSYNC.COLLECTIVE R15, `(.L_x_2075) ;  /* 0x000000000f087348 */ /* 0x000fea0003c00000 */
[----:B------:R0:W1:Y:S02]  /*2edb0*/  SHFL.IDX P6, R14, R13, R12, R11 ;  /* 0x0000000c0d0e7389 */ /* 0x00006400000c000b */
[----:B01----:R-:W-:Y:S01]  /*2edc0*/  ENDCOLLECTIVE ;  /* 0x000000000000791b */ /* 0x003fe20003800000 */
.L_x_2075:
        /* <DEDUP_REMOVED lines=8> */
.L_x_2076:
[----:B------:R-:W-:Y:S02]  /*2ee50*/  SEL R111, R110, R66, P0 ;  /* 0x000000426e6f7207 */ /* 0x000fe40000000000 */
[----:B------:R-:W-:Y:S01]  /*2ee60*/  SEL R110, R66, R110, P0 ;  /* 0x0000006e426e7207 */ /* 0x000fe20000000000 */
[----:B------:R-:W-:Y:S02]  /*2ee70*/  IMAD.MOV.U32 R13, RZ, RZ, R106 ;  /* 0x000000ffff0d7224 */ /* 0x000fe400078e006a */
[----:B------:R-:W-:-:S07]  /*2ee80*/  IMAD.MOV.U32 R93, RZ, RZ, R14 ;  /* 0x000000ffff5d7224 */ /* 0x000fce00078e000e */
[----:B------:R-:W-:Y:S05]  /*2ee90*/  WARPSYNC.COLLECTIVE R15, `(.L_x_2077) ;  /* 0x000000000f087348 */ /* 0x000fea0003c00000 */
[----:B------:R0:W1:Y:S02]  /*2eea0*/  SHFL.IDX P6, R14, R13, R12, R11 ;  /* 0x0000000c0d0e7389 */ /* 0x00006400000c000b */
[----:B01----:R-:W-:Y:S01]  /*2eeb0*/  ENDCOLLECTIVE ;  /* 0x000000000000791b */ /* 0x003fe20003800000 */
.L_x_2077:
[----:B------:R-:W-:Y:S02]  /*2eec0*/  IMAD.MOV.U32 R13, RZ, RZ, R54 ;  /* 0x000000ffff0d7224 */ /* 0x000fe400078e0036 */
[----:B------:R-:W-:Y:S02]  /*2eed0*/  IMAD.MOV.U32 R12, RZ, RZ, R87 ;  /* 0x000000ffff0c7224 */ /* 0x000fe400078e0057 */
[----:B------:R-:W-:-:S07]  /*2eee0*/  IMAD.MOV.U32 R106, RZ, RZ, R14 ;  /* 0x000000ffff6a7224 */ /* 0x000fce00078e000e */
[----:B------:R-:W-:Y:S05]  /*2eef0*/  WARPSYNC.COLLECTIVE R15, `(.L_x_2078) ;  /* 0x000000000f087348 */ /* 0x000fea0003c00000 */
[----:B------:R0:W1:Y:S02]  /*2ef00*/  SHFL.IDX P6, R14, R13, R12, R11 ;  /* 0x0000000c0d0e7389 */ /* 0x00006400000c000b */
[----:B01----:R-:W-:Y:S01]  /*2ef10*/  ENDCOLLECTIVE ;  /* 0x000000000000791b */ /* 0x003fe20003800000 */
.L_x_2078:
[----:B------:R-:W-:Y:S02]  /*2ef20*/  IMAD.MOV.U32 R13, RZ, RZ, R64 ;  /* 0x000000ffff0d7224 */ /* 0x000fe400078e0040 */
[----:B------:R-:W-:-:S07]  /*2ef30*/  IMAD.MOV.U32 R54, RZ, RZ, R14 ;  /* 0x000000ffff367224 */ /* 0x000fce00078e000e */
[----:B------:R-:W-:Y:S05]  /*2ef40*/  WARPSYNC.COLLECTIVE R15, `(.L_x_2079) ;  /* 0x000000000f087348 */ /* 0x000fea0003c00000 */
[----:B------:R0:W1:Y:S02]  /*2ef50*/  SHFL.IDX P6, R14, R13, R12, R11 ;  /* 0x0000000c0d0e7389 */ /* 0x00006400000c000b */
[----:B01----:R-:W-:Y:S01]  /*2ef60*/  ENDCOLLECTIVE ;  /* 0x000000000000791b */ /* 0x003fe20003800000 */
.L_x_2079:
        /* <DEDUP_REMOVED lines=8> */
.L_x_2080:
[----:B------:R-:W-:Y:S02]  /*2eff0*/  SEL R107, R106, R64, P0 ;  /* 0x000000406a6b7207 */ /* 0x000fe40000000000 */
[----:B------:R-:W-:Y:S01]  /*2f000*/  SEL R106, R64, R106, P0 ;  /* 0x0000006a406a7207 */ /* 0x000fe20000000000 */
[----:B------:R-:W-:Y:S02]  /*2f010*/  IMAD.MOV.U32 R13, RZ, RZ, R102 ;  /* 0x000000ffff0d7224 */ /* 0x000fe400078e0066 */
[----:B------:R-:W-:-:S07]  /*2f020*/  IMAD.MOV.U32 R99, RZ, RZ, R14 ;  /* 0x000000ffff637224 */ /* 0x000fce00078e000e */
[----:B------:R-:W-:Y:S05]  /*2f030*/  WARPSYNC.COLLECTIVE R15, `(.L_x_2081) ;  /* 0x000000000f087348 */ /* 0x000fea0003c00000 */
[----:B------:R0:W1:Y:S02]  /*2f040*/  SHFL.IDX P6, R14, R13, R12, R11 ;  /* 0x0000000c0d0e7389 */ /* 0x00006400000c000b */
[----:B01----:R-:W-:Y:S01]  /*2f050*/  ENDCOLLECTIVE ;  /* 0x000000000000791b */ /* 0x003fe20003800000 */
.L_x_2081:
[----:B------:R-:W-:Y:S02]  /*2f060*/  IMAD.MOV.U32 R13, RZ, RZ, R51 ;  /* 0x000000ffff0d7224 */ /* 0x000fe400078e0033 */
[----:B------:R-:W-:Y:S02]  /*2f070*/  IMAD.MOV.U32 R12, RZ, RZ, R87 ;  /* 0x000000ffff0c7224 */ /* 0x000fe400078e0057 */
[----:B------:R-:W-:-:S07]  /*2f080*/  IMAD.MOV.U32 R102, RZ, RZ, R14 ;  /* 0x000000ffff667224 */ /* 0x000fce00078e000e */
[----:B------:R-:W-:Y:S05]  /*2f090*/  WARPSYNC.COLLECTIVE R15, `(.L_x_2082) ;  /* 0x000000000f087348 */ /* 0x000fea0003c00000 */
[----:B------:R0:W1:Y:S02]  /*2f0a0*/  SHFL.IDX P6, R14, R13, R12, R11 ;  /* 0x0000000c0d0e7389 */ /* 0x00006400000c000b */
[----:B01----:R-:W-:Y:S01]  /*2f0b0*/  ENDCOLLECTIVE ;  /* 0x000000000000791b */ /* 0x003fe20003800000 */
.L_x_2082:
[----:B------:R-:W-:Y:S02]  /*2f0c0*/  IMAD.MOV.U32 R13, RZ, RZ, R60 ;  /* 0x000000ffff0d7224 */ /* 0x000fe400078e003c */
[----:B------:R-:W-:-:S07]  /*2f0d0*/  IMAD.MOV.U32 R51, RZ, RZ, R14 ;  /* 0x000000ffff337224 */ /* 0x000fce00078e000e */
[----:B------:R-:W-:Y:S05]  /*2f0e0*/  WARPSYNC.COLLECTIVE R15, `(.L_x_2083) ;  /* 0x000000000f087348 */ /* 0x000fea0003c00000 */
[----:B------:R0:W1:Y:S02]  /*2f0f0*/  SHFL.IDX P6, R14, R13, R12, R11 ;  /* 0x0000000c0d0e7389 */ /* 0x00006400000c000b */
[----:B01----:R-:W-:Y:S01]  /*2f100*/  ENDCOLLECTIVE ;  /* 0x000000000000791b */ /* 0x003fe20003800000 */
.L_x_2083:
        /* <DEDUP_REMOVED lines=8> */
.L_x_2084:
[----:B------:R-:W-:Y:S02]  /*2f190*/  SEL R103, R102, R60, P0 ;  /* 0x0000003c66677207 */ /* 0x000fe40000000000 */
[----:B------:R-:W-:Y:S01]  /*2f1a0*/  SEL R102, R60, R102, P0 ;  /* 0x000000663c667207 */ /* 0x000fe20000000000 */
[----:B------:R-:W-:Y:S02]  /*2f1b0*/  IMAD.MOV.U32 R13, RZ, RZ, R97 ;  /* 0x000000ffff0d7224 */ /* 0x000fe400078e0061 */
[----:B------:R-:W-:-:S07]  /*2f1c0*/  IMAD.MOV.U32 R98, RZ, RZ, R14 ;  /* 0x000000ffff627224 */ /* 0x000fce00078e000e */
[----:B------:R-:W-:Y:S05]  /*2f1d0*/  WARPSYNC.COLLECTIVE R15, `(.L_x_2085) ;  /* 0x000000000f087348 */ /* 0x000fea0003c00000 */
[----:B------:R0:W1:Y:S02]  /*2f1e0*/  SHFL.IDX P6, R14, R13, R12, R11 ;  /* 0x0000000c0d0e7389 */ /* 0x00006400000c000b */
[----:B01----:R-:W-:Y:S01]  /*2f1f0*/  ENDCOLLECTIVE ;  /* 0x000000000000791b */ /* 0x003fe20003800000 */
.L_x_2085:
[----:B------:R-:W-:Y:S02]  /*2f200*/  IMAD.MOV.U32 R13, RZ, RZ, R49 ;  /* 0x000000ffff0d7224 */ /* 0x000fe400078e0031 */
[----:B------:R-:W-:Y:S02]  /*2f210*/  IMAD.MOV.U32 R12, RZ, RZ, R87 ;  /* 0x000000ffff0c7224 */ /* 0x000fe400078e0057 */
[----:B------:R-:W-:-:S07]  /*2f220*/  IMAD.MOV.U32 R97, RZ, RZ, R14 ;  /* 0x000000ffff617224 */ /* 0x000fce00078e000e */
[----:B------:R-:W-:Y:S05]  /*2f230*/  WARPSYNC.COLLECTIVE R15, `(.L_x_2086) ;  /* 0x000000000f087348 */ /* 0x000fea0003c00000 */
[----:B------:R0:W1:Y:S02]  /*2f240*/  SHFL.IDX P6, R14, R13, R12, R11 ;  /* 0x0000000c0d0e7389 */ /* 0x00006400000c000b */
[----:B01----:R-:W-:Y:S01]  /*2f250*/  ENDCOLLECTIVE ;  /* 0x000000000000791b */ /* 0x003fe20003800000 */
.L_x_2086:
[----:B------:R-:W-:Y:S02]  /*2f260*/  IMAD.MOV.U32 R13, RZ, RZ, R56 ;  /* 0x000000ffff0d7224 */ /* 0x000fe400078e0038 */
[----:B------:R-:W-:-:S07]  /*2f270*/  IMAD.MOV.U32 R49, RZ, RZ, R14 ;  /* 0x000000ffff317224 */ /* 0x000fce00078e000e */
[----:B------:R-:W-:Y:S05]  /*2f280*/  WARPSYNC.COLLECTIVE R15, `(.L_x_2087) ;  /* 0x000000000f087348 */ /* 0x000fea0003c00000 */
[----:B------:R0:W1:Y:S02]  /*2f290*/  SHFL.IDX P6, R14, R13, R12, R11 ;  /* 0x0000000c0d0e7389 */ /* 0x00006400000c000b */
[----:B01----:R-:W-:Y:S01]  /*2f2a0*/  ENDCOLLECTIVE ;  /* 0x000000000000791b */ /* 0x003fe20003800000 */
.L_x_2087:
        /* <DEDUP_REMOVED lines=8> */
.L_x_2088:
[----:B------:R-:W-:Y:S02]  /*2f330*/  SEL R100, R97, R56, P0 ;  /* 0x0000003861647207 */ /* 0x000fe40000000000 */
[----:B------:R-:W-:Y:S01]  /*2f340*/  SEL R97, R56, R97, P0 ;  /* 0x0000006138617207 */ /* 0x000fe20000000000 */
[----:B------:R-:W-:Y:S02]  /*2f350*/  IMAD.MOV.U32 R13, RZ, RZ, R94 ;  /* 0x000000ffff0d7224 */ /* 0x000fe400078e005e */
[----:B------:R-:W-:-:S07]  /*2f360*/  IMAD.MOV.U32 R95, RZ, RZ, R14 ;  /* 0x000000ffff5f7224 */ /* 0x000fce00078e000e */
[----:B------:R-:W-:Y:S05]  /*2f370*/  WARPSYNC.COLLECTIVE R15, `(.L_x_2089) ;  /* 0x000000000f087348 */ /* 0x000fea0003c00000 */
[----:B------:R0:W1:Y:S02]  /*2f380*/  SHFL.IDX P6, R14, R13, R12, R11 ;  /* 0x0000000c0d0e7389 */ /* 0x00006400000c000b */
[----:B01----:R-:W-:Y:S01]  /*2f390*/  ENDCOLLECTIVE ;  /* 0x000000000000791b */ /* 0x003fe20003800000 */
.L_x_2089:
[----:B------:R-:W-:Y:S02]  /*2f3a0*/  IMAD.MOV.U32 R13, RZ, RZ, R47 ;  /* 0x000000ffff0d7224 */ /* 0x000fe400078e002f */
[----:B------:R-:W-:Y:S02]  /*2f3b0*/  IMAD.MOV.U32 R12, RZ, RZ, R87 ;  /* 0x000000ffff0c7224 */ /* 0x000fe400078e0057 */
[----:B------:R-:W-:-:S07]  /*2f3c0*/  IMAD.MOV.U32 R94, RZ, RZ, R14 ;  /* 0x000000ffff5e7224 */ /* 0x000fce00078e000e */
[----:B------:R-:W-:Y:S05]  /*2f3d0*/  WARPSYNC.COLLECTIVE R15, `(.L_x_2090) ;  /* 0x000000000f087348 */ /* 0x000fea0003c00000 */
[----:B------:R0:W1:Y:S02]  /*2f3e0*/  SHFL.IDX P6, R14, R13, R12, R11 ;  /* 0x0000000c0d0e7389 */ /* 0x00006400000c000b */
[----:B01----:R-:W-:Y:S01]  /*2f3f0*/  ENDCOLLECTIVE ;  /* 0x000000000000791b */ /* 0x003fe20003800000 */
.L_x_2090:
[----:B------:R-:W-:Y:S02]  /*2f400*/  IMAD.MOV.U32 R13, RZ, RZ, R52 ;  /* 0x000000ffff0d7224 */ /* 0x000fe400078e0034 */
[----:B------:R-:W-:-:S07]  /*2f410*/  IMAD.MOV.U32 R47, RZ, RZ, R14 ;  /* 0x000000ffff2f7224 */ /* 0x000fce00078e000e */
[----:B------:R-:W-:Y:S05]  /*2f420*/  WARPSYNC.COLLECTIVE R15, `(.L_x_2091) ;  /* 0x000000000f087348 */ /* 0x000fea0003c00000 */
[----:B------:R0:W1:Y:S02]  /*2f430*/  SHFL.IDX P6, R14, R13, R12, R11 ;  /* 0x0000000c0d0e7389 */ /* 0x00006400000c000b */
[----:B01----:R-:W-:Y:S01]  /*2f440*/  ENDCOLLECTIVE ;  /* 0x000000000000791b */ /* 0x003fe20003800000 */
.L_x_2091:
        /* <DEDUP_REMOVED lines=8> */
.L_x_2092:
[----:B------:R-:W-:Y:S02]  /*2f4d0*/  SEL R96, R94, R52, P0 ;  /* 0x000000345e607207 */ /* 0x000fe40000000000 */
[----:B------:R-:W-:Y:S01]  /*2f4e0*/  SEL R94, R52, R94, P0 ;  /* 0x0000005e345e7207 */ /* 0x000fe20000000000 */
[----:B------:R-:W-:Y:S02]  /*2f4f0*/  IMAD.MOV.U32 R13, RZ, RZ, R85 ;  /* 0x000000ffff0d7224 */ /* 0x000fe400078e0055 */
[----:B------:R-:W-:-:S07]  /*2f500*/  IMAD.MOV.U32 R90, RZ, RZ, R14 ;  /* 0x000000ffff5a7224 */ /* 0x000fce00078e000e */
[----:B------:R-:W-:Y:S05]  /*2f510*/  WARPSYNC.COLLECTIVE R15, `(.L_x_2093) ;  /* 0x000000000f087348 */ /* 0x000fea0003c00000 */
[----:B------:R0:W1:Y:S02]  /*2f520*/  SHFL.IDX P6, R14, R13, R12, R11 ;  /* 0x0000000c0d0e7389 */ /* 0x00006400000c000b */
[----:B01----:R-:W-:Y:S01]  /*2f530*/  ENDCOLLECTIVE ;  /* 0x000000000000791b */ /* 0x003fe20003800000 */
.L_x_2093:
[----:B------:R-:W-:Y:S02]  /*2f540*/  IMAD.MOV.U32 R13, RZ, RZ, R5 ;  /* 0x000000ffff0d7224 */ /* 0x000fe400078e0005 */
[----:B------:R-:W-:Y:S02]  /*2f550*/  IMAD.MOV.U32 R12, RZ, RZ, R87 ;  /* 0x000000ffff0c7224 */ /* 0x000fe400078e0057 */
[----:B------:R-:W-:-:S07]  /*2f560*/  IMAD.MOV.U32 R85, RZ, RZ, R14 ;  /* 0x000000ffff557224 */ /* 0x000fce00078e000e */
[----:B------:R-:W-:Y:S05]  /*2f570*/  WARPSYNC.COLLECTIVE R15, `(.L_x_2094) ;  /* 0x000000000f087348 */ /* 0x000fea0003c00000 */
[----:B------:R0:W1:Y:S02]  /*2f580*/  SHFL.IDX P6, R14, R13, R12, R11 ;  /* 0x0000000c0d0e7389 */ /* 0x00006400000c000b */
[----:B01----:R-:W-:Y:S01]  /*2f590*/  ENDCOLLECTIVE ;  /* 0x000000000000791b */ /* 0x003fe20003800000 */
.L_x_2094:
[----:B------:R-:W-:Y:S02]  /*2f5a0*/  IMAD.MOV.U32 R13, RZ, RZ, R50 ;  /* 0x000000ffff0d7224 */ /* 0x000fe400078e0032 */
[----:B------:R-:W-:-:S07]  /*2f5b0*/  IMAD.MOV.U32 R5, RZ, RZ, R14 ;  /* 0x000000ffff057224 */ /* 0x000fce00078e000e */
[----:B------:R-:W-:Y:S05]  /*2f5c0*/  WARPSYNC.COLLECTIVE R15, `(.L_x_2095) ;  /* 0x000000000f087348 */ /* 0x000fea0003c00000 */
[----:B------:R0:W1:Y:S02]  /*2f5d0*/  SHFL.IDX P6, R14, R13, R12, R11 ;  /* 0x0000000c0d0e7389 */ /* 0x00006400000c000b */
[----:B01----:R-:W-:Y:S01]  /*2f5e0*/  ENDCOLLECTIVE ;  /* 0x000000000000791b */ /* 0x003fe20003800000 */
.L_x_2095:
        /* <DEDUP_REMOVED lines=8> */
.L_x_2096:
[----:B------:R-:W-:Y:S02]  /*2f670*/  SEL R92, R85, R50, P0 ;  /* 0x00000032555c7207 */ /* 0x000fe40000000000 */
[----:B------:R-:W-:Y:S01]  /*2f680*/  SEL R85, R50, R85, P0 ;  /* 0x0000005532557207 */ /* 0x000fe20000000000 */
[----:B------:R-:W-:Y:S02]  /*2f690*/  IMAD.MOV.U32 R13, RZ, RZ, R80 ;  /* 0x000000ffff0d7224 */ /* 0x000fe400078e0050 */
[----:B------:R-:W-:-:S07]  /*2f6a0*/  IMAD.MOV.U32 R79, RZ, RZ, R14 ;  /* 0x000000ffff4f7224 */ /* 0x000fce00078e000e */
[----:B------:R-:W-:Y:S05]  /*2f6b0*/  WARPSYNC.COLLECTIVE R15, `(.L_x_2097) ;  /* 0x000000000f087348 */ /* 0x000fea0003c00000 */
[----:B------:R0:W1:Y:S02]  /*2f6c0*/  SHFL.IDX P6, R14, R13, R12, R11 ;  /* 0x0000000c0d0e7389 */ /* 0x00006400000c000b */
[----:B01----:R-:W-:Y:S01]  /*2f6d0*/  ENDCOLLECTIVE ;  /* 0x000000000000791b */ /* 0x003fe20003800000 */
.L_x_2097:
[----:B------:R-:W-:Y:S02]  /*2f6e0*/  IMAD.MOV.U32 R13, RZ, RZ, R3 ;  /* 0x000000ffff0d7224 */ /* 0x000fe400078e0003 */
[----:B------:R-:W-:Y:S02]  /*2f6f0*/  IMAD.MOV.U32 R12, RZ, RZ, R87 ;  /* 0x000000ffff0c7224 */ /* 0x000fe400078e0057 */
[----:B------:R-:W-:-:S07]  /*2f700*/  IMAD.MOV.U32 R80, RZ, RZ, R14 ;  /* 0x000000ffff507224 */ /* 0x000fce00078e000e */
[----:B------:R-:W-:Y:S05]  /*2f710*/  WARPSYNC.COLLECTIVE R15, `(.L_x_2098) ;  /* 0x000000000f087348 */ /* 0x000fea0003c00000 */
[----:B------:R0:W1:Y:S02]  /*2f720*/  SHFL.IDX P6, R14, R13, R12, R11 ;  /* 0x0000000c0d0e7389 */ /* 0x00006400000c000b */
[----:B01----:R-:W-:Y:S01]  /*2f730*/  ENDCOLLECTIVE ;  /* 0x000000000000791b */ /* 0x003fe20003800000 */
.L_x_2098:
[----:B------:R-:W-:Y:S02]  /*2f740*/  IMAD.MOV.U32 R13, RZ, RZ, R48 ;  /* 0x000000ffff0d7224 */ /* 0x000fe400078e0030 */
[----:B------:R-:W-:-:S07]  /*2f750*/  IMAD.MOV.U32 R3, RZ, RZ, R14 ;  /* 0x000000ffff037224 */ /* 0x000fce00078e000e */
[----:B------:R-:W-:Y:S05]  /*2f760*/  WARPSYNC.COLLECTIVE R15, `(.L_x_2099) ;  /* 0x000000000f087348 */ /* 0x000fea0003c00000 */
[----:B------:R0:W1:Y:S02]  /*2f770*/  SHFL.IDX P6, R14, R13, R12, R11 ;  /* 0x0000000c0d0e7389 */ /* 0x00006400000c000b */
[----:B01----:R-:W-:Y:S01]  /*2f780*/  ENDCOLLECTIVE ;  /* 0x000000000000791b */ /* 0x003fe20003800000 */
.L_x_2099:
        /* <DEDUP_REMOVED lines=8> */
.L_x_2100:
[----:B------:R-:W-:Y:S02]  /*2f810*/  IMAD.MOV.U32 R13, RZ, RZ, R4 ;  /* 0x000000ffff0d7224 */ /* 0x000fe400078e0004 */
[----:B------:R-:W-:-:S07]  /*2f820*/  IMAD.MOV.U32 R6, RZ, RZ, R14 ;  /* 0x000000ffff067224 */ /* 0x000fce00078e000e */
[----:B------:R-:W-:Y:S05]  /*2f830*/  WARPSYNC.COLLECTIVE R15, `(.L_x_2101) ;  /* 0x000000000f087348 */ /* 0x000fea0003c00000 */
[----:B------:R0:W1:Y:S02]  /*2f840*/  SHFL.IDX P6, R14, R13, R12, R11 ;  /* 0x0000000c0d0e7389 */ /* 0x00006400000c000b */
[----:B01----:R-:W-:Y:S01]  /*2f850*/  ENDCOLLECTIVE ;  /* 0x000000000000791b */ /* 0x003fe20003800000 */
.L_x_2101:
[----:B------:R-:W-:Y:S02]  /*2f860*/  IMAD.MOV.U32 R13, RZ, RZ, R7 ;  /* 0x000000ffff0d7224 */ /* 0x000fe400078e0007 */
[----:B------:R-:W-:Y:S02]  /*2f870*/  IMAD.MOV.U32 R12, RZ, RZ, R87 ;  /* 0x000000ffff0c7224 */ /* 0x000fe400078e0057 */
[----:B------:R-:W-:-:S07]  /*2f880*/  IMAD.MOV.U32 R4, RZ, RZ, R14 ;  /* 0x000000ffff047224 */ /* 0x000fce00078e000e */
[----:B------:R-:W-:Y:S05]  /*2f890*/  WARPSYNC.COLLECTIVE R15, `(.L_x_2102) ;  /* 0x000000000f087348 */ /* 0x000fea0003c00000 */
[----:B------:R0:W1:Y:S02]  /*2f8a0*/  SHFL.IDX P6, R14, R13, R12, R11 ;  /* 0x0000000c0d0e7389 */ /* 0x00006400000c000b */
[----:B01----:R-:W-:Y:S01]  /*2f8b0*/  ENDCOLLECTIVE ;  /* 0x000000000000791b */ /* 0x003fe20003800000 */
.L_x_2102:
[----:B------:R-:W-:Y:S02]  /*2f8c0*/  IMAD.MOV.U32 R13, RZ, RZ, R46 ;  /* 0x000000ffff0d7224 */ /* 0x000fe400078e002e */
[----:B------:R-:W-:-:S07]  /*2f8d0*/  IMAD.MOV.U32 R7, RZ, RZ, R14 ;  /* 0x000000ffff077224 */ /* 0x000fce00078e000e */
[----:B------:R-:W-:Y:S05]  /*2f8e0*/  WARPSYNC.COLLECTIVE R15, `(.L_x_2103) ;  /* 0x000000000f087348 */ /* 0x000fea0003c00000 */
[----:B------:R0:W1:Y:S02]  /*2f8f0*/  SHFL.IDX P6, R14, R13, R12, R11 ;  /* 0x0000000c0d0e7389 */ /* 0x00006400000c000b */
[----:B01----:R-:W-:Y:S01]  /*2f900*/  ENDCOLLECTIVE ;  /* 0x000000000000791b */ /* 0x003fe20003800000 */
.L_x_2103:
        /* <DEDUP_REMOVED lines=8> */
.L_x_2104:
[----:B------:R-:W-:Y:S02]  /*2f990*/  SEL R3, R4, R46, P0 ;  /* 0x0000002e04037207 */ /* 0x000fe40000000000 */
[----:B------:R-:W-:Y:S01]  /*2f9a0*/  SEL R4, R46, R4, P0 ;  /* 0x000000042e047207 */ /* 0x000fe20000000000 */
[----:B------:R-:W-:Y:S02]  /*2f9b0*/  IMAD.MOV.U32 R13, RZ, RZ, R8 ;  /* 0x000000ffff0d7224 */ /* 0x000fe400078e0008 */
[----:B------:R-:W-:-:S07]  /*2f9c0*/  IMAD.MOV.U32 R10, RZ, RZ, R14 ;  /* 0x000000ffff0a7224 */ /* 0x000fce00078e000e */
[----:B------:R-:W-:Y:S05]  /*2f9d0*/  WARPSYNC.COLLECTIVE R15, `(.L_x_2105) ;  /* 0x000000000f087348 */ /* 0x000fea0003c00000 */
[----:B------:R0:W1:Y:S02]  /*2f9e0*/  SHFL.IDX P6, R14, R13, R12, R11 ;  /* 0x0000000c0d0e7389 */ /* 0x00006400000c000b */
[----:B01----:R-:W-:Y:S01]  /*2f9f0*/  ENDCOLLECTIVE ;  /* 0x000000000000791b */ /* 0x003fe20003800000 */
.L_x_2105:
[----:B------:R-:W-:Y:S02]  /*2fa00*/  IMAD.MOV.U32 R13, RZ, RZ, R20 ;  /* 0x000000ffff0d7224 */ /* 0x000fe400078e0014 */
[----:B------:R-:W-:Y:S02]  /*2fa10*/  IMAD.MOV.U32 R12, RZ, RZ, R87 ;  /* 0x000000ffff0c7224 */ /* 0x000fe400078e0057 */
[----:B------:R-:W-:-:S07]  /*2fa20*/  IMAD.MOV.U32 R8, RZ, RZ, R14 ;  /* 0x000000ffff087224 */ /* 0x000fce00078e000e */
[----:B------:R-:W-:Y:S05]  /*2fa30*/  WARPSYNC.COLLECTIVE R15, `(.L_x_2106) ;  /* 0x000000000f087348 */ /* 0x000fea0003c00000 */
[----:B------:R0:W1:Y:S02]  /*2fa40*/  SHFL.IDX P6, R14, R13, R12, R11 ;  /* 0x0000000c0d0e7389 */ /* 0x00006400000c000b */
[----:B01----:R-:W-:Y:S01]  /*2fa50*/  ENDCOLLECTIVE ;  /* 0x000000000000791b */ /* 0x003fe20003800000 */
.L_x_2106:
[----:B------:R-:W-:Y:S02]  /*2fa60*/  IMAD.MOV.U32 R13, RZ, RZ, R9 ;  /* 0x000000ffff0d7224 */ /* 0x000fe400078e0009 */
[----:B------:R-:W-:-:S07]  /*2fa70*/  IMAD.MOV.U32 R20, RZ, RZ, R14 ;  /* 0x000000ffff147224 */ /* 0x000fce00078e000e */
[----:B------:R-:W-:Y:S05]  /*2fa80*/  WARPSYNC.COLLECTIVE R15, `(.L_x_2107) ;  /* 0x000000000f087348 */ /* 0x000fea0003c00000 */
[----:B------:R0:W1:Y:S02]  /*2fa90*/  SHFL.IDX P6, R14, R13, R12, R11 ;  /* 0x0000000c0d0e7389 */ /* 0x00006400000c000b */
[----:B01----:R-:W-:Y:S01]  /*2faa0*/  ENDCOLLECTIVE ;  /* 0x000000000000791b */ /* 0x003fe20003800000 */
.L_x_2107:
[----:B------:R-:W-:Y:S02]  /*2fab0*/  IMAD.MOV.U32 R13, RZ, RZ, R25 ;  /* 0x000000ffff0d7224 */ /* 0x000fe400078e0019 */
[----:B------:R-:W-:Y:S02]  /*2fac0*/  IMAD.MOV.U32 R12, RZ, RZ, R0 ;  /* 0x000000ffff0c7224 */ /* 0x000fe400078e0000 */
[----:B------:R-:W-:-:S07]  /*2fad0*/  IMAD.MOV.U32 R9, RZ, RZ, R14 ;  /* 0x000000ffff097224 */ /* 0x000fce00078e000e */
[----:B------:R-:W-:Y:S05]  /*2fae0*/  WARPSYNC.COLLECTIVE R15, `(.L_x_2108) ;  /* 0x000000000f087348 */ /* 0x000fea0003c00000 */
[----:B------:R0:W1:Y:S02]  /*2faf0*/  SHFL.IDX P6, R14, R13, R12, R11 ;  /* 0x0000000c0d0e7389 */ /* 0x00006400000c000b */
[----:B01----:R-:W-:Y:S01]  /*2fb00*/  ENDCOLLECTIVE ;  /* 0x000000000000791b */ /* 0x003fe20003800000 */
.L_x_2108:
        /* <DEDUP_REMOVED lines=9> */
.L_x_2109:
[----:B------:R-:W-:Y:S02]  /*2fba0*/  IMAD.MOV.U32 R13, RZ, RZ, R26 ;  /* 0x000000ffff0d7224 */ /* 0x000fe400078e001a */
[----:B------:R-:W-:Y:S02]  /*2fbb0*/  IMAD.MOV.U32 R12, RZ, RZ, R87 ;  /* 0x000000ffff0c7224 */ /* 0x000fe400078e0057 */
[----:B------:R-:W-:-:S07]  /*2fbc0*/  IMAD.MOV.U32 R21, RZ, RZ, R14 ;  /* 0x000000ffff157224 */ /* 0x000fce00078e000e */
[----:B------:R-:W-:Y:S05]  /*2fbd0*/  WARPSYNC.COLLECTIVE R15, `(.L_x_2110) ;  /* 0x000000000f087348 */ /* 0x000fea0003c00000 */
[----:B------:R0:W1:Y:S02]  /*2fbe0*/  SHFL.IDX P6, R14, R13, R12, R11 ;  /* 0x0000000c0d0e7389 */ /* 0x00006400000c000b */
[----:B01----:R-:W-:Y:S01]  /*2fbf0*/  ENDCOLLECTIVE ;  /* 0x000000000000791b */ /* 0x003fe20003800000 */
.L_x_2110:
[----:B------:R-:W-:Y:S02]  /*2fc00*/  IMAD.MOV.U32 R13, RZ, RZ, R24 ;  /* 0x000000ffff0d7224 */ /* 0x000fe400078e0018 */
[----:B------:R-:W-:-:S07]  /*2fc10*/  IMAD.MOV.U32 R26, RZ, RZ, R14 ;  /* 0x000000ffff1a7224 */ /* 0x000fce00078e000e */
[----:B------:R-:W-:Y:S05]  /*2fc20*/  WARPSYNC.COLLECTIVE R15, `(.L_x_2111) ;  /* 0x000000000f087348 */ /* 0x000fea0003c00000 */
[----:B------:R0:W1:Y:S02]  /*2fc30*/  SHFL.IDX P6, R14, R13, R12, R11 ;  /* 0x0000000c0d0e7389 */ /* 0x00006400000c000b */
[----:B01----:R-:W-:Y:S01]  /*2fc40*/  ENDCOLLECTIVE ;  /* 0x000000000000791b */ /* 0x003fe20003800000 */
.L_x_2111:
[----:B------:R-:W-:Y:S02]  /*2fc50*/  IMAD.MOV.U32 R13, RZ, RZ, R29 ;  /* 0x000000ffff0d7224 */ /* 0x000fe400078e001d */
[----:B------:R-:W-:Y:S02]  /*2fc60*/  IMAD.MOV.U32 R12, RZ, RZ, R0 ;  /* 0x000000ffff0c7224 */ /* 0x000fe400078e0000 */
[----:B------:R-:W-:-:S07]  /*2fc70*/  IMAD.MOV.U32 R24, RZ, RZ, R14 ;  /* 0x000000ffff187224 */ /* 0x000fce00078e000e */
[----:B------:R-:W-:Y:S05]  /*2fc80*/  WARPSYNC.COLLECTIVE R15, `(.L_x_2112) ;  /* 0x000000000f087348 */ /* 0x000fea0003c00000 */
[----:B------:R0:W1:Y:S02]  /*2fc90*/  SHFL.IDX P6, R14, R13, R12, R11 ;  /* 0x0000000c0d0e7389 */ /* 0x00006400000c000b */
[----:B01----:R-:W-:Y:S01]  /*2fca0*/  ENDCOLLECTIVE ;  /* 0x000000000000791b */ /* 0x003fe20003800000 */
.L_x_2112:
        /* <DEDUP_REMOVED lines=9> */
.L_x_2113:
[----:B------:R-:W-:Y:S02]  /*2fd40*/  IMAD.MOV.U32 R13, RZ, RZ, R30 ;  /* 0x000000ffff0d7224 */ /* 0x000fe400078e001e */
[----:B------:R-:W-:Y:S02]  /*2fd50*/  IMAD.MOV.U32 R12, RZ, RZ, R87 ;  /* 0x000000ffff0c7224 */ /* 0x000fe400078e0057 */
[----:B------:R-:W-:-:S07]  /*2fd60*/  IMAD.MOV.U32 R27, RZ, RZ, R14 ;  /* 0x000000ffff1b7224 */ /* 0x000fce00078e000e */
[----:B------:R-:W-:Y:S05]  /*2fd70*/  WARPSYNC.COLLECTIVE R15, `(.L_x_2114) ;  /* 0x000000000f087348 */ /* 0x000fea0003c00000 */
[----:B------:R0:W1:Y:S02]  /*2fd80*/  SHFL.IDX P6, R14, R13, R12, R11 ;  /* 0x0000000c0d0e7389 */ /* 0x00006400000c000b */
[----:B01----:R-:W-:Y:S01]  /*2fd90*/  ENDCOLLECTIVE ;  /* 0x000000000000791b */ /* 0x003fe20003800000 */
.L_x_2114:
[----:B------:R-:W-:Y:S02]  /*2fda0*/  IMAD.MOV.U32 R13, RZ, RZ, R28 ;  /* 0x000000ffff0d7224 */ /* 0x000fe400078e001c */
[----:B------:R-:W-:-:S07]  /*2fdb0*/  IMAD.MOV.U32 R30, RZ, RZ, R14 ;  /* 0x000000ffff1e7224 */ /* 0x000fce00078e000e */
[----:B------:R-:W-:Y:S05]  /*2fdc0*/  WARPSYNC.COLLECTIVE R15, `(.L_x_2115) ;  /* 0x000000000f087348 */ /* 0x000fea0003c00000 */
[----:B------:R0:W1:Y:S02]  /*2fdd0*/  SHFL.IDX P6, R14, R13, R12, R11 ;  /* 0x0000000c0d0e7389 */ /* 0x00006400000c000b */
[----:B01----:R-:W-:Y:S01]  /*2fde0*/  ENDCOLLECTIVE ;  /* 0x000000000000791b */ /* 0x003fe20003800000 */
.L_x_2115:
[----:B------:R-:W-:Y:S02]  /*2fdf0*/  IMAD.MOV.U32 R13, RZ, RZ, R53 ;  /* 0x000000ffff0d7224 */ /* 0x000fe400078e0035 */
[----:B------:R-:W-:Y:S02]  /*2fe00*/  IMAD.MOV.U32 R12, RZ, RZ, R0 ;  /* 0x000000ffff0c7224 */ /* 0x000fe400078e0000 */
[----:B------:R-:W-:-:S07]  /*2fe10*/  IMAD.MOV.U32 R28, RZ, RZ, R14 ;  /* 0x000000ffff1c7224 */ /* 0x000fce00078e000e */
[----:B------:R-:W-:Y:S05]  /*2fe20*/  WARPSYNC.COLLECTIVE R15, `(.L_x_2116) ;  /* 0x000000000f087348 */ /* 0x000fea0003c00000 */
[----:B------:R0:W1:Y:S02]  /*2fe30*/  SHFL.IDX P6, R14, R13, R12, R11 ;  /* 0x0000000c0d0e7389 */ /* 0x00006400000c000b */
[----:B01----:R-:W-:Y:S01]  /*2fe40*/  ENDCOLLECTIVE ;  /* 0x000000000000791b */ /* 0x003fe20003800000 */
.L_x_2116:
        /* <DEDUP_REMOVED lines=9> */
.L_x_2117:
[----:B------:R-:W-:Y:S02]  /*2fee0*/  IMAD.MOV.U32 R13, RZ, RZ, R42 ;  /* 0x000000ffff0d7224 */ /* 0x000fe400078e002a */
[----:B------:R-:W-:Y:S02]  /*2fef0*/  IMAD.MOV.U32 R12, RZ, RZ, R87 ;  /* 0x000000ffff0c7224 */ /* 0x000fe400078e0057 */
[----:B------:R-:W-:-:S07]  /*2ff00*/  IMAD.MOV.U32 R31, RZ, RZ, R14 ;  /* 0x000000ffff1f7224 */ /* 0x000fce00078e000e */
[----:B------:R-:W-:Y:S05]  /*2ff10*/  WARPSYNC.COLLECTIVE R15, `(.L_x_2118) ;  /* 0x000000000f087348 */ /* 0x000fea0003c00000 */
[----:B------:R0:W1:Y:S02]  /*2ff20*/  SHFL.IDX P6, R14, R13, R12, R11 ;  /* 0x0000000c0d0e7389 */ /* 0x00006400000c000b */
[----:B01----:R-:W-:Y:S01]  /*2ff30*/  ENDCOLLECTIVE ;  /* 0x000000000000791b */ /* 0x003fe20003800000 */
.L_x_2118:
[----:B------:R-:W-:Y:S02]  /*2ff40*/  IMAD.MOV.U32 R13, RZ, RZ, R45 ;  /* 0x000000ffff0d7224 */ /* 0x000fe400078e002d */
[----:B------:R-:W-:-:S07]  /*2ff50*/  IMAD.MOV.U32 R42, RZ, RZ, R14 ;  /* 0x000000ffff2a7224 */ /* 0x000fce00078e000e */
[----:B------:R-:W-:Y:S05]  /*2ff60*/  WARPSYNC.COLLECTIVE R15, `(.L_x_2119) ;  /* 0x000000000f087348 */ /* 0x000fea0003c00000 */
[----:B------:R0:W1:Y:S02]  /*2ff70*/  SHFL.IDX P6, R14, R13, R12, R11 ;  /* 0x0000000c0d0e7389 */ /* 0x00006400000c000b */
[----:B01----:R-:W-:Y:S01]  /*2ff80*/  ENDCOLLECTIVE ;  /* 0x000000000000791b */ /* 0x003fe20003800000 */
.L_x_2119:
        /* <DEDUP_REMOVED lines=8> */
.L_x_2120:
[----:B------:R-:W-:Y:S02]  /*30010*/  SEL R30, R31, R45, P0 ;  /* 0x0000002d1f1e7207 */ /* 0x000fe40000000000 */
[----:B------:R-:W-:Y:S01]  /*30020*/  SEL R31, R45, R31, P0 ;  /* 0x0000001f2d1f7207 */ /* 0x000fe20000000000 */
[----:B------:R-:W-:Y:S02]  /*30030*/  IMAD.MOV.U32 R13, RZ, RZ, R55 ;  /* 0x000000ffff0d7224 */ /* 0x000fe400078e0037 */
[----:B------:R-:W-:-:S07]  /*30040*/  IMAD.MOV.U32 R57, RZ, RZ, R14 ;  /* 0x000000ffff397224 */ /* 0x000fce00078e000e */
[----:B------:R-:W-:Y:S05]  /*30050*/  WARPSYNC.COLLECTIVE R15, `(.L_x_2121) ;  /* 0x000000000f087348 */ /* 0x000fea0003c00000 */
[----:B------:R0:W1:Y:S02]  /*30060*/  SHFL.IDX P6, R14, R13, R12, R11 ;  /* 0x0000000c0d0e7389 */ /* 0x00006400000c000b */
[----:B01----:R-:W-:Y:S01]  /*30070*/  ENDCOLLECTIVE ;  /* 0x000000000000791b */ /* 0x003fe20003800000 */
.L_x_2121:
[----:B------:R-:W-:Y:S02]  /*30080*/  IMAD.MOV.U32 R13, RZ, RZ, R40 ;  /* 0x000000ffff0d7224 */ /* 0x000fe400078e0028 */
[----:B------:R-:W-:Y:S02]  /*30090*/  IMAD.MOV.U32 R12, RZ, RZ, R87 ;  /* 0x000000ffff0c7224 */ /* 0x000fe400078e0057 */
[----:B------:R-:W-:-:S07]  /*300a0*/  IMAD.MOV.U32 R55, RZ, RZ, R14 ;  /* 0x000000ffff377224 */ /* 0x000fce00078e000e */
[----:B------:R-:W-:Y:S05]  /*300b0*/  WARPSYNC.COLLECTIVE R15, `(.L_x_2122) ;  /* 0x000000000f087348 */ /* 0x000fea0003c00000 */
[----:B------:R0:W1:Y:S02]  /*300c0*/  SHFL.IDX P6, R14, R13, R12, R11 ;  /* 0x0000000c0d0e7389 */ /* 0x00006400000c000b */
[----:B01----:R-:W-:Y:S01]  /*300d0*/  ENDCOLLECTIVE ;  /* 0x000000000000791b */ /* 0x003fe20003800000 */
.L_x_2122:
[----:B------:R-:W-:Y:S02]  /*300e0*/  IMAD.MOV.U32 R13, RZ, RZ, R44 ;  /* 0x000000ffff0d7224 */ /* 0x000fe400078e002c */
[----:B------:R-:W-:-:S07]  /*300f0*/  IMAD.MOV.U32 R40, RZ, RZ, R14 ;  /* 0x000000ffff287224 */ /* 0x000fce00078e000e */
[----:B------:R-:W-:Y:S05]  /*30100*/  WARPSYNC.COLLECTIVE R15, `(.L_x_2123) ;  /* 0x000000000f087348 */ /* 0x000fea0003c00000 */
[----:B------:R0:W1:Y:S02]  /*30110*/  SHFL.IDX P6, R14, R13, R12, R11 ;  /* 0x0000000c0d0e7389 */ /* 0x00006400000c000b */
[----:B01----:R-:W-:Y:S01]  /*30120*/  ENDCOLLECTIVE ;  /* 0x000000000000791b */ /* 0x003fe20003800000 */
.L_x_2123:
        /* <DEDUP_REMOVED lines=8> */
.L_x_2124:
[----:B------:R-:W-:Y:S02]  /*301b0*/  SEL R54, R55, R44, P0 ;  /* 0x0000002c37367207 */ /* 0x000fe40000000000 */
[----:B------:R-:W-:Y:S01]  /*301c0*/  SEL R55, R44, R55, P0 ;  /* 0x000000372c377207 */ /* 0x000fe20000000000 */
[----:B------:R-:W-:Y:S02]  /*301d0*/  IMAD.MOV.U32 R13, RZ, RZ, R59 ;  /* 0x000000ffff0d7224 */ /* 0x000fe400078e003b */
[----:B------:R-:W-:-:S07]  /*301e0*/  IMAD.MOV.U32 R61, RZ, RZ, R14 ;  /* 0x000000ffff3d7224 */ /* 0x000fce00078e000e */
[----:B------:R-:W-:Y:S05]  /*301f0*/  WARPSYNC.COLLECTIVE R15, `(.L_x_2125) ;  /* 0x000000000f087348 */ /* 0x000fea0003c00000 */
[----:B------:R0:W1:Y:S02]  /*30200*/  SHFL.IDX P6, R14, R13, R12, R11 ;  /* 0x0000000c0d0e7389 */ /* 0x00006400000c000b */
[----:B01----:R-:W-:Y:S01]  /*30210*/  ENDCOLLECTIVE ;  /* 0x000000000000791b */ /* 0x003fe20003800000 */
.L_x_2125:
[----:B------:R-:W-:Y:S02]  /*30220*/  IMAD.MOV.U32 R13, RZ, RZ, R38 ;  /* 0x000000ffff0d7224 */ /* 0x000fe400078e0026 */
[----:B------:R-:W-:Y:S02]  /*30230*/  IMAD.MOV.U32 R12, RZ, RZ, R87 ;  /* 0x000000ffff0c7224 */ /* 0x000fe400078e0057 */
[----:B------:R-:W-:-:S07]  /*30240*/  IMAD.MOV.U32 R59, RZ, RZ, R14 ;  /* 0x000000ffff3b7224 */ /* 0x000fce00078e000e */
[----:B------:R-:W-:Y:S05]  /*30250*/  WARPSYNC.COLLECTIVE R15, `(.L_x_2126) ;  /* 0x000000000f087348 */ /* 0x000fea0003c00000 */
[----:B------:R0:W1:Y:S02]  /*30260*/  SHFL.IDX P6, R14, R13, R12, R11 ;  /* 0x0000000c0d0e7389 */ /* 0x00006400000c000b */
[----:B01----:R-:W-:Y:S01]  /*30270*/  ENDCOLLECTIVE ;  /* 0x000000000000791b */ /* 0x003fe20003800000 */
.L_x_2126:
[----:B------:R-:W-:Y:S02]  /*30280*/  IMAD.MOV.U32 R13, RZ, RZ, R43 ;  /* 0x000000ffff0d7224 */ /* 0x000fe400078e002b */
[----:B------:R-:W-:-:S07]  /*30290*/  IMAD.MOV.U32 R38, RZ, RZ, R14 ;  /* 0x000000ffff267224 */ /* 0x000fce00078e000e */
[----:B------:R-:W-:Y:S05]  /*302a0*/  WARPSYNC.COLLECTIVE R15, `(.L_x_2127) ;  /* 0x000000000f087348 */ /* 0x000fea0003c00000 */
[----:B------:R0:W1:Y:S02]  /*302b0*/  SHFL.IDX P6, R14, R13, R12, R11 ;  /* 0x0000000c0d0e7389 */ /* 0x00006400000c000b */
[----:B01----:R-:W-:Y:S01]  /*302c0*/  ENDCOLLECTIVE ;  /* 0x000000000000791b */ /* 0x003fe20003800000 */
.L_x_2127:
        /* <DEDUP_REMOVED lines=8> */
.L_x_2128:
[----:B------:R-:W-:Y:S02]  /*30350*/  SEL R58, R59, R43, P0 ;  /* 0x0000002b3b3a7207 */ /* 0x000fe40000000000 */
[----:B------:R-:W-:Y:S01]  /*30360*/  SEL R59, R43, R59, P0 ;  /* 0x0000003b2b3b7207 */ /* 0x000fe20000000000 */
[----:B------:R-:W-:Y:S02]  /*30370*/  IMAD.MOV.U32 R13, RZ, RZ, R63 ;  /* 0x000000ffff0d7224 */ /* 0x000fe400078e003f */
[----:B------:R-:W-:-:S07]  /*30380*/  IMAD.MOV.U32 R65, RZ, RZ, R14 ;  /* 0x000000ffff417224 */ /* 0x000fce00078e000e */
[----:B------:R-:W-:Y:S05]  /*30390*/  WARPSYNC.COLLECTIVE R15, `(.L_x_2129) ;  /* 0x000000000f087348 */ /* 0x000fea0003c00000 */
[----:B------:R0:W1:Y:S02]  /*303a0*/  SHFL.IDX P6, R14, R13, R12, R11 ;  /* 0x0000000c0d0e7389 */ /* 0x00006400000c000b */
[----:B01----:R-:W-:Y:S01]  /*303b0*/  ENDCOLLECTIVE ;  /* 0x000000000000791b */ /* 0x003fe20003800000 */
.L_x_2129:
[----:B------:R-:W-:Y:S02]  /*303c0*/  IMAD.MOV.U32 R13, RZ, RZ, R36 ;  /* 0x000000ffff0d7224 */ /* 0x000fe400078e0024 */
[----:B------:R-:W-:Y:S02]  /*303d0*/  IMAD.MOV.U32 R12, RZ, RZ, R87 ;  /* 0x000000ffff0c7224 */ /* 0x000fe400078e0057 */
[----:B------:R-:W-:-:S07]  /*303e0*/  IMAD.MOV.U32 R63, RZ, RZ, R14 ;  /* 0x000000ffff3f7224 */ /* 0x000fce00078e000e */
[----:B------:R-:W-:Y:S05]  /*303f0*/  WARPSYNC.COLLECTIVE R15, `(.L_x_2130) ;  /* 0x000000000f087348 */ /* 0x000fea0003c00000 */
[----:B------:R0:W1:Y:S02]  /*30400*/  SHFL.IDX P6, R14, R13, R12, R11 ;  /* 0x0000000c0d0e7389 */ /* 0x00006400000c000b */
[----:B01----:R-:W-:Y:S01]  /*30410*/  ENDCOLLECTIVE ;  /* 0x000000000000791b */ /* 0x003fe20003800000 */
.L_x_2130:
[----:B------:R-:W-:Y:S02]  /*30420*/  IMAD.MOV.U32 R13, RZ, RZ, R41 ;  /* 0x000000ffff0d7224 */ /* 0x000fe400078e0029 */
[----:B------:R-:W-:-:S07]  /*30430*/  IMAD.MOV.U32 R36, RZ, RZ, R14 ;  /* 0x000000ffff247224 */ /* 0x000fce00078e000e */
[----:B------:R-:W-:Y:S05]  /*30440*/  WARPSYNC.COLLECTIVE R15, `(.L_x_2131) ;  /* 0x000000000f087348 */ /* 0x000fea0003c00000 */
[----:B------:R0:W1:Y:S02]  /*30450*/  SHFL.IDX P6, R14, R13, R12, R11 ;  /* 0x0000000c0d0e7389 */ /* 0x00006400000c000b */
[----:B01----:R-:W-:Y:S01]  /*30460*/  ENDCOLLECTIVE ;  /* 0x000000000000791b */ /* 0x003fe20003800000 */
.L_x_2131:
        /* <DEDUP_REMOVED lines=8> */
.L_x_2132:
[----:B------:R-:W-:Y:S02]  /*304f0*/  SEL R62, R63, R41, P0 ;  /* 0x000000293f3e7207 */ /* 0x000fe40000000000 */
[----:B------:R-:W-:Y:S01]  /*30500*/  SEL R63, R41, R63, P0 ;  /* 0x0000003f293f7207 */ /* 0x000fe20000000000 */
[----:B------:R-:W-:Y:S02]  /*30510*/  IMAD.MOV.U32 R13, RZ, RZ, R67 ;  /* 0x000000ffff0d7224 */ /* 0x000fe400078e0043 */
[----:B------:R-:W-:-:S07]  /*30520*/  IMAD.MOV.U32 R69, RZ, RZ, R14 ;  /* 0x000000ffff457224 */ /* 0x000fce00078e000e */
[----:B------:R-:W-:Y:S05]  /*30530*/  WARPSYNC.COLLECTIVE R15, `(.L_x_2133) ;  /* 0x000000000f087348 */ /* 0x000fea0003c00000 */
[----:B------:R0:W1:Y:S02]  /*30540*/  SHFL.IDX P6, R14, R13, R12, R11 ;  /* 0x0000000c0d0e7389 */ /* 0x00006400000c000b */
[----:B01----:R-:W-:Y:S01]  /*30550*/  ENDCOLLECTIVE ;  /* 0x000000000000791b */ /* 0x003fe20003800000 */
.L_x_2133:
[----:B------:R-:W-:Y:S02]  /*30560*/  IMAD.MOV.U32 R13, RZ, RZ, R34 ;  /* 0x000000ffff0d7224 */ /* 0x000fe400078e0022 */
[----:B------:R-:W-:Y:S02]  /*30570*/  IMAD.MOV.U32 R12, RZ, RZ, R87 ;  /* 0x000000ffff0c7224 */ /* 0x000fe400078e0057 */
[----:B------:R-:W-:-:S07]  /*30580*/  IMAD.MOV.U32 R67, RZ, RZ, R14 ;  /* 0x000000ffff437224 */ /* 0x000fce00078e000e */
[----:B------:R-:W-:Y:S05]  /*30590*/  WARPSYNC.COLLECTIVE R15, `(.L_x_2134) ;  /* 0x000000000f087348 */ /* 0x000fea0003c00000 */
[----:B------:R0:W1:Y:S02]  /*305a0*/  SHFL.IDX P6, R14, R13, R12, R11 ;  /* 0x0000000c0d0e7389 */ /* 0x00006400000c000b */
[----:B01----:R-:W-:Y:S01]  /*305b0*/  ENDCOLLECTIVE ;  /* 0x000000000000791b */ /* 0x003fe20003800000 */
.L_x_2134:
[----:B------:R-:W-:Y:S02]  /*305c0*/  IMAD.MOV.U32 R13, RZ, RZ, R39 ;  /* 0x000000ffff0d7224 */ /* 0x000fe400078e0027 */
[----:B------:R-:W-:-:S07]  /*305d0*/  IMAD.MOV.U32 R34, RZ, RZ, R14 ;  /* 0x000000ffff227224 */ /* 0x000fce00078e000e */
[----:B------:R-:W-:Y:S05]  /*305e0*/  WARPSYNC.COLLECTIVE R15, `(.L_x_2135) ;  /* 0x000000000f087348 */ /* 0x000fea0003c00000 */
[----:B------:R0:W1:Y:S02]  /*305f0*/  SHFL.IDX P6, R14, R13, R12, R11 ;  /* 0x0000000c0d0e7389 */ /* 0x00006400000c000b */
[----:B01----:R-:W-:Y:S01]  /*30600*/  ENDCOLLECTIVE ;  /* 0x000000000000791b */ /* 0x003fe20003800000 */
.L_x_2135:
        /* <DEDUP_REMOVED lines=8> */
.L_x_2136:
[----:B------:R-:W-:Y:S02]  /*30690*/  SEL R66, R67, R39, P0 ;  /* 0x0000002743427207 */ /* 0x000fe40000000000 */
[----:B------:R-:W-:Y:S01]  /*306a0*/  SEL R67, R39, R67, P0 ;  /* 0x0000004327437207 */ /* 0x000fe20000000000 */
[----:B------:R-:W-:Y:S02]  /*306b0*/  IMAD.MOV.U32 R13, RZ, RZ, R71 ;  /* 0x000000ffff0d7224 */ /* 0x000fe400078e0047 */
[----:B------:R-:W-:-:S07]  /*306c0*/  IMAD.MOV.U32 R73, RZ, RZ, R14 ;  /* 0x000000ffff497224 */ /* 0x000fce00078e000e */
[----:B------:R-:W-:Y:S05]  /*306d0*/  WARPSYNC.COLLECTIVE R15, `(.L_x_2137) ;  /* 0x000000000f087348 */ /* 0x000fea0003c00000 */
[----:B------:R0:W1:Y:S02]  /*306e0*/  SHFL.IDX P6, R14, R13, R12, R11 ;  /* 0x0000000c0d0e7389 */ /* 0x00006400000c000b */
[----:B01----:R-:W-:Y:S01]  /*306f0*/  ENDCOLLECTIVE ;  /* 0x000000000000791b */ /* 0x003fe20003800000 */
.L_x_2137:
[----:B------:R-:W-:Y:S02]  /*30700*/  IMAD.MOV.U32 R13, RZ, RZ, R33 ;  /* 0x000000ffff0d7224 */ /* 0x000fe400078e0021 */
[----:B------:R-:W-:Y:S02]  /*30710*/  IMAD.MOV.U32 R12, RZ, RZ, R87 ;  /* 0x000000ffff0c7224 */ /* 0x000fe400078e0057 */
[----:B------:R-:W-:-:S07]  /*30720*/  IMAD.MOV.U32 R71, RZ, RZ, R14 ;  /* 0x000000ffff477224 */ /* 0x000fce00078e000e */
[----:B------:R-:W-:Y:S05]  /*30730*/  WARPSYNC.COLLECTIVE R15, `(.L_x_2138) ;  /* 0x000000000f087348 */ /* 0x000fea0003c00000 */
[----:B------:R0:W1:Y:S02]  /*30740*/  SHFL.IDX P6, R14, R13, R12, R11 ;  /* 0x0000000c0d0e7389 */ /* 0x00006400000c000b */
[----:B01----:R-:W-:Y:S01]  /*30750*/  ENDCOLLECTIVE ;  /* 0x000000000000791b */ /* 0x003fe20003800000 */
.L_x_2138:
[----:B------:R-:W-:Y:S02]  /*30760*/  IMAD.MOV.U32 R13, RZ, RZ, R37 ;  /* 0x000000ffff0d7224 */ /* 0x000fe400078e0025 */
[----:B------:R-:W-:-:S07]  /*30770*/  IMAD.MOV.U32 R33, RZ, RZ, R14 ;  /* 0x000000ffff217224 */ /* 0x000fce00078e000e */
[----:B------:R-:W-:Y:S05]  /*30780*/  WARPSYNC.COLLECTIVE R15, `(.L_x_2139) ;  /* 0x000000000f087348 */ /* 0x000fea0003c00000 */
[----:B------:R0:W1:Y:S02]  /*30790*/  SHFL.IDX P6, R14, R13, R12, R11 ;  /* 0x0000000c0d0e7389 */ /* 0x00006400000c000b */
[----:B01----:R-:W-:Y:S01]  /*307a0*/  ENDCOLLECTIVE ;  /* 0x000000000000791b */ /* 0x003fe20003800000 */
.L_x_2139:
        /* <DEDUP_REMOVED lines=8> */
.L_x_2140:
[----:B------:R-:W-:Y:S02]  /*30830*/  IMAD.MOV.U32 R13, RZ, RZ, R75 ;  /* 0x000000ffff0d7224 */ /* 0x000fe400078e004b */
[----:B------:R-:W-:-:S07]  /*30840*/  IMAD.MOV.U32 R77, RZ, RZ, R14 ;  /* 0x000000ffff4d7224 */ /* 0x000fce00078e000e */
[----:B------:R-:W-:Y:S05]  /*30850*/  WARPSYNC.COLLECTIVE R15, `(.L_x_2141) ;  /* 0x000000000f087348 */ /* 0x000fea0003c00000 */
[----:B------:R0:W1:Y:S02]  /*30860*/  SHFL.IDX P6, R14, R13, R12, R11 ;  /* 0x0000000c0d0e7389 */ /* 0x00006400000c000b */
[----:B01----:R-:W-:Y:S01]  /*30870*/  ENDCOLLECTIVE ;  /* 0x000000000000791b */ /* 0x003fe20003800000 */
.L_x_2141:
[----:B------:R-:W-:Y:S02]  /*30880*/  IMAD.MOV.U32 R13, RZ, RZ, R32 ;  /* 0x000000ffff0d7224 */ /* 0x000fe400078e0020 */
[----:B------:R-:W-:Y:S02]  /*30890*/  IMAD.MOV.U32 R12, RZ, RZ, R87 ;  /* 0x000000ffff0c7224 */ /* 0x000fe400078e0057 */
[----:B------:R-:W-:-:S07]  /*308a0*/  IMAD.MOV.U32 R75, RZ, RZ, R14 ;  /* 0x000000ffff4b7224 */ /* 0x000fce00078e000e */
[----:B------:R-:W-:Y:S05]  /*308b0*/  WARPSYNC.COLLECTIVE R15, `(.L_x_2142) ;  /* 0x000000000f087348 */ /* 0x000fea0003c00000 */
[----:B------:R0:W1:Y:S02]  /*308c0*/  SHFL.IDX P6, R14, R13, R12, R11 ;  /* 0x0000000c0d0e7389 */ /* 0x00006400000c000b */
[----:B01----:R-:W-:Y:S01]  /*308d0*/  ENDCOLLECTIVE ;  /* 0x000000000000791b */ /* 0x003fe20003800000 */
.L_x_2142:
[----:B------:R-:W-:Y:S02]  /*308e0*/  IMAD.MOV.U32 R13, RZ, RZ, R35 ;  /* 0x000000ffff0d7224 */ /* 0x000fe400078e0023 */
[----:B------:R-:W-:-:S07]  /*308f0*/  IMAD.MOV.U32 R32, RZ, RZ, R14 ;  /* 0x000000ffff207224 */ /* 0x000fce00078e000e */
[----:B------:R-:W-:Y:S05]  /*30900*/  WARPSYNC.COLLECTIVE R15, `(.L_x_2143) ;  /* 0x000000000f087348 */ /* 0x000fea0003c00000 */
[----:B------:R0:W1:Y:S02]  /*30910*/  SHFL.IDX P6, R14, R13, R12, R11 ;  /* 0x0000000c0d0e7389 */ /* 0x00006400000c000b */
[----:B01----:R-:W-:Y:S01]  /*30920*/  ENDCOLLECTIVE ;  /* 0x000000000000791b */ /* 0x003fe20003800000 */
.L_x_2143:
[----:B------:R-:W-:Y:S02]  /*30930*/  SEL R76, R77, R32, P0 ;  /* 0x000000204d4c7207 */ /* 0x000fe40000000000 */
[----:B------:R-:W-:Y:S01]  /*30940*/  SEL R77, R32, R77, P0 ;  /* 0x0000004d204d7207 */ /* 0x000fe20000000000 */
[----:B------:R-:W-:Y:S02]  /*30950*/  IMAD.MOV.U32 R13, RZ, RZ, R89 ;  /* 0x000000ffff0d7224 */ /* 0x000fe400078e0059 */
[----:B------:R-:W-:Y:S01]  /*30960*/  IMAD.MOV.U32 R12, RZ, RZ, R0 ;  /* 0x000000ffff0c7224 */ /* 0x000fe200078e0000 */
[----:B------:R-:W-:Y:S02]  /*30970*/  SEL R0, R119, R81, P0 ;  /* 0x0000005177007207 */ /* 0x000fe40000000000 */
[----:B------:R-:W-:Y:S02]  /*30980*/  SEL R119, R81, R119, P0 ;  /* 0x0000007751777207 */ /* 0x000fe40000000000 */
[----:B------:R-:W-:-:S02]  /*30990*/  SEL R81, R80, R48, P0 ;  /* 0x0000003050517207 */ /* 0x000fc40000000000 */
[----:B------:R-:W-:Y:S01]  /*309a0*/  SEL R80, R48, R80, P0 ;  /* 0x0000005030507207 */ /* 0x000fe20000000000 */
[----:B------:R-:W-:-:S07]  /*309b0*/  IMAD.MOV.U32 R35, RZ, RZ, R14 ;  /* 0x000000ffff237224 */ /* 0x000fce00078e000e */
[----:B------:R-:W-:Y:S05]  /*309c0*/  WARPSYNC.COLLECTIVE R15, `(.L_x_2144) ;  /* 0x000000000f087348 */ /* 0x000fea0003c00000 */
[----:B------:R0:W1:Y:S02]  /*309d0*/  SHFL.IDX P6, R14, R13, R12, R11 ;  /* 0x0000000c0d0e7389 */ /* 0x00006400000c000b */
[----:B01----:R-:W-:Y:S01]  /*309e0*/  ENDCOLLECTIVE ;  /* 0x000000000000791b */ /* 0x003fe20003800000 */
.L_x_2144:
[----:B------:R-:W-:Y:S02]  /*309f0*/  SEL R74, R75, R35, P0 ;  /* 0x000000234b4a7207 */ /* 0x000fe40000000000 */
[----:B------:R-:W-:Y:S01]  /*30a00*/  SEL R75, R35, R75, P0 ;  /* 0x0000004b234b7207 */ /* 0x000fe20000000000 */
[----:B------:R-:W-:Y:S02]  /*30a10*/  IMAD.MOV.U32 R13, RZ, RZ, R153 ;  /* 0x000000ffff0d7224 */ /* 0x000fe400078e0099 */
[----:B------:R-:W-:-:S07]  /*30a20*/  IMAD.MOV.U32 R89, RZ, RZ, R14 ;  /* 0x000000ffff597224 */ /* 0x000fce00078e000e */
[----:B------:R-:W-:Y:S05]  /*30a30*/  WARPSYNC.COLLECTIVE R15, `(.L_x_2145) ;  /* 0x000000000f087348 */ /* 0x000fea0003c00000 */
[----:B------:R0:W1:Y:S02]  /*30a40*/  SHFL.IDX P6, R14, R13, R12, R11 ;  /* 0x0000000c0d0e7389 */ /* 0x00006400000c000b */
[----:B01----:R-:W-:Y:S01]  /*30a50*/  ENDCOLLECTIVE ;  /* 0x000000000000791b */ /* 0x003fe20003800000 */
.L_x_2145:
[----:B------:R-:W-:Y:S02]  /*30a60*/  IMAD.MOV.U32 R13, RZ, RZ, R121 ;  /* 0x000000ffff0d7224 */ /* 0x000fe400078e0079 */
[----:B------:R-:W-:Y:S02]  /*30a70*/  IMAD.MOV.U32 R12, RZ, RZ, R87 ;  /* 0x000000ffff0c7224 */ /* 0x000fe400078e0057 */
[----:B------:R-:W-:-:S07]  /*30a80*/  IMAD.MOV.U32 R88, RZ, RZ, R14 ;  /* 0x000000ffff587224 */ /* 0x000fce00078e000e */
[----:B------:R-:W-:Y:S05]  /*30a90*/  WARPSYNC.COLLECTIVE R15, `(.L_x_2146) ;  /* 0x000000000f087348 */ /* 0x000fea0003c00000 */
[----:B------:R0:W1:Y:S02]  /*30aa0*/  SHFL.IDX P6, R14, R13, R12, R11 ;  /* 0x0000000c0d0e7389 */ /* 0x00006400000c000b */
[----:B01----:R-:W-:Y:S01]  /*30ab0*/  ENDCOLLECTIVE ;  /* 0x000000000000791b */ /* 0x003fe20003800000 */
.L_x_2146:
        /* <DEDUP_REMOVED lines=9> */
.L_x_2147:
[----:B------:R-:W-:Y:S01]  /*30b50*/  IMAD.MOV.U32 R11, RZ, RZ, R14 ;  /* 0x000000ffff0b7224 */ /* 0x000fe200078e000e */
[----:B------:R-:W-:Y:S06]  /*30b60*/  BRA `(.L_x_2148) ;  /* 0xfffffef800807947 */ /* 0x000fec000383ffff */
.L_x_1828:
[----:B------:R-:W-:Y:S02]  /*30b70*/  IMAD.MOV.U32 R13, RZ, RZ, R3 ;  /* 0x000000ffff0d7224 */ /* 0x000fe400078e0003 */
[----:B------:R-:W-:Y:S02]  /*30b80*/  IMAD.MOV.U32 R12, RZ, RZ, RZ ;  /* 0x000000ffff0c7224 */ /* 0x000fe400078e00ff */
[----:B------:R-:W-:Y:S02]  /*30b90*/  IMAD.MOV.U32 R11, RZ, RZ, 0x181f ;  /* 0x0000181fff0b7424 */ /* 0x000fe400078e00ff */
[----:B------:R-:W-:-:S07]  /*30ba0*/  IMAD.MOV.U32 R15, RZ, RZ, -0x1 ;  /* 0xffffffffff0f7424 */ /* 0x000fce00078e00ff */
[----:B-----5:R-:W-:Y:S05]  /*30bb0*/  WARPSYNC.COLLECTIVE R15, `(.L_x_2149) ;  /* 0x000000000f087348 */ /* 0x020fea0003c00000 */
[----:B------:R0:W1:Y:S02]  /*30bc0*/  SHFL.IDX P6, R14, R13, R12, R11 ;  /* 0x0000000c0d0e7389 */ /* 0x00006400000c000b */
[----:B01---5:R-:W-:Y:S01]  /*30bd0*/  ENDCOLLECTIVE ;  /* 0x000000000000791b */ /* 0x023fe20003800000 */
.L_x_2149:
[----:B------:R-:W-:Y:S02]  /*30be0*/  IMAD.MOV.U32 R13, RZ, RZ, R2 ;  /* 0x000000ffff0d7224 */ /* 0x000fe400078e0002 */
[----:B------:R-:W-:-:S07]  /*30bf0*/  IMAD.MOV.U32 R0, RZ, RZ, R14 ;  /* 0x000000ffff007224 */ /* 0x000fce00078e000e */
[----:B------:R-:W-:Y:S05]  /*30c00*/  WARPSYNC.COLLECTIVE R15, `(.L_x_2150) ;  /* 0x000000000f087348 */ /* 0x000fea0003c00000 */
[----:B------:R0:W1:Y:S02]  /*30c10*/  SHFL.IDX P6, R14, R13, R12, R11 ;  /* 0x0000000c0d0e7389 */ /* 0x00006400000c000b */
[----:B01----:R-:W-:Y:S01]  /*30c20*/  ENDCOLLECTIVE ;  /* 0x000000000000791b */ /* 0x003fe20003800000 */
.L_x_2150:
[----:B------:R-:W-:Y:S05]  /*30c30*/  BRA `(.L_x_2151) ;  /* 0xffffff0800cc7947 */ /* 0x000fea000383ffff */
.L_x_1831:
[----:B------:R-:W-:Y:S01]  /*30c40*/  BSSY B1, `(.L_x_2152) ;  /* 0x0000008000017945 */ /* 0x000fe20003800000 */
[----:B------:R-:W-:Y:S02]  /*30c50*/  IMAD.MOV.U32 R13, RZ, RZ, R3 ;  /* 0x000000ffff0d7224 */ /* 0x000fe400078e0003 */
[----:B------:R-:W-:Y:S02]  /*30c60*/  IMAD.MOV.U32 R12, RZ, RZ, 0x1 ;  /* 0x00000001ff0c7424 */ /* 0x000fe400078e00ff */
[----:B---3--:R-:W-:Y:S02]  /*30c70*/  IMAD.MOV.U32 R11, RZ, RZ, 0x181f ;  /* 0x0000181fff0b7424 */ /* 0x008fe400078e00ff */
[----:B------:R-:W-:-:S07]  /*30c80*/  IMAD.MOV.U32 R15, RZ, RZ, -0x1 ;  /* 0xffffffffff0f7424 */ /* 0x000fce00078e00ff */
[----:B012--5:R-:W-:Y:S05]  /*30c90*/  WARPSYNC.COLLECTIVE R15, `(.L_x_2153) ;  /* 0x000000000f087348 */ /* 0x027fea0003c00000 */
[----:B--2---:R2:W3:Y:S02]  /*30ca0*/  SHFL.IDX P6, R14, R13, R12, R11 ;  /* 0x0000000c0d0e7389 */ /* 0x0044e400000c000b */
[----:B0123-5:R-:W-:Y:S01]  /*30cb0*/  ENDCOLLECTIVE ;  /* 0x000000000000791b */ /* 0x02ffe20003800000 */
.L_x_2153:
[----:B------:R-:W-:Y:S05]  /*30cc0*/  BSYNC B1 ;  /* 0x0000000000017941 */ /* 0x000fea0003800000 */
.L_x_2152:
        /* <DEDUP_REMOVED lines=8> */
.L_x_2154:
[----:B------:R-:W-:Y:S05]  /*30d50*/  BRA `(.L_x_2155) ;  /* 0xffffff0800dc7947 */ /* 0x000fea000383ffff */
.L_x_1834:
[----:B------:R-:W-:Y:S01]  /*30d60*/  BSSY B1, `(.L_x_2156) ;  /* 0x0000008000017945 */ /* 0x000fe20003800000 */
[----:B------:R-:W-:Y:S02]  /*30d70*/  IMAD.MOV.U32 R13, RZ, RZ, R3 ;  /* 0x000000ffff0d7224 */ /* 0x000fe400078e0003 */
[----:B------:R-:W-:Y:S02]  /*30d80*/  IMAD.MOV.U32 R12, RZ, RZ, 0x2 ;  /* 0x00000002ff0c7424 */ /* 0x000fe400078e00ff */
[----:B------:R-:W-:Y:S02]  /*30d90*/  IMAD.MOV.U32 R11, RZ, RZ, 0x181f ;  /* 0x0000181fff0b7424 */ /* 0x000fe400078e00ff */
[----:B---3--:R-:W-:-:S07]  /*30da0*/  IMAD.MOV.U32 R15, RZ, RZ, -0x1 ;  /* 0xffffffffff0f7424 */ /* 0x008fce00078e00ff */
[----:B012-4-:R-:W-:Y:S05]  /*30db0*/  WARPSYNC.COLLECTIVE R15, `(.L_x_2157) ;  /* 0x000000000f087348 */ /* 0x017fea0003c00000 */
[----:B--2---:R2:W3:Y:S02]  /*30dc0*/  SHFL.IDX P6, R14, R13, R12, R11 ;  /* 0x0000000c0d0e7389 */ /* 0x0044e400000c000b */
[----:B01234-:R-:W-:Y:S01]  /*30dd0*/  ENDCOLLECTIVE ;  /* 0x000000000000791b */ /* 0x01ffe20003800000 */
.L_x_2157:
[----:B------:R-:W-:Y:S05]  /*30de0*/  BSYNC B1 ;  /* 0x0000000000017941 */ /* 0x000fea0003800000 */
.L_x_2156:
        /* <DEDUP_REMOVED lines=8> */
.L_x_2158:
[----:B------:R-:W-:Y:S05]  /*30e70*/  BRA `(.L_x_2159) ;  /* 0xffffff0800ec7947 */ /* 0x000fea000383ffff */
.L_x_1837:
        /* <DEDUP_REMOVED lines=8> */
.L_x_2161:
[----:B------:R-:W-:Y:S05]  /*30f00*/  BSYNC B1 ;  /* 0x0000000000017941 */ /* 0x000fea0003800000 */
.L_x_2160:
        /* <DEDUP_REMOVED lines=8> */
.L_x_2162:
[----:B------:R-:W-:Y:S05]  /*30f90*/  BRA `(.L_x_2163) ;  /* 0xffffff0800fc7947 */ /* 0x000fea000383ffff */
.L_x_1839:
[----:B------:R-:W-:Y:S02]  /*30fa0*/  IMAD.MOV.U32 R13, RZ, RZ, R37 ;  /* 0x000000ffff0d7224 */ /* 0x000fe400078e0025 */
[----:B------:R-:W-:Y:S02]  /*30fb0*/  IMAD.MOV.U32 R12, RZ, RZ, RZ ;  /* 0x000000ffff0c7224 */ /* 0x000fe400078e00ff */
[----:B------:R-:W-:Y:S02]  /*30fc0*/  IMAD.MOV.U32 R11, RZ, RZ, 0x1c1f ;  /* 0x00001c1fff0b7424 */ /* 0x000fe400078e00ff */
[----:B------:R-:W-:-:S07]  /*30fd0*/  IMAD.MOV.U32 R15, RZ, RZ, -0x1 ;  /* 0xffffffffff0f7424 */ /* 0x000fce00078e00ff */
[----:B------:R-:W-:Y:S05]  /*30fe0*/  WARPSYNC.COLLECTIVE R15, `(.L_x_2164) ;  /* 0x000000000f087348 */ /* 0x000fea0003c00000 */
[----:B------:R0:W1:Y:S02]  /*30ff0*/  SHFL.IDX P6, R14, R13, R12, R11 ;  /* 0x0000000c0d0e7389 */ /* 0x00006400000c000b */
[----:B01----:R-:W-:Y:S01]  /*31000*/  ENDCOLLECTIVE ;  /* 0x000000000000791b */ /* 0x003fe20003800000 */
.L_x_2164:
[----:B------:R-:W-:Y:S02]  /*31010*/  IMAD.MOV.U32 R13, RZ, RZ, R36 ;  /* 0x000000ffff0d7224 */ /* 0x000fe400078e0024 */
[----:B------:R-:W-:-:S07]  /*31020*/  IMAD.MOV.U32 R38, RZ, RZ, R14 ;  /* 0x000000ffff267224 */ /* 0x000fce00078e000e */
[----:B------:R-:W-:Y:S05]  /*31030*/  WARPSYNC.COLLECTIVE R15, `(.L_x_2165) ;  /* 0x000000000f087348 */ /* 0x000fea0003c00000 */
[----:B------:R0:W1:Y:S02]  /*31040*/  SHFL.IDX P6, R14, R13, R12, R11 ;  /* 0x0000000c0d0e7389 */ /* 0x00006400000c000b */
[----:B01----:R-:W-:Y:S01]  /*31050*/  ENDCOLLECTIVE ;  /* 0x000000000000791b */ /* 0x003fe20003800000 */
.L_x_2165:
[----:B------:R-:W-:Y:S01]  /*31060*/  IMAD.MOV.U32 R11, RZ, RZ, R14 ;  /* 0x000000ffff0b7224 */ /* 0x000fe200078e000e */
[----:B------:R-:W-:Y:S06]  /*31070*/  BRA `(.L_x_2166) ;  /* 0xffffff0c00c47947 */ /* 0x000fec000383ffff */
.L_x_1842:
[----:B------:R-:W-:Y:S01]  /*31080*/  BSSY B1, `(.L_x_2167) ;  /* 0x0000008000017945 */ /* 0x000fe20003800000 */
[----:B---3--:R-:W-:Y:S02]  /*31090*/  IMAD.MOV.U32 R13, RZ, RZ, R37 ;  /* 0x000000ffff0d7224 */ /* 0x008fe400078e0025 */
[----:B------:R-:W-:Y:S02]  /*310a0*/  IMAD.MOV.U32 R12, RZ, RZ, 0x1 ;  /* 0x00000001ff0c7424 */ /* 0x000fe400078e00ff */
[----:B--2---:R-:W-:Y:S02]  /*310b0*/  IMAD.MOV.U32 R11, RZ, RZ, 0x1c1f ;  /* 0x00001c1fff0b7424 */ /* 0x004fe400078e00ff */
[----:B------:R-:W-:-:S07]  /*310c0*/  IMAD.MOV.U32 R15, RZ, RZ, -0x1 ;  /* 0xffffffffff0f7424 */ /* 0x000fce00078e00ff */
[----:B01----:R-:W-:Y:S05]  /*310d0*/  WARPSYNC.COLLECTIVE R15, `(.L_x_2168) ;  /* 0x000000000f087348 */ /* 0x003fea0003c00000 */
[----:B------:R2:W3:Y:S02]  /*310e0*/  SHFL.IDX P6, R14, R13, R12, R11 ;  /* 0x0000000c0d0e7389 */ /* 0x0004e400000c000b */
[----:B0123--:R-:W-:Y:S01]  /*310f0*/  ENDCOLLECTIVE ;  /* 0x000000000000791b */ /* 0x00ffe20003800000 */
.L_x_2168:
[----:B------:R-:W-:Y:S05]  /*31100*/  BSYNC B1 ;  /* 0x0000000000017941 */ /* 0x000fea0003800000 */
.L_x_2167:
        /* <DEDUP_REMOVED lines=8> */
.L_x_2169:
[----:B------:R-:W-:Y:S01]  /*31190*/  IMAD.MOV.U32 R33, RZ, RZ, R14 ;  /* 0x000000ffff217224 */ /* 0x000fe200078e000e */
[----:B------:R-:W-:Y:S06]  /*311a0*/  BRA `(.L_x_2170) ;  /* 0xffffff1800c47947 */ /* 0x000fec000383ffff */
.L_x_1846:
[----:B------:R-:W-:Y:S02]  /*311b0*/  IMAD.MOV.U32 R13, RZ, RZ, R3 ;  /* 0x000000ffff0d7224 */ /* 0x000fe400078e0003 */
[----:B------:R-:W-:Y:S02]  /*311c0*/  IMAD.MOV.U32 R12, RZ, RZ, RZ ;  /* 0x000000ffff0c7224 */ /* 0x000fe400078e00ff */
[----:B------:R-:W-:Y:S02]  /*311d0*/  IMAD.MOV.U32 R11, RZ, RZ, 0x181f ;  /* 0x0000181fff0b7424 */ /* 0x000fe400078e00ff */
[----:B------:R-:W-:-:S07]  /*311e0*/  IMAD.MOV.U32 R15, RZ, RZ, -0x1 ;  /* 0xffffffffff0f7424 */ /* 0x000fce00078e00ff */
[----:B0-----:R-:W-:Y:S05]  /*311f0*/  WARPSYNC.COLLECTIVE R15, `(.L_x_2171) ;  /* 0x000000000f087348 */ /* 0x001fea0003c00000 */
[----:B------:R1:W2:Y:S02]  /*31200*/  SHFL.IDX P6, R14, R13, R12, R11 ;  /* 0x0000000c0d0e7389 */ /* 0x0002a400000c000b */
[----:B012---:R-:W-:Y:S01]  /*31210*/  ENDCOLLECTIVE ;  /* 0x000000000000791b */ /* 0x007fe20003800000 */
.L_x_2171:
[----:B------:R-:W-:Y:S02]  /*31220*/  IMAD.MOV.U32 R13, RZ, RZ, R2 ;  /* 0x000000ffff0d7224 */ /* 0x000fe400078e0002 */
[----:B------:R-:W-:-:S07]  /*31230*/  IMAD.MOV.U32 R0, RZ, RZ, R14 ;  /* 0x000000ffff007224 */ /* 0x000fce00078e000e */
[----:B------:R-:W-:Y:S05]  /*31240*/  WARPSYNC.COLLECTIVE R15, `(.L_x_2172) ;  /* 0x000000000f087348 */ /* 0x000fea0003c00000 */
[----:B------:R0:W1:Y:S02]  /*31250*/  SHFL.IDX P6, R14, R13, R12, R11 ;  /* 0x0000000c0d0e7389 */ /* 0x00006400000c000b */
[----:B01----:R-:W-:Y:S01]  /*31260*/  ENDCOLLECTIVE ;  /* 0x000000000000791b */ /* 0x003fe20003800000 */
.L_x_2172:
[----:B------:R-:W-:Y:S05]  /*31270*/  BRA `(.L_x_2173) ;  /* 0xffffff2c00e47947 */ /* 0x000fea000383ffff */
.L_x_1849:
[----:B------:R-:W-:Y:S01]  /*31280*/  BSSY B1, `(.L_x_2174) ;  /* 0x0000008000017945 */ /* 0x000fe20003800000 */
[----:B----4-:R-:W-:Y:S02]  /*31290*/  IMAD.MOV.U32 R13, RZ, RZ, R3 ;  /* 0x000000ffff0d7224 */ /* 0x010fe400078e0003 */
[----:B------:R-:W-:Y:S02]  /*312a0*/  IMAD.MOV.U32 R12, RZ, RZ, 0x1 ;  /* 0x00000001ff0c7424 */ /* 0x000fe400078e00ff */
[----:B------:R-:W-:Y:S02]  /*312b0*/  IMAD.MOV.U32 R11, RZ, RZ, 0x181f ;  /* 0x0000181fff0b7424 */ /* 0x000fe400078e00ff */
[----:B------:R-:W-:-:S07]  /*312c0*/  IMAD.MOV.U32 R15, RZ, RZ, -0x1 ;  /* 0xffffffffff0f7424 */ /* 0x000fce00078e00ff */
[----:B0123--:R-:W-:Y:S05]  /*312d0*/  WARPSYNC.COLLECTIVE R15, `(.L_x_2175) ;  /* 0x000000000f087348 */ /* 0x00ffea0003c00000 */
[----:B---3--:R3:W4:Y:S02]  /*312e0*/  SHFL.IDX P6, R14, R13, R12, R11 ;  /* 0x0000000c0d0e7389 */ /* 0x00872400000c000b */
[----:B01234-:R-:W-:Y:S01]  /*312f0*/  ENDCOLLECTIVE ;  /* 0x000000000000791b */ /* 0x01ffe20003800000 */
.L_x_2175:
[----:B------:R-:W-:Y:S05]  /*31300*/  BSYNC B1 ;  /* 0x0000000000017941 */ /* 0x000fea0003800000 */
.L_x_2174:
        /* <DEDUP_REMOVED lines=8> */
.L_x_2176:
[----:B------:R-:W-:Y:S05]  /*31390*/  BRA `(.L_x_2177) ;  /* 0xffffff2c00f87947 */ /* 0x000fea000383ffff */
.L_x_1852:
        /* <DEDUP_REMOVED lines=8> */
.L_x_2179:
[----:B------:R-:W-:Y:S05]  /*31420*/  BSYNC B1 ;  /* 0x0000000000017941 */ /* 0x000fea0003800000 */
.L_x_2178:
        /* <DEDUP_REMOVED lines=8> */
.L_x_2180:
[----:B------:R-:W-:Y:S05]  /*314b0*/  BRA `(.L_x_2181) ;  /* 0xffffff3000087947 */ /* 0x000fea000383ffff */
.L_x_1855:
[----:B------:R-:W-:Y:S01]  /*314c0*/  BSSY B1, `(.L_x_2182) ;  /* 0x0000008000017945 */ /* 0x000fe20003800000 */
[----:B0-----:R-:W-:Y:S02]  /*314d0*/  IMAD.MOV.U32 R13, RZ, RZ, R3 ;  /* 0x000000ffff0d7224 */ /* 0x001fe400078e0003 */
[----:B------:R-:W-:Y:S02]  /*314e0*/  IMAD.MOV.U32 R12, RZ, RZ, 0x3 ;  /* 0x00000003ff0c7424 */ /* 0x000fe400078e00ff */
[----:B------:R-:W-:Y:S02]  /*314f0*/  IMAD.MOV.U32 R11, RZ, RZ, 0x181f ;  /* 0x0000181fff0b7424 */ /* 0x000fe400078e00ff */
[----:B------:R-:W-:-:S07]  /*31500*/  IMAD.MOV.U32 R15, RZ, RZ, -0x1 ;  /* 0xffffffffff0f7424 */ /* 0x000fce00078e00ff */
[----:B-1234-:R-:W-:Y:S05]  /*31510*/  WARPSYNC.COLLECTIVE R15, `(.L_x_2183) ;  /* 0x000000000f087348 */ /* 0x01efea0003c00000 */
[----:B----4-:R0:W4:Y:S02]  /*31520*/  SHFL.IDX P6, R14, R13, R12, R11 ;  /* 0x0000000c0d0e7389 */ /* 0x01012400000c000b */
[----:B01234-:R-:W-:Y:S01]  /*31530*/  ENDCOLLECTIVE ;  /* 0x000000000000791b */ /* 0x01ffe20003800000 */
.L_x_2183:
[----:B------:R-:W-:Y:S05]  /*31540*/  BSYNC B1 ;  /* 0x0000000000017941 */ /* 0x000fea0003800000 */
.L_x_2182:
        /* <DEDUP_REMOVED lines=8> */
.L_x_2184:
[----:B------:R-:W-:Y:S05]  /*315d0*/  BRA `(.L_x_2185) ;  /* 0xffffff3000187947 */ /* 0x000fea000383ffff */
.L_x_1881:
[----:B------:R-:W0:Y:S01]  /*315e0*/  S2R R5, SR_TID.X ;  /* 0x0000000000057919 */ /* 0x000e220000002100 */
[----:B------:R-:W-:Y:S01]  /*315f0*/  BSSY B1, `(.L_x_2186) ;  /* 0x000000a000017945 */ /* 0x000fe20003800000 */
[----:B------:R-:W-:Y:S02]  /*31600*/  IMAD.MOV.U32 R12, RZ, RZ, RZ ;  /* 0x000000ffff0c7224 */ /* 0x000fe400078e00ff */
[----:B------:R-:W-:Y:S02]  /*31610*/  IMAD.MOV.U32 R11, RZ, RZ, 0x1f ;  /* 0x0000001fff0b7424 */ /* 0x000fe400078e00ff */
[----:B------:R-:W-:Y:S01]  /*31620*/  IMAD.MOV.U32 R15, RZ, RZ, -0x1 ;  /* 0xffffffffff0f7424 */ /* 0x000fe200078e00ff */
[----:B0-----:R-:W-:-:S04]  /*31630*/  SHF.R.U32.HI R5, RZ, 0x5, R5 ;  /* 0x00000005ff057819 */ /* 0x001fc80000011605 */
[----:B------:R-:W-:-:S05]  /*31640*/  LOP3.LUT R5, R5, 0x3, RZ, 0xc0, !PT ;  /* 0x0000000305057812 */ /* 0x000fca00078ec0ff */
[----:B------:R-:W-:-:S07]  /*31650*/  IMAD.MOV.U32 R13, RZ, RZ, R5 ;  /* 0x000000ffff0d7224 */ /* 0x000fce00078e0005 */
[----:B------:R-:W-:Y:S05]  /*31660*/  WARPSYNC.COLLECTIVE R15, `(.L_x_2187) ;  /* 0x000000000f087348 */ /* 0x000fea0003c00000 */
[----:B------:R0:W1:Y:S02]  /*31670*/  SHFL.IDX P6, R14, R13, R12, R11 ;  /* 0x0000000c0d0e7389 */ /* 0x00006400000c000b */
[----:B01----:R-:W-:Y:S01]  /*31680*/  ENDCOLLECTIVE ;  /* 0x000000000000791b */ /* 0x003fe20003800000 */
.L_x_2187:
[----:B------:R-:W-:Y:S05]  /*31690*/  BSYNC B1 ;  /* 0x0000000000017941 */ /* 0x000fea0003800000 */
.L_x_2186:
[----:B------:R-:W-:Y:S05]  /*316a0*/  BRA `(.L_x_2188) ;  /* 0xffffff5000287947 */ /* 0x000fea000383ffff */
.L_x_1883:
[----:B------:R-:W-:Y:S01]  /*316b0*/  BSSY B1, `(.L_x_2189) ;  /* 0x0000006000017945 */ /* 0x000fe20003800000 */
[----:B------:R-:W-:-:S07]  /*316c0*/  IMAD.MOV.U32 R15, RZ, RZ, -0x1 ;  /* 0xffffffffff0f7424 */ /* 0x000fce00078e00ff */
[----:B0-----:R-:W-:Y:S05]  /*316d0*/  WARPSYNC.COLLECTIVE R15, `(.L_x_2190) ;  /* 0x000000000f0c7348 */ /* 0x001fea0003c00000 */
[----:B------:R-:W-:Y:S02]  /*316e0*/  ELECT P6, UR62, PT ;  /* 0x00000000003e782f */ /* 0x000fe400038c0000 */
[----:B------:R-:W-:Y:S01]  /*316f0*/  MOV R14, UR62 ;  /* 0x0000003e000e7c02 */ /* 0x000fe20008000f00 */
[----:B0-----:R-:W-:Y:S10]  /*31700*/  ENDCOLLECTIVE ;  /* 0x000000000000791b */ /* 0x001ff40003800000 */
.L_x_2190:
[----:B------:R-:W-:Y:S05]  /*31710*/  BSYNC B1 ;  /* 0x0000000000017941 */ /* 0x000fea0003800000 */
.L_x_2189:
[----:B------:R-:W-:Y:S05]  /*31720*/  BRA `(.L_x_1882) ;  /* 0xffffff5000207947 */ /* 0x000fea000383ffff */
.L_x_1885:
[----:B0-----:R0:W1:Y:S02]  /*31730*/  SYNCS.PHASECHK.TRANS64.TRYWAIT P0, [R23+URZ+0x2a820], R5 ;  /* 0x02a82005170075a7 */ /* 0x001064000800017f */
[----:B-1----:R-:W-:Y:S05]  /*31740*/  @!P0 NANOSLEEP.SYNCS 0x989680 ;  /* 0x009896800000895d */ /* 0x002fea0003900000 */
[----:B------:R-:W1:Y:S02]  /*31750*/  @!P0 SYNCS.PHASECHK.TRANS64 P0, [R23+URZ+0x2a820], R5 ;  /* 0x02a82005170085a7 */ /* 0x000e64000800007f */
[----:B-1----:R-:W-:Y:S05]  /*31760*/  @!P0 BRA `(.L_x_1885) ;  /* 0xfffffffc00f08947 */ /* 0x002fea000383ffff */
[----:B------:R-:W-:Y:S05]  /*31770*/  BRA `(.L_x_2191) ;  /* 0xffffff5000307947 */ /* 0x000fea000383ffff */
.L_x_1889:
[----:B-1----:R1:W2:Y:S02]  /*31780*/  SYNCS.PHASECHK.TRANS64.TRYWAIT P0, [R12+URZ+0x2a8a0], R11 ;  /* 0x02a8a00b0c0075a7 */ /* 0x0022a4000800017f */
[----:B--2---:R-:W-:Y:S05]  /*31790*/  @!P0 NANOSLEEP.SYNCS 0x989680 ;  /* 0x009896800000895d */ /* 0x004fea0003900000 */
[----:B------:R-:W2:Y:S02]  /*317a0*/  @!P0 SYNCS.PHASECHK.TRANS64 P0, [R12+URZ+0x2a8a0], R11 ;  /* 0x02a8a00b0c0085a7 */ /* 0x000ea4000800007f */
[----:B--2---:R-:W-:Y:S05]  /*317b0*/  @!P0 BRA `(.L_x_1889) ;  /* 0xfffffffc00f08947 */ /* 0x004fea000383ffff */
[----:B------:R-:W-:Y:S05]  /*317c0*/  BRA `(.L_x_2192) ;  /* 0xffffff5000487947 */ /* 0x000fea000383ffff */
.L_x_1896:
[----:B0-----:R0:W2:Y:S02]  /*317d0*/  SYNCS.PHASECHK.TRANS64.TRYWAIT P0, [R12+URZ+0x2a8c0], R11 ;  /* 0x02a8c00b0c0075a7 */ /* 0x0010a4000800017f */
[----:B--2---:R-:W-:Y:S05]  /*317e0*/  @!P0 NANOSLEEP.SYNCS 0x989680 ;  /* 0x009896800000895d */ /* 0x004fea0003900000 */
[----:B------:R-:W2:Y:S02]  /*317f0*/  @!P0 SYNCS.PHASECHK.TRANS64 P0, [R12+URZ+0x2a8c0], R11 ;  /* 0x02a8c00b0c0085a7 */ /* 0x000ea4000800007f */
[----:B--2---:R-:W-:Y:S05]  /*31800*/  @!P0 BRA `(.L_x_1896) ;  /* 0xfffffffc00f08947 */ /* 0x004fea000383ffff */
[----:B------:R-:W-:Y:S05]  /*31810*/  BRA `(.L_x_2193) ;  /* 0xffffff5400447947 */ /* 0x000fea000383ffff */
.L_x_1905:
[----:B-1----:R1:W2:Y:S02]  /*31820*/  SYNCS.PHASECHK.TRANS64.TRYWAIT P1, [R11+URZ+0x2a8a0], R8 ;  /* 0x02a8a0080b0075a7 */ /* 0x0022a4000802017f */
[----:B--2---:R-:W-:Y:S05]  /*31830*/  @!P1 NANOSLEEP.SYNCS 0x989680 ;  /* 0x009896800000995d */ /* 0x004fea0003900000 */
[----:B------:R-:W2:Y:S02]  /*31840*/  @!P1 SYNCS.PHASECHK.TRANS64 P1, [R11+URZ+0x2a8a0], R8 ;  /* 0x02a8a0080b0095a7 */ /* 0x000ea4000802007f */
[----:B--2---:R-:W-:Y:S05]  /*31850*/  @!P1 BRA `(.L_x_1905) ;  /* 0xfffffffc00f09947 */ /* 0x004fea000383ffff */
[----:B------:R-:W-:Y:S05]  /*31860*/  BRA `(.L_x_2194) ;  /* 0xffffff5800787947 */ /* 0x000fea000383ffff */
.L_x_1912:
[----:B0-----:R0:W2:Y:S02]  /*31870*/  SYNCS.PHASECHK.TRANS64.TRYWAIT P1, [R11+URZ+0x2a8c0], R8 ;  /* 0x02a8c0080b0075a7 */ /* 0x0010a4000802017f */
[----:B--2---:R-:W-:Y:S05]  /*31880*/  @!P1 NANOSLEEP.SYNCS 0x989680 ;  /* 0x009896800000995d */ /* 0x004fea0003900000 */
[----:B------:R-:W2:Y:S02]  /*31890*/  @!P1 SYNCS.PHASECHK.TRANS64 P1, [R11+URZ+0x2a8c0], R8 ;  /* 0x02a8c0080b0095a7 */ /* 0x000ea4000802007f */
[----:B--2---:R-:W-:Y:S05]  /*318a0*/  @!P1 BRA `(.L_x_1912) ;  /* 0xfffffffc00f09947 */ /* 0x004fea000383ffff */
[----:B------:R-:W-:Y:S05]  /*318b0*/  BRA `(.L_x_2195) ;  /* 0xffffff5c00707947 */ /* 0x000fea000383ffff */
.L_x_1939:
        /* <DEDUP_REMOVED lines=11> */
.L_x_2197:
[----:B------:R-:W-:Y:S05]  /*31970*/  BSYNC B0 ;  /* 0x0000000000007941 */ /* 0x000fea0003800000 */
.L_x_2196:
[----:B------:R-:W-:Y:S05]  /*31980*/  BRA `(.L_x_2198) ;  /* 0xffffff7000787947 */ /* 0x000fea000383ffff */
.L_x_1942:
[----:B0-----:R-:W2:Y:S02]  /*31990*/  LDL R0, [R1+0x14] ;  /* 0x0000140001007983 */ /* 0x001ea40000100800 */
[----:B--2---:R0:W1:Y:S02]  /*319a0*/  SYNCS.PHASECHK.TRANS64.TRYWAIT P0, [R4+URZ+0x2a880], R0 ;  /* 0x02a88000040075a7 */ /* 0x004064000800017f */
[----:B-1----:R-:W-:Y:S05]  /*319b0*/  @!P0 NANOSLEEP.SYNCS 0x989680 ;  /* 0x009896800000895d */ /* 0x002fea0003900000 */
[----:B------:R-:W1:Y:S02]  /*319c0*/  @!P0 SYNCS.PHASECHK.TRANS64 P0, [R4+URZ+0x2a880], R0 ;  /* 0x02a88000040085a7 */ /* 0x000e64000800007f */
[----:B-1----:R-:W-:Y:S05]  /*319d0*/  @!P0 BRA `(.L_x_1942) ;  /* 0xfffffffc00ec8947 */ /* 0x002fea000383ffff */
[----:B------:R-:W-:Y:S05]  /*319e0*/  BRA `(.L_x_2199) ;  /* 0xffffff7000887947 */ /* 0x000fea000383ffff */
.L_x_1943:
        /* <DEDUP_REMOVED lines=8> */
.L_x_2201:
[----:B------:R-:W-:Y:S05]  /*31a70*/  BSYNC B0 ;  /* 0x0000000000007941 */ /* 0x000fea0003800000 */
.L_x_2200:
[----:B------:R-:W-:Y:S01]  /*31a80*/  IMAD.MOV.U32 R13, RZ, RZ, R8 ;  /* 0x000000ffff0d7224 */ /* 0x000fe200078e0008 */
[----:B------:R-:W-:Y:S01]  /*31a90*/  LOP3.LUT R27, R30, 0x80, RZ, 0xfc, !PT ;  /* 0x000000801e1b7812 */ /* 0x000fe200078efcff */
        /* <DEDUP_REMOVED lines=9> */
.L_x_2202:
        /* <DEDUP_REMOVED lines=24> */
.L_x_2203:
        /* <DEDUP_REMOVED lines=9> */
.L_x_2204:
[----:B------:R-:W-:Y:S02]  /*31d40*/  IMAD.MOV.U32 R13, RZ, RZ, R9 ;  /* 0x000000ffff0d7224 */ /* 0x000fe400078e0009 */
[----:B------:R-:W-:Y:S02]  /*31d50*/  IMAD.MOV.U32 R12, RZ, RZ, 0x2 ;  /* 0x00000002ff0c7424 */ /* 0x000fe400078e00ff */
[----:B------:R-:W-:-:S07]  /*31d60*/  IMAD.MOV.U32 R2, RZ, RZ, R14 ;  /* 0x000000ffff027224 */ /* 0x000fce00078e000e */
[----:B------:R-:W-:Y:S05]  /*31d70*/  WARPSYNC.COLLECTIVE R15, `(.L_x_2205) ;  /* 0x000000000f087348 */ /* 0x000fea0003c00000 */
[----:B------:R0:W1:Y:S02]  /*31d80*/  SHFL.IDX P6, R14, R13, R12, R11 ;  /* 0x0000000c0d0e7389 */ /* 0x00006400000c000b */
[----:B01----:R-:W-:Y:S01]  /*31d90*/  ENDCOLLECTIVE ;  /* 0x000000000000791b */ /* 0x003fe20003800000 */
.L_x_2205:
        /* <DEDUP_REMOVED lines=16> */
.L_x_2206:
[----:B------:R-:W-:Y:S02]  /*31ea0*/  IMAD.MOV.U32 R13, RZ, RZ, R9 ;  /* 0x000000ffff0d7224 */ /* 0x000fe400078e0009 */
[----:B------:R-:W-:Y:S02]  /*31eb0*/  IMAD.MOV.U32 R12, RZ, RZ, 0x3 ;  /* 0x00000003ff0c7424 */ /* 0x000fe400078e00ff */
[----:B------:R-:W-:-:S07]  /*31ec0*/  IMAD.MOV.U32 R2, RZ, RZ, R14 ;  /* 0x000000ffff027224 */ /* 0x000fce00078e000e */
[----:B------:R-:W-:Y:S05]  /*31ed0*/  WARPSYNC.COLLECTIVE R15, `(.L_x_2207) ;  /* 0x000000000f087348 */ /* 0x000fea0003c00000 */
[----:B------:R0:W1:Y:S02]  /*31ee0*/  SHFL.IDX P6, R14, R13, R12, R11 ;  /* 0x0000000c0d0e7389 */ /* 0x00006400000c000b */
[----:B01----:R-:W-:Y:S01]  /*31ef0*/  ENDCOLLECTIVE ;  /* 0x000000000000791b */ /* 0x003fe20003800000 */
.L_x_2207:
        /* <DEDUP_REMOVED lines=13> */
.L_x_2208:
        /* <DEDUP_REMOVED lines=11> */
.L_x_1948:
[----:B--2---:R-:W2:Y:S02]  /*32080*/  LDL R2, [R1+0x14] ;  /* 0x0000140001027983 */ /* 0x004ea40000100800 */
[----:B--2---:R2:W3:Y:S02]  /*32090*/  SYNCS.PHASECHK.TRANS64.TRYWAIT P0, [R4+URZ+0x2a840], R2 ;  /* 0x02a84002040075a7 */ /* 0x0044e4000800017f */
[----:B---3--:R-:W-:Y:S05]  /*320a0*/  @!P0 NANOSLEEP.SYNCS 0x989680 ;  /* 0x009896800000895d */ /* 0x008fea0003900000 */
[----:B------:R-:W3:Y:S02]  /*320b0*/  @!P0 SYNCS.PHASECHK.TRANS64 P0, [R4+URZ+0x2a840], R2 ;  /* 0x02a84002040085a7 */ /* 0x000ee4000800007f */
[----:B---3--:R-:W-:Y:S05]  /*320c0*/  @!P0 BRA `(.L_x_1948) ;  /* 0xfffffffc00ec8947 */ /* 0x008fea000383ffff */
[----:B------:R-:W-:Y:S05]  /*320d0*/  BRA `(.L_x_2210) ;  /* 0xffffff7000547947 */ /* 0x000fea000383ffff */
.L_x_1949:
[----:B------:R-:W-:Y:S01]  /*320e0*/  BSSY B0, `(.L_x_2211) ;  /* 0x0000008000007945 */ /* 0x000fe20003800000 */
[----:B------:R-:W-:Y:S02]  /*320f0*/  IMAD.MOV.U32 R13, RZ, RZ, R6 ;  /* 0x000000ffff0d7224 */ /* 0x000fe400078e0006 */
[----:B------:R-:W-:Y:S02]  /*32100*/  IMAD.MOV.U32 R12, RZ, RZ, RZ ;  /* 0x000000ffff0c7224 */ /* 0x000fe400078e00ff */
[----:B------:R-:W-:Y:S02]  /*32110*/  IMAD.MOV.U32 R11, RZ, RZ, 0x1c1f ;  /* 0x00001c1fff0b7424 */ /* 0x000fe400078e00ff */
[----:B------:R-:W-:-:S07]  /*32120*/  IMAD.MOV.U32 R15, RZ, RZ, -0x1 ;  /* 0xffffffffff0f7424 */ /* 0x000fce00078e00ff */
[----:B-1----:R-:W-:Y:S05]  /*32130*/  WARPSYNC.COLLECTIVE R15, `(.L_x_2212) ;  /* 0x000000000f087348 */ /* 0x002fea0003c00000 */
[----:B------:R0:W2:Y:S02]  /*32140*/  SHFL.IDX P6, R14, R13, R12, R11 ;  /* 0x0000000c0d0e7389 */ /* 0x0000a400000c000b */
[----:B012---:R-:W-:Y:S01]  /*32150*/  ENDCOLLECTIVE ;  /* 0x000000000000791b */ /* 0x007fe20003800000 */
.L_x_2212:
[----:B------:R-:W-:Y:S05]  /*32160*/  BSYNC B0 ;  /* 0x0000000000007941 */ /* 0x000fea0003800000 */
.L_x_2211:
        /* <DEDUP_REMOVED lines=8> */
.L_x_2213:
        /* <DEDUP_REMOVED lines=16> */
.L_x_2214:
        /* <DEDUP_REMOVED lines=11> */
.L_x_2215:
[----:B------:R-:W-:Y:S02]  /*323a0*/  IMAD.MOV.U32 R13, RZ, RZ, R6 ;  /* 0x000000ffff0d7224 */ /* 0x000fe400078e0006 */
[----:B------:R-:W-:Y:S02]  /*323b0*/  IMAD.MOV.U32 R12, RZ, RZ, 0x2 ;  /* 0x00000002ff0c7424 */ /* 0x000fe400078e00ff */
[----:B------:R-:W-:-:S07]  /*323c0*/  IMAD.MOV.U32 R3, RZ, RZ, R14 ;  /* 0x000000ffff037224 */ /* 0x000fce00078e000e */
[----:B------:R-:W-:Y:S05]  /*323d0*/  WARPSYNC.COLLECTIVE R15, `(.L_x_2216) ;  /* 0x000000000f087348 */ /* 0x000fea0003c00000 */
[----:B------:R0:W1:Y:S02]  /*323e0*/  SHFL.IDX P6, R14, R13, R12, R11 ;  /* 0x0000000c0d0e7389 */ /* 0x00006400000c000b */
[----:B01----:R-:W-:Y:S01]  /*323f0*/  ENDCOLLECTIVE ;  /* 0x000000000000791b */ /* 0x003fe20003800000 */
.L_x_2216:
[----:B------:R-:W-:-:S05]  /*32400*/  @P4 IADD3 R3, P0, R30, R3, RZ ;  /* 0x000000031e034210 */ /* 0x000fca0007f1e0ff */
[----:B------:R-:W-:-:S05]  /*32410*/  @P4 IMAD.X R2, RZ, RZ, R2, P0 ;  /* 0x000000ffff024224 */ /* 0x000fca00000e0602 */
[----:B------:R-:W-:Y:S01]  /*32420*/  @P4 LOP3.LUT R3, R3, R2, RZ, 0x3c, !PT ;  /* 0x0000000203034212 */ /* 0x000fe200078e3cff */
[----:B------:R-:W-:-:S03]  /*32430*/  IMAD.MOV.U32 R13, RZ, RZ, R5 ;  /* 0x000000ffff0d7224 */ /* 0x000fc600078e0005 */
[----:B------:R-:W-:-:S04]  /*32440*/  @P4 LOP3.LUT R2, R3, R2, RZ, 0x3c, !PT ;  /* 0x0000000203024212 */ /* 0x000fc800078e3cff */
[----:B------:R-:W-:-:S05]  /*32450*/  @P4 LOP3.LUT R3, R3, R2, RZ, 0x3c, !PT ;  /* 0x0000000203034212 */ /* 0x000fca00078e3cff */
[----:B------:R-:W-:Y:S01]  /*32460*/  @!PT LDS RZ, [RZ] ;  /* 0x00000000fffff984 */ /* 0x000fe20000000800 */
[----:B------:R-:W-:Y:S01]  /*32470*/  @!PT LDS RZ, [RZ] ;  /* 0x00000000fffff984 */ /* 0x000fe20000000800 */
[----:B------:R-:W-:Y:S01]  /*32480*/  @!PT LDS RZ, [RZ] ;  /* 0x00000000fffff984 */ /* 0x000fe20000000800 */
[----:B------:R-:W-:Y:S04]  /*32490*/  @P4 LDGSTS.E.BYPASS.LTC128B.128 [R0+0x1ec00], desc[UR42][R2.64], !P5 ;  /* 0x1ec0000002004fae */ /* 0x000fe8000e901d6a */
[----:B------:R-:W-:Y:S04]  /*324a0*/  @P4 LDGSTS.E.BYPASS.LTC128B.128 [R0+0x20c00], desc[UR42][R2.64+0x40], !P3 ;  /* 0x20c0004002004fae */ /* 0x000fe8000d901d6a */
[----:B------:R0:W-:Y:S02]  /*324b0*/  @P4 LDGSTS.E.BYPASS.LTC128B.128 [R0+0x22c00], desc[UR42][R2.64+0x80], !P2 ;  /* 0x22c0008002004fae */ /* 0x0001e4000d101d6a */
[----:B0-----:R-:W-:-:S07]  /*324c0*/  IMAD.MOV.U32 R2, RZ, RZ, R14 ;  /* 0x000000ffff027224 */ /* 0x001fce00078e000e */
[----:B------:R-:W-:Y:S05]  /*324d0*/  WARPSYNC.COLLECTIVE R15, `(.L_x_2217) ;  /* 0x000000000f087348 */ /* 0x000fea0003c00000 */
[----:B------:R0:W1:Y:S02]  /*324e0*/  SHFL.IDX P6, R14, R13, R12, R11 ;  /* 0x0000000c0d0e7389 */ /* 0x00006400000c000b */
[----:B01----:R-:W-:Y:S01]  /*324f0*/  ENDCOLLECTIVE ;  /* 0x000000000000791b */ /* 0x003fe20003800000 */
.L_x_2217:
[----:B------:R-:W-:Y:S02]  /*32500*/  IMAD.MOV.U32 R13, RZ, RZ, R6 ;  /* 0x000000ffff0d7224 */ /* 0x000fe400078e0006 */
[----:B------:R-:W-:Y:S02]  /*32510*/  IMAD.MOV.U32 R12, RZ, RZ, 0x3 ;  /* 0x00000003ff0c7424 */ /* 0x000fe400078e00ff */
[----:B------:R-:W-:-:S07]  /*32520*/  IMAD.MOV.U32 R3, RZ, RZ, R14 ;  /* 0x000000ffff037224 */ /* 0x000fce00078e000e */
[----:B------:R-:W-:Y:S05]  /*32530*/  WARPSYNC.COLLECTIVE R15, `(.L_x_2218) ;  /* 0x000000000f087348 */ /* 0x000fea0003c00000 */
[----:B------:R0:W1:Y:S02]  /*32540*/  SHFL.IDX P6, R14, R13, R12, R11 ;  /* 0x0000000c0d0e7389 */ /* 0x00006400000c000b */
[----:B01----:R-:W-:Y:S01]  /*32550*/  ENDCOLLECTIVE ;  /* 0x000000000000791b */ /* 0x003fe20003800000 */
.L_x_2218:
        /* <DEDUP_REMOVED lines=10> */
.L_x_2219:
[----:B------:R-:W-:Y:S01]  /*32600*/  @!PT LDS RZ, [RZ] ;  /* 0x00000000fffff984 */ /* 0x000fe20000000800 */
[----:B------:R-:W-:Y:S01]  /*32610*/  @!PT LDS RZ, [RZ] ;  /* 0x00000000fffff984 */ /* 0x000fe20000000800 */
[----:B------:R-:W-:Y:S01]  /*32620*/  @!PT LDS RZ, [RZ] ;  /* 0x00000000fffff984 */ /* 0x000fe20000000800 */
[----:B------:R0:W-:Y:S04]  /*32630*/  @P1 LDGSTS.E.BYPASS.LTC128B.128 [R0+0x1f400], desc[UR42][R2.64], !P5 ;  /* 0x1f40000002001fae */ /* 0x0001e8000e901d6a */
[----:B------:R0:W-:Y:S04]  /*32640*/  @P1 LDGSTS.E.BYPASS.LTC128B.128 [R0+0x21400], desc[UR42][R2.64+0x40], !P3 ;  /* 0x2140004002001fae */ /* 0x0001e8000d901d6a */
[----:B------:R0:W-:Y:S01]  /*32650*/  @P1 LDGSTS.E.BYPASS.LTC128B.128 [R0+0x23400], desc[UR42][R2.64+0x80], !P2 ;  /* 0x2340008002001fae */ /* 0x0001e2000d101d6a */
[----:B------:R-:W-:Y:S01]  /*32660*/  IMAD.MOV.U32 R5, RZ, RZ, R14 ;  /* 0x000000ffff057224 */ /* 0x000fe200078e000e */
[----:B------:R-:W-:Y:S06]  /*32670*/  BRA `(.L_x_2220) ;  /* 0xffffff6c00d47947 */ /* 0x000fec000383ffff */
.L_x_1954:
[----:B------:R-:W-:Y:S02]  /*32680*/  IMAD.MOV.U32 R13, RZ, RZ, R4 ;  /* 0x000000ffff0d7224 */ /* 0x000fe400078e0004 */
[----:B------:R-:W-:Y:S02]  /*32690*/  IMAD.MOV.U32 R12, RZ, RZ, RZ ;  /* 0x000000ffff0c7224 */ /* 0x000fe400078e00ff */
[----:B------:R-:W-:Y:S02]  /*326a0*/  IMAD.MOV.U32 R11, RZ, RZ, 0x1c1f ;  /* 0x00001c1fff0b7424 */ /* 0x000fe400078e00ff */
[----:B------:R-:W-:Y:S02]  /*326b0*/  IMAD.MOV.U32 R15, RZ, RZ, -0x1 ;  /* 0xffffffffff0f7424 */ /* 0x000fe400078e00ff */
[----:B------:R-:W-:Y:S02]  /*326c0*/  IMAD R35, R35, R7, RZ ;  /* 0x0000000723237224 */ /* 0x000fe400078e02ff */
[----:B------:R-:W-:-:S07]  /*326d0*/  IMAD.IADD R17, R9, 0x1, R17 ;  /* 0x0000000109117824 */ /* 0x000fce00078e0211 */
[----:B-----5:R-:W-:Y:S05]  /*326e0*/  WARPSYNC.COLLECTIVE R15, `(.L_x_2221) ;  /* 0x000000000f087348 */ /* 0x020fea0003c00000 */
[----:B------:R0:W1:Y:S02]  /*326f0*/  SHFL.IDX P6, R14, R13, R12, R11 ;  /* 0x0000000c0d0e7389 */ /* 0x00006400000c000b */
[----:B01---5:R-:W-:Y:S01]  /*32700*/  ENDCOLLECTIVE ;  /* 0x000000000000791b */ /* 0x023fe20003800000 */
.L_x_2221:
[C---:B------:R-:W-:Y:S01]  /*32710*/  VIADD R6, R17.reuse, 0x20 ;  /* 0x0000002011067836 */ /* 0x040fe20000000000 */
[----:B------:R-:W-:Y:S01]  /*32720*/  ISETP.GE.AND P2, PT, R17, R35, PT ;  /* 0x000000231100720c */ /* 0x000fe20003f46270 */
[----:B------:R-:W-:Y:S02]  /*32730*/  IMAD.MOV.U32 R13, RZ, RZ, R0 ;  /* 0x000000ffff0d7224 */ /* 0x000fe400078e0000 */
[----:B------:R-:W-:-:S10]  /*32740*/  IMAD.MOV.U32 R2, RZ, RZ, R14 ;  /* 0x000000ffff027224 */ /* 0x000fd400078e000e */
[----:B------:R-:W-:Y:S05]  /*32750*/  WARPSYNC.COLLECTIVE R15, `(.L_x_2222) ;  /* 0x000000000f087348 */ /* 0x000fea0003c00000 */
[----:B------:R0:W1:Y:S02]  /*32760*/  SHFL.IDX P6, R14, R13, R12, R11 ;  /* 0x0000000c0d0e7389 */ /* 0x00006400000c000b */
[----:B01----:R-:W-:Y:S01]  /*32770*/  ENDCOLLECTIVE ;  /* 0x000000000000791b */ /* 0x003fe20003800000 */
.L_x_2222:
[----:B------:R-:W-:Y:S02]  /*32780*/  IMAD.MOV.U32 R13, RZ, RZ, R4 ;  /* 0x000000ffff0d7224 */ /* 0x000fe400078e0004 */
[----:B------:R-:W-:Y:S02]  /*32790*/  IMAD.MOV.U32 R12, RZ, RZ, 0x1 ;  /* 0x00000001ff0c7424 */ /* 0x000fe400078e00ff */
[----:B------:R-:W-:-:S07]  /*327a0*/  IMAD.MOV.U32 R3, RZ, RZ, R14 ;  /* 0x000000ffff037224 */ /* 0x000fce00078e000e */
[----:B------:R-:W-:Y:S05]  /*327b0*/  WARPSYNC.COLLECTIVE R15, `(.L_x_2223) ;  /* 0x000000000f087348 */ /* 0x000fea0003c00000 */
[----:B------:R0:W1:Y:S02]  /*327c0*/  SHFL.IDX P6, R14, R13, R12, R11 ;  /* 0x0000000c0d0e7389 */ /* 0x00006400000c000b */
[----:B01----:R-:W-:Y:S01]  /*327d0*/  ENDCOLLECTIVE ;  /* 0x000000000000791b */ /* 0x003fe20003800000 */
.L_x_2223:
[----:B------:R-:W-:-:S05]  /*327e0*/  @!P2 IADD3 R3, P4, R30, R3, RZ ;  /* 0x000000031e03a210 */ /* 0x000fca0007f9e0ff */
[----:B------:R-:W-:-:S05]  /*327f0*/  @!P2 IMAD.X R2, RZ, RZ, R2, P4 ;  /* 0x000000ffff02a224 */ /* 0x000fca00020e0602 */
[----:B------:R-:W-:Y:S01]  /*32800*/  @!P2 LOP3.LUT R3, R3, R2, RZ, 0x3c, !PT ;  /* 0x000000020303a212 */ /* 0x000fe200078e3cff */
[----:B------:R-:W-:-:S03]  /*32810*/  IMAD.MOV.U32 R13, RZ, RZ, R0 ;  /* 0x000000ffff0d7224 */ /* 0x000fc600078e0000 */
[----:B------:R-:W-:-:S04]  /*32820*/  @!P2 LOP3.LUT R2, R3, R2, RZ, 0x3c, !PT ;  /* 0x000000020302a212 */ /* 0x000fc800078e3cff */
[----:B------:R-:W-:-:S05]  /*32830*/  @!P2 LOP3.LUT R3, R3, R2, RZ, 0x3c, !PT ;  /* 0x000000020303a212 */ /* 0x000fca00078e3cff */
[----:B------:R-:W-:Y:S01]  /*32840*/  @!PT LDS RZ, [RZ] ;  /* 0x00000000fffff984 */ /* 0x000fe20000000800 */
[----:B------:R-:W-:Y:S01]  /*32850*/  @!PT LDS RZ, [RZ] ;  /* 0x00000000fffff984 */ /* 0x000fe20000000800 */
[----:B------:R-:W-:Y:S01]  /*32860*/  @!PT LDS RZ, [RZ] ;  /* 0x00000000fffff984 */ /* 0x000fe20000000800 */
[----:B------:R-:W-:Y:S04]  /*32870*/  @!P2 LDGSTS.E.BYPASS.LTC128B.128 [R8+0x18400], desc[UR42][R2.64], !P3 ;  /* 0x184000000208afae */ /* 0x000fe8000d901d6a */
[----:B------:R-:W-:Y:S04]  /*32880*/  @!P2 LDGSTS.E.BYPASS.LTC128B.128 [R8+0x1a400], desc[UR42][R2.64+0x40], !P0 ;  /* 0x1a4000400208afae */ /* 0x000fe8000c101d6a */
[----:B------:R0:W-:Y:S01]  /*32890*/  @!P2 LDGSTS.E.BYPASS.LTC128B.128 [R8+0x1c400], desc[UR42][R2.64+0x80], !P1 ;  /* 0x1c4000800208afae */ /* 0x0001e2000c901d6a */
[----:B------:R-:W-:Y:S01]  /*328a0*/  ISETP.GE.AND P2, PT, R6, R35, PT ;  /* 0x000000230600720c */ /* 0x000fe20003f46270 */
[----:B0-----:R-:W-:-:S12]  /*328b0*/  IMAD.MOV.U32 R2, RZ, RZ, R14 ;  /* 0x000000ffff027224 */ /* 0x001fd800078e000e */
[----:B------:R-:W-:Y:S05]  /*328c0*/  WARPSYNC.COLLECTIVE R15, `(.L_x_2224) ;  /* 0x000000000f087348 */ /* 0x000fea0003c00000 */
[----:B------:R0:W1:Y:S02]  /*328d0*/  SHFL.IDX P6, R14, R13, R12, R11 ;  /* 0x0000000c0d0e7389 */ /* 0x00006400000c000b */
[----:B01----:R-:W-:Y:S01]  /*328e0*/  ENDCOLLECTIVE ;  /* 0x000000000000791b */ /* 0x003fe20003800000 */
.L_x_2224:
[----:B------:R-:W-:Y:S02]  /*328f0*/  IMAD.MOV.U32 R13, RZ, RZ, R4 ;  /* 0x000000ffff0d7224 */ /* 0x000fe400078e0004 */
[----:B------:R-:W-:Y:S02]  /*32900*/  IMAD.MOV.U32 R12, RZ, RZ, 0x2 ;  /* 0x00000002ff0c7424 */ /* 0x000fe400078e00ff */
[----:B------:R-:W-:-:S07]  /*32910*/  IMAD.MOV.U32 R3, RZ, RZ, R14 ;  /* 0x000000ffff037224 */ /* 0x000fce00078e000e */
[----:B------:R-:W-:Y:S05]  /*32920*/  WARPSYNC.COLLECTIVE R15, `(.L_x_2225) ;  /* 0x000000000f087348 */ /* 0x000fea0003c00000 */
[----:B------:R0:W1:Y:S02]  /*32930*/  SHFL.IDX P6, R14, R13, R12, R11 ;  /* 0x0000000c0d0e7389 */ /* 0x00006400000c000b */
[----:B01----:R-:W-:Y:S01]  /*32940*/  ENDCOLLECTIVE ;  /* 0x000000000000791b */ /* 0x003fe20003800000 */
.L_x_2225:
        /* <DEDUP_REMOVED lines=11> */
[----:B------:R0:W-:Y:S02]  /*32a00*/  @!P2 LDGSTS.E.BYPASS.LTC128B.128 [R8+0x1cc00], desc[UR42][R2.64+0x80], !P1 ;  /* 0x1cc000800208afae */ /* 0x0001e4000c901d6a */
[----:B0-----:R-:W-:-:S05]  /*32a10*/  VIADD R2, R17, 0x40 ;  /* 0x0000004011027836 */ /* 0x001fca0000000000 */
[----:B------:R-:W-:Y:S01]  /*32a20*/  ISETP.GE.AND P2, PT, R2, R35, PT ;  /* 0x000000230200720c */ /* 0x000fe20003f46270 */
[----:B------:R-:W-:-:S12]  /*32a30*/  IMAD.MOV.U32 R2, RZ, RZ, R14 ;  /* 0x000000ffff027224 */ /* 0x000fd800078e000e */
[----:B------:R-:W-:Y:S05]  /*32a40*/  WARPSYNC.COLLECTIVE R15, `(.L_x_2226) ;  /* 0x000000000f087348 */ /* 0x000fea0003c00000 */
[----:B------:R0:W1:Y:S02]  /*32a50*/  SHFL.IDX P6, R14, R13, R12, R11 ;  /* 0x0000000c0d0e7389 */ /* 0x00006400000c000b */
[----:B01----:R-:W-:Y:S01]  /*32a60*/  ENDCOLLECTIVE ;  /* 0x000000000000791b */ /* 0x003fe20003800000 */
.L_x_2226:
[----:B------:R-:W-:Y:S02]  /*32a70*/  IMAD.MOV.U32 R13, RZ, RZ, R4 ;  /* 0x000000ffff0d7224 */ /* 0x000fe400078e0004 */
[----:B------:R-:W-:Y:S02]  /*32a80*/  IMAD.MOV.U32 R12, RZ, RZ, 0x3 ;  /* 0x00000003ff0c7424 */ /* 0x000fe400078e00ff */
[----:B------:R-:W-:-:S07]  /*32a90*/  IMAD.MOV.U32 R3, RZ, RZ, R14 ;  /* 0x000000ffff037224 */ /* 0x000fce00078e000e */
[----:B------:R-:W-:Y:S05]  /*32aa0*/  WARPSYNC.COLLECTIVE R15, `(.L_x_2227) ;  /* 0x000000000f087348 */ /* 0x000fea0003c00000 */
[----:B------:R0:W1:Y:S02]  /*32ab0*/  SHFL.IDX P6, R14, R13, R12, R11 ;  /* 0x0000000c0d0e7389 */ /* 0x00006400000c000b */
[----:B01----:R-:W-:Y:S01]  /*32ac0*/  ENDCOLLECTIVE ;  /* 0x000000000000791b */ /* 0x003fe20003800000 */
.L_x_2227:
[----:B------:R-:W-:-:S05]  /*32ad0*/  @!P2 IADD3 R3, P4, R30, R3, RZ ;  /* 0x000000031e03a210 */ /* 0x000fca0007f9e0ff */
[----:B------:R-:W-:-:S05]  /*32ae0*/  @!P2 IMAD.X R2, RZ, RZ, R2, P4 ;  /* 0x000000ffff02a224 */ /* 0x000fca00020e0602 */
[----:B------:R-:W-:Y:S01]  /*32af0*/  @!P2 LOP3.LUT R3, R3, R2, RZ, 0x3c, !PT ;  /* 0x000000020303a212 */ /* 0x000fe200078e3cff */
[----:B------:R-:W-:-:S03]  /*32b00*/  IMAD.MOV.U32 R13, RZ, RZ, R0 ;  /* 0x000000ffff0d7224 */ /* 0x000fc600078e0000 */
[----:B------:R-:W-:-:S04]  /*32b10*/  @!P2 LOP3.LUT R2, R3, R2, RZ, 0x3c, !PT ;  /* 0x000000020302a212 */ /* 0x000fc800078e3cff */
[----:B------:R-:W-:Y:S01]  /*32b20*/  @!P2 LOP3.LUT R3, R3, R2, RZ, 0x3c, !PT ;  /* 0x000000020303a212 */ /* 0x000fe200078e3cff */
[----:B------:R-:W-:-:S04]  /*32b30*/  IMAD.MOV.U32 R4, RZ, RZ, R14 ;  /* 0x000000ffff047224 */ /* 0x000fc800078e000e */
[----:B------:R-:W-:Y:S01]  /*32b40*/  @!PT LDS RZ, [RZ] ;  /* 0x00000000fffff984 */ /* 0x000fe20000000800 */
[----:B------:R-:W-:Y:S01]  /*32b50*/  @!PT LDS RZ, [RZ] ;  /* 0x00000000fffff984 */ /* 0x000fe20000000800 */
[----:B------:R-:W-:Y:S01]  /*32b60*/  @!PT LDS RZ, [RZ] ;  /* 0x00000000fffff984 */ /* 0x000fe20000000800 */
[----:B------:R0:W-:Y:S04]  /*32b70*/  @!P2 LDGSTS.E.BYPASS.LTC128B.128 [R8+0x19400], desc[UR42][R2.64], !P3 ;  /* 0x194000000208afae */ /* 0x0001e8000d901d6a */
[----:B------:R0:W-:Y:S04]  /*32b80*/  @!P2 LDGSTS.E.BYPASS.LTC128B.128 [R8+0x1b400], desc[UR42][R2.64+0x40], !P0 ;  /* 0x1b4000400208afae */ /* 0x0001e8000c101d6a */
[----:B------:R0:W-:Y:S02]  /*32b90*/  @!P2 LDGSTS.E.BYPASS.LTC128B.128 [R8+0x1d400], desc[UR42][R2.64+0x80], !P1 ;  /* 0x1d4000800208afae */ /* 0x0001e4000c901d6a */
[----:B0-----:R-:W-:Y:S05]  /*32ba0*/  WARPSYNC.COLLECTIVE R15, `(.L_x_2228) ;  /* 0x000000000f087348 */ /* 0x001fea0003c00000 */
[----:B------:R1:W2:Y:S02]  /*32bb0*/  SHFL.IDX P6, R14, R13, R12, R11 ;  /* 0x0000000c0d0e7389 */ /* 0x0002a400000c000b */
[----:B012---:R-:W-:Y:S01]  /*32bc0*/  ENDCOLLECTIVE ;  /* 0x000000000000791b */ /* 0x007fe20003800000 */
.L_x_2228:
[----:B------:R-:W-:Y:S05]  /*32bd0*/  BRA `(.L_x_2229) ;  /* 0xffffff7000f07947 */ /* 0x000fea000383ffff */
.L_x_1959:
[----:B0-----:R0:W1:Y:S02]  /*32be0*/  SYNCS.PHASECHK.TRANS64.TRYWAIT P1, [R23+URZ+0x2a820], R0 ;  /* 0x02a82000170075a7 */ /* 0x001064000802017f */
[----:B-1----:R-:W-:Y:S05]  /*32bf0*/  @!P1 NANOSLEEP.SYNCS 0x989680 ;  /* 0x009896800000995d */ /* 0x002fea0003900000 */
[----:B------:R-:W1:Y:S02]  /*32c00*/  @!P1 SYNCS.PHASECHK.TRANS64 P1, [R23+URZ+0x2a820], R0 ;  /* 0x02a82000170095a7 */ /* 0x000e64000802007f */
[----:B-1----:R-:W-:Y:S05]  /*32c10*/  @!P1 BRA `(.L_x_1959) ;  /* 0xfffffffc00f09947 */ /* 0x002fea000383ffff */
[----:B------:R-:W-:Y:S05]  /*32c20*/  BRA `(.L_x_2230) ;  /* 0xffffff74006c7947 */ /* 0x000fea000383ffff */
.L_x_1963:
[----:B0-----:R0:W1:Y:S02]  /*32c30*/  SYNCS.PHASECHK.TRANS64.TRYWAIT P0, [R4+URZ+0x2a880], R17 ;  /* 0x02a88011040075a7 */ /* 0x001064000800017f */
[----:B-1----:R-:W-:Y:S05]  /*32c40*/  @!P0 NANOSLEEP.SYNCS 0x989680 ;  /* 0x009896800000895d */ /* 0x002fea0003900000 */
[----:B------:R-:W1:Y:S02]  /*32c50*/  @!P0 SYNCS.PHASECHK.TRANS64 P0, [R4+URZ+0x2a880], R17 ;  /* 0x02a88011040085a7 */ /* 0x000e64000800007f */
[----:B-1----:R-:W-:Y:S05]  /*32c60*/  @!P0 BRA `(.L_x_1963) ;  /* 0xfffffffc00f08947 */ /* 0x002fea000383ffff */
[----:B------:R-:W-:Y:S05]  /*32c70*/  BRA `(.L_x_2231) ;  /* 0xffffff78001c7947 */ /* 0x000fea000383ffff */
.L_x_1964:
        /* <DEDUP_REMOVED lines=8> */
.L_x_2233:
[----:B------:R-:W-:Y:S05]  /*32d00*/  BSYNC B0 ;  /* 0x0000000000007941 */ /* 0x000fea0003800000 */
.L_x_2232:
        /* <DEDUP_REMOVED lines=8> */
.L_x_2234:
[----:B------:R-:W-:Y:S02]  /*32d90*/  IMAD.MOV.U32 R13, RZ, RZ, R27 ;  /* 0x000000ffff0d7224 */ /* 0x000fe400078e001b */
[----:B------:R-:W-:Y:S02]  /*32da0*/  IMAD.MOV.U32 R12, RZ, RZ, 0x1 ;  /* 0x00000001ff0c7424 */ /* 0x000fe400078e00ff */
[----:B------:R-:W-:-:S07]  /*32db0*/  IMAD.MOV.U32 R2, RZ, RZ, R14 ;  /* 0x000000ffff027224 */ /* 0x000fce00078e000e */
[----:B------:R-:W-:Y:S05]  /*32dc0*/  WARPSYNC.COLLECTIVE R15, `(.L_x_2235) ;  /* 0x000000000f087348 */ /* 0x000fea0003c00000 */
[----:B------:R0:W1:Y:S02]  /*32dd0*/  SHFL.IDX P6, R14, R13, R12, R11 ;  /* 0x0000000c0d0e7389 */ /* 0x00006400000c000b */
[----:B01----:R-:W-:Y:S01]  /*32de0*/  ENDCOLLECTIVE ;  /* 0x000000000000791b */ /* 0x003fe20003800000 */
.L_x_2235:
        /* <DEDUP_REMOVED lines=14> */
.L_x_2236:
[----:B------:R-:W-:Y:S02]  /*32ed0*/  IMAD.MOV.U32 R13, RZ, RZ, R27 ;  /* 0x000000ffff0d7224 */ /* 0x000fe400078e001b */
[----:B------:R-:W-:Y:S02]  /*32ee0*/  IMAD.MOV.U32 R12, RZ, RZ, 0x2 ;  /* 0x00000002ff0c7424 */ /* 0x000fe400078e00ff */
[----:B------:R-:W-:-:S07]  /*32ef0*/  IMAD.MOV.U32 R2, RZ, RZ, R14 ;  /* 0x000000ffff027224 */ /* 0x000fce00078e000e */
[----:B------:R-:W-:Y:S05]  /*32f00*/  WARPSYNC.COLLECTIVE R15, `(.L_x_2237) ;  /* 0x000000000f087348 */ /* 0x000fea0003c00000 */
[----:B------:R0:W1:Y:S02]  /*32f10*/  SHFL.IDX P6, R14, R13, R12, R11 ;  /* 0x0000000c0d0e7389 */ /* 0x00006400000c000b */
[----:B01----:R-:W-:Y:S01]  /*32f20*/  ENDCOLLECTIVE ;  /* 0x000000000000791b */ /* 0x003fe20003800000 */
.L_x_2237:
        /* <DEDUP_REMOVED lines=13> */
.L_x_2238:
[----:B------:R-:W-:Y:S02]  /*33000*/  IMAD.MOV.U32 R13, RZ, RZ, R27 ;  /* 0x000000ffff0d7224 */ /* 0x000fe400078e001b */
[----:B------:R-:W-:Y:S02]  /*33010*/  IMAD.MOV.U32 R12, RZ, RZ, 0x3 ;  /* 0x00000003ff0c7424 */ /* 0x000fe400078e00ff */
[----:B------:R-:W-:-:S07]  /*33020*/  IMAD.MOV.U32 R2, RZ, RZ, R14 ;  /* 0x000000ffff027224 */ /* 0x000fce00078e000e */
[----:B------:R-:W-:Y:S05]  /*33030*/  WARPSYNC.COLLECTIVE R15, `(.L_x_2239) ;  /* 0x000000000f087348 */ /* 0x000fea0003c00000 */
[----:B------:R0:W1:Y:S02]  /*33040*/  SHFL.IDX P6, R14, R13, R12, R11 ;  /* 0x0000000c0d0e7389 */ /* 0x00006400000c000b */
[----:B01----:R-:W-:Y:S01]  /*33050*/  ENDCOLLECTIVE ;  /* 0x000000000000791b */ /* 0x003fe20003800000 */
.L_x_2239:
        /* <DEDUP_REMOVED lines=13> */
.L_x_2240:
[----:B------:R-:W-:Y:S01]  /*33130*/  IMAD.MOV.U32 R2, RZ, RZ, R14 ;  /* 0x000000ffff027224 */ /* 0x000fe200078e000e */
[----:B------:R-:W-:Y:S06]  /*33140*/  BRA `(.L_x_2241) ;  /* 0xffffff7400b07947 */ /* 0x000fec000383ffff */
.L_x_1969:
[----:B---3--:R3:W4:Y:S02]  /*33150*/  SYNCS.PHASECHK.TRANS64.TRYWAIT P0, [R4+URZ+0x2a840], R17 ;  /* 0x02a84011040075a7 */ /* 0x008724000800017f */
[----:B----4-:R-:W-:Y:S05]  /*33160*/  @!P0 NANOSLEEP.SYNCS 0x989680 ;  /* 0x009896800000895d */ /* 0x010fea0003900000 */
[----:B------:R-:W4:Y:S02]  /*33170*/  @!P0 SYNCS.PHASECHK.TRANS64 P0, [R4+URZ+0x2a840], R17 ;  /* 0x02a84011040085a7 */ /* 0x000f24000800007f */
[----:B----4-:R-:W-:Y:S05]  /*33180*/  @!P0 BRA `(.L_x_1969) ;  /* 0xfffffffc00f08947 */ /* 0x010fea000383ffff */
[----:B------:R-:W-:Y:S05]  /*33190*/  BRA `(.L_x_2242) ;  /* 0xffffff7800087947 */ /* 0x000fea000383ffff */
.L_x_1970:
        /* <DEDUP_REMOVED lines=8> */
.L_x_2244:
[----:B------:R-:W-:Y:S05]  /*33220*/  BSYNC B0 ;  /* 0x0000000000007941 */ /* 0x000fea0003800000 */
.L_x_2243:
        /* <DEDUP_REMOVED lines=8> */
.L_x_2245:
[----:B------:R-:W-:Y:S02]  /*332b0*/  IMAD.MOV.U32 R13, RZ, RZ, R8 ;  /* 0x000000ffff0d7224 */ /* 0x000fe400078e0008 */
[----:B------:R-:W-:Y:S02]  /*332c0*/  IMAD.MOV.U32 R12, RZ, RZ, 0x1 ;  /* 0x00000001ff0c7424 */ /* 0x000fe400078e00ff */
[----:B------:R-:W-:-:S07]  /*332d0*/  IMAD.MOV.U32 R2, RZ, RZ, R14 ;  /* 0x000000ffff027224 */ /* 0x000fce00078e000e */
[----:B------:R-:W-:Y:S05]  /*332e0*/  WARPSYNC.COLLECTIVE R15, `(.L_x_2246) ;  /* 0x000000000f087348 */ /* 0x000fea0003c00000 */
[----:B------:R0:W1:Y:S02]  /*332f0*/  SHFL.IDX P6, R14, R13, R12, R11 ;  /* 0x0000000c0d0e7389 */ /* 0x00006400000c000b */
[----:B01----:R-:W-:Y:S01]  /*33300*/  ENDCOLLECTIVE ;  /* 0x000000000000791b */ /* 0x003fe20003800000 */
.L_x_2246:
        /* <DEDUP_REMOVED lines=13> */
.L_x_2247:
[----:B------:R-:W-:Y:S02]  /*333e0*/  IMAD.MOV.U32 R13, RZ, RZ, R8 ;  /* 0x000000ffff0d7224 */ /* 0x000fe400078e0008 */
[----:B------:R-:W-:Y:S02]  /*333f0*/  IMAD.MOV.U32 R12, RZ, RZ, 0x2 ;  /* 0x00000002ff0c7424 */ /* 0x000fe400078e00ff */
[----:B------:R-:W-:-:S07]  /*33400*/  IMAD.MOV.U32 R2, RZ, RZ, R14 ;  /* 0x000000ffff027224 */ /* 0x000fce00078e000e */
[----:B------:R-:W-:Y:S05]  /*33410*/  WARPSYNC.COLLECTIVE R15, `(.L_x_2248) ;  /* 0x000000000f087348 */ /* 0x000fea0003c00000 */
[----:B------:R0:W1:Y:S02]  /*33420*/  SHFL.IDX P6, R14, R13, R12, R11 ;  /* 0x0000000c0d0e7389 */ /* 0x00006400000c000b */
[----:B01----:R-:W-:Y:S01]  /*33430*/  ENDCOLLECTIVE ;  /* 0x000000000000791b */ /* 0x003fe20003800000 */
.L_x_2248:
        /* <DEDUP_REMOVED lines=13> */
.L_x_2249:
[----:B------:R-:W-:Y:S02]  /*33510*/  IMAD.MOV.U32 R13, RZ, RZ, R8 ;  /* 0x000000ffff0d7224 */ /* 0x000fe400078e0008 */
[----:B------:R-:W-:Y:S02]  /*33520*/  IMAD.MOV.U32 R12, RZ, RZ, 0x3 ;  /* 0x00000003ff0c7424 */ /* 0x000fe400078e00ff */
[----:B------:R-:W-:-:S07]  /*33530*/  IMAD.MOV.U32 R2, RZ, RZ, R14 ;  /* 0x000000ffff027224 */ /* 0x000fce00078e000e */
[----:B------:R-:W-:Y:S05]  /*33540*/  WARPSYNC.COLLECTIVE R15, `(.L_x_2250) ;  /* 0x000000000f087348 */ /* 0x000fea0003c00000 */
[----:B------:R0:W1:Y:S02]  /*33550*/  SHFL.IDX P6, R14, R13, R12, R11 ;  /* 0x0000000c0d0e7389 */ /* 0x00006400000c000b */
[----:B01----:R-:W-:Y:S01]  /*33560*/  ENDCOLLECTIVE ;  /* 0x000000000000791b */ /* 0x003fe20003800000 */
.L_x_2250:
        /* <DEDUP_REMOVED lines=13> */
.L_x_2251:
[----:B------:R-:W-:Y:S01]  /*33640*/  IMAD.MOV.U32 R2, RZ, RZ, R14 ;  /* 0x000000ffff027224 */ /* 0x000fe200078e000e */
[----:B------:R-:W-:Y:S06]  /*33650*/  BRA `(.L_x_2252) ;  /* 0xffffff7400987947 */ /* 0x000fec000383ffff */
.L_x_1975:
[----:B------:R0:W0:Y:S02]  /*33660*/  SYNCS.PHASECHK.TRANS64.TRYWAIT P2, [R3+URZ+0x2a870], R0 ;  /* 0x02a87000030075a7 */ /* 0x000024000804017f */
[----:B0-----:R-:W-:Y:S05]  /*33670*/  @!P2 NANOSLEEP.SYNCS 0x989680 ;  /* 0x009896800000a95d */ /* 0x001fea0003900000 */
[----:B------:R-:W0:Y:S02]  /*33680*/  @!P2 SYNCS.PHASECHK.TRANS64 P2, [R3+URZ+0x2a870], R0 ;  /* 0x02a870000300a5a7 */ /* 0x000e24000804007f */
[----:B0-----:R-:W-:Y:S05]  /*33690*/  @!P2 BRA `(.L_x_1975) ;  /* 0xfffffffc00f0a947 */ /* 0x001fea000383ffff */
[----:B------:R-:W-:Y:S05]  /*336a0*/  BRA `(.L_x_2253) ;  /* 0xffffff7800047947 */ /* 0x000fea000383ffff */
.L_x_1977:
[----:B------:R0:W0:Y:S02]  /*336b0*/  SYNCS.PHASECHK.TRANS64.TRYWAIT P2, [R3+URZ+0x2a860], R0 ;  /* 0x02a86000030075a7 */ /* 0x000024000804017f */
[----:B0-----:R-:W-:Y:S05]  /*336c0*/  @!P2 NANOSLEEP.SYNCS 0x989680 ;  /* 0x009896800000a95d */ /* 0x001fea0003900000 */
[----:B------:R-:W0:Y:S02]  /*336d0*/  @!P2 SYNCS.PHASECHK.TRANS64 P2, [R3+URZ+0x2a860], R0 ;  /* 0x02a860000300a5a7 */ /* 0x000e24000804007f */
[----:B0-----:R-:W-:Y:S05]  /*336e0*/  @!P2 BRA `(.L_x_1977) ;  /* 0xfffffffc00f0a947 */ /* 0x001fea000383ffff */
[----:B------:R-:W-:Y:S05]  /*336f0*/  BRA `(.L_x_2254) ;  /* 0xffffff7800147947 */ /* 0x000fea000383ffff */
.L_x_1985:
[----:B0-----:R0:W2:Y:S02]  /*33700*/  SYNCS.PHASECHK.TRANS64.TRYWAIT P1, [R12+URZ+0x2a870], R3 ;  /* 0x02a870030c0075a7 */ /* 0x0010a4000802017f */
[----:B--2---:R-:W-:Y:S05]  /*33710*/  @!P1 NANOSLEEP.SYNCS 0x989680 ;  /* 0x009896800000995d */ /* 0x004fea0003900000 */
[----:B------:R-:W2:Y:S02]  /*33720*/  @!P1 SYNCS.PHASECHK.TRANS64 P1, [R12+URZ+0x2a870], R3 ;  /* 0x02a870030c0095a7 */ /* 0x000ea4000802007f */
[----:B--2---:R-:W-:Y:S05]  /*33730*/  @!P1 BRA `(.L_x_1985) ;  /* 0xfffffffc00f09947 */ /* 0x004fea000383ffff */
[----:B------:R-:W-:Y:S05]  /*33740*/  BRA `(.L_x_2255) ;  /* 0xffffff8000087947 */ /* 0x000fea000383ffff */
.L_x_1987:
[----:B0-----:R0:W2:Y:S02]  /*33750*/  SYNCS.PHASECHK.TRANS64.TRYWAIT P1, [R12+URZ+0x2a860], R3 ;  /* 0x02a860030c0075a7 */ /* 0x0010a4000802017f */
[----:B--2---:R-:W-:Y:S05]  /*33760*/  @!P1 NANOSLEEP.SYNCS 0x989680 ;  /* 0x009896800000995d */ /* 0x004fea0003900000 */
[----:B------:R-:W2:Y:S02]  /*33770*/  @!P1 SYNCS.PHASECHK.TRANS64 P1, [R12+URZ+0x2a860], R3 ;  /* 0x02a860030c0095a7 */ /* 0x000ea4000802007f */
[----:B--2---:R-:W-:Y:S05]  /*33780*/  @!P1 BRA `(.L_x_1987) ;  /* 0xfffffffc00f09947 */ /* 0x004fea000383ffff */
[----:B------:R-:W-:Y:S05]  /*33790*/  BRA `(.L_x_2256) ;  /* 0xffffff8000147947 */ /* 0x000fea000383ffff */
.L_x_1992:
[----:B------:R-:W-:Y:S01]  /*337a0*/  BSSY B0, `(.L_x_2257) ;  /* 0x0000008000007945 */ /* 0x000fe20003800000 */
[----:B------:R-:W-:Y:S02]  /*337b0*/  IMAD.MOV.U32 R13, RZ, RZ, R16 ;  /* 0x000000ffff0d7224 */ /* 0x000fe400078e0010 */
[----:B--2---:R-:W-:Y:S02]  /*337c0*/  IMAD.MOV.U32 R12, RZ, RZ, RZ ;  /* 0x000000ffff0c7224 */ /* 0x004fe400078e00ff */
[----:B------:R-:W-:Y:S02]  /*337d0*/  IMAD.MOV.U32 R11, RZ, RZ, 0x1f ;  /* 0x0000001fff0b7424 */ /* 0x000fe400078e00ff */
[----:B------:R-:W-:-:S07]  /*337e0*/  IMAD.MOV.U32 R15, RZ, RZ, -0x1 ;  /* 0xffffffffff0f7424 */ /* 0x000fce00078e00ff */
[----:B-1----:R-:W-:Y:S05]  /*337f0*/  WARPSYNC.COLLECTIVE R15, `(.L_x_2258) ;  /* 0x000000000f087348 */ /* 0x002fea0003c00000 */
[----:B------:R0:W2:Y:S02]  /*33800*/  SHFL.IDX P6, R14, R13, R12, R11 ;  /* 0x0000000c0d0e7389 */ /* 0x0000a400000c000b */
[----:B012---:R-:W-:Y:S01]  /*33810*/  ENDCOLLECTIVE ;  /* 0x000000000000791b */ /* 0x007fe20003800000 */
.L_x_2258:
[----:B------:R-:W-:Y:S05]  /*33820*/  BSYNC B0 ;  /* 0x0000000000007941 */ /* 0x000fea0003800000 */
.L_x_2257:
[----:B------:R-:W-:Y:S02]  /*33830*/  IMAD.MOV.U32 R13, RZ, RZ, R16 ;  /* 0x000000ffff0d7224 */ /* 0x000fe400078e0010 */
[----:B------:R-:W-:Y:S02]  /*33840*/  IMAD.MOV.U32 R12, RZ, RZ, 0x1 ;  /* 0x00000001ff0c7424 */ /* 0x000fe400078e00ff */
[----:B------:R-:W-:Y:S02]  /*33850*/  IMAD.MOV.U32 R11, RZ, RZ, 0x1f ;  /* 0x0000001fff0b7424 */ /* 0x000fe400078e00ff */
[----:B------:R-:W-:Y:S02]  /*33860*/  IMAD.MOV.U32 R15, RZ, RZ, -0x1 ;  /* 0xffffffffff0f7424 */ /* 0x000fe400078e00ff */
[----:B------:R-:W-:Y:S02]  /*33870*/  IMAD.IADD R9, R19, 0x1, R8 ;  /* 0x0000000113097824 */ /* 0x000fe400078e0208 */
[----:B------:R-:W-:-:S07]  /*33880*/  IMAD.MOV.U32 R0, RZ, RZ, R14 ;  /* 0x000000ffff007224 */ /* 0x000fce00078e000e */
[----:B------:R-:W-:Y:S05]  /*33890*/  WARPSYNC.COLLECTIVE R15, `(.L_x_2259) ;  /* 0x000000000f087348 */ /* 0x000fea0003c00000 */
[----:B------:R0:W1:Y:S02]  /*338a0*/  SHFL.IDX P6, R14, R13, R12, R11 ;  /* 0x0000000c0d0e7389 */ /* 0x00006400000c000b */
[----:B01----:R-:W-:Y:S01]  /*338b0*/  ENDCOLLECTIVE ;  /* 0x000000000000791b */ /* 0x003fe20003800000 */
.L_x_2259:
[----:B------:R-:W-:Y:S02]  /*338c0*/  ULDC UR4, c[0x0][0xc3c] ;  /* 0x00030f0000047ab9 */ /* 0x000fe40000000800 */
[----:B------:R-:W-:-:S13]  /*338d0*/  ISETP.GE.OR P1, PT, R9, UR4, !P0 ;  /* 0x0000000409007c0c */ /* 0x000fda000c726670 */
[----:B------:R-:W0:Y:S08]  /*338e0*/  @!P1 LDC.64 R2, c[0x0][0xc80] ;  /* 0x00032000ff029b82 */ /* 0x000e300000000a00 */
[----:B------:R-:W1:Y:S01]  /*338f0*/  @!P1 LDC.64 R4, c[0x0][0xc78] ;  /* 0x00031e00ff049b82 */ /* 0x000e620000000a00 */
[----:B------:R-:W-:Y:S01]  /*33900*/  CS2R R16, SRZ ;  /* 0x0000000000107805 */ /* 0x000fe2000001ff00 */
[----:B------:R-:W-:-:S02]  /*33910*/  IMAD.MOV.U32 R11, RZ, RZ, RZ ;  /* 0x000000ffff0b7224 */ /* 0x000fc400078e00ff */
[----:B------:R-:W-:Y:S02]  /*33920*/  IMAD.MOV.U32 R6, RZ, RZ, R14 ;  /* 0x000000ffff067224 */ /* 0x000fe400078e000e */
[----:B0-----:R-:W-:-:S05]  /*33930*/  @!P1 IMAD.WIDE R2, R9, 0x4, R2 ;  /* 0x0000000409029825 */ /* 0x001fca00078e0202 */
[----:B------:R1:W2:Y:S02]  /*33940*/  @!P1 LDG.E R7, desc[UR42][R2.64] ;  /* 0x0000002a02079981 */ /* 0x0002a4000c1e1900 */
[----:B-1----:R-:W-:-:S05]  /*33950*/  @!P1 IMAD.WIDE R2, R9, 0x4, R4 ;  /* 0x0000000409029825 */ /* 0x002fca00078e0204 */
[----:B------:R-:W3:Y:S01]  /*33960*/  @!P1 LDG.E R4, desc[UR42][R2.64] ;  /* 0x0000002a02049981 */ /* 0x000ee2000c1e1900 */
[----:B------:R-:W-:Y:S01]  /*33970*/  IMAD.MOV.U32 R5, RZ, RZ, RZ ;  /* 0x000000ffff057224 */ /* 0x000fe200078e00ff */
[C---:B------:R-:W-:Y:S02]  /*33980*/  ISETP.GE.U32.AND P2, PT, R8.reuse, 0x2, PT ;  /* 0x000000020800780c */ /* 0x040fe40003f46070 */
[C---:B------:R-:W-:Y:S02]  /*33990*/  ISETP.GE.U32.AND P3, PT, R8.reuse, 0x4, PT ;  /* 0x000000040800780c */ /* 0x040fe40003f66070 */
[C---:B------:R-:W-:Y:S02]  /*339a0*/  ISETP.GE.U32.AND P4, PT, R8.reuse, 0x8, PT ;  /* 0x000000080800780c */ /* 0x040fe40003f86070 */
[C---:B------:R-:W-:Y:S01]  /*339b0*/  ISETP.GE.U32.AND P5, PT, R8.reuse, 0x10, PT ;  /* 0x000000100800780c */ /* 0x040fe20003fa6070 */
[----:B--2---:R-:W-:Y:S02]  /*339c0*/  @!P1 IMAD.MOV.U32 R17, RZ, RZ, R7 ;  /* 0x000000ffff119224 */ /* 0x004fe400078e0007 */
[----:B---3--:R-:W-:Y:S01]  /*339d0*/  @!P1 IMAD.MOV.U32 R5, RZ, RZ, R4 ;  /* 0x000000ffff059224 */ /* 0x008fe200078e0004 */
[----:B------:R-:W-:-:S03]  /*339e0*/  ISETP.NE.AND P1, PT, R8, RZ, PT ;  /* 0x000000ff0800720c */ /* 0x000fc60003f25270 */
[----:B------:R-:W-:-:S10]  /*339f0*/  IMAD R13, R5, R17, RZ ;  /* 0x00000011050d7224 */ /* 0x000fd400078e02ff */
[----:B------:R-:W-:Y:S05]  /*33a00*/  WARPSYNC.COLLECTIVE R15, `(.L_x_2260) ;  /* 0x000000000f087348 */ /* 0x000fea0003c00000 */
[----:B------:R0:W1:Y:S02]  /*33a10*/  SHFL.UP P6, R14, R13, R12, R11 ;  /* 0x0400000c0d0e7389 */ /* 0x00006400000c000b */
[----:B01----:R-:W-:Y:S01]  /*33a20*/  ENDCOLLECTIVE ;  /* 0x000000000000791b */ /* 0x003fe20003800000 */
.L_x_2260:
[----:B------:R-:W-:Y:S01]  /*33a30*/  IMAD.MOV.U32 R12, RZ, RZ, 0x2 ;  /* 0x00000002ff0c7424 */ /* 0x000fe200078e00ff */
[----:B------:R-:W-:-:S05]  /*33a40*/  SEL R4, R14, RZ, P1 ;  /* 0x000000ff0e047207 */ /* 0x000fca0000800000 */
[----:B------:R-:W-:-:S04]  /*33a50*/  IMAD.IADD R4, R13, 0x1, R4 ;  /* 0x000000010d047824 */ /* 0x000fc800078e0204 */
[----:B------:R-:W-:-:S07]  /*33a60*/  IMAD.MOV.U32 R13, RZ, RZ, R4 ;  /* 0x000000ffff0d7224 */ /* 0x000fce00078e0004 */
[----:B------:R-:W-:Y:S05]  /*33a70*/  WARPSYNC.COLLECTIVE R15, `(.L_x_2261) ;  /* 0x000000000f087348 */ /* 0x000fea0003c00000 */
[----:B------:R0:W1:Y:S02]  /*33a80*/  SHFL.UP P6, R14, R13, R12, R11 ;  /* 0x0400000c0d0e7389 */ /* 0x00006400000c000b */
[----:B01----:R-:W-:Y:S01]  /*33a90*/  ENDCOLLECTIVE ;  /* 0x000000000000791b */ /* 0x003fe20003800000 */
.L_x_2261:
[----:B------:R-:W-:Y:S01]  /*33aa0*/  IMAD.MOV.U32 R12, RZ, RZ, 0x4 ;  /* 0x00000004ff0c7424 */ /* 0x000fe200078e00ff */
[----:B------:R-:W-:-:S05]  /*33ab0*/  SEL R3, R14, RZ, P2 ;  /* 0x000000ff0e037207 */ /* 0x000fca0001000000 */
[----:B------:R-:W-:-:S04]  /*33ac0*/  IMAD.IADD R2, R4, 0x1, R3 ;  /* 0x0000000104027824 */ /* 0x000fc800078e0203 */
[----:B------:R-:W-:-:S07]  /*33ad0*/  IMAD.MOV.U32 R13, RZ, RZ, R2 ;  /* 0x000000ffff0d7224 */ /* 0x000fce00078e0002 */
[----:B------:R-:W-:Y:S05]  /*33ae0*/  WARPSYNC.COLLECTIVE R15, `(.L_x_2262) ;  /* 0x000000000f087348 */ /* 0x000fea0003c00000 */
[----:B------:R0:W1:Y:S02]  /*33af0*/  SHFL.UP P6, R14, R13, R12, R11 ;  /* 0x0400000c0d0e7389 */ /* 0x00006400000c000b */
[----:B01----:R-:W-:Y:S01]  /*33b00*/  ENDCOLLECTIVE ;  /* 0x000000000000791b */ /* 0x003fe20003800000 */
.L_x_2262:
[----:B------:R-:W-:Y:S01]  /*33b10*/  IMAD.MOV.U32 R12, RZ, RZ, 0x8 ;  /* 0x00000008ff0c7424 */ /* 0x000fe200078e00ff */
[----:B------:R-:W-:-:S05]  /*33b20*/  SEL R3, R14, RZ, P3 ;  /* 0x000000ff0e037207 */ /* 0x000fca0001800000 */
[----:B------:R-:W-:-:S04]  /*33b30*/  IMAD.IADD R3, R2, 0x1, R3 ;  /* 0x0000000102037824 */ /* 0x000fc800078e0203 */
[----:B------:R-:W-:-:S07]  /*33b40*/  IMAD.MOV.U32 R13, RZ, RZ, R3 ;  /* 0x000000ffff0d7224 */ /* 0x000fce00078e0003 */
[----:B------:R-:W-:Y:S05]  /*33b50*/  WARPSYNC.COLLECTIVE R15, `(.L_x_2263) ;  /* 0x000000000f087348 */ /* 0x000fea0003c00000 */
[----:B------:R0:W1:Y:S02]  /*33b60*/  SHFL.UP P6, R14, R13, R12, R11 ;  /* 0x0400000c0d0e7389 */ /* 0x00006400000c000b */
[----:B01----:R-:W-:Y:S01]  /*33b70*/  ENDCOLLECTIVE ;  /* 0x000000000000791b */ /* 0x003fe20003800000 */
.L_x_2263:
[----:B------:R-:W-:Y:S01]  /*33b80*/  IMAD.MOV.U32 R12, RZ, RZ, 0x10 ;  /* 0x00000010ff0c7424 */ /* 0x000fe200078e00ff */
[----:B------:R-:W-:-:S05]  /*33b90*/  SEL R4, R14, RZ, P4 ;  /* 0x000000ff0e047207 */ /* 0x000fca0002000000 */
[----:B------:R-:W-:-:S04]  /*33ba0*/  IMAD.IADD R4, R3, 0x1, R4 ;  /* 0x0000000103047824 */ /* 0x000fc800078e0204 */
[----:B------:R-:W-:-:S07]  /*33bb0*/  IMAD.MOV.U32 R13, RZ, RZ, R4 ;  /* 0x000000ffff0d7224 */ /* 0x000fce00078e0004 */
[----:B------:R-:W-:Y:S05]  /*33bc0*/  WARPSYNC.COLLECTIVE R15, `(.L_x_2264) ;  /* 0x000000000f087348 */ /* 0x000fea0003c00000 */
[----:B------:R0:W1:Y:S02]  /*33bd0*/  SHFL.UP P6, R14, R13, R12, R11 ;  /* 0x0400000c0d0e7389 */ /* 0x00006400000c000b */
[----:B01----:R-:W-:Y:S01]  /*33be0*/  ENDCOLLECTIVE ;  /* 0x000000000000791b */ /* 0x003fe20003800000 */
.L_x_2264:
        /* <DEDUP_REMOVED lines=8> */
.L_x_2265:
[----:B------:R-:W-:Y:S05]  /*33c70*/  BRA `(.L_x_2266) ;  /* 0xffffff8400587947 */ /* 0x000fea000383ffff */
.L_x_1995:
[----:B------:R-:W-:Y:S01]  /*33c80*/  BSSY B0, `(.L_x_2267) ;  /* 0x0000007000007945 */ /* 0x000fe20003800000 */
[----:B--2---:R-:W-:Y:S02]  /*33c90*/  IMAD.MOV.U32 R12, RZ, RZ, 0x1 ;  /* 0x00000001ff0c7424 */ /* 0x004fe400078e00ff */
[----:B------:R-:W-:Y:S02]  /*33ca0*/  IMAD.MOV.U32 R11, RZ, RZ, RZ ;  /* 0x000000ffff0b7224 */ /* 0x000fe400078e00ff */
[----:B------:R-:W-:-:S07]  /*33cb0*/  IMAD.MOV.U32 R15, RZ, RZ, -0x1 ;  /* 0xffffffffff0f7424 */ /* 0x000fce00078e00ff */
[----:B-1----:R-:W-:Y:S05]  /*33cc0*/  WARPSYNC.COLLECTIVE R15, `(.L_x_2268) ;  /* 0x000000000f087348 */ /* 0x002fea0003c00000 */
[----:B------:R0:W2:Y:S02]  /*33cd0*/  SHFL.UP P6, R14, R13, R12, R11 ;  /* 0x0400000c0d0e7389 */ /* 0x0000a400000c000b */
[----:B012---:R-:W-:Y:S01]  /*33ce0*/  ENDCOLLECTIVE ;  /* 0x000000000000791b */ /* 0x007fe20003800000 */
.L_x_2268:
[----:B------:R-:W-:Y:S05]  /*33cf0*/  BSYNC B0 ;  /* 0x0000000000007941 */ /* 0x000fea0003800000 */
.L_x_2267:
[----:B------:R-:W-:Y:S01]  /*33d00*/  SEL R14, R14, RZ, P1 ;  /* 0x000000ff0e0e7207 */ /* 0x000fe20000800000 */
[----:B------:R-:W-:Y:S02]  /*33d10*/  IMAD.MOV.U32 R12, RZ, RZ, 0x2 ;  /* 0x00000002ff0c7424 */ /* 0x000fe400078e00ff */
[----:B------:R-:W-:Y:S02]  /*33d20*/  IMAD.MOV.U32 R11, RZ, RZ, RZ ;  /* 0x000000ffff0b7224 */ /* 0x000fe400078e00ff */
[----:B------:R-:W-:Y:S02]  /*33d30*/  IMAD.IADD R13, R13, 0x1, R14 ;  /* 0x000000010d0d7824 */ /* 0x000fe400078e020e */
[----:B------:R-:W-:-:S07]  /*33d40*/  IMAD.MOV.U32 R15, RZ, RZ, -0x1 ;  /* 0xffffffffff0f7424 */ /* 0x000fce00078e00ff */
[----:B------:R-:W-:Y:S05]  /*33d50*/  WARPSYNC.COLLECTIVE R15, `(.L_x_2269) ;  /* 0x000000000f087348 */ /* 0x000fea0003c00000 */
[----:B------:R0:W1:Y:S02]  /*33d60*/  SHFL.UP P6, R14, R13, R12, R11 ;  /* 0x0400000c0d0e7389 */ /* 0x00006400000c000b */
[----:B01----:R-:W-:Y:S01]  /*33d70*/  ENDCOLLECTIVE ;  /* 0x000000000000791b */ /* 0x003fe20003800000 */
.L_x_2269:
[----:B------:R-:W-:Y:S01]  /*33d80*/  IMAD.MOV.U32 R12, RZ, RZ, 0x4 ;  /* 0x00000004ff0c7424 */ /* 0x000fe200078e00ff */
[----:B------:R-:W-:-:S05]  /*33d90*/  SEL R2, R14, RZ, P2 ;  /* 0x000000ff0e027207 */ /* 0x000fca0001000000 */
[----:B------:R-:W-:-:S04]  /*33da0*/  IMAD.IADD R2, R13, 0x1, R2 ;  /* 0x000000010d027824 */ /* 0x000fc800078e0202 */
[----:B------:R-:W-:-:S07]  /*33db0*/  IMAD.MOV.U32 R13, RZ, RZ, R2 ;  /* 0x000000ffff0d7224 */ /* 0x000fce00078e0002 */
[----:B------:R-:W-:Y:S05]  /*33dc0*/  WARPSYNC.COLLECTIVE R15, `(.L_x_2270) ;  /* 0x000000000f087348 */ /* 0x000fea0003c00000 */
[----:B------:R0:W1:Y:S02]  /*33dd0*/  SHFL.UP P6, R14, R13, R12, R11 ;  /* 0x0400000c0d0e7389 */ /* 0x00006400000c000b */
[----:B01----:R-:W-:Y:S01]  /*33de0*/  ENDCOLLECTIVE ;  /* 0x000000000000791b */ /* 0x003fe20003800000 */
.L_x_2270:
[----:B------:R-:W-:Y:S01]  /*33df0*/  IMAD.MOV.U32 R12, RZ, RZ, 0x8 ;  /* 0x00000008ff0c7424 */ /* 0x000fe200078e00ff */
[----:B------:R-:W-:-:S05]  /*33e00*/  SEL R3, R14, RZ, P3 ;  /* 0x000000ff0e037207 */ /* 0x000fca0001800000 */
[----:B------:R-:W-:-:S04]  /*33e10*/  IMAD.IADD R3, R2, 0x1, R3 ;  /* 0x0000000102037824 */ /* 0x000fc800078e0203 */
[----:B------:R-:W-:-:S07]  /*33e20*/  IMAD.MOV.U32 R13, RZ, RZ, R3 ;  /* 0x000000ffff0d7224 */ /* 0x000fce00078e0003 */
[----:B------:R-:W-:Y:S05]  /*33e30*/  WARPSYNC.COLLECTIVE R15, `(.L_x_2271) ;  /* 0x000000000f087348 */ /* 0x000fea0003c00000 */
[----:B------:R0:W1:Y:S02]  /*33e40*/  SHFL.UP P6, R14, R13, R12, R11 ;  /* 0x0400000c0d0e7389 */ /* 0x00006400000c000b */
[----:B01----:R-:W-:Y:S01]  /*33e50*/  ENDCOLLECTIVE ;  /* 0x000000000000791b */ /* 0x003fe20003800000 */
.L_x_2271:
[----:B------:R-:W-:Y:S01]  /*33e60*/  IMAD.MOV.U32 R12, RZ, RZ, 0x10 ;  /* 0x00000010ff0c7424 */ /* 0x000fe200078e00ff */
[----:B------:R-:W-:-:S05]  /*33e70*/  SEL R4, R14, RZ, P4 ;  /* 0x000000ff0e047207 */ /* 0x000fca0002000000 */
[----:B------:R-:W-:-:S04]  /*33e80*/  IMAD.IADD R4, R3, 0x1, R4 ;  /* 0x0000000103047824 */ /* 0x000fc800078e0204 */
[----:B------:R-:W-:-:S07]  /*33e90*/  IMAD.MOV.U32 R13, RZ, RZ, R4 ;  /* 0x000000ffff0d7224 */ /* 0x000fce00078e0004 */
[----:B------:R-:W-:Y:S05]  /*33ea0*/  WARPSYNC.COLLECTIVE R15, `(.L_x_2272) ;  /* 0x000000000f087348 */ /* 0x000fea0003c00000 */
[----:B------:R0:W1:Y:S02]  /*33eb0*/  SHFL.UP P6, R14, R13, R12, R11 ;  /* 0x0400000c0d0e7389 */ /* 0x00006400000c000b */
[----:B01----:R-:W-:Y:S01]  /*33ec0*/  ENDCOLLECTIVE ;  /* 0x000000000000791b */ /* 0x003fe20003800000 */
.L_x_2272:
        /* <DEDUP_REMOVED lines=8> */
.L_x_2273:
[----:B------:R-:W-:Y:S05]  /*33f50*/  BRA `(.L_x_2274) ;  /* 0xffffff8400447947 */ /* 0x000fea000383ffff */
.L_x_1997:
[----:B------:R-:W-:Y:S01]  /*33f60*/  BSSY B0, `(.L_x_2275) ;  /* 0x0000006000007945 */ /* 0x000fe20003800000 */
[----:B------:R-:W-:Y:S01]  /*33f70*/  PLOP3.LUT P6, PT, P6, PT, PT, 0x8, 0x0 ;  /* 0x000000000000781c */ /* 0x000fe200037ce170 */
[----:B------:R-:W-:-:S12]  /*33f80*/  IMAD.MOV.U32 R15, RZ, RZ, -0x1 ;  /* 0xffffffffff0f7424 */ /* 0x000fd800078e00ff */
[----:B012---:R-:W-:Y:S05]  /*33f90*/  WARPSYNC.COLLECTIVE R15, `(.L_x_2276) ;  /* 0x000000000f087348 */ /* 0x007fea0003c00000 */
[----:B------:R-:W-:Y:S01]  /*33fa0*/  VOTE.ANY R14, PT, P6 ;  /* 0x00000000000e7806 */ /* 0x000fe200030e0100 */
[----:B012---:R-:W-:Y:S06]  /*33fb0*/  ENDCOLLECTIVE ;  /* 0x000000000000791b */ /* 0x007fec0003800000 */
.L_x_2276:
[----:B------:R-:W-:Y:S05]  /*33fc0*/  BSYNC B0 ;  /* 0x0000000000007941 */ /* 0x000fea0003800000 */
.L_x_2275:
[----:B------:R-:W-:Y:S02]  /*33fd0*/  IMAD.MOV.U32 R3, RZ, RZ, R14 ;  /* 0x000000ffff037224 */ /* 0x000fe400078e000e */
[----:B------:R-:W-:Y:S02]  /*33fe0*/  IMAD.MOV.U32 R13, RZ, RZ, R17 ;  /* 0x000000ffff0d7224 */ /* 0x000fe400078e0011 */
[----:B------:R-:W0:Y:S01]  /*33ff0*/  POPC R7, R3 ;  /* 0x0000000300077309 */ /* 0x000e220000000000 */
[----:B------:R-:W-:Y:S02]  /*34000*/  IMAD.MOV.U32 R11, RZ, RZ, 0x1f ;  /* 0x0000001fff0b7424 */ /* 0x000fe400078e00ff */
[----:B------:R-:W-:Y:S02]  /*34010*/  IMAD.MOV.U32 R15, RZ, RZ, -0x1 ;  /* 0xffffffffff0f7424 */ /* 0x000fe400078e00ff */
[----:B0-----:R-:W-:Y:S02]  /*34020*/  IMAD.MOV.U32 R12, RZ, RZ, R7 ;  /* 0x000000ffff0c7224 */ /* 0x001fe400078e0007 */
[----:B------:R-:W-:-:S07]  /*34030*/  IMAD.IADD R19, R7, 0x1, R19 ;  /* 0x0000000107137824 */ /* 0x000fce00078e0213 */
[----:B------:R-:W-:Y:S05]  /*34040*/  WARPSYNC.COLLECTIVE R15, `(.L_x_2277) ;  /* 0x000000000f087348 */ /* 0x000fea0003c00000 */
[----:B------:R0:W1:Y:S02]  /*34050*/  SHFL.IDX P6, R14, R13, R12, R11 ;  /* 0x0000000c0d0e7389 */ /* 0x00006400000c000b */
[----:B01----:R-:W-:Y:S01]  /*34060*/  ENDCOLLECTIVE ;  /* 0x000000000000791b */ /* 0x003fe20003800000 */
.L_x_2277:
[----:B------:R-:W-:Y:S02]  /*34070*/  IMAD.MOV.U32 R13, RZ, RZ, R5 ;  /* 0x000000ffff0d7224 */ /* 0x000fe400078e0005 */
[----:B------:R-:W-:-:S07]  /*34080*/  IMAD.MOV.U32 R17, RZ, RZ, R14 ;  /* 0x000000ffff117224 */ /* 0x000fce00078e000e */
[----:B------:R-:W-:Y:S05]  /*34090*/  WARPSYNC.COLLECTIVE R15, `(.L_x_2278) ;  /* 0x000000000f087348 */ /* 0x000fea0003c00000 */
[----:B------:R0:W1:Y:S02]  /*340a0*/  SHFL.IDX P6, R14, R13, R12, R11 ;  /* 0x0000000c0d0e7389 */ /* 0x00006400000c000b */
[----:B01----:R-:W-:Y:S01]  /*340b0*/  ENDCOLLECTIVE ;  /* 0x000000000000791b */ /* 0x003fe20003800000 */
.L_x_2278:
[----:B------:R-:W-:Y:S01]  /*340c0*/  IMAD.MOV.U32 R5, RZ, RZ, R14 ;  /* 0x000000ffff057224 */ /* 0x000fe200078e000e */
[----:B------:R-:W-:Y:S06]  /*340d0*/  BRA `(.L_x_2279) ;  /* 0xffffff8400247947 */ /* 0x000fec000383ffff */
.L_x_1999:
[----:B------:R-:W-:Y:S01]  /*340e0*/  BSSY B0, `(.L_x_2280) ;  /* 0x0000007000007945 */ /* 0x000fe20003800000 */
[----:B------:R-:W-:Y:S02]  /*340f0*/  IMAD.MOV.U32 R13, RZ, RZ, R2 ;  /* 0x000000ffff0d7224 */ /* 0x000fe400078e0002 */
[----:B------:R-:W-:Y:S02]  /*34100*/  IMAD.MOV.U32 R11, RZ, RZ, 0x1f ;  /* 0x0000001fff0b7424 */ /* 0x000fe400078e00ff */
[----:B------:R-:W-:-:S07]  /*34110*/  IMAD.MOV.U32 R15, RZ, RZ, -0x1 ;  /* 0xffffffffff0f7424 */ /* 0x000fce00078e00ff */
[----:B01-34-:R-:W-:Y:S05]  /*34120*/  WARPSYNC.COLLECTIVE R15, `(.L_x_2281) ;  /* 0x000000000f087348 */ /* 0x01bfea0003c00000 */
[----:B------:R2:W0:Y:S02]  /*34130*/  SHFL.IDX P6, R14, R13, R12, R11 ;  /* 0x0000000c0d0e7389 */ /* 0x00042400000c000b */
[----:B01234-:R-:W-:Y:S01]  /*34140*/  ENDCOLLECTIVE ;  /* 0x000000000000791b */ /* 0x01ffe20003800000 */
.L_x_2281:
[----:B------:R-:W-:Y:S05]  /*34150*/  BSYNC B0 ;  /* 0x0000000000007941 */ /* 0x000fea0003800000 */
.L_x_2280:
[----:B------:R-:W-:Y:S01]  /*34160*/  IMAD.MOV.U32 R16, RZ, RZ, R14 ;  /* 0x000000ffff107224 */ /* 0x000fe200078e000e */
[----:B------:R-:W-:Y:S06]  /*34170*/  BRA `(.L_x_1998) ;  /* 0xffffff8400147947 */ /* 0x000fec000383ffff */
.L_x_2005:
[----:B0-----:R0:W2:Y:S02]  /*34180*/  SYNCS.PHASECHK.TRANS64.TRYWAIT P0, [R7+URZ+0x2a820], R0 ;  /* 0x02a82000070075a7 */ /* 0x0010a4000800017f */
[----:B--2---:R-:W-:Y:S05]  /*34190*/  @!P0 NANOSLEEP.SYNCS 0x989680 ;  /* 0x009896800000895d */ /* 0x004fea0003900000 */
[----:B------:R-:W2:Y:S02]  /*341a0*/  @!P0 SYNCS.PHASECHK.TRANS64 P0, [R7+URZ+0x2a820], R0 ;  /* 0x02a82000070085a7 */ /* 0x000ea4000800007f */
[----:B--2---:R-:W-:Y:S05]  /*341b0*/  @!P0 BRA `(.L_x_2005) ;  /* 0xfffffffc00f08947 */ /* 0x004fea000383ffff */
[----:B------:R-:W-:Y:S05]  /*341c0*/  BRA `(.L_x_2282) ;  /* 0xffffff8c006c7947 */ /* 0x000fea000383ffff */
.L_x_2006:
[----:B------:R-:W2:Y:S01]  /*341d0*/  S2R R2, SR_TID.X ;  /* 0x0000000000027919 */ /* 0x000ea20000002100 */
[----:B------:R-:W-:Y:S01]  /*341e0*/  BSSY B0, `(.L_x_2283) ;  /* 0x000000a000007945 */ /* 0x000fe20003800000 */
[----:B------:R-:W-:Y:S02]  /*341f0*/  IMAD.MOV.U32 R12, RZ, RZ, RZ ;  /* 0x000000ffff0c7224 */ /* 0x000fe400078e00ff */
[----:B------:R-:W-:Y:S02]  /*34200*/  IMAD.MOV.U32 R11, RZ, RZ, 0x1f ;  /* 0x0000001fff0b7424 */ /* 0x000fe400078e00ff */
[----:B------:R-:W-:Y:S01]  /*34210*/  IMAD.MOV.U32 R15, RZ, RZ, -0x1 ;  /* 0xffffffffff0f7424 */ /* 0x000fe200078e00ff */
[----:B--2---:R-:W-:-:S04]  /*34220*/  SHF.R.U32.HI R2, RZ, 0x5, R2 ;  /* 0x00000005ff027819 */ /* 0x004fc80000011602 */
[----:B------:R-:W-:-:S05]  /*34230*/  LOP3.LUT R2, R2, 0x3, RZ, 0xc0, !PT ;  /* 0x0000000302027812 */ /* 0x000fca00078ec0ff */
[----:B------:R-:W-:-:S07]  /*34240*/  IMAD.MOV.U32 R13, RZ, RZ, R2 ;  /* 0x000000ffff0d7224 */ /* 0x000fce00078e0002 */
[----:B01-3--:R-:W-:Y:S05]  /*34250*/  WARPSYNC.COLLECTIVE R15, `(.L_x_2284) ;  /* 0x000000000f087348 */ /* 0x00bfea0003c00000 */
[----:B------:R2:W4:Y:S02]  /*34260*/  SHFL.IDX P6, R14, R13, R12, R11 ;  /* 0x0000000c0d0e7389 */ /* 0x00052400000c000b */
[----:B01234-:R-:W-:Y:S01]  /*34270*/  ENDCOLLECTIVE ;  /* 0x000000000000791b */ /* 0x01ffe20003800000 */
.L_x_2284:
[----:B------:R-:W-:Y:S05]  /*34280*/  BSYNC B0 ;  /* 0x0000000000007941 */ /* 0x000fea0003800000 */
.L_x_2283:
[----:B------:R-:W-:Y:S05]  /*34290*/  BRA `(.L_x_2285) ;  /* 0xffffff8c00547947 */ /* 0x000fea000383ffff */
.L_x_2007:
[----:B------:R-:W-:Y:S01]  /*342a0*/  BSSY B0, `(.L_x_2286) ;  /* 0x0000006000007945 */ /* 0x000fe20003800000 */
[----:B------:R-:W-:-:S07]  /*342b0*/  IMAD.MOV.U32 R15, RZ, RZ, -0x1 ;  /* 0xffffffffff0f7424 */ /* 0x000fce00078e00ff */
[----:B01-3--:R-:W-:Y:S05]  /*342c0*/  WARPSYNC.COLLECTIVE R15, `(.L_x_2287) ;  /* 0x000000000f0c7348 */ /* 0x00bfea0003c00000 */
[----:B------:R-:W-:Y:S02]  /*342d0*/  ELECT P6, UR62, PT ;  /* 0x00000000003e782f */ /* 0x000fe400038c0000 */
[----:B------:R-:W-:Y:S01]  /*342e0*/  MOV R14, UR62 ;  /* 0x0000003e000e7c02 */ /* 0x000fe20008000f00 */
[----:B01-3--:R-:W-:Y:S10]  /*342f0*/  ENDCOLLECTIVE ;  /* 0x000000000000791b */ /* 0x00bff40003800000 */
.L_x_2287:
[----:B------:R-:W-:Y:S05]  /*34300*/  BSYNC B0 ;  /* 0x0000000000007941 */ /* 0x000fea0003800000 */
.L_x_2286:
[----:B------:R-:W-:Y:S05]  /*34310*/  BRA `(.L_x_2288) ;  /* 0xffffff8c00487947 */ /* 0x000fea000383ffff */
.L_x_2009:
[----:B0-----:R0:W2:Y:S02]  /*34320*/  SYNCS.PHASECHK.TRANS64.TRYWAIT P1, [R5+URZ+0x2a840], R0 ;  /* 0x02a84000050075a7 */ /* 0x0010a4000802017f */
[----:B--2---:R-:W-:Y:S05]  /*34330*/  @!P1 NANOSLEEP.SYNCS 0x989680 ;  /* 0x009896800000995d */ /* 0x004fea0003900000 */
[----:B------:R-:W2:Y:S02]  /*34340*/  @!P1 SYNCS.PHASECHK.TRANS64 P1, [R5+URZ+0x2a840], R0 ;  /* 0x02a84000050095a7 */ /* 0x000ea4000802007f */
[----:B--2---:R-:W-:Y:S05]  /*34350*/  @!P1 BRA `(.L_x_2009) ;  /* 0xfffffffc00f09947 */ /* 0x004fea000383ffff */
[----:B------:R-:W-:Y:S05]  /*34360*/  BRA `(.L_x_2289) ;  /* 0xffffff8c00687947 */ /* 0x000fea000383ffff */
.L_x_2011:
[----:B--2---:R2:W4:Y:S02]  /*34370*/  SYNCS.PHASECHK.TRANS64.TRYWAIT P1, [R3+URZ+0x2a840], R2 ;  /* 0x02a84002030075a7 */ /* 0x004524000802017f */
[----:B----4-:R-:W-:Y:S05]  /*34380*/  @!P1 NANOSLEEP.SYNCS 0x989680 ;  /* 0x009896800000995d */ /* 0x010fea0003900000 */
[----:B------:R-:W4:Y:S02]  /*34390*/  @!P1 SYNCS.PHASECHK.TRANS64 P1, [R3+URZ+0x2a840], R2 ;  /* 0x02a84002030095a7 */ /* 0x000f24000802007f */
[----:B----4-:R-:W-:Y:S05]  /*343a0*/  @!P1 BRA `(.L_x_2011) ;  /* 0xfffffffc00f09947 */ /* 0x010fea000383ffff */
[----:B------:R-:W-:Y:S05]  /*343b0*/  BRA `(.L_x_2290) ;  /* 0xffffff8c00747947 */ /* 0x000fea000383ffff */
.L_x_2013:
[----:B----4-:R4:W0:Y:S02]  /*343c0*/  SYNCS.PHASECHK.TRANS64.TRYWAIT P1, [R5+URZ+0x2a860], R0 ;  /* 0x02a86000050075a7 */ /* 0x010824000802017f */
[----:B0-----:R-:W-:Y:S05]  /*343d0*/  @!P1 NANOSLEEP.SYNCS 0x989680 ;  /* 0x009896800000995d */ /* 0x001fea0003900000 */
[----:B------:R-:W0:Y:S02]  /*343e0*/  @!P1 SYNCS.PHASECHK.TRANS64 P1, [R5+URZ+0x2a860], R0 ;  /* 0x02a86000050095a7 */ /* 0x000e24000802007f */
[----:B0-----:R-:W-:Y:S05]  /*343f0*/  @!P1 BRA `(.L_x_2013) ;  /* 0xfffffffc00f09947 */ /* 0x001fea000383ffff */
[----:B------:R-:W-:Y:S05]  /*34400*/  BRA `(.L_x_2291) ;  /* 0xffffff8c00707947 */ /* 0x000fea000383ffff */
.L_x_2015:
[----:B------:R0:W0:Y:S02]  /*34410*/  SYNCS.PHASECHK.TRANS64.TRYWAIT P1, [R3+URZ+0x2a860], R2 ;  /* 0x02a86002030075a7 */ /* 0x000024000802017f */
[----:B0-----:R-:W-:Y:S05]  /*34420*/  @!P1 NANOSLEEP.SYNCS 0x989680 ;  /* 0x009896800000995d */ /* 0x001fea0003900000 */
[----:B------:R-:W0:Y:S02]  /*34430*/  @!P1 SYNCS.PHASECHK.TRANS64 P1, [R3+URZ+0x2a860], R2 ;  /* 0x02a86002030095a7 */ /* 0x000e24000802007f */
[----:B0-----:R-:W-:Y:S05]  /*34440*/  @!P1 BRA `(.L_x_2015) ;  /* 0xfffffffc00f09947 */ /* 0x001fea000383ffff */
[----:B------:R-:W-:Y:S05]  /*34450*/  BRA `(.L_x_2292) ;  /* 0xffffff8c006c7947 */ /* 0x000fea000383ffff */
.L_x_2017:
[----:B------:R0:W0:Y:S02]  /*34460*/  SYNCS.PHASECHK.TRANS64.TRYWAIT P1, [R5+URZ+0x2a880], R0 ;  /* 0x02a88000050075a7 */ /* 0x000024000802017f */
[----:B0-----:R-:W-:Y:S05]  /*34470*/  @!P1 NANOSLEEP.SYNCS 0x989680 ;  /* 0x009896800000995d */ /* 0x001fea0003900000 */
[----:B------:R-:W0:Y:S02]  /*34480*/  @!P1 SYNCS.PHASECHK.TRANS64 P1, [R5+URZ+0x2a880], R0 ;  /* 0x02a88000050095a7 */ /* 0x000e24000802007f */
[----:B0-----:R-:W-:Y:S05]  /*34490*/  @!P1 BRA `(.L_x_2017) ;  /* 0xfffffffc00f09947 */ /* 0x001fea000383ffff */
[----:B------:R-:W-:Y:S05]  /*344a0*/  BRA `(.L_x_2293) ;  /* 0xffffff8c00687947 */ /* 0x000fea000383ffff */
.L_x_2294:
        /* <DEDUP_REMOVED lines=13> */
.L_x_3423:


//--------------------- .text._ZN7cutlass13device_kernelIN5flash11enable_sm90INS1_16FlashAttnFwdSm90INS1_25CollectiveMainloopFwdSm90ILi2EN4cute5tupleIJNS5_1CILi1EEES8_S8_EEENS6_IJNS7_ILi128EEENS7_ILi160EEENS7_ILi192EEEEEELi192ENS_12float_e4m3_tEfNS_4arch4Sm90ELb1ELb0ELb0ELb0ELb1ELb0ELb0ELb1ELb1ELb1ELb1ELb0EEENS1_21CollectiveEpilogueFwdINS6_IJSA_SC_SB_EEES9_NS_10bfloat16_tESG_Li256ELb0ELb1ELb1ELb1EEENS1_19SingleTileSchedulerILb0ELb1ELb1ELi128EEEEEEEEEvNT_6ParamsE --------------------------
	.section	.text._ZN7cutlass13device_kernelIN5flash11enable_sm90INS1_16FlashAttnFwdSm90INS1_25CollectiveMainloopFwdSm90ILi2EN4cute5tupleIJNS5_1CILi1EEES8_S8_EEENS6_IJNS7_ILi128EEENS7_ILi160EEENS7_ILi192EEEEEELi192ENS_12float_e4m3_tEfNS_4arch4Sm90ELb1ELb0ELb0ELb0ELb1ELb0ELb0ELb1ELb1ELb1ELb1ELb0EEENS1_21CollectiveEpilogueFwdINS6_IJSA_SC_SB_EEES9_NS_10bfloat16_tESG_Li256ELb0ELb1ELb1ELb1EEENS1_19SingleTileSchedulerILb0ELb1ELb1ELi128EEEEEEEEEvNT_6ParamsE,"ax",@progbits
	.align	128
.text._ZN7cutlass13device_kernelIN5flash11enable_sm90INS1_16FlashAttnFwdSm90INS1_25CollectiveMainloopFwdSm90ILi2EN4cute5tupleIJNS5_1CILi1EEES8_S8_EEENS6_IJNS7_ILi128EEENS7_ILi160EEENS7_ILi192EEEEEELi192ENS_12float_e4m3_tEfNS_4arch4Sm90ELb1ELb0ELb0ELb0ELb1ELb0ELb0ELb1ELb1ELb1ELb1ELb0EEENS1_21CollectiveEpilogueFwdINS6_IJSA_SC_SB_EEES9_NS_10bfloat16_tESG_Li256ELb0ELb1ELb1ELb1EEENS1_19SingleTileSchedulerILb0ELb1ELb1ELi128EEEEEEEEEvNT_6ParamsE:
        .type           _ZN7cutlass13device_kernelIN5flash11enable_sm90INS1_16FlashAttnFwdSm90INS1_25CollectiveMainloopFwdSm90ILi2EN4cute5tupleIJNS5_1CILi1EEES8_S8_EEENS6_IJNS7_ILi128EEENS7_ILi160EEENS7_ILi192EEEEEELi192ENS_12float_e4m3_tEfNS_4arch4Sm90ELb1ELb0ELb0ELb0ELb1ELb0ELb0ELb1ELb1ELb1ELb1ELb0EEENS1_21CollectiveEpilogueFwdINS6_IJSA_SC_SB_EEES9_NS_10bfloat16_tESG_Li256ELb0ELb1ELb1ELb1EEENS1_19SingleTileSchedulerILb0ELb1ELb1ELi128EEEEEEEEEvNT_6ParamsE,@function
        .size           _ZN7cutlass13device_kernelIN5flash11enable_sm90INS1_16FlashAttnFwdSm90INS1_25CollectiveMainloopFwdSm90ILi2EN4cute5tupleIJNS5_1CILi1EEES8_S8_EEENS6_IJNS7_ILi128EEENS7_ILi160EEENS7_ILi192EEEEEELi192ENS_12float_e4m3_tEfNS_4arch4Sm90ELb1ELb0ELb0ELb0ELb1ELb0ELb0ELb1ELb1ELb1ELb1ELb0EEENS1_21CollectiveEpilogueFwdINS6_IJSA_SC_SB_EEES9_NS_10bfloat16_tESG_Li256ELb0ELb1ELb1ELb1EEENS1_19SingleTileSchedulerILb0ELb1ELb1ELi128EEEEEEEEEvNT_6ParamsE,(.L_x_3424 - _ZN7cutlass13device_kernelIN5flash11enable_sm90INS1_16FlashAttnFwdSm90INS1_25CollectiveMainloopFwdSm90ILi2EN4cute5tupleIJNS5_1CILi1EEES8_S8_EEENS6_IJNS7_ILi128EEENS7_ILi160EEENS7_ILi192EEEEEELi192ENS_12float_e4m3_tEfNS_4arch4Sm90ELb1ELb0ELb0ELb0ELb1ELb0ELb0ELb1ELb1ELb1ELb1ELb0EEENS1_21CollectiveEpilogueFwdINS6_IJSA_SC_SB_EEES9_NS_10bfloat16_tESG_Li256ELb0ELb1ELb1ELb1EEENS1_19SingleTileSchedulerILb0ELb1ELb1ELi128EEEEEEEEEvNT_6ParamsE)
        .other          _ZN7cutlass13device_kernelIN5flash11enable_sm90INS1_16FlashAttnFwdSm90INS1_25CollectiveMainloopFwdSm90ILi2EN4cute5tupleIJNS5_1CILi1EEES8_S8_EEENS6_IJNS7_ILi128EEENS7_ILi160EEENS7_ILi192EEEEEELi192ENS_12float_e4m3_tEfNS_4arch4Sm90ELb1ELb0ELb0ELb0ELb1ELb0ELb0ELb1ELb1ELb1ELb1ELb0EEENS1_21CollectiveEpilogueFwdINS6_IJSA_SC_SB_EEES9_NS_10bfloat16_tESG_Li256ELb0ELb1ELb1ELb1EEENS1_19SingleTileSchedulerILb0ELb1ELb1ELi128EEEEEEEEEvNT_6ParamsE,@"STO_CUDA_ENTRY STV_DEFAULT"
_ZN7cutlass13device_kernelIN5flash11enable_sm90INS1_16FlashAttnFwdSm90INS1_25CollectiveMainloopFwdSm90ILi2EN4cute5tupleIJNS5_1CILi1EEES8_S8_EEENS6_IJNS7_ILi128EEENS7_ILi160EEENS7_ILi192EEEEEELi192ENS_12float_e4m3_tEfNS_4arch4Sm90ELb1ELb0ELb0ELb0ELb1ELb0ELb0ELb1ELb1ELb1ELb1ELb0EEENS1_21CollectiveEpilogueFwdINS6_IJSA_SC_SB_EEES9_NS_10bfloat16_tESG_Li256ELb0ELb1ELb1ELb1EEENS1_19SingleTileSchedulerILb0ELb1ELb1ELi128EEEEEEEEEvNT_6ParamsE:
        /* <DEDUP_REMOVED lines=45> */
.L_x_2295:
        /* <DEDUP_REMOVED lines=22> */
.L_x_2296:
        /* <DEDUP_REMOVED lines=18> */
.L_x_2297:
        /* <DEDUP_REMOVED lines=22> */
.L_x_2298:
        /* <DEDUP_REMOVED lines=23> */
.L_x_2299:
[----:B------:R-:W-:Y:S01]  /*0820*/  UISETP.NE.AND UP0, UPT, UR9, URZ, UPT ;  /* 0x0000003f0900728c */ /* 0x000fe2000bf05270 */
[----:B------:R-:W-:Y:S01]  /*0830*/  NOP ;  /* 0x0000000000007918 */ /* 0x000fe20000000000 */
[----:B-1----:R-:W-:Y:S01]  /*0840*/  UMOV UR4, 0x1 ;  /* 0x0000000100047882 */ /* 0x002fe20000000000 */
[----:B------:R-:W-:Y:S01]  /*0850*/  ULDC.64 UR36, c[0x0][0x208] ;  /* 0x0000820000247ab9 */ /* 0x000fe20000000a00 */
[----:B------:R-:W-:Y:S01]  /*0860*/  USEL UR4, UR4, 0x2, !UP0 ;  /* 0x0000000204047887 */ /* 0x000fe2000c000000 */
[----:B------:R-:W-:Y:S01]  /*0870*/  BSSY B6, `(.L_x_2300) ;  /* 0x000140f000067945 */ /* 0x000fe20003800000 */
[----:B0-234-:R-:W-:Y:S01]  /*0880*/  BAR.SYNC.DEFER_BLOCKING 0x0 ;  /* 0x0000000000007b1d */ /* 0x01dfe20000010000 */
[----:B------:R-:W-:-:S03]  /*0890*/  PLOP3.LUT P0, PT, PT, PT, UP0, 0x80, 0x0 ;  /* 0x000000000000781c */ /* 0x000fc60003f0f008 */
[----:B------:R-:W-:-:S05]  /*08a0*/  IMAD.U32 R2, RZ, RZ, UR4 ;  /* 0x00000004ff027e24 */ /* 0x000fca000f8e00ff */
[----:B------:R0:W-:Y:S05]  /*08b0*/  STL [R1+0x10], R2 ;  /* 0x0000100201007387 */ /* 0x0001ea0000100800 */
[----:B------:R-:W-:Y:S05]  /*08c0*/  @!P0 BRA `(.L_x_2301) ;  /* 0x000000f000808947 */ /* 0x000fea0003800000 */
.L_x_2302:
[----:B------:R-:W-:-:S08]  /*08d0*/  NOP ;  /* 0x0000000000007918 */ /* 0x000fd00000000000 */
[----:B------:R-:W1:Y:S02]  /*08e0*/  USETMAXREG.TRY_ALLOC.CTAPOOL UP0, 0xe8 ;  /* 0x000000e8000079c8 */ /* 0x000e640008000600 */
[----:B-1----:R-:W-:-:S13]  /*08f0*/  PLOP3.LUT P0, PT, PT, PT, UP0, 0x80, 0x0 ;  /* 0x000000000000781c */ /* 0x002fda0003f0f008 */
[----:B------:R-:W-:Y:S05]  /*0900*/  @!P0 BRA `(.L_x_2302) ;  /* 0xfffffffc00f08947 */ /* 0x000fea000383ffff */
[----:B------:R-:W1:Y:S01]  /*0910*/  S2UR UR6, SR_CTAID.Y ;  /* 0x00000000000679c3 */ /* 0x000e620000002600 */
[----:B------:R-:W-:Y:S01]  /*0920*/  LOP3.LUT R0, R18, 0xffffff80, RZ, 0xc0, !PT ;  /* 0xffffff8012007812 */ /* 0x000fe200078ec0ff */
[----:B------:R-:W-:Y:S02]  /*0930*/  ULDC UR7, c[0x0][0xc50] ;  /* 0x0003140000077ab9 */ /* 0x000fe40000000800 */
[----:B------:R-:W-:-:S04]  /*0940*/  UISETP.NE.AND UP0, UPT, UR7, 0x1, UPT ;  /* 0x000000010700788c */ /* 0x000fc8000bf05270 */
[----:B------:R-:W-:Y:S08]  /*0950*/  BAR.ARV 0x8, 0x180 ;  /* 0x0206000000007b1d */ /* 0x000ff00000002000 */
[----:B------:R-:W2:Y:S01]  /*0960*/  S2UR UR9, SR_CTAID.Z ;  /* 0x00000000000979c3 */ /* 0x000ea20000002700 */
[----:B------:R-:W-:Y:S01]  /*0970*/  ISETP.NE.AND P0, PT, R0, 0x80, PT ;  /* 0x000000800000780c */ /* 0x000fe20003f05270 */
[----:B------:R-:W-:Y:S01]  /*0980*/  @UP0 ULDC UR4, c[0x0][0xc54] ;  /* 0x0003150000040ab9 */ /* 0x000fe20000000800 */
[----:B------:R-:W-:Y:S01]  /*0990*/  @UP0 ULDC UR8, c[0x0][0xc58] ;  /* 0x0003160000080ab9 */ /* 0x000fe20000000800 */
[----:B-1----:R-:W-:-:S10]  /*09a0*/  UIMAD.WIDE.U32 UR4, UR6, UR4, URZ ;  /* 0x00000004060472a5 */ /* 0x002fd4000f8e003f */
[----:B------:R-:W-:Y:S06]  /*09b0*/  @!P0 BAR.ARV 0x9, 0x100 ;  /* 0x0244000000008b1d */ /* 0x000fec0000002000 */
[----:B------:R-:W-:Y:S01]  /*09c0*/  UMOV UR59, UR6 ;  /* 0x00000006003b7c82 */ /* 0x000fe20008000000 */
[----:B------:R-:W-:Y:S01]  /*09d0*/  @UP0 USHF.R.U32.HI UR59, URZ, UR8, UR5 ;  /* 0x000000083f3b0299 */ /* 0x000fe20008011605 */
[----:B--2---:R-:W-:-:S03]  /*09e0*/  ISETP.LE.AND P0, PT, RZ, UR9, PT ;  /* 0x00000009ff007c0c */ /* 0x004fc6000bf03270 */
[----:B------:R-:W-:-:S04]  /*09f0*/  UIADD3 UR4, -UR59, URZ, URZ ;  /* 0x0000003f3b047290 */ /* 0x000fc8000fffe13f */
[----:B------:R-:W-:-:S06]  /*0a00*/  UIMAD UR4, UR7, UR4, UR6 ;  /* 0x00000004070472a4 */ /* 0x000fcc000f8e0206 */
[----:B------:R-:W-:Y:S06]  /*0a10*/  @!P0 BRA `(.L_x_2303) ;  /* 0x0000013c00d08947 */ /* 0x000fec0003800000 */
[----:B------:R-:W1:Y:S01]  /*0a20*/  S2UR UR18, SR_CTAID.Z ;  /* 0x00000000001279c3 */ /* 0x000e620000002700 */
[----:B------:R-:W-:Y:S01]  /*0a30*/  ULDC.64 UR6, c[0x0][0x990] ;  /* 0x0002640000067ab9 */ /* 0x000fe20000000a00 */
[----:B------:R-:W-:Y:S01]  /*0a40*/  ULDC.64 UR8, c[0x0][0x998] ;  /* 0x0002660000087ab9 */ /* 0x000fe20000000a00 */
[----:B------:R-:W-:Y:S01]  /*0a50*/  UISETP.NE.U32.AND UP0, UPT, UR6, URZ, UPT ;  /* 0x0000003f0600728c */ /* 0x000fe2000bf05070 */
[----:B------:R-:W-:Y:S01]  /*0a60*/  IMAD.MOV.U32 R5, RZ, RZ, 0x3f800000 ;  /* 0x3f800000ff057424 */ /* 0x000fe200078e00ff */
[----:B------:R-:W-:Y:S01]  /*0a70*/  UISETP.NE.U32.AND UP1, UPT, UR8, URZ, UPT ;  /* 0x0000003f0800728c */ /* 0x000fe2000bf25070 */
[----:B------:R-:W-:Y:S01]  /*0a80*/  IMAD.MOV.U32 R0, RZ, RZ, 0x3f800000 ;  /* 0x3f800000ff007424 */ /* 0x000fe200078e00ff */
[----:B------:R-:W-:Y:S02]  /*0a90*/  UISETP.NE.AND.EX UP0, UPT, UR7, URZ, UPT, UP0 ;  /* 0x0000003f0700728c */ /* 0x000fe4000bf05300 */
[----:B------:R-:W-:Y:S01]  /*0aa0*/  UISETP.NE.AND.EX UP1, UPT, UR9, URZ, UPT, UP1 ;  /* 0x0000003f0900728c */ /* 0x000fe2000bf25310 */
[----:B------:R-:W2:Y:S01]  /*0ab0*/  S2UR UR40, SR_CTAID.X ;  /* 0x00000000002879c3 */ /* 0x000ea20000002500 */
[----:B------:R-:W-:Y:S01]  /*0ac0*/  ULDC UR57, c[0x0][0x424] ;  /* 0x0001090000397ab9 */ /* 0x000fe20000000800 */
[----:B------:R-:W-:Y:S01]  /*0ad0*/  ULDC UR41, c[0x0][0x2f0] ;  /* 0x0000bc0000297ab9 */ /* 0x000fe20000000800 */
[----:B------:R-:W-:-:S02]  /*0ae0*/  PLOP3.LUT P0, PT, PT, PT, UP0, 0x80, 0x0 ;  /* 0x000000000000781c */ /* 0x000fc40003f0f008 */
[----:B------:R-:W-:-:S03]  /*0af0*/  PLOP3.LUT P1, PT, PT, PT, UP1, 0x80, 0x0 ;  /* 0x000000000000781c */ /* 0x000fc60003f2f018 */
[----:B------:R-:W-:Y:S02]  /*0b00*/  @UP0 ULDC.64 UR12, c[0x0][0x9a8] ;  /* 0x00026a00000c0ab9 */ /* 0x000fe40000000a00 */
[----:B------:R-:W-:Y:S01]  /*0b10*/  @UP1 ULDC.64 UR16, c[0x0][0x9b8] ;  /* 0x00026e0000101ab9 */ /* 0x000fe20000000a00 */
[----:B------:R-:W-:Y:S02]  /*0b20*/  @UP1 USHF.R.S32.HI UR20, URZ, 0x1f, UR59 ;  /* 0x0000001f3f141899 */ /* 0x000fe4000801143b */
[----:B-1----:R-:W-:Y:S02]  /*0b30*/  USHF.R.S32.HI UR14, URZ, 0x1f, UR18 ;  /* 0x0000001f3f0e7899 */ /* 0x002fe40008011412 */
[----:B------:R-:W-:Y:S02]  /*0b40*/  @UP0 UIMAD.WIDE.U32 UR10, UR18, UR12, URZ ;  /* 0x0000000c120a02a5 */ /* 0x000fe4000f8e003f */
[----:B------:R-:W-:Y:S02]  /*0b50*/  @UP0 UIMAD UR5, UR14, UR12, URZ ;  /* 0x0000000c0e0502a4 */ /* 0x000fe4000f8e023f */
[----:B------:R-:W-:-:S02]  /*0b60*/  @UP1 UIMAD UR15, UR14, UR16, URZ ;  /* 0x000000100e0f12a4 */ /* 0x000fc4000f8e023f */
[----:B------:R-:W-:Y:S01]  /*0b70*/  IMAD.U32 R17, RZ, RZ, UR14 ;  /* 0x0000000eff117e24 */ /* 0x000fe2000f8e00ff */
[----:B------:R-:W-:Y:S02]  /*0b80*/  @UP0 UIMAD UR14, UR18, UR13, UR5 ;  /* 0x0000000d120e02a4 */ /* 0x000fe4000f8e0205 */
[----:B------:R-:W-:Y:S02]  /*0b90*/  @UP0 USHF.R.S32.HI UR5, URZ, 0x1f, UR59 ;  /* 0x0000001f3f050899 */ /* 0x000fe4000801143b */
[----:B------:R-:W-:Y:S02]  /*0ba0*/  @UP1 UIMAD.WIDE.U32 UR12, UR18, UR16, URZ ;  /* 0x00000010120c12a5 */ /* 0x000fe4000f8e003f */
[----:B------:R-:W-:Y:S02]  /*0bb0*/  @UP1 UIMAD UR15, UR18, UR17, UR15 ;  /* 0x00000011120f12a4 */ /* 0x000fe4000f8e020f */
[----:B------:R-:W-:Y:S01]  /*0bc0*/  @UP0 UIADD3 UR11, UR11, UR14, URZ ;  /* 0x0000000e0b0b0290 */ /* 0x000fe2000fffe03f */
[----:B------:R-:W-:Y:S01]  /*0bd0*/  @UP0 ULDC.64 UR16, c[0x0][0x9b0] ;  /* 0x00026c0000100ab9 */ /* 0x000fe20000000a00 */
[----:B------:R-:W-:Y:S01]  /*0be0*/  @UP1 ULDC.64 UR18, c[0x0][0x9c0] ;  /* 0x0002700000121ab9 */ /* 0x000fe20000000a00 */
[----:B------:R-:W-:-:S02]  /*0bf0*/  @UP0 UIMAD UR5, UR5, UR16, URZ ;  /* 0x00000010050502a4 */ /* 0x000fc4000f8e023f */
[----:B------:R-:W-:Y:S02]  /*0c00*/  @UP1 UIMAD UR14, UR20, UR18, URZ ;  /* 0x00000012140e12a4 */ /* 0x000fe4000f8e023f */
[----:B------:R-:W-:Y:S02]  /*0c10*/  @UP1 UIADD3 UR13, UR13, UR15, URZ ;  /* 0x0000000f0d0d1290 */ /* 0x000fe4000fffe03f */
[----:B------:R-:W-:Y:S02]  /*0c20*/  @UP0 UIMAD UR5, UR59, UR17, UR5 ;  /* 0x000000113b0502a4 */ /* 0x000fe4000f8e0205 */
[----:B------:R-:W-:Y:S02]  /*0c30*/  @UP0 UIMAD.WIDE.U32 UR10, UR59, UR16, UR10 ;  /* 0x000000103b0a02a5 */ /* 0x000fe4000f8e000a */
[----:B------:R-:W-:Y:S02]  /*0c40*/  @UP1 UIMAD UR14, UR59, UR19, UR14 ;  /* 0x000000133b0e12a4 */ /* 0x000fe4000f8e020e */
[----:B------:R-:W-:-:S02]  /*0c50*/  @UP1 UIMAD.WIDE.U32 UR12, UR59, UR18, UR12 ;  /* 0x000000123b0c12a5 */ /* 0x000fc4000f8e000c */
[----:B------:R-:W-:Y:S02]  /*0c60*/  @UP0 UIADD3 UR11, UR11, UR5, URZ ;  /* 0x000000050b0b0290 */ /* 0x000fe4000fffe03f */
[----:B------:R-:W-:Y:S02]  /*0c70*/  @UP0 ULEA UR6, UP2, UR10, UR6, 0x2 ;  /* 0x000000060a060291 */ /* 0x000fe4000f84103f */
[----:B------:R-:W-:Y:S02]  /*0c80*/  @UP1 UIADD3 UR5, UR13, UR14, URZ ;  /* 0x0000000e0d051290 */ /* 0x000fe4000fffe03f */
[----:B------:R-:W-:Y:S02]  /*0c90*/  @UP1 ULEA UR8, UP3, UR12, UR8, 0x2 ;  /* 0x000000080c081291 */ /* 0x000fe4000f86103f */
[----:B------:R-:W-:Y:S01]  /*0ca0*/  @UP0 ULEA.HI.X UR7, UR10, UR7, UR11, 0x2, UP2 ;  /* 0x000000070a070291 */ /* 0x000fe200090f140b */
[----:B0-----:R-:W-:Y:S01]  /*0cb0*/  IMAD.U32 R2, RZ, RZ, UR6 ;  /* 0x00000006ff027e24 */ /* 0x001fe2000f8e00ff */
[----:B------:R-:W-:-:S02]  /*0cc0*/  @UP1 ULEA.HI.X UR9, UR12, UR9, UR5, 0x2, UP3 ;  /* 0x000000090c091291 */ /* 0x000fc400098f1405 */
[----:B------:R-:W-:Y:S01]  /*0cd0*/  IMAD.U32 R6, RZ, RZ, UR8 ;  /* 0x00000008ff067e24 */ /* 0x000fe2000f8e00ff */
[----:B------:R-:W-:Y:S01]  /*0ce0*/  ULDC UR5, c[0x0][0x448] ;  /* 0x0001120000057ab9 */ /* 0x000fe20000000800 */
[----:B------:R-:W-:Y:S01]  /*0cf0*/  IMAD.U32 R3, RZ, RZ, UR7 ;  /* 0x00000007ff037e24 */ /* 0x000fe2000f8e00ff */
[----:B--2---:R-:W-:Y:S01]  /*0d00*/  USHF.L.U32 UR40, UR40, 0x7, URZ ;  /* 0x0000000728287899 */ /* 0x004fe2000800063f */
[----:B------:R-:W-:Y:S01]  /*0d10*/  IMAD.U32 R7, RZ, RZ, UR9 ;  /* 0x00000009ff077e24 */ /* 0x000fe2000f8e00ff */
[----:B------:R-:W-:Y:S02]  /*0d20*/  UISETP.NE.AND UP4, UPT, UR5, 0x1, UPT ;  /* 0x000000010500788c */ /* 0x000fe4000bf85270 */
[----:B------:R-:W2:Y:S01]  /*0d30*/  @P0 LDG.E R5, desc[UR36][R2.64] ;  /* 0x0000002402050981 */ /* 0x000ea2000c1e1900 */
[----:B------:R-:W-:Y:S01]  /*0d40*/  ULDC.64 UR6, c[0x0][0x418] ;  /* 0x0001060000067ab9 */ /* 0x000fe20000000a00 */
[----:B------:R-:W-:Y:S01]  /*0d50*/  ULDC UR8, c[0x0][0x288] ;  /* 0x0000a20000087ab9 */ /* 0x000fe20000000800 */
[----:B------:R-:W-:Y:S01]  /*0d60*/  USHF.R.U32.HI UR10, URZ, 0x10, UR4 ;  /* 0x000000103f0a7899 */ /* 0x000fe20008011604 */
[----:B------:R-:W2:Y:S01]  /*0d70*/  @P1 LDG.E R0, desc[UR36][R6.64] ;  /* 0x0000002406001981 */ /* 0x000ea2000c1e1900 */
[----:B------:R-:W-:-:S02]  /*0d80*/  UISETP.NE.U32.AND UP0, UPT, UR6, URZ, UPT ;  /* 0x0000003f0600728c */ /* 0x000fc4000bf05070 */
[----:B------:R-:W-:Y:S02]  /*0d90*/  UIADD3 UR8, -UR8, 0xa0, URZ ;  /* 0x000000a008087890 */ /* 0x000fe4000fffe13f */
[----:B------:R-:W-:Y:S02]  /*0da0*/  UISETP.NE.AND.EX UP0, UPT, UR7, URZ, UPT, UP0 ;  /* 0x0000003f0700728c */ /* 0x000fe4000bf05300 */
[----:B------:R-:W-:Y:S01]  /*0db0*/  @UP4 UIADD3 UR6, UR40, 0x7f, URZ ;  /* 0x0000007f28064890 */ /* 0x000fe2000fffe03f */
[----:B------:R-:W-:Y:S01]  /*0dc0*/  @UP4 ULDC UR7, c[0x0][0x44c] ;  /* 0x0001130000074ab9 */ /* 0x000fe20000000800 */
[----:B------:R-:W-:Y:S02]  /*0dd0*/  USEL UR57, UR57, 0x1, UP0 ;  /* 0x0000000139397887 */ /* 0x000fe40008000000 */
[----:B------:R-:W-:Y:S01]  /*0de0*/  UIMAD.WIDE.U32 UR6, UR6, UR7, URZ ;  /* 0x00000007060672a5 */ /* 0x000fe2000f8e003f */
[----:B------:R-:W-:Y:S01]  /*0df0*/  @UP4 ULDC UR9, c[0x0][0x450] ;  /* 0x0001140000094ab9 */ /* 0x000fe20000000800 */
[----:B------:R-:W-:-:S02]  /*0e00*/  UIADD3 UR5, UR40, 0x7f, URZ ;  /* 0x0000007f28057890 */ /* 0x000fc4000fffe03f */
[----:B------:R-:W-:Y:S02]  /*0e10*/  UIMAD UR8, UR57, UR41, UR8 ;  /* 0x00000029390872a4 */ /* 0x000fe4000f8e0208 */
[----:B------:R-:W-:Y:S02]  /*0e20*/  @UP4 USHF.R.U32.HI UR5, URZ, UR9, UR7 ;  /* 0x000000093f054299 */ /* 0x000fe40008011607 */
[----:B------:R-:W-:Y:S02]  /*0e30*/  UIMAD UR6, UR57, UR41, 0x9f ;  /* 0x0000009f390674a4 */ /* 0x000fe4000f8e0229 */
[----:B------:R-:W-:Y:S02]  /*0e40*/  UIADD3 UR8, UR8, UR5, URZ ;  /* 0x0000000508087290 */ /* 0x000fe4000fffe03f */
[----:B------:R-:W-:Y:S02]  /*0e50*/  UIMAD.WIDE UR6, UR6, 0x66666667, URZ ;  /* 0x66666667060678a5 */ /* 0x000fe4000f8e023f */
[----:B------:R-:W-:-:S02]  /*0e60*/  UIMAD.WIDE UR8, UR8, 0x66666667, URZ ;  /* 0x66666667080878a5 */ /* 0x000fc4000f8e023f */
[----:B------:R-:W-:Y:S02]  /*0e70*/  USHF.R.U32.HI UR5, URZ, 0x1f, UR7 ;  /* 0x0000001f3f057899 */ /* 0x000fe40008011607 */
[----:B------:R-:W-:Y:S02]  /*0e80*/  USHF.R.U32.HI UR6, URZ, 0x1f, UR9 ;  /* 0x0000001f3f067899 */ /* 0x000fe40008011609 */
[----:B------:R-:W-:Y:S02]  /*0e90*/  ULEA.HI.SX32 UR5, UR7, UR5, 0x1a ;  /* 0x0000000507057291 */ /* 0x000fe4000f8fd23f */
[----:B------:R-:W-:Y:S02]  /*0ea0*/  ULEA.HI.SX32 UR6, UR9, UR6, 0x1a ;  /* 0x0000000609067291 */ /* 0x000fe4000f8fd23f */
[----:B------:R-:W-:Y:S02]  /*0eb0*/  ULOP3.LUT UR60, UR4, 0xffff, URZ, 0xc0, !UPT ;  /* 0x0000ffff043c7892 */ /* 0x000fe4000f8ec03f */
[----:B------:R-:W-:-:S02]  /*0ec0*/  UISETP.LT.AND UP0, UPT, UR5, UR6, UPT ;  /* 0x000000060500728c */ /* 0x000fc4000bf01270 */
[----:B------:R-:W-:Y:S02]  /*0ed0*/  UP2UR UR58, UPR, URZ, 0x10 ;  /* 0x000000103f3a7883 */ /* 0x000fe40008000000 */
[----:B------:R-:W-:Y:S02]  /*0ee0*/  USEL UR9, UR5, UR6, UP0 ;  /* 0x0000000605097287 */ /* 0x000fe40008000000 */
[----:B------:R-:W-:Y:S02]  /*0ef0*/  UISETP.NE.AND UP0, UPT, UR10, URZ, UPT ;  /* 0x0000003f0a00728c */ /* 0x000fe4000bf05270 */
[----:B------:R-:W-:Y:S01]  /*0f00*/  UISETP.GE.AND UP1, UPT, UR9, 0x1, UPT ;  /* 0x000000010900788c */ /* 0x000fe2000bf26270 */
[----:B------:R-:W-:Y:S01]  /*0f10*/  ULDC UR11, c[0x0][0x988] ;  /* 0x00026200000b7ab9 */ /* 0x000fe20000000800 */
[----:B------:R-:W-:-:S04]  /*0f20*/  UMOV UR4, URZ ;  /* 0x0000003f00047c82 */ /* 0x000fc80008000000 */
[----:B------:R-:W-:-:S03]  /*0f30*/  PLOP3.LUT P0, PT, PT, PT, UP1, 0x80, 0x0 ;  /* 0x000000000000781c */ /* 0x000fc60003f0f018 */
[----:B------:R-:W-:Y:S01]  /*0f40*/  @!UP0 ULDC UR10, c[0x0][0x9f0] ;  /* 0x00027c00000a8ab9 */ /* 0x000fe20000000800 */
[----:B--2---:R-:W-:-:S09]  /*0f50*/  FMUL.FTZ R0, R5, R0 ;  /* 0x0000000005007220 */ /* 0x004fd20000410000 */
[----:B------:R-:W-:Y:S05]  /*0f60*/  @!P0 BRA `(.L_x_2304) ;  /* 0x0000000000848947 */ /* 0x000fea0003800000 */
[----:B------:R-:W-:Y:S01]  /*0f70*/  IMAD.U32 R4, RZ, RZ, UR10 ;  /* 0x0000000aff047e24 */ /* 0x000fe2000f8e00ff */
[----:B------:R-:W-:Y:S01]  /*0f80*/  UIADD3 UR6, UR10, -0x1, UR9 ;  /* 0xffffffff0a067890 */ /* 0x000fe2000fffe009 */
[----:B------:R-:W-:-:S03]  /*0f90*/  UMOV UR4, URZ ;  /* 0x0000003f00047c82 */ /* 0x000fc60008000000 */
        /* <DEDUP_REMOVED lines=30> */
.L_x_2304:
[----:B------:R-:W-:Y:S01]  /*1180*/  UIMAD UR60, UR60, UR4, URZ ;  /* 0x000000043c3c72a4 */ /* 0x000fe2000f8e023f */
[----:B------:R-:W-:Y:S02]  /*1190*/  IMAD.U32 R2, RZ, RZ, UR9 ;  /* 0x00000009ff027e24 */ /* 0x000fe4000f8e00ff */
[----:B------:R-:W-:Y:S01]  /*11a0*/  FMUL.FTZ R0, R0, UR11 ;  /* 0x0000000b00007c20 */ /* 0x000fe20008410000 */
[----:B------:R-:W-:Y:S01]  /*11b0*/  IMAD.U32 R3, RZ, RZ, UR4 ;  /* 0x00000004ff037e24 */ /* 0x000fe2000f8e00ff */
[----:B------:R-:W-:Y:S01]  /*11c0*/  UIMAD UR41, UR57, UR41, URZ ;  /* 0x00000029392972a4 */ /* 0x000fe2000f8e023f */
[----:B------:R-:W-:Y:S01]  /*11d0*/  VIADD R18, R18, 0xffffff80 ;  /* 0xffffff8012127836 */ /* 0x000fe20000000000 */
[----:B------:R-:W-:Y:S02]  /*11e0*/  PLOP3.LUT P0, PT, PT, PT, PT, 0x80, 0x0 ;  /* 0x000000000000781c */ /* 0x000fe40003f0f070 */
[----:B------:R-:W-:Y:S02]  /*11f0*/  CS2R R12, SRZ ;  /* 0x00000000000c7805 */ /* 0x000fe4000001ff00 */
[----:B------:R-:W-:-:S02]  /*1200*/  VIADDMNMX R2, R3, UR60, R2, PT ;  /* 0x0000003c03027c46 */ /* 0x000fc4000b800102 */
[----:B------:R-:W-:Y:S02]  /*1210*/  CS2R R10, SRZ ;  /* 0x00000000000a7805 */ /* 0x000fe4000001ff00 */
[----:B------:R-:W-:Y:S02]  /*1220*/  R2UR UR38, R0 ;  /* 0x00000000002672ca */ /* 0x000fe400000e0000 */
[----:B------:R-:W-:Y:S02]  /*1230*/  CS2R R62, SRZ ;  /* 0x00000000003e7805 */ /* 0x000fe4000001ff00 */
[----:B------:R-:W-:Y:S02]  /*1240*/  R2UR UR53, R2 ;  /* 0x00000000023572ca */ /* 0x000fe400000e0000 */
        /* <DEDUP_REMOVED lines=12> */
[----:B------:R-:W-:Y:S01]  /*1310*/  UISETP.GT.AND UP0, UPT, UR53, UR60, UPT ;  /* 0x0000003c3500728c */ /* 0x000fe2000bf04270 */
[----:B------:R-:W-:Y:S01]  /*1320*/  IMAD.MOV.U32 R66, RZ, RZ, RZ ;  /* 0x000000ffff427224 */ /* 0x000fe200078e00ff */
[----:B------:R-:W-:Y:S01]  /*1330*/  CS2R R48, SRZ ;  /* 0x0000000000307805 */ /* 0x000fe2000001ff00 */
[----:B------:R-:W-:Y:S01]  /*1340*/  IMAD.MOV.U32 R19, RZ, RZ, RZ ;  /* 0x000000ffff137224 */ /* 0x000fe200078e00ff */
[----:B------:R-:W-:Y:S01]  /*1350*/  CS2R R22, SRZ ;  /* 0x0000000000167805 */ /* 0x000fe2000001ff00 */
[----:B------:R-:W-:Y:S01]  /*1360*/  IMAD.MOV.U32 R54, RZ, RZ, RZ ;  /* 0x000000ffff367224 */ /* 0x000fe200078e00ff */
[----:B------:R-:W-:Y:S01]  /*1370*/  PLOP3.LUT P1, PT, PT, PT, UP0, 0x80, 0x0 ;  /* 0x000000000000781c */ /* 0x000fe20003f2f008 */
        /* <DEDUP_REMOVED lines=26> */
[----:B------:R-:W-:Y:S01]  /*1520*/  CS2R R108, SRZ ;  /* 0x00000000006c7805 */ /* 0x000fe2000001ff00 */
[----:B------:R-:W-:Y:S01]  /*1530*/  IMAD.MOV.U32 R104, RZ, RZ, RZ ;  /* 0x000000ffff687224 */ /* 0x000fe200078e00ff */
[----:B------:R-:W-:-:S02]  /*1540*/  CS2R R110, SRZ ;  /* 0x00000000006e7805 */ /* 0x000fc4000001ff00 */
[----:B------:R-:W-:Y:S02]  /*1550*/  CS2R R106, SRZ ;  /* 0x00000000006a7805 */ /* 0x000fe4000001ff00 */
[----:B------:R-:W-:Y:S02]  /*1560*/  CS2R R112, SRZ ;  /* 0x0000000000707805 */ /* 0x000fe4000001ff00 */
[----:B------:R-:W-:Y:S01]  /*1570*/  CS2R R116, SRZ ;  /* 0x0000000000747805 */ /* 0x000fe2000001ff00 */
[----:B------:R-:W-:Y:S01]  /*1580*/  IMAD.MOV.U32 R124, RZ, RZ, RZ ;  /* 0x000000ffff7c7224 */ /* 0x000fe200078e00ff */
[----:B------:R-:W-:Y:S02]  /*1590*/  CS2R R118, SRZ ;  /* 0x0000000000767805 */ /* 0x000fe4000001ff00 */
[----:B------:R-:W-:Y:S01]  /*15a0*/  CS2R R114, SRZ ;  /* 0x0000000000727805 */ /* 0x000fe2000001ff00 */
        /* <DEDUP_REMOVED lines=35> */
.L_x_2306:
[----:B------:R-:W-:-:S04]  /*17e0*/  SHF.L.U32 R0, RZ, 0x1f, RZ ;  /* 0x0000001fff007819 */ /* 0x000fc800000006ff */
[----:B------:R-:W0:Y:S02]  /*17f0*/  SYNCS.PHASECHK.TRANS64.TRYWAIT P0, [UR39+0x33400], R0 ;  /* 0x03340000ff0075a7 */ /* 0x000e240008000167 */
[----:B0-----:R-:W-:Y:S05]  /*1800*/  @!P0 BRA `(.L_x_2307) ;  /* 0x00000130005c8947 */ /* 0x001fea0003800000 */
.L_x_2405:
[----:B------:R-:W2:Y:S02]  /*1810*/  LDL R2, [R1+0x10] ;  /* 0x0000100001027983 */ /* 0x000ea40000100800 */
[----:B--2---:R-:W-:-:S13]  /*1820*/  R2UR UR4, R2 ;  /* 0x00000000020472ca */ /* 0x004fda00000e0000 */
[----:B------:R-:W-:-:S06]  /*1830*/  ULOP3.LUT UR4, UR4, 0x1, URZ, 0xfc, !UPT ;  /* 0x0000000104047892 */ /* 0x000fcc000f8efc3f */
[----:B------:R-:W-:-:S05]  /*1840*/  IMAD.U32 R2, RZ, RZ, UR4 ;  /* 0x00000004ff027e24 */ /* 0x000fca000f8e00ff */
[----:B------:R-:W-:-:S13]  /*1850*/  ISETP.NE.AND P0, PT, R2, 0x3, PT ;  /* 0x000000030200780c */ /* 0x000fda0003f05270 */
[----:B------:R-:W-:Y:S05]  /*1860*/  @!P0 BRA `(.L_x_2308) ;  /* 0x0000000000048947 */ /* 0x000fea0003800000 */
[----:B------:R-:W-:Y:S01]  /*1870*/  BPT.TRAP 0x1 ;  /* 0x000000040000795c */ /* 0x000fe20000300000 */
.L_x_2308:
[----:B------:R1:W2:Y:S01]  /*1880*/  SYNCS.PHASECHK.TRANS64.TRYWAIT P1, [UR39+0x33430], R0 ;  /* 0x03343000ff0075a7 */ /* 0x0002a20008020167 */
[----:B------:R-:W-:Y:S05]  /*1890*/  @!P0 BRA `(.L_x_2309) ;  /* 0x0000000000048947 */ /* 0x000fea0003800000 */
[----:B------:R-:W-:Y:S01]  /*18a0*/  BPT.TRAP 0x1 ;  /* 0x000000040000795c */ /* 0x000fe20000300000 */
.L_x_2309:
[----:B------:R-:W-:-:S05]  /*18b0*/  IMAD.U32 R2, RZ, RZ, UR43 ;  /* 0x0000002bff027e24 */ /* 0x000fca000f8e00ff */
[----:B------:R-:W-:Y:S01]  /*18c0*/  LOP3.LUT R2, R2, 0x10000, RZ, 0xfc, !PT ;  /* 0x0001000002027812 */ /* 0x000fe200078efcff */
[----:B--2---:R-:W-:Y:S06]  /*18d0*/  @P1 BRA `(.L_x_2310) ;  /* 0x0000000000081947 */ /* 0x004fec0003800000 */
[----:B------:R-:W2:Y:S02]  /*18e0*/  SYNCS.PHASECHK.TRANS64.TRYWAIT P1, [UR39+0x33430], R0 ;  /* 0x03343000ff0075a7 */ /* 0x000ea40008020167 */
[----:B--2---:R-:W-:Y:S05]  /*18f0*/  @!P1 BRA `(.L_x_2311) ;  /* 0x0000013000389947 */ /* 0x004fea0003800000 */
.L_x_2310:
[----:B------:R-:W-:Y:S05]  /*1900*/  WARPSYNC.ALL ;  /* 0x0000000000007948 */ /* 0x000fea0003800000 */
[----:B0-----:R-:W-:Y:S01]  /*1910*/  IMAD.MOV.U32 R3, RZ, RZ, -0x7fffffe0 ;  /* 0x80000020ff037424 */ /* 0x001fe200078e00ff */
        /* <DEDUP_REMOVED lines=35> */
[----:B------:R-:W-:Y:S01]  /*1b50*/  R2UR UR10, R2 ;  /* 0x00000000020a72ca */ /* 0x000fe200000e0000 */
[----:B------:R-:W-:Y:S01]  /*1b60*/  UMOV UR9, 0x80000020 ;  /* 0x8000002000097882 */ /* 0x000fe20000000000 */
[----:B------:R-:W-:Y:S01]  /*1b70*/  UIADD3 UR11, UR54, 0x202, URZ ;  /* 0x00000202360b7890 */ /* 0x000fe2000fffe03f */
[----:B------:R-:W-:-:S10]  /*1b80*/  UMOV UR5, UR9 ;  /* 0x0000000900057c82 */ /* 0x000fd40008000000 */
[----:B------:R-:W-:-:S07]  /*1b90*/  UIADD3 UR8, UR10, 0x2, URZ ;  /* 0x000000020a087890 */ /* 0x000fce000fffe03f */
[----:B------:R-:W-:Y:S01]  /*1ba0*/  UMOV UR4, UR8 ;  /* 0x0000000800047c82 */ /* 0x000fe20008000000 */
        /* <DEDUP_REMOVED lines=44> */
[----:B------:R-:W-:Y:S01]  /*1e70*/  UMOV UR5, UR9 ;  /* 0x0000000900057c82 */ /* 0x000fe20008000000 */
        /* <DEDUP_REMOVED lines=26> */
[----:B------:R-:W-:Y:S01]  /*2020*/  UMOV UR19, 0x80000020 ;  /* 0x8000002000137882 */ /* 0x000fe20000000000 */
[----:B------:R-:W-:-:S03]  /*2030*/  UMOV UR21, UR17 ;  /* 0x0000001100157c82 */ /* 0x000fc60008000000 */
[----:B------:R-:W-:Y:S01]  /*2040*/  UMOV UR20, UR16 ;  /* 0x0000001000147c82 */ /* 0x000fe20008000000 */
        /* <DEDUP_REMOVED lines=68> */
[----:B------:R-:W-:Y:S01]  /*2490*/  UIADD3 UR10, UR54, 0x702, URZ ;  /* 0x00000702360a7890 */ /* 0x000fe2000fffe03f */
[----:B------:R-:W-:Y:S02]  /*24a0*/  WARPGROUP.DEPBAR.LE gsb0, 0x0 ;  /* 0x00008000000079c5 */ /* 0x000fe40000010000 */
[----:B------:R-:W-:-:S06]  /*24b0*/  WARPGROUP.ARRIVE ;  /* 0x00000000000079c5 */ /* 0x000fcc0000000000 */
[----:B------:R-:W-:Y:S01]  /*24c0*/  QGMMA.64x32x32.F32.E4M3.E4M3 R40, gdesc[UR4], R40, gsb0 ;  /* 0x00600000042879f3 */ /* 0x000fe20008000828 */
[----:B------:R-:W-:Y:S01]  /*24d0*/  UMOV UR4, UR20 ;  /* 0x0000001400047c82 */ /* 0x000fe20008000000 */
        /* <DEDUP_REMOVED lines=36> */
.L_x_2312:
[----:B--2---:R-:W-:Y:S01]  /*2720*/  LOP3.LUT R5, R22, 0xffffff80, RZ, 0xc0, !PT ;  /* 0xffffff8016057812 */ /* 0x004fe200078ec0ff */
[----:B------:R-:W-:Y:S01]  /*2730*/  UISETP.NE.AND UP0, UPT, UR58, URZ, UPT ;  /* 0x0000003f3a00728c */ /* 0x000fe2000bf05270 */
[----:B------:R-:W-:Y:S01]  /*2740*/  LEA.HI R19, R19, R18, RZ, 0x2 ;  /* 0x0000001213137211 */ /* 0x000fe200078f10ff */
[----:B------:R-:W-:Y:S01]  /*2750*/  UMOV UR5, 0xffffff60 ;  /* 0xffffff6000057882 */ /* 0x000fe20000000000 */
[----:B------:R-:W-:Y:S01]  /*2760*/  LEA.HI R8, R23, R23, RZ, 0x1 ;  /* 0x0000001717087211 */ /* 0x000fe200078f08ff */
[----:B------:R-:W-:Y:S01]  /*2770*/  IMAD.IADD R5, R18, 0x1, -R5 ;  /* 0x0000000112057824 */ /* 0x000fe200078e0a05 */
[----:B------:R-:W-:Y:S01]  /*2780*/  LOP3.LUT R19, R19, 0xfffffffc, RZ, 0xc0, !PT ;  /* 0xfffffffc13137812 */ /* 0x000fe200078ec0ff */
[----:B------:R-:W-:Y:S01]  /*2790*/  UIMAD UR5, UR53, UR5, 0xa1 ;  /* 0x000000a1350574a4 */ /* 0x000fe2000f8e0205 */
[----:B------:R-:W-:Y:S01]  /*27a0*/  LOP3.LUT R8, R8, 0x3fffffe, RZ, 0xc0, !PT ;  /* 0x03fffffe08087812 */ /* 0x000fe200078ec0ff */
[----:B------:R-:W-:Y:S01]  /*27b0*/  IMAD.U32 R13, RZ, RZ, UR41 ;  /* 0x00000029ff0d7e24 */ /* 0x000fe2000f8e00ff */
[----:B-1----:R-:W-:Y:S01]  /*27c0*/  SHF.R.S32.HI R0, RZ, 0x1f, R5 ;  /* 0x0000001fff007819 */ /* 0x002fe20000011405 */
[----:B------:R-:W-:Y:S01]  /*27d0*/  IMAD.IADD R19, R18, 0x1, -R19 ;  /* 0x0000000112137824 */ /* 0x000fe200078e0a13 */
[----:B------:R-:W-:Y:S01]  /*27e0*/  PLOP3.LUT P1, PT, PT, PT, UP0, 0x80, 0x0 ;  /* 0x000000000000781c */ /* 0x000fe20003f2f008 */
[----:B------:R-:W-:Y:S01]  /*27f0*/  IMAD.IADD R8, R23, 0x1, -R8 ;  /* 0x0000000117087824 */ /* 0x000fe200078e0a08 */
[CC--:B------:R-:W-:Y:S01]  /*2800*/  LEA.HI R4, R0.reuse, R5.reuse, RZ, 0x2 ;  /* 0x0000000500047211 */ /* 0x0c0fe200078f10ff */
[----:B------:R-:W-:Y:S01]  /*2810*/  @UP0 ULDC UR4, c[0x0][0x44c] ;  /* 0x0001130000040ab9 */ /* 0x000fe20000000800 */
[----:B------:R-:W-:Y:S01]  /*2820*/  LEA.HI R6, R0, R5, RZ, 0x5 ;  /* 0x0000000500067211 */ /* 0x000fe200078f28ff */
[----:B------:R-:W-:Y:S01]  /*2830*/  ULDC UR7, c[0x0][0x288] ;  /* 0x0000a20000077ab9 */ /* 0x000fe20000000800 */
[--C-:B------:R-:W-:Y:S01]  /*2840*/  SHF.R.S32.HI R0, RZ, 0x2, R4.reuse ;  /* 0x00000002ff007819 */ /* 0x100fe20000011404 */
[----:B------:R-:W-:Y:S01]  /*2850*/  IMAD.U32 R129, RZ, RZ, UR38 ;  /* 0x00000026ff817e24 */ /* 0x000fe2000f8e00ff */
[----:B------:R-:W-:Y:S01]  /*2860*/  SHF.R.S32.HI R7, RZ, 0x1f, R4 ;  /* 0x0000001fff077819 */ /* 0x000fe20000011404 */
[----:B------:R-:W-:Y:S01]  /*2870*/  @UP0 ULDC UR10, c[0x0][0x450] ;  /* 0x00011400000a0ab9 */ /* 0x000fe20000000800 */
[----:B------:R-:W-:Y:S01]  /*2880*/  SHF.R.S32.HI R6, RZ, 0x5, R6 ;  /* 0x00000005ff067819 */ /* 0x000fe20000011406 */
[----:B------:R-:W-:Y:S01]  /*2890*/  UIADD3 UR6, UR39, 0x33440, URZ ;  /* 0x0003344027067890 */ /* 0x000fe2000fffe03f */
[----:B------:R-:W-:Y:S01]  /*28a0*/  LEA.HI R7, R7, R0, RZ, 0x3 ;  /* 0x0000000007077211 */ /* 0x000fe200078f18ff */
[----:B------:R-:W0:Y:S01]  /*28b0*/  S2UR UR61, SR_CgaCtaId ;  /* 0x00000000003d79c3 */ /* 0x000e220000008800 */
[----:B------:R-:W-:Y:S01]  /*28c0*/  LEA.HI R9, R19, R19, RZ, 0x1 ;  /* 0x0000001313097211 */ /* 0x000fe200078f08ff */
[----:B------:R-:W-:Y:S01]  /*28d0*/  UPRMT UR6, UR42, 0x654, UR6 ;  /* 0x000006542a067896 */ /* 0x000fe20008000006 */
[----:B------:R-:W-:-:S02]  /*28e0*/  LEA R10, R6, UR40, 0x4 ;  /* 0x00000028060a7c11 */ /* 0x000fc4000f8e20ff */
[----:B------:R-:W-:Y:S02]  /*28f0*/  LOP3.LUT R7, R7, 0xfffffff8, RZ, 0xc0, !PT ;  /* 0xfffffff807077812 */ /* 0x000fe400078ec0ff */
[----:B------:R-:W-:Y:S01]  /*2900*/  LOP3.LUT R6, R9, 0x1ffffffe, RZ, 0xc0, !PT ;  /* 0x1ffffffe09067812 */ /* 0x000fe200078ec0ff */
[----:B------:R-:W-:Y:S01]  /*2910*/  IMAD.U32 R9, RZ, RZ, UR5 ;  /* 0x00000005ff097e24 */ /* 0x000fe2000f8e00ff */
[----:B------:R-:W-:Y:S02]  /*2920*/  IADD3 R7, R10, R0, -R7 ;  /* 0x000000000a077210 */ /* 0x000fe40007ffe807 */
[----:B------:R-:W-:Y:S01]  /*2930*/  PLOP3.LUT P2, PT, PT, PT, UP0, 0x80, 0x0 ;  /* 0x000000000000781c */ /* 0x000fe20003f4f008 */
[----:B------:R-:W-:Y:S01]  /*2940*/  IMAD.IADD R6, R19, 0x1, -R6 ;  /* 0x0000000113067824 */ /* 0x000fe200078e0a06 */
[----:B------:R-:W-:Y:S01]  /*2950*/  SYNCS.ARRIVE.TRANS64.RED.A1T0 RZ, [UR6], RZ ;  /* 0x000000ffffff79a7 */ /* 0x000fe20008100406 */
[----:B------:R-:W-:Y:S01]  /*2960*/  IMAD R7, R8, 0x40, R7 ;  /* 0x0000004008077824 */ /* 0x000fe200078e0207 */
[----:B------:R-:W-:-:S03]  /*2970*/  LOP3.LUT R8, R4, 0x7ffffffc, RZ, 0xc0, !PT ;  /* 0x7ffffffc04087812 */ /* 0x000fc600078ec0ff */
[----:B------:R-:W-:Y:S02]  /*2980*/  IMAD R7, R6, 0x8, R7 ;  /* 0x0000000806077824 */ /* 0x000fe400078e0207 */
[----:B------:R-:W-:Y:S02]  /*2990*/  IMAD.IADD R8, R5, 0x1, -R8 ;  /* 0x0000000105087824 */ /* 0x000fe400078e0a08 */
[----:B------:R-:W-:Y:S01]  /*29a0*/  @P1 IMAD.HI.U32 R0, R7, UR4, RZ ;  /* 0x0000000407001c27 */ /* 0x000fe2000f8e00ff */
[----:B------:R-:W-:-:S03]  /*29b0*/  @UP0 ULDC UR4, c[0x0][0x450] ;  /* 0x0001140000040ab9 */ /* 0x000fc60000000800 */
[----:B------:R-:W-:Y:S01]  /*29c0*/  IMAD.MOV.U32 R11, RZ, RZ, R7 ;  /* 0x000000ffff0b7224 */ /* 0x000fe200078e0007 */
[----:B------:R-:W-:Y:S01]  /*29d0*/  @P2 SHF.R.U32.HI R11, RZ, UR4, R0 ;  /* 0x00000004ff0b2c19 */ /* 0x000fe20008011600 */
[----:B------:R-:W-:Y:S01]  /*29e0*/  UIMAD UR4, UR53, -0xa0, UR41 ;  /* 0xffffff60350478a4 */ /* 0x000fe2000f8e0229 */
[----:B------:R-:W-:Y:S01]  /*29f0*/  IMAD R0, R8, -0x2, R9 ;  /* 0xfffffffe08007824 */ /* 0x000fe200078e0209 */
[----:B------:R-:W-:Y:S02]  /*2a00*/  UIADD3 UR53, UR53, -0x2, URZ ;  /* 0xfffffffe35357890 */ /* 0x000fe4000fffe03f */
[----:B------:R-:W1:Y:S01]  /*2a10*/  SHFL.IDX PT, R6, R11, 0x1, 0x1c1f ;  /* 0x003c1f000b067f89 */ /* 0x000e6200000e0000 */
[----:B------:R-:W-:Y:S01]  /*2a20*/  UIADD3 UR4, UR4, 0xa0, URZ ;  /* 0x000000a004047890 */ /* 0x000fe2000fffe03f */
[----:B------:R-:W-:Y:S02]  /*2a30*/  IADD3 R13, R0, -UR7, R13 ;  /* 0x80000007000d7c10 */ /* 0x000fe4000fffe00d */
[----:B------:R-:W2:Y:S03]  /*2a40*/  SHFL.IDX PT, R11, R11, RZ, 0x1c1f ;  /* 0x001c1fff0b0b7589 */ /* 0x000ea600000e0000 */
[----:B------:R-:W-:Y:S01]  /*2a50*/  IMAD.U32 R5, RZ, RZ, UR4 ;  /* 0x00000004ff057e24 */ /* 0x000fe2000f8e00ff */
[----:B------:R-:W-:-:S02]  /*2a60*/  @UP0 ULDC UR4, c[0x0][0x44c] ;  /* 0x0001130000040ab9 */ /* 0x000fc40000000800 */
[----:B------:R-:W-:Y:S01]  /*2a70*/  UIMAD.WIDE.U32 UR4, UR40, UR4, URZ ;  /* 0x00000004280472a5 */ /* 0x000fe2000f8e003f */
[----:B------:R-:W-:-:S03]  /*2a80*/  IMAD R4, R8, -0x2, R5 ;  /* 0xfffffffe08047824 */ /* 0x000fc600078e0205 */
[----:B------:R-:W-:-:S04]  /*2a90*/  @UP0 USHF.R.U32.HI UR40, URZ, UR10, UR5 ;  /* 0x0000000a3f280299 */ /* 0x000fc80008011605 */
[----:B------:R-:W-:-:S04]  /*2aa0*/  UIADD3 UR4, UR40, -UR7, UR41 ;  /* 0x8000000728047290 */ /* 0x000fc8000fffe029 */
[----:B------:R-:W-:Y:S01]  /*2ab0*/  UIMAD.WIDE UR4, UR4, 0x66666667, URZ ;  /* 0x66666667040478a5 */ /* 0x000fe2000f8e023f */
[----:B-1----:R-:W-:-:S03]  /*2ac0*/  VIADDMNMX R6, R6, R13, R4, PT ;  /* 0x0000000d06067246 */ /* 0x002fc60003800104 */
[----:B------:R-:W-:Y:S01]  /*2ad0*/  USHF.R.U32.HI UR4, URZ, 0x1f, UR5 ;  /* 0x0000001f3f047899 */ /* 0x000fe20008011605 */
[C---:B------:R-:W-:Y:S02]  /*2ae0*/  ISETP.GT.AND P1, PT, R6.reuse, RZ, PT ;  /* 0x000000ff0600720c */ /* 0x040fe40003f24270 */
[C---:B------:R-:W-:Y:S01]  /*2af0*/  ISETP.GT.AND P2, PT, R6.reuse, 0x1, PT ;  /* 0x000000010600780c */ /* 0x040fe20003f44270 */
[----:B------:R-:W-:Y:S01]  /*2b00*/  ULEA.HI.SX32 UR4, UR5, UR4, 0x1a ;  /* 0x0000000405047291 */ /* 0x000fe2000f8fd23f */
[----:B------:R-:W-:Y:S02]  /*2b10*/  ISETP.GT.AND P3, PT, R6, 0x8, PT ;  /* 0x000000080600780c */ /* 0x000fe40003f64270 */
[----:B------:R-:W-:Y:S01]  /*2b20*/  FSEL R5, R90, -INF , P1 ;  /* 0xff8000005a057808 */ /* 0x000fe20000800000 */
[----:B------:R-:W-:Y:S01]  /*2b30*/  UISETP.LT.AND UP0, UPT, UR60, UR4, UPT ;  /* 0x000000043c00728c */ /* 0x000fe2000bf01270 */
[----:B------:R-:W-:Y:S01]  /*2b40*/  FSEL R9, R91, -INF , P2 ;  /* 0xff8000005b097808 */ /* 0x000fe20001000000 */
[----:B------:R-:W-:Y:S01]  /*2b50*/  UMOV UR5, URZ ;  /* 0x0000003f00057c82 */ /* 0x000fe20008000000 */
[----:B------:R-:W-:Y:S01]  /*2b60*/  ISETP.GT.AND P1, PT, R6, 0x9, PT ;  /* 0x000000090600780c */ /* 0x000fe20003f24270 */
[----:B------:R-:W-:Y:S01]  /*2b70*/  USEL UR55, UR60, UR4, !UP0 ;  /* 0x000000043c377287 */ /* 0x000fe2000c000000 */
[----:B------:R-:W-:-:S02]  /*2b80*/  FSEL R15, R94, -INF , P3 ;  /* 0xff8000005e0f7808 */ /* 0x000fc40001800000 */
[----:B------:R-:W-:Y:S01]  /*2b90*/  FMNMX.FTZ R0, R5, R9, !PT ;  /* 0x0000000905007209 */ /* 0x000fe20007810000 */
[----:B------:R-:W-:Y:S01]  /*2ba0*/  UISETP.GE.AND UP0, UPT, UR53, UR55, UPT ;  /* 0x000000373500728c */ /* 0x000fe2000bf06270 */
[C---:B------:R-:W-:Y:S01]  /*2bb0*/  ISETP.GT.AND P2, PT, R6.reuse, 0x10, PT ;  /* 0x000000100600780c */ /* 0x040fe20003f44270 */
[----:B------:R-:W-:Y:S01]  /*2bc0*/  UMOV UR4, URZ ;  /* 0x0000003f00047c82 */ /* 0x000fe20008000000 */
[----:B------:R-:W-:Y:S02]  /*2bd0*/  FSEL R19, R95, -INF , P1 ;  /* 0xff8000005f137808 */ /* 0x000fe40000800000 */
[----:B------:R-:W-:Y:S02]  /*2be0*/  FMNMX.FTZ R0, R15, R0, !PT ;  /* 0x000000000f007209 */ /* 0x000fe40007810000 */
[----:B------:R-:W-:Y:S02]  /*2bf0*/  ISETP.GT.AND P1, PT, R6, 0x11, PT ;  /* 0x000000110600780c */ /* 0x000fe40003f24270 */
[----:B------:R-:W-:-:S02]  /*2c00*/  FSEL R21, R98, -INF , P2 ;  /* 0xff80000062157808 */ /* 0x000fc40001000000 */
[----:B------:R-:W-:Y:S02]  /*2c10*/  FMNMX.FTZ R0, R19, R0, !PT ;  /* 0x0000000013007209 */ /* 0x000fe40007810000 */
[C---:B------:R-:W-:Y:S02]  /*2c20*/  ISETP.GT.AND P2, PT, R6.reuse, 0x18, PT ;  /* 0x000000180600780c */ /* 0x040fe40003f44270 */
        /* <DEDUP_REMOVED lines=101> */
[----:B------:R-:W-:Y:S02]  /*3280*/  FSEL R39, R39, -INF , P1 ;  /* 0xff80000027277808 */ /* 0x000fe40000800000 */
[----:B------:R-:W-:Y:S02]  /*3290*/  FMNMX.FTZ R0, R87, R0, !PT ;  /* 0x0000000057007209 */ /* 0x000fe40007810000 */
[----:B--2---:R-:W-:Y:S02]  /*32a0*/  VIADDMNMX R4, R11, R13, R4, PT ;  /* 0x0000000d0b047246 */ /* 0x004fe40003800104 */
[----:B------:R-:W-:Y:S02]  /*32b0*/  FMNMX.FTZ R10, R39, R0, !PT ;  /* 0x00000000270a7209 */ /* 0x000fe40007810000 */
[----:B------:R-:W-:-:S02]  /*32c0*/  ISETP.GT.AND P2, PT, R4, 0x1, PT ;  /* 0x000000010400780c */ /* 0x000fc40003f44270 */
[----:B------:R-:W-:Y:S01]  /*32d0*/  ISETP.GT.AND P3, PT, R4, 0x8, PT ;  /* 0x000000080400780c */ /* 0x000fe20003f64270 */
[----:B------:R-:W1:Y:S01]  /*32e0*/  SHFL.BFLY PT, R27, R10, 0x2, 0x1f ;  /* 0x0c401f000a1b7f89 */ /* 0x000e6200000e0000 */
[----:B------:R-:W-:Y:S02]  /*32f0*/  FSEL R89, R89, -INF , P2 ;  /* 0xff80000059597808 */ /* 0x000fe40001000000 */
[----:B------:R-:W-:Y:S02]  /*3300*/  FSEL R92, R92, -INF , P3 ;  /* 0xff8000005c5c7808 */ /* 0x000fe40001800000 */
[----:B------:R-:W-:-:S04]  /*3310*/  ISETP.GT.AND P2, PT, R4, 0x10, PT ;  /* 0x000000100400780c */ /* 0x000fc80003f44270 */
[----:B------:R-:W-:Y:S02]  /*3320*/  FSEL R96, R96, -INF , P2 ;  /* 0xff80000060607808 */ /* 0x000fe40001000000 */
[----:B------:R-:W-:-:S04]  /*3330*/  ISETP.GT.AND P2, PT, R4, 0x18, PT ;  /* 0x000000180400780c */ /* 0x000fc80003f44270 */
[----:B------:R-:W-:Y:S02]  /*3340*/  FSEL R100, R100, -INF , P2 ;  /* 0xff80000064647808 */ /* 0x000fe40001000000 */
[----:B------:R-:W-:-:S04]  /*3350*/  ISETP.GT.AND P2, PT, R4, 0x21, PT ;  /* 0x000000210400780c */ /* 0x000fc80003f44270 */
[----:B------:R-:W-:Y:S02]  /*3360*/  FSEL R73, R73, -INF , P2 ;  /* 0xff80000049497808 */ /* 0x000fe40001000000 */
[----:B------:R-:W-:Y:S02]  /*3370*/  ISETP.GT.AND P2, PT, R4, 0x29, PT ;  /* 0x000000290400780c */ /* 0x000fe40003f44270 */
[----:B-1----:R-:W-:Y:S02]  /*3380*/  FMNMX.FTZ R27, R10, R27, !PT ;  /* 0x0000001b0a1b7209 */ /* 0x002fe40007810000 */
[----:B------:R-:W-:Y:S02]  /*3390*/  FSEL R77, R77, -INF , P2 ;  /* 0xff8000004d4d7808 */ /* 0x000fe40001000000 */
[----:B------:R-:W-:Y:S01]  /*33a0*/  ISETP.GT.AND P2, PT, R4, 0x31, PT ;  /* 0x000000310400780c */ /* 0x000fe20003f44270 */
[----:B------:R-:W1:Y:S03]  /*33b0*/  SHFL.BFLY PT, R0, R27, 0x1, 0x1f ;  /* 0x0c201f001b007f89 */ /* 0x000e6600000e0000 */
[----:B------:R-:W-:-:S02]  /*33c0*/  FSEL R81, R81, -INF , P2 ;  /* 0xff80000051517808 */ /* 0x000fc40001000000 */
        /* <DEDUP_REMOVED lines=9> */
[C---:B------:R-:W-:Y:S01]  /*3460*/  FSETP.NEU.FTZ.AND P1, PT, R0.reuse, -INF , PT ;  /* 0xff8000000000780b */ /* 0x040fe20003f3d000 */
[----:B------:R-:W-:Y:S01]  /*3470*/  FFMA.FTZ R6, R0, R129, -8 ;  /* 0xc100000000067423 */ /* 0x000fe20000010081 */
[----:B------:R-:W-:-:S04]  /*3480*/  ISETP.GT.AND P2, PT, R4, 0x59, PT ;  /* 0x000000590400780c */ /* 0x000fc80003f44270 */
[----:B------:R-:W-:Y:S02]  /*3490*/  FSEL R6, R6, RZ, P1 ;  /* 0x000000ff06067208 */ /* 0x000fe40000800000 */
[----:B------:R-:W-:Y:S02]  /*34a0*/  ISETP.GT.AND P1, PT, R4, RZ, PT ;  /* 0x000000ff0400720c */ /* 0x000fe40003f24270 */
[----:B------:R-:W-:Y:S01]  /*34b0*/  FSEL R69, R69, -INF , P2 ;  /* 0xff80000045457808 */ /* 0x000fe20001000000 */
[--C-:B------:R-:W-:Y:S01]  /*34c0*/  FFMA.FTZ R10, R9, UR38, -R6.reuse ;  /* 0x00000026090a7c23 */ /* 0x100fe20008010806 */
[----:B------:R-:W-:Y:S01]  /*34d0*/  FSEL R88, R88, -INF , P1 ;  /* 0xff80000058587808 */ /* 0x000fe20000800000 */
[--C-:B------:R-:W-:Y:S01]  /*34e0*/  FFMA.FTZ R9, R15, UR38, -R6.reuse ;  /* 0x000000260f097c23 */ /* 0x100fe20008010806 */
[----:B------:R-:W-:Y:S01]  /*34f0*/  ISETP.GT.AND P1, PT, R4, 0x9, PT ;  /* 0x000000090400780c */ /* 0x000fe20003f24270 */
[--C-:B------:R-:W-:Y:S01]  /*3500*/  FFMA.FTZ R12, R19, UR38, -R6.reuse ;  /* 0x00000026130c7c23 */ /* 0x100fe20008010806 */
[----:B------:R-:W-:Y:S01]  /*3510*/  FMNMX.FTZ R13, R88, R89, !PT ;  /* 0x00000059580d7209 */ /* 0x000fe20007810000 */
[--C-:B------:R-:W-:Y:S01]  /*3520*/  FFMA.FTZ R21, R21, UR38, -R6.reuse ;  /* 0x0000002615157c23 */ /* 0x100fe20008010806 */
[----:B------:R-:W-:Y:S01]  /*3530*/  FSEL R93, R93, -INF , P1 ;  /* 0xff8000005d5d7808 */ /* 0x000fe20000800000 */
[--C-:B------:R-:W-:Y:S01]  /*3540*/  FFMA.FTZ R14, R23, UR38, -R6.reuse ;  /* 0x00000026170e7c23 */ /* 0x100fe20008010806 */
[----:B------:R-:W-:Y:S01]  /*3550*/  FMNMX.FTZ R18, R92, R13, !PT ;  /* 0x0000000d5c127209 */ /* 0x000fe20007810000 */
[----:B------:R1:W-:Y:S01]  /*3560*/  MUFU.EX2 R11, R21 ;  /* 0x00000015000b7308 */ /* 0x0003e20000000800 */
[----:B------:R-:W-:Y:S01]  /*3570*/  ISETP.GT.AND P1, PT, R4, 0x11, PT ;  /* 0x000000110400780c */ /* 0x000fe20003f24270 */
[--C-:B------:R-:W-:Y:S01]  /*3580*/  FFMA.FTZ R107, R107, UR38, -R6.reuse ;  /* 0x000000266b6b7c23 */ /* 0x100fe20008010806 */
[----:B------:R-:W-:Y:S01]  /*3590*/  FMNMX.FTZ R15, R93, R18, !PT ;  /* 0x000000125d0f7209 */ /* 0x000fe20007810000 */
[--C-:B------:R-:W-:Y:S01]  /*35a0*/  FFMA.FTZ R5, R5, UR38, -R6.reuse ;  /* 0x0000002605057c23 */ /* 0x100fe20008010806 */
[----:B------:R-:W-:Y:S01]  /*35b0*/  FSEL R97, R97, -INF , P1 ;  /* 0xff80000061617808 */ /* 0x000fe20000800000 */
[--C-:B------:R-:W-:Y:S01]  /*35c0*/  FFMA.FTZ R18, R109, UR38, -R6.reuse ;  /* 0x000000266d127c23 */ /* 0x100fe20008010806 */
[----:B------:R-:W-:Y:S01]  /*35d0*/  FMNMX.FTZ R20, R96, R15, !PT ;  /* 0x0000000f60147209 */ /* 0x000fe20007810000 */
[----:B------:R-:W-:Y:S01]  /*35e0*/  MUFU.EX2 R13, R107 ;  /* 0x0000006b000d7308 */ /* 0x000fe20000000800 */
[C---:B------:R-:W-:Y:S01]  /*35f0*/  ISETP.GT.AND P1, PT, R4.reuse, 0x19, PT ;  /* 0x000000190400780c */ /* 0x040fe20003f24270 */
[--C-:B------:R-:W-:Y:S01]  /*3600*/  FFMA.FTZ R111, R111, UR38, -R6.reuse ;  /* 0x000000266f6f7c23 */ /* 0x100fe20008010806 */
[----:B------:R-:W-:Y:S01]  /*3610*/  FMNMX.FTZ R15, R97, R20, !PT ;  /* 0x00000014610f7209 */ /* 0x000fe20007810000 */
[--C-:B------:R-:W-:Y:S01]  /*3620*/  FFMA.FTZ R115, R115, UR38, -R6.reuse ;  /* 0x0000002673737c23 */ /* 0x100fe20008010806 */
[----:B------:R-:W-:Y:S01]  /*3630*/  FSEL R101, R101, -INF , P1 ;  /* 0xff80000065657808 */ /* 0x000fe20000800000 */
[--C-:B------:R-:W-:Y:S01]  /*3640*/  FFMA.FTZ R119, R119, UR38, -R6.reuse ;  /* 0x0000002677777c23 */ /* 0x100fe20008010806 */
[----:B------:R-:W-:Y:S01]  /*3650*/  ISETP.GT.AND P1, PT, R4, 0x20, PT ;  /* 0x000000200400780c */ /* 0x000fe20003f24270 */
[----:B------:R-:W-:Y:S01]  /*3660*/  MUFU.EX2 R5, R5 ;  /* 0x0000000500057308 */ /* 0x000fe20000000800 */
[----:B------:R-:W-:Y:S01]  /*3670*/  FMNMX.FTZ R20, R100, R15, !PT ;  /* 0x0000000f64147209 */ /* 0x000fe20007810000 */
[--C-:B------:R-:W-:Y:S01]  /*3680*/  FFMA.FTZ R123, R123, UR38, -R6.reuse ;  /* 0x000000267b7b7c23 */ /* 0x100fe20008010806 */
[----:B------:R-:W-:Y:S01]  /*3690*/  FSEL R72, R72, -INF , P1 ;  /* 0xff80000048487808 */ /* 0x000fe20000800000 */
[--C-:B------:R-:W-:Y:S01]  /*36a0*/  FFMA.FTZ R127, R127, UR38, -R6.reuse ;  /* 0x000000267f7f7c23 */ /* 0x100fe20008010806 */
[----:B------:R-:W-:Y:S01]  /*36b0*/  FMNMX.FTZ R19, R101, R20, !PT ;  /* 0x0000001465137209 */ /* 0x000fe20007810000 */
[--C-:B------:R-:W-:Y:S01]  /*36c0*/  FFMA.FTZ R20, R113, UR38, -R6.reuse ;  /* 0x0000002671147c23 */ /* 0x100fe20008010806 */
[----:B------:R-:W-:Y:S01]  /*36d0*/  ISETP.GT.AND P1, PT, R4, 0x28, PT ;  /* 0x000000280400780c */ /* 0x000fe20003f24270 */
[----:B------:R-:W2:Y:S01]  /*36e0*/  MUFU.EX2 R10, R10 ;  /* 0x0000000a000a7308 */ /* 0x000ea20000000800 */
[----:B------:R-:W-:Y:S01]  /*36f0*/  FMNMX.FTZ R22, R72, R19, !PT ;  /* 0x0000001348167209 */ /* 0x000fe20007810000 */
[--C-:B------:R-:W-:Y:S01]  /*3700*/  FFMA.FTZ R38, R103, UR38, -R6.reuse ;  /* 0x0000002667267c23 */ /* 0x100fe20008010806 */
[----:B------:R-:W-:Y:S01]  /*3710*/  FSEL R76, R76, -INF , P1 ;  /* 0xff8000004c4c7808 */ /* 0x000fe20000800000 */
[--C-:B------:R-:W-:Y:S01]  /*3720*/  FFMA.FTZ R99, R99, UR38, -R6.reuse ;  /* 0x0000002663637c23 */ /* 0x100fe20008010806 */
[----:B------:R-:W-:Y:S01]  /*3730*/  FMNMX.FTZ R19, R73, R22, !PT ;  /* 0x0000001649137209 */ /* 0x000fe20007810000 */
[--C-:B------:R-:W-:Y:S01]  /*3740*/  FFMA.FTZ R95, R95, UR38, -R6.reuse ;  /* 0x000000265f5f7c23 */ /* 0x100fe20008010806 */
[----:B------:R-:W-:Y:S01]  /*3750*/  ISETP.GT.AND P1, PT, R4, 0x30, PT ;  /* 0x000000300400780c */ /* 0x000fe20003f24270 */
[----:B------:R-:W3:Y:S01]  /*3760*/  MUFU.EX2 R9, R9 ;  /* 0x0000000900097308 */ /* 0x000ee20000000800 */
[----:B------:R-:W-:Y:S01]  /*3770*/  FMNMX.FTZ R22, R76, R19, !PT ;  /* 0x000000134c167209 */ /* 0x000fe20007810000 */
[--C-:B------:R-:W-:Y:S01]  /*3780*/  FFMA.FTZ R31, R31, UR38, -R6.reuse ;  /* 0x000000261f1f7c23 */ /* 0x100fe20008010806 */
[----:B------:R-:W-:Y:S01]  /*3790*/  FSEL R80, R80, -INF , P1 ;  /* 0xff80000050507808 */ /* 0x000fe20000800000 */
[--C-:B------:R-:W-:Y:S01]  /*37a0*/  FFMA.FTZ R35, R35, UR38, -R6.reuse ;  /* 0x0000002623237c23 */ /* 0x100fe20008010806 */
[----:B-1----:R-:W-:Y:S01]  /*37b0*/  FMNMX.FTZ R21, R77, R22, !PT ;  /* 0x000000164d157209 */ /* 0x002fe20007810000 */
[----:B------:R-:W-:Y:S01]  /*37c0*/  FFMA.FTZ R22, R117, UR38, -R6 ;  /* 0x0000002675167c23 */ /* 0x000fe20008010806 */
[----:B------:R-:W-:Y:S01]  /*37d0*/  ISETP.GT.AND P1, PT, R4, 0x38, PT ;  /* 0x000000380400780c */ /* 0x000fe20003f24270 */
[----:B------:R-:W1:Y:S01]  /*37e0*/  MUFU.EX2 R12, R12 ;  /* 0x0000000c000c7308 */ /* 0x000e620000000800 */
[----:B------:R-:W-:Y:S01]  /*37f0*/  FMNMX.FTZ R26, R80, R21, !PT ;  /* 0x00000015501a7209 */ /* 0x000fe20007810000 */
[----:B--2---:R-:W-:Y:S01]  /*3800*/  FADD.FTZ R94, R5, R10 ;  /* 0x0000000a055e7221 */ /* 0x004fe20000010000 */
[----:B------:R-:W-:-:S02]  /*3810*/  FSEL R84, R84, -INF , P1 ;  /* 0xff80000054547808 */ /* 0x000fc40000800000 */
[----:B------:R-:W-:Y:S02]  /*3820*/  CS2R R102, SRZ ;  /* 0x0000000000667805 */ /* 0x000fe4000001ff00 */
[----:B------:R-:W-:Y:S02]  /*3830*/  FMNMX.FTZ R21, R81, R26, !PT ;  /* 0x0000001a51157209 */ /* 0x000fe40007810000 */
[----:B------:R-:W-:Y:S02]  /*3840*/  CS2R R108, SRZ ;  /* 0x00000000006c7805 */ /* 0x000fe4000001ff00 */
[----:B------:R-:W-:Y:S01]  /*3850*/  ISETP.GT.AND P1, PT, R4, 0x40, PT ;  /* 0x000000400400780c */ /* 0x000fe20003f24270 */
[----:B------:R-:W2:Y:S01]  /*3860*/  MUFU.EX2 R14, R14 ;  /* 0x0000000e000e7308 */ /* 0x000ea20000000800 */
[----:B------:R-:W-:Y:S02]  /*3870*/  FMNMX.FTZ R26, R84, R21, !PT ;  /* 0x00000015541a7209 */ /* 0x000fe40007810000 */
[----:B------:R-:W-:-:S02]  /*3880*/  CS2R R112, SRZ ;  /* 0x0000000000707805 */ /* 0x000fc4000001ff00 */
[----:B------:R-:W-:Y:S02]  /*3890*/  FSEL R56, R56, -INF , P1 ;  /* 0xff80000038387808 */ /* 0x000fe40000800000 */
[----:B------:R-:W-:Y:S02]  /*38a0*/  CS2R R116, SRZ ;  /* 0x0000000000747805 */ /* 0x000fe4000001ff00 */
[----:B------:R-:W-:Y:S01]  /*38b0*/  FMNMX.FTZ R23, R85, R26, !PT ;  /* 0x0000001a55177209 */ /* 0x000fe20007810000 */
[----:B------:R-:W-:Y:S01]  /*38c0*/  FFMA.FTZ R26, R121, UR38, -R6 ;  /* 0x00000026791a7c23 */ /* 0x000fe20008010806 */
[----:B------:R-:W-:Y:S01]  /*38d0*/  ISETP.GT.AND P1, PT, R4, 0x48, PT ;  /* 0x000000480400780c */ /* 0x000fe20003f24270 */
[----:B------:R-:W-:Y:S01]  /*38e0*/  MUFU.EX2 R18, R18 ;  /* 0x0000001200127308 */ /* 0x000fe20000000800 */
[----:B------:R-:W-:Y:S02]  /*38f0*/  FMNMX.FTZ R30, R56, R23, !PT ;  /* 0x00000017381e7209 */ /* 0x000fe40007810000 */
[----:B------:R-:W-:-:S02]  /*3900*/  FSEL R60, R60, -INF , P1 ;  /* 0xff8000003c3c7808 */ /* 0x000fc40000800000 */
[----:B------:R-:W-:Y:S02]  /*3910*/  FMNMX.FTZ R23, R57, R30, !PT ;  /* 0x0000001e39177209 */ /* 0x000fe40007810000 */
[----:B------:R-:W-:Y:S01]  /*3920*/  ISETP.GT.AND P1, PT, R4, 0x50, PT ;  /* 0x000000500400780c */ /* 0x000fe20003f24270 */
[----:B------:R4:W-:Y:S01]  /*3930*/  MUFU.EX2 R15, R111 ;  /* 0x0000006f000f7308 */ /* 0x0009e20000000800 */
[----:B------:R-:W-:Y:S02]  /*3940*/  FMNMX.FTZ R30, R60, R23, !PT ;  /* 0x000000173c1e7209 */ /* 0x000fe40007810000 */
[----:B------:R-:W-:Y:S02]  /*3950*/  FSEL R64, R64, -INF , P1 ;  /* 0xff80000040407808 */ /* 0x000fe40000800000 */
[----:B------:R-:W-:Y:S01]  /*3960*/  FMNMX.FTZ R27, R61, R30, !PT ;  /* 0x0000001e3d1b7209 */ /* 0x000fe20007810000 */
[----:B------:R-:W-:Y:S01]  /*3970*/  FFMA.FTZ R30, R125, UR38, -R6 ;  /* 0x000000267d1e7c23 */ /* 0x000fe20008010806 */
[----:B------:R-:W-:Y:S01]  /*3980*/  ISETP.GT.AND P1, PT, R4, 0x58, PT ;  /* 0x000000580400780c */ /* 0x000fe20003f24270 */
[----:B------:R-:W-:Y:S01]  /*3990*/  MUFU.EX2 R20, R20 ;  /* 0x0000001400147308 */ /* 0x000fe20000000800 */
[----:B------:R-:W-:-:S02]  /*39a0*/  FMNMX.FTZ R34, R64, R27, !PT ;  /* 0x0000001b40227209 */ /* 0x000fc40007810000 */
[----:B----4-:R-:W-:Y:S02]  /*39b0*/  CS2R R110, SRZ ;  /* 0x00000000006e7805 */ /* 0x010fe4000001ff00 */
[----:B------:R-:W-:Y:S02]  /*39c0*/  FSEL R68, R68, -INF , P1 ;  /* 0xff80000044447808 */ /* 0x000fe40000800000 */
[----:B------:R-:W-:Y:S02]  /*39d0*/  FMNMX.FTZ R27, R65, R34, !PT ;  /* 0x00000022411b7209 */ /* 0x000fe40007810000 */
[----:B------:R-:W-:Y:S01]  /*39e0*/  ISETP.GT.AND P1, PT, R4, 0x60, PT ;  /* 0x000000600400780c */ /* 0x000fe20003f24270 */
[----:B------:R4:W-:Y:S01]  /*39f0*/  MUFU.EX2 R19, R115 ;  /* 0x0000007300137308 */ /* 0x0009e20000000800 */
[----:B------:R-:W-:Y:S02]  /*3a00*/  FMNMX.FTZ R34, R68, R27, !PT ;  /* 0x0000001b44227209 */ /* 0x000fe40007810000 */
[----:B------:R-:W-:-:S02]  /*3a10*/  ISETP.GT.AND P2, PT, R4, 0x61, PT ;  /* 0x000000610400780c */ /* 0x000fc40003f44270 */
[----:B------:R-:W-:Y:S02]  /*3a20*/  FSEL R62, R40, -INF , P1 ;  /* 0xff800000283e7808 */ /* 0x000fe40000800000 */
[----:B------:R-:W-:Y:S01]  /*3a30*/  FMNMX.FTZ R107, R69, R34, !PT ;  /* 0x00000022456b7209 */ /* 0x000fe20007810000 */
[----:B------:R-:W-:Y:S01]  /*3a40*/  FFMA.FTZ R34, R105, UR38, -R6 ;  /* 0x0000002669227c23 */ /* 0x000fe20008010806 */
[----:B------:R-:W-:Y:S01]  /*3a50*/  ISETP.GT.AND P1, PT, R4, 0x68, PT ;  /* 0x000000680400780c */ /* 0x000fe20003f24270 */
[----:B------:R-:W-:Y:S01]  /*3a60*/  MUFU.EX2 R22, R22 ;  /* 0x0000001600167308 */ /* 0x000fe20000000800 */
[----:B------:R-:W-:Y:S02]  /*3a70*/  FSEL R66, R41, -INF , P2 ;  /* 0xff80000029427808 */ /* 0x000fe40001000000 */
[----:B------:R-:W-:Y:S02]  /*3a80*/  CS2R R104, SRZ ;  /* 0x0000000000687805 */ /* 0x000fe4000001ff00 */
[----:B------:R-:W-:-:S02]  /*3a90*/  FMNMX.FTZ R107, R62, R107, !PT ;  /* 0x0000006b3e6b7209 */ /* 0x000fc40007810000 */
[----:B----4-:R-:W-:Y:S02]  /*3aa0*/  CS2R R114, SRZ ;  /* 0x0000000000727805 */ /* 0x010fe4000001ff00 */
[----:B------:R-:W-:Y:S02]  /*3ab0*/  ISETP.GT.AND P2, PT, R4, 0x69, PT ;  /* 0x000000690400780c */ /* 0x000fe40003f44270 */
[----:B------:R-:W-:Y:S01]  /*3ac0*/  FSEL R70, R44, -INF , P1 ;  /* 0xff8000002c467808 */ /* 0x000fe20000800000 */
[----:B------:R-:W-:Y:S01]  /*3ad0*/  FFMA.FTZ R44, R63, UR38, -R6 ;  /* 0x000000263f2c7c23 */ /* 0x000fe20008010806 */
[----:B------:R-:W-:Y:S01]  /*3ae0*/  FMNMX.FTZ R107, R66, R107, !PT ;  /* 0x0000006b426b7209 */ /* 0x000fe20007810000 */
[----:B---3--:R-:W-:Y:S01]  /*3af0*/  FADD.FTZ R63, R9, R94 ;  /* 0x0000005e093f7221 */ /* 0x008fe20000010000 */
[----:B------:R-:W-:Y:S01]  /*3b00*/  ISETP.GT.AND P1, PT, R4, 0x70, PT ;  /* 0x000000700400780c */ /* 0x000fe20003f24270 */
[----:B------:R3:W-:Y:S01]  /*3b10*/  MUFU.EX2 R21, R119 ;  /* 0x0000007700157308 */ /* 0x0007e20000000800 */
[----:B------:R-:W-:Y:S01]  /*3b20*/  FSEL R45, R45, -INF , P2 ;  /* 0xff8000002d2d7808 */ /* 0x000fe20001000000 */
[----:B-1----:R-:W-:Y:S01]  /*3b30*/  FADD.FTZ R98, R12, R63 ;  /* 0x0000003f0c627221 */ /* 0x002fe20000010000 */
[----:B------:R-:W-:-:S02]  /*3b40*/  FMNMX.FTZ R40, R70, R107, !PT ;  /* 0x0000006b46287209 */ /* 0x000fc40007810000 */
[----:B------:R-:W-:Y:S02]  /*3b50*/  CS2R R106, SRZ ;  /* 0x00000000006a7805 */ /* 0x000fe4000001ff00 */
[----:B------:R-:W-:Y:S02]  /*3b60*/  ISETP.GT.AND P2, PT, R4, 0x71, PT ;  /* 0x000000710400780c */ /* 0x000fe40003f44270 */
[----:B------:R-:W-:Y:S01]  /*3b70*/  FSEL R48, R48, -INF , P1 ;  /* 0xff80000030307808 */ /* 0x000fe20000800000 */
[----:B------:R-:W-:Y:S01]  /*3b80*/  MUFU.EX2 R26, R26 ;  /* 0x0000001a001a7308 */ /* 0x000fe20000000800 */
[----:B------:R-:W-:Y:S02]  /*3b90*/  FMNMX.FTZ R41, R45, R40, !PT ;  /* 0x000000282d297209 */ /* 0x000fe40007810000 */
[----:B---3--:R-:W-:Y:S02]  /*3ba0*/  CS2R R118, SRZ ;  /* 0x0000000000767805 */ /* 0x008fe4000001ff00 */
[----:B------:R-:W-:-:S02]  /*3bb0*/  FSEL R58, R49, -INF , P2 ;  /* 0xff800000313a7808 */ /* 0x000fc40001000000 */
[----:B------:R-:W-:Y:S02]  /*3bc0*/  ISETP.GT.AND P1, PT, R4, 0x78, PT ;  /* 0x000000780400780c */ /* 0x000fe40003f24270 */
[----:B------:R-:W-:Y:S01]  /*3bd0*/  FMNMX.FTZ R49, R48, R41, !PT ;  /* 0x0000002930317209 */ /* 0x000fe20007810000 */
[----:B------:R-:W-:Y:S01]  /*3be0*/  MUFU.EX2 R23, R123 ;  /* 0x0000007b00177308 */ /* 0x000fe20000000800 */
[----:B------:R-:W-:Y:S02]  /*3bf0*/  ISETP.GT.AND P2, PT, R4, 0x79, PT ;  /* 0x000000790400780c */ /* 0x000fe40003f44270 */
[----:B------:R-:W-:Y:S02]  /*3c00*/  FSEL R52, R52, -INF , P1 ;  /* 0xff80000034347808 */ /* 0x000fe40000800000 */
[----:B------:R-:W-:Y:S02]  /*3c10*/  FMNMX.FTZ R49, R58, R49, !PT ;  /* 0x000000313a317209 */ /* 0x000fe40007810000 */
[----:B------:R-:W-:Y:S01]  /*3c20*/  FSEL R53, R53, -INF , P2 ;  /* 0xff80000035357808 */ /* 0x000fe20001000000 */
[----:B------:R-:W-:Y:S01]  /*3c30*/  MUFU.EX2 R30, R30 ;  /* 0x0000001e001e7308 */ /* 0x000fe20000000800 */
[----:B------:R-:W-:-:S02]  /*3c40*/  ISETP.GT.AND P1, PT, R4, 0x80, PT ;  /* 0x000000800400780c */ /* 0x000fc40003f24270 */
[----:B------:R-:W-:Y:S02]  /*3c50*/  FMNMX.FTZ R40, R52, R49, !PT ;  /* 0x0000003134287209 */ /* 0x000fe40007810000 */
[----:B------:R-:W-:Y:S02]  /*3c60*/  ISETP.GT.AND P2, PT, R4, 0x81, PT ;  /* 0x000000810400780c */ /* 0x000fe40003f44270 */
[----:B------:R-:W-:Y:S01]  /*3c70*/  FSEL R74, R24, -INF , P1 ;  /* 0xff800000184a7808 */ /* 0x000fe20000800000 */
[----:B------:R-:W-:Y:S01]  /*3c80*/  MUFU.EX2 R27, R127 ;  /* 0x0000007f001b7308 */ /* 0x000fe20000000800 */
[----:B------:R-:W-:Y:S01]  /*3c90*/  FMNMX.FTZ R49, R53, R40, !PT ;  /* 0x0000002835317209 */ /* 0x000fe20007810000 */
[--C-:B------:R-:W-:Y:S01]  /*3ca0*/  FFMA.FTZ R40, R51, UR38, -R6.reuse ;  /* 0x0000002633287c23 */ /* 0x100fe20008010806 */
[----:B------:R-:W-:Y:S02]  /*3cb0*/  ISETP.GT.AND P1, PT, R4, 0x88, PT ;  /* 0x000000880400780c */ /* 0x000fe40003f24270 */
[----:B------:R-:W-:Y:S01]  /*3cc0*/  FSEL R54, R25, -INF , P2 ;  /* 0xff80000019367808 */ /* 0x000fe20001000000 */
[----:B------:R-:W-:Y:S01]  /*3cd0*/  FFMA.FTZ R25, R91, UR38, -R6 ;  /* 0x000000265b197c23 */ /* 0x000fe20008010806 */
[----:B------:R-:W-:Y:S01]  /*3ce0*/  FMNMX.FTZ R49, R74, R49, !PT ;  /* 0x000000314a317209 */ /* 0x000fe20007810000 */
[----:B------:R-:W-:Y:S01]  /*3cf0*/  MUFU.EX2 R34, R34 ;  /* 0x0000002200227308 */ /* 0x000fe20000000800 */
[----:B------:R-:W-:-:S02]  /*3d00*/  ISETP.GT.AND P2, PT, R4, 0x89, PT ;  /* 0x000000890400780c */ /* 0x000fc40003f44270 */
[----:B------:R-:W-:Y:S01]  /*3d10*/  FSEL R78, R28, -INF , P1 ;  /* 0xff8000001c4e7808 */ /* 0x000fe20000800000 */
[----:B------:R-:W-:Y:S01]  /*3d20*/  FFMA.FTZ R28, R83, UR38, -R6 ;  /* 0x00000026531c7c23 */ /* 0x000fe20008010806 */
[----:B------:R-:W-:Y:S02]  /*3d30*/  FMNMX.FTZ R49, R54, R49, !PT ;  /* 0x0000003136317209 */ /* 0x000fe40007810000 */
[----:B------:R-:W-:Y:S01]  /*3d40*/  ISETP.GT.AND P1, PT, R4, 0x90, PT ;  /* 0x000000900400780c */ /* 0x000fe20003f24270 */
[----:B------:R-:W-:Y:S01]  /*3d50*/  MUFU.EX2 R38, R38 ;  /* 0x0000002600267308 */ /* 0x000fe20000000800 */
[----:B------:R-:W-:Y:S02]  /*3d60*/  FSEL R82, R29, -INF , P2 ;  /* 0xff8000001d527808 */ /* 0x000fe40001000000 */
[----:B------:R-:W-:Y:S02]  /*3d70*/  FMNMX.FTZ R49, R78, R49, !PT ;  /* 0x000000314e317209 */ /* 0x000fe40007810000 */
[----:B------:R-:W-:-:S02]  /*3d80*/  FSEL R83, R32, -INF , P1 ;  /* 0xff80000020537808 */ /* 0x000fc40000800000 */
[----:B------:R-:W-:Y:S01]  /*3d90*/  ISETP.GT.AND P2, PT, R4, 0x91, PT ;  /* 0x000000910400780c */ /* 0x000fe20003f44270 */
[----:B------:R1:W-:Y:S01]  /*3da0*/  MUFU.EX2 R41, R99 ;  /* 0x0000006300297308 */ /* 0x0003e20000000800 */
[----:B------:R-:W-:Y:S02]  /*3db0*/  FMNMX.FTZ R32, R82, R49, !PT ;  /* 0x0000003152207209 */ /* 0x000fe40007810000 */
[C---:B------:R-:W-:Y:S02]  /*3dc0*/  ISETP.GT.AND P1, PT, R4.reuse, 0x98, PT ;  /* 0x000000980400780c */ /* 0x040fe40003f24270 */
[----:B------:R-:W-:Y:S01]  /*3dd0*/  FSEL R86, R33, -INF , P2 ;  /* 0xff80000021567808 */ /* 0x000fe20001000000 */
[--C-:B------:R-:W-:Y:S01]  /*3de0*/  FFMA.FTZ R33, R71, UR38, -R6.reuse ;  /* 0x0000002647217c23 */ /* 0x100fe20008010806 */
[----:B------:R-:W-:Y:S01]  /*3df0*/  FMNMX.FTZ R29, R83, R32, !PT ;  /* 0x00000020531d7209 */ /* 0x000fe20007810000 */
[--C-:B------:R-:W-:Y:S01]  /*3e00*/  FFMA.FTZ R32, R43, UR38, -R6.reuse ;  /* 0x000000262b207c23 */ /* 0x100fe20008010806 */
[----:B------:R-:W-:Y:S01]  /*3e10*/  ISETP.GT.AND P2, PT, R4, 0x99, PT ;  /* 0x000000990400780c */ /* 0x000fe20003f44270 */
        /* <DEDUP_REMOVED lines=8> */
[--C-:B------:R-:W-:Y:S01]  /*3ea0*/  FFMA.FTZ R36, R46, UR38, -R6.reuse ;  /* 0x000000262e247c23 */ /* 0x100fe20008010806 */
[--C-:B------:R-:W-:Y:S01]  /*3eb0*/  FFMA.FTZ R46, R75, UR38, -R6.reuse ;  /* 0x000000264b2e7c23 */ /* 0x100fe20008010806 */
[----:B------:R-:W-:Y:S01]  /*3ec0*/  F2FP.SATFINITE.E4M3.F32.PACK_AB_MERGE_C R217, R12, R9, RZ ;  /* 0x000000090cd9723e */ /* 0x000fe200048070ff */
[----:B------:R-:W-:Y:S01]  /*3ed0*/  MUFU.EX2 R24, R95 ;  /* 0x0000005f00187308 */ /* 0x000fe20000000800 */
[----:B------:R-:W-:Y:S01]  /*3ee0*/  FMNMX.FTZ R4, R90, R37, !PT ;  /* 0x000000255a047209 */ /* 0x000fe20007810000 */
[----:B------:R-:W-:Y:S01]  /*3ef0*/  FFMA.FTZ R37, R50, UR38, -R6 ;  /* 0x0000002632257c23 */ /* 0x000fe20008010806 */
[----:B------:R-:W-:-:S03]  /*3f00*/  F2FP.SATFINITE.E4M3.F32.PACK_AB_MERGE_C R217, R10, R5, R217 ;  /* 0x000000050ad9723e */ /* 0x000fc600048070d9 */
[----:B------:R-:W3:Y:S02]  /*3f10*/  SHFL.BFLY PT, R49, R4, 0x2, 0x1f ;  /* 0x0c401f0004317f89 */ /* 0x000ee400000e0000 */
[----:B------:R-:W-:Y:S08]  /*3f20*/  MUFU.EX2 R25, R25 ;  /* 0x0000001900197308 */ /* 0x000ff00000000800 */
[----:B------:R-:W-:Y:S08]  /*3f30*/  MUFU.EX2 R28, R28 ;  /* 0x0000001c001c7308 */ /* 0x000ff00000000800 */
[----:B------:R-:W-:Y:S01]  /*3f40*/  MUFU.EX2 R33, R33 ;  /* 0x0000002100217308 */ /* 0x000fe20000000800 */
[----:B---3--:R-:W-:Y:S01]  /*3f50*/  FMNMX.FTZ R50, R4, R49, !PT ;  /* 0x0000003104327209 */ /* 0x008fe20007810000 */
[----:B------:R-:W-:Y:S01]  /*3f60*/  FFMA.FTZ R49, R67, UR38, -R6 ;  /* 0x0000002643317c23 */ /* 0x000fe20008010806 */
[----:B------:R-:W-:-:S05]  /*3f70*/  FADD.FTZ R67, R11, R98 ;  /* 0x000000620b437221 */ /* 0x000fca0000010000 */
[----:B------:R-:W-:Y:S01]  /*3f80*/  MUFU.EX2 R29, R29 ;  /* 0x0000001d001d7308 */ /* 0x000fe20000000800 */
[----:B------:R-:W3:Y:S01]  /*3f90*/  SHFL.BFLY PT, R51, R50, 0x1, 0x1f ;  /* 0x0c201f0032337f89 */ /* 0x000ee200000e0000 */
[----:B--2---:R-:W-:-:S04]  /*3fa0*/  FADD.FTZ R98, R14, R67 ;  /* 0x000000430e627221 */ /* 0x004fc80000010000 */
[----:B------:R-:W-:Y:S02]  /*3fb0*/  FADD.FTZ R67, R13, R98 ;  /* 0x000000620d437221 */ /* 0x000fe40000010000 */
[----:B------:R-:W-:Y:S01]  /*3fc0*/  MUFU.EX2 R32, R32 ;  /* 0x0000002000207308 */ /* 0x000fe20000000800 */
[----:B-1----:R-:W-:-:S07]  /*3fd0*/  CS2R R98, SRZ ;  /* 0x0000000000627805 */ /* 0x002fce000001ff00 */
[----:B------:R-:W-:Y:S08]  /*3fe0*/  MUFU.EX2 R36, R36 ;  /* 0x0000002400247308 */ /* 0x000ff00000000800 */
[----:B------:R-:W-:Y:S01]  /*3ff0*/  MUFU.EX2 R43, R43 ;  /* 0x0000002b002b7308 */ /* 0x000fe20000000800 */
[----:B---3--:R-:W-:Y:S01]  /*4000*/  FMNMX.FTZ R4, R50, R51, !PT ;  /* 0x0000003332047209 */ /* 0x008fe20007810000 */
[----:B------:R-:W-:-:S02]  /*4010*/  IMAD.U32 R51, RZ, RZ, UR38 ;  /* 0x00000026ff337e24 */ /* 0x000fc4000f8e00ff */
[--C-:B------:R-:W-:Y:S01]  /*4020*/  FFMA.FTZ R50, R79, UR38, -R6.reuse ;  /* 0x000000264f327c23 */ /* 0x100fe20008010806 */
[C---:B------:R-:W-:Y:S01]  /*4030*/  FSETP.NEU.FTZ.AND P1, PT, R4.reuse, -INF , PT ;  /* 0xff8000000400780b */ /* 0x040fe20003f3d000 */
[----:B------:R-:W-:Y:S02]  /*4040*/  FFMA.FTZ R51, R4, R51, -8 ;  /* 0xc100000004337423 */ /* 0x000fe40000010033 */
[----:B------:R-:W-:Y:S03]  /*4050*/  MUFU.EX2 R37, R37 ;  /* 0x0000002500257308 */ /* 0x000fe60000000800 */
[----:B------:R-:W-:Y:S01]  /*4060*/  FSEL R55, R51, RZ, P1 ;  /* 0x000000ff33377208 */ /* 0x000fe20000800000 */
[----:B------:R-:W-:Y:S01]  /*4070*/  FFMA.FTZ R51, R87, UR38, -R6 ;  /* 0x0000002657337c23 */ /* 0x000fe20008010806 */
[----:B------:R-:W-:-:S03]  /*4080*/  PLOP3.LUT P1, PT, PT, PT, UP0, 0x80, 0x0 ;  /* 0x000000000000781c */ /* 0x000fc60003f2f008 */
        /* <DEDUP_REMOVED lines=23> */
[--C-:B------:R-:W-:Y:S01]  /*4200*/  FFMA.FTZ R61, R61, UR38, -R55.reuse ;  /* 0x000000263d3d7c23 */ /* 0x100fe20008010837 */
[----:B------:R-:W2:Y:S01]  /*4210*/  MUFU.EX2 R92, R92 ;  /* 0x0000005c005c7308 */ /* 0x000ea20000000800 */
[--C-:B------:R-:W-:Y:S01]  /*4220*/  FFMA.FTZ R64, R64, UR38, -R55.reuse ;  /* 0x0000002640407c23 */ /* 0x100fe20008010837 */
        /* <DEDUP_REMOVED lines=16> */
[--C-:B------:R-:W-:Y:S01]  /*4330*/  FFMA.FTZ R78, R78, UR38, -R55.reuse ;  /* 0x000000264e4e7c23 */ /* 0x100fe20008010837 */
[--C-:B------:R-:W-:Y:S01]  /*4340*/  FFMA.FTZ R82, R82, UR38, -R55.reuse ;  /* 0x0000002652527c23 */ /* 0x100fe20008010837 */
[--C-:B------:R-:W-:Y:S01]  /*4350*/  FFMA.FTZ R83, R83, UR38, -R55.reuse ;  /* 0x0000002653537c23 */ /* 0x100fe20008010837 */
[--C-:B------:R-:W-:Y:S01]  /*4360*/  FFMA.FTZ R86, R86, UR38, -R55.reuse ;  /* 0x0000002656567c23 */ /* 0x100fe20008010837 */
[--C-:B------:R-:W-:Y:S01]  /*4370*/  FFMA.FTZ R71, R71, UR38, -R55.reuse ;  /* 0x0000002647477c23 */ /* 0x100fe20008010837 */
[----:B------:R-:W-:Y:S01]  /*4380*/  FFMA.FTZ R55, R90, UR38, -R55 ;  /* 0x000000265a377c23 */ /* 0x000fe20008010837 */
[----:B------:R-:W2:Y:S01]  /*4390*/  MUFU.EX2 R97, R97 ;  /* 0x0000006100617308 */ /* 0x000ea20000000800 */
[C---:B---3--:R-:W-:Y:S01]  /*43a0*/  FADD.FTZ R63, R93.reuse, R94 ;  /* 0x0000005e5d3f7221 */ /* 0x048fe20000010000 */
[----:B------:R-:W-:-:S02]  /*43b0*/  F2FP.SATFINITE.E4M3.F32.PACK_AB_MERGE_C R216, R93, R92, RZ ;  /* 0x0000005c5dd8723e */ /* 0x000fc400048070ff */
[----:B------:R-:W-:Y:S02]  /*43c0*/  CS2R R90, SRZ ;  /* 0x00000000005a7805 */ /* 0x000fe4000001ff00 */
[----:B------:R-:W-:Y:S02]  /*43d0*/  CS2R R92, SRZ ;  /* 0x00000000005c7805 */ /* 0x000fe4000001ff00 */
[----:B------:R-:W-:Y:S02]  /*43e0*/  F2FP.SATFINITE.E4M3.F32.PACK_AB_MERGE_C R216, R89, R88, R216 ;  /* 0x0000005859d8723e */ /* 0x000fe400048070d8 */
[----:B------:R-:W-:Y:S01]  /*43f0*/  CS2R R88, SRZ ;  /* 0x0000000000587805 */ /* 0x000fe2000001ff00 */
[----:B------:R-:W3:Y:S01]  /*4400*/  MUFU.EX2 R100, R100 ;  /* 0x0000006400647308 */ /* 0x000ee20000000800 */
[----:B-1----:R-:W-:Y:S01]  /*4410*/  FADD.FTZ R94, R96, R63 ;  /* 0x0000003f605e7221 */ /* 0x002fe20000010000 */
[----:B------:R-:W-:-:S06]  /*4420*/  FFMA.FTZ R63, R39, UR38, -R6 ;  /* 0x00000026273f7c23 */ /* 0x000fcc0008010806 */
[----:B------:R-:W1:Y:S01]  /*4430*/  MUFU.EX2 R101, R101 ;  /* 0x0000006500657308 */ /* 0x000e620000000800 */
[----:B--2---:R-:W-:Y:S01]  /*4440*/  FADD.FTZ R39, R97, R94 ;  /* 0x0000005e61277221 */ /* 0x004fe20000010000 */
[----:B------:R-:W-:-:S06]  /*4450*/  CS2R R94, SRZ ;  /* 0x00000000005e7805 */ /* 0x000fcc000001ff00 */
[----:B------:R-:W2:Y:S01]  /*4460*/  MUFU.EX2 R72, R72 ;  /* 0x0000004800487308 */ /* 0x000ea20000000800 */
[----:B---3--:R-:W-:-:S07]  /*4470*/  FADD.FTZ R6, R100, R39 ;  /* 0x0000002764067221 */ /* 0x008fce0000010000 */
[----:B------:R-:W3:Y:S01]  /*4480*/  MUFU.EX2 R73, R73 ;  /* 0x0000004900497308 */ /* 0x000ee20000000800 */
[C---:B-1----:R-:W-:Y:S01]  /*4490*/  FADD.FTZ R39, R101.reuse, R6 ;  /* 0x0000000665277221 */ /* 0x042fe20000010000 */
[----:B------:R-:W-:Y:S02]  /*44a0*/  F2FP.SATFINITE.E4M3.F32.PACK_AB_MERGE_C R218, R101, R100, RZ ;  /* 0x0000006465da723e */ /* 0x000fe400048070ff */
[----:B------:R-:W-:Y:S02]  /*44b0*/  CS2R R100, SRZ ;  /* 0x0000000000647805 */ /* 0x000fe4000001ff00 */
[----:B------:R-:W-:Y:S02]  /*44c0*/  F2FP.SATFINITE.E4M3.F32.PACK_AB_MERGE_C R218, R97, R96, R218 ;  /* 0x0000006061da723e */ /* 0x000fe400048070da */
[----:B------:R-:W-:Y:S01]  /*44d0*/  CS2R R96, SRZ ;  /* 0x0000000000607805 */ /* 0x000fe2000001ff00 */
[----:B------:R-:W1:Y:S01]  /*44e0*/  MUFU.EX2 R76, R76 ;  /* 0x0000004c004c7308 */ /* 0x000e620000000800 */
[----:B--2---:R-:W-:-:S07]  /*44f0*/  FADD.FTZ R6, R72, R39 ;  /* 0x0000002748067221 */ /* 0x004fce0000010000 */
[----:B------:R2:W-:Y:S01]  /*4500*/  MUFU.EX2 R59, R66 ;  /* 0x00000042003b7308 */ /* 0x0005e20000000800 */
[----:B---3--:R-:W-:-:S07]  /*4510*/  FADD.FTZ R39, R73, R6 ;  /* 0x0000000649277221 */ /* 0x008fce0000010000 */
[----:B------:R-:W3:Y:S01]  /*4520*/  MUFU.EX2 R77, R77 ;  /* 0x0000004d004d7308 */ /* 0x000ee20000000800 */
[----:B--2---:R-:W-:Y:S01]  /*4530*/  FADD.FTZ R66, R18, R67 ;  /* 0x0000004312427221 */ /* 0x004fe20000010000 */
[----:B-1----:R-:W-:Y:S01]  /*4540*/  FADD.FTZ R6, R76, R39 ;  /* 0x000000274c067221 */ /* 0x002fe20000010000 */
[----:B------:R-:W-:Y:S02]  /*4550*/  F2FP.SATFINITE.E4M3.F32.PACK_AB_MERGE_C R18, R18, R13, RZ ;  /* 0x0000000d1212723e */ /* 0x000fe400048070ff */
[----:B------:R-:W-:Y:S02]  /*4560*/  FADD.FTZ R67, R15, R66 ;  /* 0x000000420f437221 */ /* 0x000fe40000010000 */
[----:B------:R-:W-:Y:S01]  /*4570*/  F2FP.SATFINITE.E4M3.F32.PACK_AB_MERGE_C R219, R14, R11, R18 ;  /* 0x0000000b0edb723e */ /* 0x000fe20004807012 */
[----:B------:R-:W1:Y:S01]  /*4580*/  MUFU.EX2 R80, R80 ;  /* 0x0000005000507308 */ /* 0x000e620000000800 */
[----:B------:R-:W-:-:S04]  /*4590*/  FADD.FTZ R66, R20, R67 ;  /* 0x0000004314427221 */ /* 0x000fc80000010000 */
[----:B------:R-:W-:-:S03]  /*45a0*/  FADD.FTZ R67, R19, R66 ;  /* 0x0000004213437221 */ /* 0x000fc60000010000 */
[----:B------:R-:W2:Y:S01]  /*45b0*/  MUFU.EX2 R81, R81 ;  /* 0x0000005100517308 */ /* 0x000ea20000000800 */
[C---:B------:R-:W-:Y:S01]  /*45c0*/  FADD.FTZ R66, R22.reuse, R67 ;  /* 0x0000004316427221 */ /* 0x040fe20000010000 */
[----:B---3--:R-:W-:Y:S01]  /*45d0*/  FADD.FTZ R67, R77, R6 ;  /* 0x000000064d437221 */ /* 0x008fe20000010000 */
[----:B------:R-:W-:Y:S02]  /*45e0*/  F2FP.SATFINITE.E4M3.F32.PACK_AB_MERGE_C R22, R22, R19, RZ ;  /* 0x000000131616723e */ /* 0x000fe400048070ff */
[----:B------:R-:W-:Y:S01]  /*45f0*/  FADD.FTZ R75, R21, R66 ;  /* 0x00000042154b7221 */ /* 0x000fe20000010000 */
[----:B------:R-:W-:Y:S02]  /*4600*/  F2FP.SATFINITE.E4M3.F32.PACK_AB_MERGE_C R76, R77, R76, RZ ;  /* 0x0000004c4d4c723e */ /* 0x000fe400048070ff */
[----:B------:R-:W3:Y:S01]  /*4610*/  MUFU.EX2 R84, R84 ;  /* 0x0000005400547308 */ /* 0x000ee20000000800 */
[----:B-1----:R-:W-:Y:S01]  /*4620*/  FADD.FTZ R6, R80, R67 ;  /* 0x0000004350067221 */ /* 0x002fe20000010000 */
[----:B------:R-:W-:Y:S01]  /*4630*/  FADD.FTZ R66, R26, R75 ;  /* 0x0000004b1a427221 */ /* 0x000fe20000010000 */
[----:B------:R-:W-:-:S02]  /*4640*/  F2FP.SATFINITE.E4M3.F32.PACK_AB_MERGE_C R212, R73, R72, R76 ;  /* 0x0000004849d4723e */ /* 0x000fc4000480704c */
[----:B------:R-:W-:Y:S02]  /*4650*/  CS2R R72, SRZ ;  /* 0x0000000000487805 */ /* 0x000fe4000001ff00 */
[----:B------:R-:W-:Y:S01]  /*4660*/  F2FP.SATFINITE.E4M3.F32.PACK_AB_MERGE_C R213, R20, R15, R22 ;  /* 0x0000000f14d5723e */ /* 0x000fe20004807016 */
[----:B------:R-:W-:Y:S01]  /*4670*/  FADD.FTZ R75, R23, R66 ;  /* 0x00000042174b7221 */ /* 0x000fe20000010000 */
[C---:B------:R-:W-:Y:S01]  /*4680*/  F2FP.SATFINITE.E4M3.F32.PACK_AB_MERGE_C R23, R30.reuse, R23, RZ ;  /* 0x000000171e17723e */ /* 0x040fe200048070ff */
[----:B------:R-:W1:Y:S01]  /*4690*/  MUFU.EX2 R85, R85 ;  /* 0x0000005500557308 */ /* 0x000e620000000800 */
[----:B--2---:R-:W-:Y:S01]  /*46a0*/  FADD.FTZ R67, R81, R6 ;  /* 0x0000000651437221 */ /* 0x004fe20000010000 */
[----:B------:R-:W-:Y:S01]  /*46b0*/  FADD.FTZ R12, R30, R75 ;  /* 0x0000004b1e0c7221 */ /* 0x000fe20000010000 */
[----:B------:R-:W-:Y:S02]  /*46c0*/  F2FP.SATFINITE.E4M3.F32.PACK_AB_MERGE_C R215, R26, R21, R23 ;  /* 0x000000151ad7723e */ /* 0x000fe40004807017 */
[----:B------:R-:W-:-:S03]  /*46d0*/  CS2R R76, SRZ ;  /* 0x00000000004c7805 */ /* 0x000fc6000001ff00 */
[----:B------:R-:W2:Y:S01]  /*46e0*/  MUFU.EX2 R56, R56 ;  /* 0x0000003800387308 */ /* 0x000ea20000000800 */
[----:B---3--:R-:W-:Y:S01]  /*46f0*/  FADD.FTZ R6, R84, R67 ;  /* 0x0000004354067221 */ /* 0x008fe20000010000 */
[----:B------:R-:W-:-:S04]  /*4700*/  FADD.FTZ R67, R27, R12 ;  /* 0x0000000c1b437221 */ /* 0x000fc80000010000 */
[----:B------:R-:W-:Y:S02]  /*4710*/  FADD.FTZ R67, R34, R67 ;  /* 0x0000004322437221 */ /* 0x000fe40000010000 */
[----:B------:R-:W3:Y:S01]  /*4720*/  MUFU.EX2 R57, R57 ;  /* 0x0000003900397308 */ /* 0x000ee20000000800 */
[C---:B-1----:R-:W-:Y:S01]  /*4730*/  FADD.FTZ R9, R85.reuse, R6 ;  /* 0x0000000655097221 */ /* 0x042fe20000010000 */
[----:B------:R-:W-:Y:S01]  /*4740*/  FADD.FTZ R12, R38, R67 ;  /* 0x00000043260c7221 */ /* 0x000fe20000010000 */
[----:B------:R-:W-:Y:S02]  /*4750*/  F2FP.SATFINITE.E4M3.F32.PACK_AB_MERGE_C R84, R85, R84, RZ ;  /* 0x000000545554723e */ /* 0x000fe400048070ff */
[----:B------:R-:W-:Y:S02]  /*4760*/  CS2R R66, SRZ ;  /* 0x0000000000427805 */ /* 0x000fe4000001ff00 */
[C---:B------:R-:W-:Y:S01]  /*4770*/  F2FP.SATFINITE.E4M3.F32.PACK_AB_MERGE_C R38, R41.reuse, R38, RZ ;  /* 0x000000262926723e */ /* 0x040fe200048070ff */
[----:B------:R-:W-:Y:S01]  /*4780*/  FADD.FTZ R19, R41, R12 ;  /* 0x0000000c29137221 */ /* 0x000fe20000010000 */
[----:B------:R-:W-:Y:S01]  /*4790*/  F2FP.SATFINITE.E4M3.F32.PACK_AB_MERGE_C R214, R81, R80, R84 ;  /* 0x0000005051d6723e */ /* 0x000fe20004807054 */
[----:B------:R-:W1:Y:S01]  /*47a0*/  MUFU.EX2 R60, R60 ;  /* 0x0000003c003c7308 */ /* 0x000e620000000800 */
[----:B--2---:R-:W-:Y:S01]  /*47b0*/  FADD.FTZ R6, R56, R9 ;  /* 0x0000000938067221 */ /* 0x004fe20000010000 */
[----:B------:R-:W-:Y:S01]  /*47c0*/  FADD.FTZ R12, R24, R19 ;  /* 0x00000013180c7221 */ /* 0x000fe20000010000 */
[----:B------:R-:W-:-:S02]  /*47d0*/  F2FP.SATFINITE.E4M3.F32.PACK_AB_MERGE_C R209, R34, R27, R38 ;  /* 0x0000001b22d1723e */ /* 0x000fc40004807026 */
[----:B------:R-:W-:Y:S02]  /*47e0*/  CS2R R26, SRZ ;  /* 0x00000000001a7805 */ /* 0x000fe4000001ff00 */
[----:B------:R-:W-:Y:S02]  /*47f0*/  CS2R R80, SRZ ;  /* 0x0000000000507805 */ /* 0x000fe4000001ff00 */
[----:B------:R-:W-:Y:S01]  /*4800*/  CS2R R84, SRZ ;  /* 0x0000000000547805 */ /* 0x000fe2000001ff00 */
        /* <DEDUP_REMOVED lines=8> */
[----:B------:R-:W-:Y:S01]  /*4890*/  CS2R R56, SRZ ;  /* 0x0000000000387805 */ /* 0x000fe2000001ff00 */
[----:B------:R-:W2:Y:S01]  /*48a0*/  MUFU.EX2 R68, R68 ;  /* 0x0000004400447308 */ /* 0x000ea20000000800 */
[----:B---3--:R-:W-:Y:S01]  /*48b0*/  FADD.FTZ R6, R64, R13 ;  /* 0x0000000d40067221 */ /* 0x008fe20000010000 */
[----:B------:R-:W-:Y:S01]  /*48c0*/  FADD.FTZ R13, R25, R12 ;  /* 0x0000000c190d7221 */ /* 0x000fe20000010000 */
[----:B------:R-:W-:-:S03]  /*48d0*/  CS2R R60, SRZ ;  /* 0x00000000003c7805 */ /* 0x000fc6000001ff00 */
[----:B------:R-:W-:Y:S01]  /*48e0*/  FADD.FTZ R10, R28, R13 ;  /* 0x0000000d1c0a7221 */ /* 0x000fe20000010000 */
[----:B------:R-:W-:Y:S01]  /*48f0*/  F2FP.SATFINITE.E4M3.F32.PACK_AB_MERGE_C R28, R33, R28, RZ ;  /* 0x0000001c211c723e */ /* 0x000fe200048070ff */
[----:B------:R-:W3:Y:S01]  /*4900*/  MUFU.EX2 R69, R69 ;  /* 0x0000004500457308 */ /* 0x000ee20000000800 */
[----:B-1----:R-:W-:Y:S01]  /*4910*/  FADD.FTZ R5, R65, R6 ;  /* 0x0000000641057221 */ /* 0x002fe20000010000 */
[----:B------:R-:W-:Y:S01]  /*4920*/  FADD.FTZ R10, R33, R10 ;  /* 0x0000000a210a7221 */ /* 0x000fe20000010000 */
[----:B------:R-:W-:Y:S02]  /*4930*/  F2FP.SATFINITE.E4M3.F32.PACK_AB_MERGE_C R211, R25, R24, R28 ;  /* 0x0000001819d3723e */ /* 0x000fe4000480701c */
[----:B------:R-:W-:Y:S01]  /*4940*/  CS2R R24, SRZ ;  /* 0x0000000000187805 */ /* 0x000fe2000001ff00 */
[----:B------:R-:W-:Y:S02]  /*4950*/  FADD.FTZ R13, R29, R10 ;  /* 0x0000000a1d0d7221 */ /* 0x000fe40000010000 */
[----:B------:R-:W1:Y:S01]  /*4960*/  MUFU.EX2 R62, R62 ;  /* 0x0000003e003e7308 */ /* 0x000e620000000800 */
[----:B--2---:R-:W-:Y:S01]  /*4970*/  FADD.FTZ R6, R68, R5 ;  /* 0x0000000544067221 */ /* 0x004fe20000010000 */
[----:B------:R-:W-:-:S04]  /*4980*/  FADD.FTZ R13, R32, R13 ;  /* 0x0000000d200d7221 */ /* 0x000fc80000010000 */
[----:B------:R-:W-:Y:S01]  /*4990*/  FADD.FTZ R10, R36, R13 ;  /* 0x0000000d240a7221 */ /* 0x000fe20000010000 */
[----:B------:R-:W-:Y:S01]  /*49a0*/  F2FP.SATFINITE.E4M3.F32.PACK_AB_MERGE_C R36, R43, R36, RZ ;  /* 0x000000242b24723e */ /* 0x000fe200048070ff */
[----:B------:R-:W2:Y:S01]  /*49b0*/  MUFU.EX2 R70, R70 ;  /* 0x0000004600467308 */ /* 0x000ea20000000800 */
[C---:B---3--:R-:W-:Y:S01]  /*49c0*/  F2FP.SATFINITE.E4M3.F32.PACK_AB_MERGE_C R68, R69.reuse, R68, RZ ;  /* 0x000000444544723e */ /* 0x048fe200048070ff */
[----:B------:R-:W-:Y:S01]  /*49d0*/  FADD.FTZ R69, R69, R6 ;  /* 0x0000000645457221 */ /* 0x000fe20000010000 */
[----:B------:R-:W-:Y:S01]  /*49e0*/  FADD.FTZ R10, R43, R10 ;  /* 0x0000000a2b0a7221 */ /* 0x000fe20000010000 */
[----:B------:R-:W-:Y:S02]  /*49f0*/  F2FP.SATFINITE.E4M3.F32.PACK_AB_MERGE_C R205, R32, R29, R36 ;  /* 0x0000001d20cd723e */ /* 0x000fe40004807024 */
[----:B------:R-:W-:Y:S02]  /*4a00*/  CS2R R28, SRZ ;  /* 0x00000000001c7805 */ /* 0x000fe4000001ff00 */
[----:B------:R-:W-:-:S02]  /*4a10*/  F2FP.SATFINITE.E4M3.F32.PACK_AB_MERGE_C R210, R65, R64, R68 ;  /* 0x0000004041d2723e */ /* 0x000fc40004807044 */
[----:B------:R-:W-:Y:S01]  /*4a20*/  CS2R R32, SRZ ;  /* 0x0000000000207805 */ /* 0x000fe2000001ff00 */
[----:B------:R-:W3:Y:S01]  /*4a30*/  MUFU.EX2 R45, R45 ;  /* 0x0000002d002d7308 */ /* 0x000ee20000000800 */
[----:B-1----:R-:W-:Y:S01]  /*4a40*/  FADD.FTZ R6, R62, R69 ;  /* 0x000000453e067221 */ /* 0x002fe20000010000 */
[----:B------:R-:W-:Y:S02]  /*4a50*/  CS2R R64, SRZ ;  /* 0x0000000000407805 */ /* 0x000fe4000001ff00 */
[----:B------:R-:W-:Y:S01]  /*4a60*/  CS2R R68, SRZ ;  /* 0x0000000000447805 */ /* 0x000fe2000001ff00 */
[----:B------:R-:W-:-:S03]  /*4a70*/  FADD.FTZ R11, R59, R6 ;  /* 0x000000063b0b7221 */ /* 0x000fc60000010000 */
[----:B------:R-:W1:Y:S01]  /*4a80*/  MUFU.EX2 R48, R48 ;  /* 0x0000003000307308 */ /* 0x000e620000000800 */
[----:B--2---:R-:W-:Y:S01]  /*4a90*/  FADD.FTZ R6, R70, R11 ;  /* 0x0000000b46067221 */ /* 0x004fe20000010000 */
[----:B------:R-:W-:-:S04]  /*4aa0*/  FADD.FTZ R11, R37, R10 ;  /* 0x0000000a250b7221 */ /* 0x000fc80000010000 */
[----:B------:R-:W-:Y:S02]  /*4ab0*/  FADD.FTZ R13, R40, R11 ;  /* 0x0000000b280d7221 */ /* 0x000fe40000010000 */
[----:B------:R2:W4:Y:S01]  /*4ac0*/  MUFU.EX2 R39, R58 ;  /* 0x0000003a00277308 */ /* 0x0005220000000800 */
[C---:B---3--:R-:W-:Y:S01]  /*4ad0*/  F2FP.SATFINITE.E4M3.F32.PACK_AB_MERGE_C R70, R45.reuse, R70, RZ ;  /* 0x000000462d46723e */ /* 0x048fe200048070ff */
[----:B------:R-:W-:-:S03]  /*4ae0*/  FADD.FTZ R45, R45, R6 ;  /* 0x000000062d2d7221 */ /* 0x000fc60000010000 */
[----:B------:R-:W-:-:S03]  /*4af0*/  F2FP.SATFINITE.E4M3.F32.PACK_AB_MERGE_C R204, R59, R62, R70 ;  /* 0x0000003e3bcc723e */ /* 0x000fc60004807046 */
[----:B------:R-:W3:Y:S01]  /*4b00*/  MUFU.EX2 R52, R52 ;  /* 0x0000003400347308 */ /* 0x000ee20000000800 */
[----:B-1----:R-:W-:Y:S01]  /*4b10*/  FADD.FTZ R6, R48, R45 ;  /* 0x0000002d30067221 */ /* 0x002fe20000010000 */
[----:B--2---:R-:W-:-:S06]  /*4b20*/  CS2R R58, SRZ ;  /* 0x00000000003a7805 */ /* 0x004fcc000001ff00 */
[----:B------:R-:W1:Y:S01]  /*4b30*/  MUFU.EX2 R42, R42 ;  /* 0x0000002a002a7308 */ /* 0x000e620000000800 */
[----:B----4-:R-:W-:-:S07]  /*4b40*/  FADD.FTZ R11, R39, R6 ;  /* 0x00000006270b7221 */ /* 0x010fce0000010000 */
[----:B------:R-:W2:Y:S01]  /*4b50*/  MUFU.EX2 R53, R53 ;  /* 0x0000003500357308 */ /* 0x000ea20000000800 */
[----:B---3--:R-:W-:-:S07]  /*4b60*/  FADD.FTZ R6, R52, R11 ;  /* 0x0000000b34067221 */ /* 0x008fce0000010000 */
[----:B------:R-:W3:Y:S01]  /*4b70*/  MUFU.EX2 R47, R47 ;  /* 0x0000002f002f7308 */ /* 0x000ee20000000800 */
[----:B-1----:R-:W-:-:S07]  /*4b80*/  FADD.FTZ R10, R42, R13 ;  /* 0x0000000d2a0a7221 */ /* 0x002fce0000010000 */
[----:B------:R-:W1:Y:S01]  /*4b90*/  MUFU.EX2 R74, R74 ;  /* 0x0000004a004a7308 */ /* 0x000e620000000800 */
[C---:B--2---:R-:W-:Y:S01]  /*4ba0*/  F2FP.SATFINITE.E4M3.F32.PACK_AB_MERGE_C R52, R53.reuse, R52, RZ ;  /* 0x000000343534723e */ /* 0x044fe200048070ff */
[----:B------:R-:W-:-:S03]  /*4bb0*/  FADD.FTZ R53, R53, R6 ;  /* 0x0000000635357221 */ /* 0x000fc60000010000 */
[----:B------:R-:W-:Y:S02]  /*4bc0*/  F2FP.SATFINITE.E4M3.F32.PACK_AB_MERGE_C R206, R39, R48, R52 ;  /* 0x0000003027ce723e */ /* 0x000fe40004807034 */
[----:B------:R-:W-:Y:S01]  /*4bd0*/  CS2R R38, SRZ ;  /* 0x0000000000267805 */ /* 0x000fe2000001ff00 */
[----:B------:R-:W2:Y:S01]  /*4be0*/  MUFU.EX2 R44, R44 ;  /* 0x0000002c002c7308 */ /* 0x000ea20000000800 */
[C---:B---3--:R-:W-:Y:S01]  /*4bf0*/  F2FP.SATFINITE.E4M3.F32.PACK_AB_MERGE_C R42, R47.reuse, R42, RZ ;  /* 0x0000002a2f2a723e */ /* 0x048fe200048070ff */
[----:B------:R-:W-:-:S03]  /*4c00*/  FADD.FTZ R47, R47, R10 ;  /* 0x0000000a2f2f7221 */ /* 0x000fc60000010000 */
[----:B------:R-:W-:Y:S02]  /*4c10*/  F2FP.SATFINITE.E4M3.F32.PACK_AB_MERGE_C R207, R40, R37, R42 ;  /* 0x0000002528cf723e */ /* 0x000fe4000480702a */
[----:B------:R-:W-:Y:S02]  /*4c20*/  CS2R R36, SRZ ;  /* 0x0000000000247805 */ /* 0x000fe4000001ff00 */
[----:B------:R-:W-:Y:S01]  /*4c30*/  CS2R R40, SRZ ;  /* 0x0000000000287805 */ /* 0x000fe2000001ff00 */
[----:B------:R-:W3:Y:S01]  /*4c40*/  MUFU.EX2 R9, R54 ;  /* 0x0000003600097308 */ /* 0x000ee20000000800 */
[----:B-1----:R-:W-:Y:S01]  /*4c50*/  FADD.FTZ R10, R74, R53 ;  /* 0x000000354a0a7221 */ /* 0x002fe20000010000 */
[----:B------:R-:W-:Y:S02]  /*4c60*/  CS2R R42, SRZ ;  /* 0x00000000002a7805 */ /* 0x000fe4000001ff00 */
[----:B------:R-:W-:-:S04]  /*4c70*/  CS2R R52, SRZ ;  /* 0x0000000000347805 */ /* 0x000fc8000001ff00 */
[----:B------:R-:W1:Y:S01]  /*4c80*/  MUFU.EX2 R49, R49 ;  /* 0x0000003100317308 */ /* 0x000e620000000800 */
[----:B--2---:R-:W-:-:S07]  /*4c90*/  FADD.FTZ R12, R44, R47 ;  /* 0x0000002f2c0c7221 */ /* 0x004fce0000010000 */
[----:B------:R-:W2:Y:S01]  /*4ca0*/  MUFU.EX2 R78, R78 ;  /* 0x0000004e004e7308 */ /* 0x000ea20000000800 */
[----:B---3--:R-:W-:-:S07]  /*4cb0*/  FADD.FTZ R11, R9, R10 ;  /* 0x0000000a090b7221 */ /* 0x008fce0000010000 */
[----:B------:R-:W3:Y:S01]  /*4cc0*/  MUFU.EX2 R46, R46 ;  /* 0x0000002e002e7308 */ /* 0x000ee20000000800 */
[----:B-1----:R-:W-:-:S07]  /*4cd0*/  FADD.FTZ R13, R49, R12 ;  /* 0x0000000c310d7221 */ /* 0x002fce0000010000 */
[----:B------:R-:W1:Y:S01]  /*4ce0*/  MUFU.EX2 R31, R31 ;  /* 0x0000001f001f7308 */ /* 0x000e620000000800 */
[----:B--2---:R-:W-:-:S07]  /*4cf0*/  FADD.FTZ R12, R78, R11 ;  /* 0x0000000b4e0c7221 */ /* 0x004fce0000010000 */
[----:B------:R-:W2:Y:S01]  /*4d00*/  MUFU.EX2 R5, R82 ;  /* 0x0000005200057308 */ /* 0x000ea20000000800 */
[----:B---3--:R-:W-:-:S07]  /*4d10*/  FADD.FTZ R14, R46, R13 ;  /* 0x0000000d2e0e7221 */ /* 0x008fce0000010000 */
[----:B------:R-:W3:Y:S01]  /*4d20*/  MUFU.EX2 R83, R83 ;  /* 0x0000005300537308 */ /* 0x000ee20000000800 */
[C---:B-1----:R-:W-:Y:S01]  /*4d30*/  F2FP.SATFINITE.E4M3.F32.PACK_AB_MERGE_C R46, R31.reuse, R46, RZ ;  /* 0x0000002e1f2e723e */ /* 0x042fe200048070ff */
[----:B------:R-:W-:-:S03]  /*4d40*/  FADD.FTZ R31, R31, R14 ;  /* 0x0000000e1f1f7221 */ /* 0x000fc60000010000 */
[----:B------:R-:W-:Y:S02]  /*4d50*/  F2FP.SATFINITE.E4M3.F32.PACK_AB_MERGE_C R201, R49, R44, R46 ;  /* 0x0000002c31c9723e */ /* 0x000fe4000480702e */
[----:B------:R-:W-:Y:S02]  /*4d60*/  CS2R R44, SRZ ;  /* 0x00000000002c7805 */ /* 0x000fe4000001ff00 */
[----:B------:R-:W-:Y:S01]  /*4d70*/  CS2R R46, SRZ ;  /* 0x00000000002e7805 */ /* 0x000fe2000001ff00 */
[----:B------:R-:W1:Y:S01]  /*4d80*/  MUFU.EX2 R50, R50 ;  /* 0x0000003200327308 */ /* 0x000e620000000800 */
[C---:B--2---:R-:W-:Y:S01]  /*4d90*/  FADD.FTZ R12, R5.reuse, R12 ;  /* 0x0000000c050c7221 */ /* 0x044fe20000010000 */
[----:B------:R-:W-:Y:S02]  /*4da0*/  F2FP.SATFINITE.E4M3.F32.PACK_AB_MERGE_C R78, R5, R78, RZ ;  /* 0x0000004e054e723e */ /* 0x000fe400048070ff */
[----:B------:R-:W-:Y:S02]  /*4db0*/  CS2R R48, SRZ ;  /* 0x0000000000307805 */ /* 0x000fe4000001ff00 */
[----:B------:R-:W-:-:S02]  /*4dc0*/  F2FP.SATFINITE.E4M3.F32.PACK_AB_MERGE_C R200, R9, R74, R78 ;  /* 0x0000004a09c8723e */ /* 0x000fc4000480704e */
[----:B------:R-:W-:Y:S01]  /*4dd0*/  CS2R R74, SRZ ;  /* 0x00000000004a7805 */ /* 0x000fe2000001ff00 */
[----:B------:R-:W2:Y:S01]  /*4de0*/  MUFU.EX2 R86, R86 ;  /* 0x0000005600567308 */ /* 0x000ea20000000800 */
[----:B---3--:R-:W-:Y:S01]  /*4df0*/  FADD.FTZ R5, R83, R12 ;  /* 0x0000000c53057221 */ /* 0x008fe20000010000 */
[----:B------:R-:W-:-:S06]  /*4e00*/  CS2R R78, SRZ ;  /* 0x00000000004e7805 */ /* 0x000fcc000001ff00 */
[----:B------:R-:W3:Y:S01]  /*4e10*/  MUFU.EX2 R35, R35 ;  /* 0x0000002300237308 */ /* 0x000ee20000000800 */
[----:B-1----:R-:W-:Y:S01]  /*4e20*/  FADD.FTZ R14, R50, R31 ;  /* 0x0000001f320e7221 */ /* 0x002fe20000010000 */
[----:B------:R-:W-:-:S06]  /*4e30*/  CS2R R30, SRZ ;  /* 0x00000000001e7805 */ /* 0x000fcc000001ff00 */
[----:B------:R-:W-:Y:S01]  /*4e40*/  MUFU.EX2 R71, R71 ;  /* 0x0000004700477308 */ /* 0x000fe20000000800 */
[----:B--2---:R-:W-:-:S07]  /*4e50*/  FADD.FTZ R12, R86, R5 ;  /* 0x00000005560c7221 */ /* 0x004fce0000010000 */
[----:B------:R1:W2:Y:S01]  /*4e60*/  MUFU.EX2 R6, R55 ;  /* 0x0000003700067308 */ /* 0x0002a20000000800 */
[----:B---3--:R-:W-:-:S07]  /*4e70*/  FADD.FTZ R14, R35, R14 ;  /* 0x0000000e230e7221 */ /* 0x008fce0000010000 */
[----:B------:R-:W3:Y:S01]  /*4e80*/  MUFU.EX2 R51, R51 ;  /* 0x0000003300337308 */ /* 0x000ee20000000800 */
[----:B-1----:R-:W-:-:S07]  /*4e90*/  CS2R R54, SRZ ;  /* 0x0000000000367805 */ /* 0x002fce000001ff00 */
[----:B------:R1:W4:Y:S01]  /*4ea0*/  MUFU.EX2 R10, R63 ;  /* 0x0000003f000a7308 */ /* 0x0003220000000800 */
[----:B--2---:R-:W-:Y:S01]  /*4eb0*/  F2FP.SATFINITE.E4M3.F32.PACK_AB_MERGE_C R9, R6, R71, RZ ;  /* 0x000000470609723e */ /* 0x004fe200048070ff */
[----:B------:R-:W-:-:S03]  /*4ec0*/  FADD.FTZ R71, R71, R12 ;  /* 0x0000000c47477221 */ /* 0x000fc60000010000 */
[----:B------:R-:W-:Y:S01]  /*4ed0*/  F2FP.SATFINITE.E4M3.F32.PACK_AB_MERGE_C R202, R86, R83, R9 ;  /* 0x0000005356ca723e */ /* 0x000fe20004807009 */
[----:B------:R-:W-:Y:S01]  /*4ee0*/  FADD.FTZ R6, R6, R71 ;  /* 0x0000004706067221 */ /* 0x000fe20000010000 */
[----:B------:R-:W-:Y:S02]  /*4ef0*/  CS2R R70, SRZ ;  /* 0x0000000000467805 */ /* 0x000fe4000001ff00 */
[----:B------:R-:W-:Y:S01]  /*4f00*/  CS2R R82, SRZ ;  /* 0x0000000000527805 */ /* 0x000fe2000001ff00 */
[----:B---3--:R-:W-:Y:S01]  /*4f10*/  FADD.FTZ R5, R51, R14 ;  /* 0x0000000e33057221 */ /* 0x008fe20000010000 */
[----:B-1----:R-:W-:Y:S02]  /*4f20*/  CS2R R62, SRZ ;  /* 0x00000000003e7805 */ /* 0x002fe4000001ff00 */
[----:B------:R-:W-:Y:S02]  /*4f30*/  CS2R R86, SRZ ;  /* 0x0000000000567805 */ /* 0x000fe4000001ff00 */
[C---:B----4-:R-:W-:Y:S01]  /*4f40*/  F2FP.SATFINITE.E4M3.F32.PACK_AB_MERGE_C R11, R10.reuse, R51, RZ ;  /* 0x000000330a0b723e */ /* 0x050fe200048070ff */
[----:B------:R-:W-:-:S03]  /*4f50*/  FADD.FTZ R5, R10, R5 ;  /* 0x000000050a057221 */ /* 0x000fc60000010000 */
[----:B------:R-:W-:Y:S02]  /*4f60*/  F2FP.SATFINITE.E4M3.F32.PACK_AB_MERGE_C R203, R35, R50, R11 ;  /* 0x0000003223cb723e */ /* 0x000fe4000480700b */
        /* <DEDUP_REMOVED lines=54> */
[----:B------:R-:W-:Y:S01]  /*52d0*/  UMOV UR52, URZ ;  /* 0x0000003f00347c82 */ /* 0x000fe20008000000 */
[----:B------:R-:W-:Y:S01]  /*52e0*/  UMOV UR6, URZ ;  /* 0x0000003f00067c82 */ /* 0x000fe20008000000 */
[----:B------:R-:W-:-:S05]  /*52f0*/  ULDC UR53, c[0x0][0x2f0] ;  /* 0x0000bc0000357ab9 */ /* 0x000fca0000000800 */
.L_x_2324:
[----:B------:R-:W-:Y:S01]  /*5300*/  ISETP.NE.AND P2, PT, RZ, UR56, PT ;  /* 0x00000038ff007c0c */ /* 0x000fe2000bf45270 */
[----:B------:R-:W-:-:S04]  /*5310*/  UISETP.NE.AND UP0, UPT, UR6, 0x1, UPT ;  /* 0x000000010600788c */ /* 0x000fc8000bf05270 */
[----:B------:R-:W-:-:S04]  /*5320*/  USEL UR5, URZ, 0x1, UP0 ;  /* 0x000000013f057887 */ /* 0x000fc80008000000 */
[----:B------:R-:W-:-:S04]  /*5330*/  ULOP3.LUT UR5, UR52, UR5, URZ, 0x3c, !UPT ;  /* 0x0000000534057292 */ /* 0x000fc8000f8e3c3f */
[----:B------:R-:W-:Y:S08]  /*5340*/  @P2 BRA `(.L_x_2314) ;  /* 0x0000000000382947 */ /* 0x000ff00003800000 */
[----:B------:R-:W-:Y:S05]  /*5350*/  @!P0 BRA `(.L_x_2315) ;  /* 0x0000000000048947 */ /* 0x000fea0003800000 */
[----:B------:R-:W-:Y:S01]  /*5360*/  BPT.TRAP 0x1 ;  /* 0x000000040000795c */ /* 0x000fe20000300000 */
.L_x_2315:
        /* <DEDUP_REMOVED lines=9> */
.L_x_2316:
[----:B-1----:R-:W-:Y:S05]  /*5400*/  @P1 BRA `(.L_x_2314) ;  /* 0x0000000000081947 */ /* 0x002fea0003800000 */
[----:B------:R-:W1:Y:S02]  /*5410*/  SYNCS.PHASECHK.TRANS64.TRYWAIT P1, [UR4+0x33430], R0 ;  /* 0x03343000ff0075a7 */ /* 0x000e640008020144 */
[----:B-1----:R-:W-:Y:S05]  /*5420*/  @!P1 BRA `(.L_x_2317) ;  /* 0x000000f400849947 */ /* 0x002fea0003800000 */
.L_x_2314:
        /* <DEDUP_REMOVED lines=21> */
[----:B------:R-:W-:Y:S01]  /*5580*/  UIADD3 UR46, UR30, 0x180, URZ ;  /* 0x000001801e2e7890 */ /* 0x000fe2000fffe03f */
[----:B------:R-:W-:Y:S01]  /*5590*/  UMOV UR47, 0x80000020 ;  /* 0x80000020002f7882 */ /* 0x000fe20000000000 */
[----:B------:R-:W-:Y:S01]  /*55a0*/  UIADD3 UR50, UR30, 0x200, URZ ;  /* 0x000002001e327890 */ /* 0x000fe2000fffe03f */
[----:B------:R-:W-:Y:S01]  /*55b0*/  UMOV UR51, 0x80000020 ;  /* 0x8000002000337882 */ /* 0x000fe20000000000 */
[----:B------:R-:W-:Y:S01]  /*55c0*/  UIADD3 UR10, UR30, 0x2, URZ ;  /* 0x000000021e0a7890 */ /* 0x000fe2000fffe03f */
[----:B------:R-:W-:Y:S01]  /*55d0*/  WARPGROUP.ARRIVE ;  /* 0x00000000000079c5 */ /* 0x000fe20000000000 */
[----:B------:R-:W-:Y:S01]  /*55e0*/  UMOV UR11, 0x80000020 ;  /* 0x80000020000b7882 */ /* 0x000fe20000000000 */
[----:B------:R-:W-:-:S02]  /*55f0*/  UIADD3 UR14, UR30, 0x82, URZ ;  /* 0x000000821e0e7890 */ /* 0x000fc4000fffe03f */
[----:B------:R-:W-:Y:S02]  /*5600*/  UIADD3 UR15, UR30, 0x182, URZ ;  /* 0x000001821e0f7890 */ /* 0x000fe4000fffe03f */
[----:B------:R-:W-:Y:S01]  /*5610*/  QGMMA.64x32x32.F32.E4M3.E4M3 R184, gdesc[UR28], RZ, !UPT, gsb0 ;  /* 0x006000001cb879f3 */ /* 0x000fe2000c0008ff */
[----:B------:R-:W-:Y:S01]  /*5620*/  UIADD3 UR18, UR30, 0x282, URZ ;  /* 0x000002821e127890 */ /* 0x000fe2000fffe03f */
[----:B------:R-:W-:Y:S01]  /*5630*/  UMOV UR19, 0x80000020 ;  /* 0x8000002000137882 */ /* 0x000fe20000000000 */
[----:B------:R-:W-:Y:S01]  /*5640*/  UIADD3 UR22, UR30, 0x500, URZ ;  /* 0x000005001e167890 */ /* 0x000fe2000fffe03f */
[----:B------:R-:W-:Y:S01]  /*5650*/  UMOV UR23, 0x80000020 ;  /* 0x8000002000177882 */ /* 0x000fe20000000000 */
[----:B------:R-:W-:Y:S01]  /*5660*/  UIADD3 UR26, UR30, 0x502, URZ ;  /* 0x000005021e1a7890 */ /* 0x000fe2000fffe03f */
[----:B------:R-:W-:Y:S01]  /*5670*/  UMOV UR27, 0x80000020 ;  /* 0x80000020001b7882 */ /* 0x000fe20000000000 */
[----:B------:R-:W-:Y:S01]  /*5680*/  UMOV UR28, UR24 ;  /* 0x00000018001c7c82 */ /* 0x000fe20008000000 */
[----:B------:R-:W-:Y:S01]  /*5690*/  UMOV UR29, UR25 ;  /* 0x00000019001d7c82 */ /* 0x000fe20008000000 */
[----:B------:R-:W-:Y:S01]  /*56a0*/  UMOV UR31, 0x80000020 ;  /* 0x80000020001f7882 */ /* 0x000fe20000000000 */
[----:B------:R-:W-:-:S02]  /*56b0*/  WARPGROUP.DEPBAR.LE gsb0, 0x0 ;  /* 0x00008000000079c5 */ /* 0x000fc40000010000 */
        /* <DEDUP_REMOVED lines=153> */
.L_x_2319:
[----:B------:R-:W-:Y:S01]  /*6050*/  ULEA UR10, UR6, UR39, 0x3 ;  /* 0x00000027060a7291 */ /* 0x000fe2000f8e183f */
[----:B------:R-:W-:-:S05]  /*6060*/  IMAD.U32 R0, RZ, RZ, UR52 ;  /* 0x00000034ff007e24 */ /* 0x000fca000f8e00ff */
[----:B------:R-:W-:-:S04]  /*6070*/  SHF.L.U32 R0, R0, 0x1f, RZ ;  /* 0x0000001f00007819 */ /* 0x000fc800000006ff */
[----:B------:R0:W1:Y:S01]  /*6080*/  SYNCS.PHASECHK.TRANS64.TRYWAIT P1, [UR10+0x33450], R0 ;  /* 0x03345000ff0075a7 */ /* 0x000062000802014a */
[----:B------:R-:W-:Y:S05]  /*6090*/  @!P0 BRA `(.L_x_2320) ;  /* 0x0000000000048947 */ /* 0x000fea0003800000 */
[----:B------:R-:W-:Y:S01]  /*60a0*/  BPT.TRAP 0x1 ;  /* 0x000000040000795c */ /* 0x000fe20000300000 */
.L_x_2320:
[----:B-1----:R-:W-:Y:S05]  /*60b0*/  @P1 BRA `(.L_x_2318) ;  /* 0x0000000000081947 */ /* 0x002fea0003800000 */
[----:B------:R-:W1:Y:S02]  /*60c0*/  SYNCS.PHASECHK.TRANS64.TRYWAIT P1, [UR10+0x33450], R0 ;  /* 0x03345000ff0075a7 */ /* 0x000e64000802014a */
[----:B-1----:R-:W-:Y:S05]  /*60d0*/  @!P1 BRA `(.L_x_2321) ;  /* 0x000000e800709947 */ /* 0x002fea0003800000 */
.L_x_2318:
        /* <DEDUP_REMOVED lines=34> */
.L_x_2322:
[----:B------:R-:W-:Y:S01]  /*6300*/  UISETP.NE.AND UP0, UPT, UR58, URZ, UPT ;  /* 0x0000003f3a00728c */ /* 0x000fe2000bf05270 */
[----:B0-----:R-:W-:Y:S01]  /*6310*/  IMAD.MOV.U32 R0, RZ, RZ, R7 ;  /* 0x000000ffff007224 */ /* 0x001fe200078e0007 */
[----:B------:R-:W-:Y:S01]  /*6320*/  ULDC UR11, c[0x0][0x288] ;  /* 0x0000a200000b7ab9 */ /* 0x000fe20000000800 */
[----:B------:R-:W-:Y:S02]  /*6330*/  IMAD.MOV.U32 R11, RZ, RZ, -0x2 ;  /* 0xfffffffeff0b7424 */ /* 0x000fe400078e00ff */
[----:B------:R-:W-:Y:S01]  /*6340*/  IMAD.U32 R12, RZ, RZ, UR53 ;  /* 0x00000035ff0c7e24 */ /* 0x000fe2000f8e00ff */
[----:B------:R-:W-:Y:S02]  /*6350*/  PLOP3.LUT P1, PT, PT, PT, UP0, 0x80, 0x0 ;  /* 0x000000000000781c */ /* 0x000fe40003f2f008 */
[----:B------:R-:W-:-:S03]  /*6360*/  PLOP3.LUT P2, PT, PT, PT, UP0, 0x80, 0x0 ;  /* 0x000000000000781c */ /* 0x000fc60003f4f008 */
[----:B------:R-:W-:-:S08]  /*6370*/  @UP0 ULDC UR10, c[0x0][0x44c] ;  /* 0x00011300000a0ab9 */ /* 0x000fd00000000800 */
[----:B------:R-:W-:Y:S01]  /*6380*/  @P1 IMAD.HI.U32 R4, R7, UR10, RZ ;  /* 0x0000000a07041c27 */ /* 0x000fe2000f8e00ff */
[----:B------:R-:W-:-:S04]  /*6390*/  @UP0 ULDC UR10, c[0x0][0x450] ;  /* 0x00011400000a0ab9 */ /* 0x000fc80000000800 */
[----:B------:R-:W-:Y:S01]  /*63a0*/  @P2 SHF.R.U32.HI R0, RZ, UR10, R4 ;  /* 0x0000000aff002c19 */ /* 0x000fe20008011604 */
[----:B------:R-:W-:Y:S02]  /*63b0*/  UMOV UR10, 0x1 ;  /* 0x00000001000a7882 */ /* 0x000fe40000000000 */
[----:B------:R-:W-:Y:S02]  /*63c0*/  UIMAD UR10, UR7, -0xa0, UR10 ;  /* 0xffffff60070a78a4 */ /* 0x000fe4000f8e020a */
[----:B------:R-:W0:Y:S04]  /*63d0*/  SHFL.IDX PT, R4, R0, RZ, 0x1c1f ;  /* 0x001c1fff00047589 */ /* 0x000e2800000e0000 */
[----:B------:R-:W-:Y:S01]  /*63e0*/  IMAD R11, R8, R11, UR10 ;  /* 0x0000000a080b7e24 */ /* 0x000fe2000f8e020b */
[----:B------:R-:W1:Y:S01]  /*63f0*/  SHFL.IDX PT, R0, R0, 0x1, 0x1c1f ;  /* 0x003c1f0000007f89 */ /* 0x000e6200000e0000 */
[----:B------:R-:W-:-:S02]  /*6400*/  ULEA UR10, UR4, UR39, 0x3 ;  /* 0x00000027040a7291 */ /* 0x000fc4000f8e183f */
[----:B------:R-:W-:Y:S02]  /*6410*/  IMAD R11, R12, UR57, R11 ;  /* 0x000000390c0b7c24 */ /* 0x000fe4000f8e020b */
[----:B------:R-:W-:-:S04]  /*6420*/  UIADD3 UR10, UR10, 0x33440, URZ ;  /* 0x000334400a0a7890 */ /* 0x000fc8000fffe03f */
[----:B------:R-:W-:-:S09]  /*6430*/  UPRMT UR10, UR61, 0x654, UR10 ;  /* 0x000006543d0a7896 */ /* 0x000fd2000800000a */
[----:B------:R-:W-:Y:S01]  /*6440*/  SYNCS.ARRIVE.TRANS64.RED.A1T0 RZ, [UR10], RZ ;  /* 0x000000ffffff79a7 */ /* 0x000fe2000810040a */
[----:B0-----:R-:W-:-:S04]  /*6450*/  IADD3 R4, R4, -UR11, R11 ;  /* 0x8000000b04047c10 */ /* 0x001fc8000fffe00b */
[C---:B------:R-:W-:Y:S02]  /*6460*/  ISETP.GT.AND P1, PT, R4.reuse, RZ, PT ;  /* 0x000000ff0400720c */ /* 0x040fe40003f24270 */
[----:B------:R-:W-:Y:S02]  /*6470*/  ISETP.GT.AND P2, PT, R4, 0x1, PT ;  /* 0x000000010400780c */ /* 0x000fe40003f44270 */
[----:B------:R-:W-:Y:S02]  /*6480*/  FSEL R184, R184, -INF , P1 ;  /* 0xff800000b8b87808 */ /* 0x000fe40000800000 */
[----:B------:R-:W-:Y:S02]  /*6490*/  ISETP.GT.AND P1, PT, R4, 0x8, PT ;  /* 0x000000080400780c */ /* 0x000fe40003f24270 */
[----:B------:R-:W-:Y:S02]  /*64a0*/  FSEL R185, R185, -INF , P2 ;  /* 0xff800000b9b97808 */ /* 0x000fe40001000000 */
[----:B------:R-:W-:-:S02]  /*64b0*/  FMNMX.FTZ R12, R184, R9, !PT ;  /* 0x00000009b80c7209 */ /* 0x000fc40007810000 */
[----:B------:R-:W-:Y:S02]  /*64c0*/  ISETP.GT.AND P2, PT, R4, 0x9, PT ;  /* 0x000000090400780c */ /* 0x000fe40003f44270 */
[----:B------:R-:W-:Y:S02]  /*64d0*/  FSEL R188, R188, -INF , P1 ;  /* 0xff800000bcbc7808 */ /* 0x000fe40000800000 */
[----:B------:R-:W-:Y:S02]  /*64e0*/  FMNMX.FTZ R13, R185, R12, !PT ;  /* 0x0000000cb90d7209 */ /* 0x000fe40007810000 */
        /* <DEDUP_REMOVED lines=108> */
[----:B------:R-:W-:Y:S02]  /*6bb0*/  FSEL R133, R133, -INF , P2 ;  /* 0xff80000085857808 */ /* 0x000fe40001000000 */
[----:B------:R-:W-:Y:S02]  /*6bc0*/  FMNMX.FTZ R4, R132, R13, !PT ;  /* 0x0000000d84047209 */ /* 0x000fe40007810000 */
[----:B-1----:R-:W-:-:S02]  /*6bd0*/  IADD3 R11, R0, -UR11, R11 ;  /* 0x8000000b000b7c10 */ /* 0x002fc4000fffe00b */
[----:B------:R-:W-:Y:S02]  /*6be0*/  FMNMX.FTZ R14, R133, R4, !PT ;  /* 0x00000004850e7209 */ /* 0x000fe40007810000 */
[C---:B------:R-:W-:Y:S02]  /*6bf0*/  ISETP.GT.AND P2, PT, R11.reuse, RZ, PT ;  /* 0x000000ff0b00720c */ /* 0x040fe40003f44270 */
[C---:B------:R-:W-:Y:S01]  /*6c00*/  ISETP.GT.AND P3, PT, R11.reuse, 0x1, PT ;  /* 0x000000010b00780c */ /* 0x040fe20003f64270 */
[----:B------:R-:W0:Y:S01]  /*6c10*/  SHFL.BFLY PT, R13, R14, 0x2, 0x1f ;  /* 0x0c401f000e0d7f89 */ /* 0x000e2200000e0000 */
        /* <DEDUP_REMOVED lines=12> */
[----:B0-----:R-:W-:Y:S01]  /*6ce0*/  FMNMX.FTZ R15, R14, R13, !PT ;  /* 0x0000000d0e0f7209 */ /* 0x001fe20007810000 */
[----:B------:R-:W-:Y:S01]  /*6cf0*/  IMAD.U32 R13, RZ, RZ, UR38 ;  /* 0x00000026ff0d7e24 */ /* 0x000fe2000f8e00ff */
[----:B------:R-:W-:Y:S02]  /*6d00*/  ISETP.GT.AND P2, PT, R11, 0x18, PT ;  /* 0x000000180b00780c */ /* 0x000fe40003f44270 */
[----:B------:R-:W-:Y:S01]  /*6d10*/  FSEL R195, R195, -INF , P3 ;  /* 0xff800000c3c37808 */ /* 0x000fe20001800000 */
[----:B------:R-:W0:Y:S01]  /*6d20*/  SHFL.BFLY PT, R4, R15, 0x1, 0x1f ;  /* 0x0c201f000f047f89 */ /* 0x000e2200000e0000 */
[----:B------:R-:W-:-:S02]  /*6d30*/  ISETP.GT.AND P3, PT, R11, 0x19, PT ;  /* 0x000000190b00780c */ /* 0x000fc40003f64270 */
[----:B------:R-:W-:Y:S02]  /*6d40*/  FSEL R198, R198, -INF , P2 ;  /* 0xff800000c6c67808 */ /* 0x000fe40001000000 */
[----:B------:R-:W-:Y:S02]  /*6d50*/  FSEL R199, R199, -INF , P3 ;  /* 0xff800000c7c77808 */ /* 0x000fe40001800000 */
[C---:B------:R-:W-:Y:S02]  /*6d60*/  ISETP.GT.AND P2, PT, R11.reuse, 0x20, PT ;  /* 0x000000200b00780c */ /* 0x040fe40003f44270 */
[C---:B------:R-:W-:Y:S02]  /*6d70*/  ISETP.GT.AND P3, PT, R11.reuse, 0x21, PT ;  /* 0x000000210b00780c */ /* 0x040fe40003f64270 */
[----:B------:R-:W-:Y:S02]  /*6d80*/  FSEL R170, R170, -INF , P2 ;  /* 0xff800000aaaa7808 */ /* 0x000fe40001000000 */
[----:B------:R-:W-:-:S02]  /*6d90*/  ISETP.GT.AND P2, PT, R11, 0x28, PT ;  /* 0x000000280b00780c */ /* 0x000fc40003f44270 */
[----:B------:R-:W-:Y:S02]  /*6da0*/  FSEL R171, R171, -INF , P3 ;  /* 0xff800000abab7808 */ /* 0x000fe40001800000 */
[C---:B------:R-:W-:Y:S02]  /*6db0*/  ISETP.GT.AND P3, PT, R11.reuse, 0x29, PT ;  /* 0x000000290b00780c */ /* 0x040fe40003f64270 */
[----:B------:R-:W-:Y:S02]  /*6dc0*/  FSEL R174, R174, -INF , P2 ;  /* 0xff800000aeae7808 */ /* 0x000fe40001000000 */
[----:B------:R-:W-:Y:S02]  /*6dd0*/  ISETP.GT.AND P2, PT, R11, 0x30, PT ;  /* 0x000000300b00780c */ /* 0x000fe40003f44270 */
[----:B------:R-:W-:Y:S02]  /*6de0*/  FSEL R175, R175, -INF , P3 ;  /* 0xff800000afaf7808 */ /* 0x000fe40001800000 */
[----:B0-----:R-:W-:-:S02]  /*6df0*/  FMNMX.FTZ R4, R15, R4, !PT ;  /* 0x000000040f047209 */ /* 0x001fc40007810000 */
[----:B------:R-:W-:Y:S02]  /*6e00*/  ISETP.GT.AND P3, PT, R11, 0x31, PT ;  /* 0x000000310b00780c */ /* 0x000fe40003f64270 */
[C---:B------:R-:W-:Y:S01]  /*6e10*/  FSETP.NEU.FTZ.AND P1, PT, R4.reuse, -INF , PT ;  /* 0xff8000000400780b */ /* 0x040fe20003f3d000 */
[----:B------:R-:W-:-:S01]  /*6e20*/  FFMA.FTZ R12, R4, R13, -8 ;  /* 0xc1000000040c7423 */ /* 0x000fc2000001000d */
[----:B------:R-:W-:Y:S02]  /*6e30*/  FSEL R178, R178, -INF , P2 ;  /* 0xff800000b2b27808 */ /* 0x000fe40001000000 */
[----:B------:R-:W-:Y:S02]  /*6e40*/  ISETP.GT.AND P2, PT, R11, 0x38, PT ;  /* 0x000000380b00780c */ /* 0x000fe40003f44270 */
[----:B------:R-:W-:Y:S02]  /*6e50*/  FSEL R12, R12, RZ, P1 ;  /* 0x000000ff0c0c7208 */ /* 0x000fe40000800000 */
[----:B------:R-:W-:-:S02]  /*6e60*/  FSEL R179, R179, -INF , P3 ;  /* 0xff800000b3b37808 */ /* 0x000fc40001800000 */
[----:B------:R-:W-:Y:S01]  /*6e70*/  ISETP.GT.AND P3, PT, R11, 0x39, PT ;  /* 0x000000390b00780c */ /* 0x000fe20003f64270 */
[----:B------:R-:W-:-:S01]  /*6e80*/  FFMA.FTZ R14, R185, UR38, -R12 ;  /* 0x00000026b90e7c23 */ /* 0x000fc2000801080c */
[----:B------:R-:W-:Y:S01]  /*6e90*/  FMNMX.FTZ R185, R191, R0, !PT ;  /* 0x00000000bfb97209 */ /* 0x000fe20007810000 */
[----:B------:R-:W-:-:S01]  /*6ea0*/  FFMA.FTZ R13, R184, UR38, -R12 ;  /* 0x00000026b80d7c23 */ /* 0x000fc2000801080c */
[----:B------:R-:W-:Y:S01]  /*6eb0*/  FSEL R182, R182, -INF , P2 ;  /* 0xff800000b6b67808 */ /* 0x000fe20001000000 */
[----:B------:R-:W-:-:S01]  /*6ec0*/  FFMA.FTZ R184, R180, UR38, -R12 ;  /* 0x00000026b4b87c23 */ /* 0x000fc2000801080c */
[----:B------:R-:W-:Y:S01]  /*6ed0*/  FMNMX.FTZ R0, R194, R185, !PT ;  /* 0x000000b9c2007209 */ /* 0x000fe20007810000 */
[----:B------:R-:W-:-:S01]  /*6ee0*/  FFMA.FTZ R18, R189, UR38, -R12 ;  /* 0x00000026bd127c23 */ /* 0x000fc2000801080c */
[----:B------:R-:W-:Y:S01]  /*6ef0*/  FSEL R183, R183, -INF , P3 ;  /* 0xff800000b7b77808 */ /* 0x000fe20001800000 */
[----:B------:R-:W-:-:S01]  /*6f00*/  FFMA.FTZ R19, R192, UR38, -R12 ;  /* 0x00000026c0137c23 */ /* 0x000fc2000801080c */
[----:B------:R-:W-:Y:S01]  /*6f10*/  FMNMX.FTZ R185, R195, R0, !PT ;  /* 0x00000000c3b97209 */ /* 0x000fe20007810000 */
[----:B------:R-:W-:-:S01]  /*6f20*/  FFMA.FTZ R15, R188, UR38, -R12 ;  /* 0x00000026bc0f7c23 */ /* 0x000fc2000801080c */
[----:B------:R-:W-:Y:S01]  /*6f30*/  ISETP.GT.AND P2, PT, R11, 0x40, PT ;  /* 0x000000400b00780c */ /* 0x000fe20003f44270 */
[----:B------:R-:W-:-:S01]  /*6f40*/  FFMA.FTZ R20, R193, UR38, -R12 ;  /* 0x00000026c1147c23 */ /* 0x000fc2000801080c */
[----:B------:R-:W-:Y:S01]  /*6f50*/  FMNMX.FTZ R0, R198, R185, !PT ;  /* 0x000000b9c6007209 */ /* 0x000fe20007810000 */
[----:B------:R-:W-:-:S01]  /*6f60*/  FFMA.FTZ R22, R196, UR38, -R12 ;  /* 0x00000026c4167c23 */ /* 0x000fc2000801080c */
        /* <DEDUP_REMOVED lines=31> */
[--C-:B------:R-:W-:Y:S01]  /*7160*/  FFMA.FTZ R121, R121, UR38, -R12.reuse ;  /* 0x0000002679797c23 */ /* 0x100fe2000801080c */
[----:B------:R-:W-:Y:S01]  /*7170*/  ISETP.GT.AND P3, PT, R11, 0x51, PT ;  /* 0x000000510b00780c */ /* 0x000fe20003f64270 */
[--C-:B0-----:R-:W-:Y:S01]  /*7180*/  FFMA.FTZ R184, R156, UR38, -R12.reuse ;  /* 0x000000269cb87c23 */ /* 0x101fe2000801080c */
[----:B------:R-:W-:Y:S01]  /*7190*/  FMNMX.FTZ R185, R183, R0, !PT ;  /* 0x00000000b7b97209 */ /* 0x000fe20007810000 */
[--C-:B------:R-:W-:Y:S01]  /*71a0*/  FFMA.FTZ R124, R124, UR38, -R12.reuse ;  /* 0x000000267c7c7c23 */ /* 0x100fe2000801080c */
[----:B------:R-:W-:Y:S01]  /*71b0*/  FSEL R162, R162, -INF , P2 ;  /* 0xff800000a2a27808 */ /* 0x000fe20001000000 */
[--C-:B------:R-:W-:Y:S01]  /*71c0*/  FFMA.FTZ R125, R125, UR38, -R12.reuse ;  /* 0x000000267d7d7c23 */ /* 0x100fe2000801080c */
[----:B------:R-:W-:Y:S01]  /*71d0*/  FMNMX.FTZ R0, R154, R185, !PT ;  /* 0x000000b99a007209 */ /* 0x000fe20007810000 */
[--C-:B------:R-:W-:Y:S01]  /*71e0*/  FFMA.FTZ R128, R128, UR38, -R12.reuse ;  /* 0x0000002680807c23 */ /* 0x100fe2000801080c */
[----:B------:R-:W-:Y:S01]  /*71f0*/  ISETP.GT.AND P2, PT, R11, 0x58, PT ;  /* 0x000000580b00780c */ /* 0x000fe20003f44270 */
[--C-:B------:R-:W-:Y:S01]  /*7200*/  FFMA.FTZ R129, R129, UR38, -R12.reuse ;  /* 0x0000002681817c23 */ /* 0x100fe2000801080c */
[----:B------:R-:W-:Y:S01]  /*7210*/  FMNMX.FTZ R185, R155, R0, !PT ;  /* 0x000000009bb97209 */ /* 0x000fe20007810000 */
[--C-:B------:R-:W-:Y:S01]  /*7220*/  FFMA.FTZ R132, R132, UR38, -R12.reuse ;  /* 0x0000002684847c23 */ /* 0x100fe2000801080c */
[----:B------:R-:W-:Y:S01]  /*7230*/  FSEL R163, R163, -INF , P3 ;  /* 0xff800000a3a37808 */ /* 0x000fe20001800000 */
[----:B------:R-:W-:Y:S01]  /*7240*/  FFMA.FTZ R133, R133, UR38, -R12 ;  /* 0x0000002685857c23 */ /* 0x000fe2000801080c */
[----:B------:R-:W-:Y:S01]  /*7250*/  FMNMX.FTZ R0, R180, R185, !PT ;  /* 0x000000b9b4007209 */ /* 0x000fe20007810000 */
[----:B------:R-:W-:Y:S01]  /*7260*/  MUFU.EX2 R13, R13 ;  /* 0x0000000d000d7308 */ /* 0x000fe20000000800 */
[----:B------:R-:W-:-:S02]  /*7270*/  ISETP.GT.AND P3, PT, R11, 0x59, PT ;  /* 0x000000590b00780c */ /* 0x000fc40003f64270 */
[----:B------:R-:W-:Y:S02]  /*7280*/  FMNMX.FTZ R185, R159, R0, !PT ;  /* 0x000000009fb97209 */ /* 0x000fe40007810000 */
[----:B------:R-:W-:Y:S02]  /*7290*/  FSEL R166, R166, -INF , P2 ;  /* 0xff800000a6a67808 */ /* 0x000fe40001000000 */
[----:B------:R-:W-:Y:S01]  /*72a0*/  FMNMX.FTZ R0, R162, R185, !PT ;  /* 0x000000b9a2007209 */ /* 0x000fe20007810000 */
[----:B------:R-:W-:Y:S01]  /*72b0*/  MUFU.EX2 R14, R14 ;  /* 0x0000000e000e7308 */ /* 0x000fe20000000800 */
[----:B------:R-:W-:Y:S02]  /*72c0*/  FSEL R167, R167, -INF , P3 ;  /* 0xff800000a7a77808 */ /* 0x000fe40001800000 */
[----:B------:R-:W-:Y:S02]  /*72d0*/  FMNMX.FTZ R185, R163, R0, !PT ;  /* 0x00000000a3b97209 */ /* 0x000fe40007810000 */
[----:B------:R-:W-:-:S02]  /*72e0*/  ISETP.GT.AND P2, PT, R11, 0x60, PT ;  /* 0x000000600b00780c */ /* 0x000fc40003f44270 */
[----:B------:R-:W-:Y:S01]  /*72f0*/  FMNMX.FTZ R0, R166, R185, !PT ;  /* 0x000000b9a6007209 */ /* 0x000fe20007810000 */
[----:B------:R-:W-:Y:S01]  /*7300*/  MUFU.EX2 R15, R15 ;  /* 0x0000000f000f7308 */ /* 0x000fe20000000800 */
[----:B------:R-:W-:Y:S02]  /*7310*/  ISETP.GT.AND P3, PT, R11, 0x61, PT ;  /* 0x000000610b00780c */ /* 0x000fe40003f64270 */
[----:B------:R-:W-:Y:S02]  /*7320*/  FSEL R138, R138, -INF , P2 ;  /* 0xff8000008a8a7808 */ /* 0x000fe40001000000 */
[----:B------:R-:W-:Y:S02]  /*7330*/  FMNMX.FTZ R185, R167, R0, !PT ;  /* 0x00000000a7b97209 */ /* 0x000fe40007810000 */
[----:B------:R-:W-:Y:S01]  /*7340*/  ISETP.GT.AND P2, PT, R11, 0x68, PT ;  /* 0x000000680b00780c */ /* 0x000fe20003f44270 */
[----:B------:R-:W-:Y:S01]  /*7350*/  MUFU.EX2 R18, R18 ;  /* 0x0000001200127308 */ /* 0x000fe20000000800 */
[----:B------:R-:W-:-:S02]  /*7360*/  FSEL R139, R139, -INF , P3 ;  /* 0xff8000008b8b7808 */ /* 0x000fc40001800000 */
[----:B------:R-:W-:Y:S02]  /*7370*/  FMNMX.FTZ R0, R138, R185, !PT ;  /* 0x000000b98a007209 */ /* 0x000fe40007810000 */
[----:B------:R-:W-:Y:S02]  /*7380*/  ISETP.GT.AND P3, PT, R11, 0x69, PT ;  /* 0x000000690b00780c */ /* 0x000fe40003f64270 */
[----:B------:R-:W-:Y:S01]  /*7390*/  FSEL R156, R142, -INF , P2 ;  /* 0xff8000008e9c7808 */ /* 0x000fe20001000000 */
[----:B------:R-:W-:Y:S01]  /*73a0*/  MUFU.EX2 R19, R19 ;  /* 0x0000001300137308 */ /* 0x000fe20000000800 */
[----:B------:R-:W-:Y:S02]  /*73b0*/  FMNMX.FTZ R185, R139, R0, !PT ;  /* 0x000000008bb97209 */ /* 0x000fe40007810000 */
[----:B------:R-:W-:Y:S02]  /*73c0*/  ISETP.GT.AND P2, PT, R11, 0x70, PT ;  /* 0x000000700b00780c */ /* 0x000fe40003f44270 */
[----:B------:R-:W-:-:S02]  /*73d0*/  FSEL R143, R143, -INF , P3 ;  /* 0xff8000008f8f7808 */ /* 0x000fc40001800000 */
[----:B------:R-:W-:Y:S01]  /*73e0*/  FMNMX.FTZ R0, R156, R185, !PT ;  /* 0x000000b99c007209 */ /* 0x000fe20007810000 */
[----:B------:R0:W-:Y:S01]  /*73f0*/  MUFU.EX2 R142, R184 ;  /* 0x000000b8008e7308 */ /* 0x0001e20000000800 */
[----:B------:R-:W-:Y:S02]  /*7400*/  ISETP.GT.AND P3, PT, R11, 0x71, PT ;  /* 0x000000710b00780c */ /* 0x000fe40003f64270 */
[----:B------:R-:W-:Y:S02]  /*7410*/  FSEL R146, R146, -INF , P2 ;  /* 0xff80000092927808 */ /* 0x000fe40001000000 */
[----:B------:R-:W-:Y:S02]  /*7420*/  FMNMX.FTZ R185, R143, R0, !PT ;  /* 0x000000008fb97209 */ /* 0x000fe40007810000 */
[----:B------:R-:W-:Y:S01]  /*7430*/  ISETP.GT.AND P2, PT, R11, 0x78, PT ;  /* 0x000000780b00780c */ /* 0x000fe20003f44270 */
[----:B------:R-:W-:Y:S01]  /*7440*/  MUFU.EX2 R20, R20 ;  /* 0x0000001400147308 */ /* 0x000fe20000000800 */
[----:B------:R-:W-:Y:S01]  /*7450*/  FSEL R147, R147, -INF , P3 ;  /* 0xff80000093937808 */ /* 0x000fe20001800000 */
[----:B0-----:R-:W-:Y:S01]  /*7460*/  FFMA.FTZ R184, R160, UR38, -R12 ;  /* 0x00000026a0b87c23 */ /* 0x001fe2000801080c */
[----:B------:R-:W-:-:S02]  /*7470*/  FMNMX.FTZ R0, R146, R185, !PT ;  /* 0x000000b992007209 */ /* 0x000fc40007810000 */
[----:B------:R-:W-:Y:S02]  /*7480*/  ISETP.GT.AND P3, PT, R11, 0x79, PT ;  /* 0x000000790b00780c */ /* 0x000fe40003f64270 */
[----:B------:R-:W-:Y:S01]  /*7490*/  FSEL R160, R150, -INF , P2 ;  /* 0xff80000096a07808 */ /* 0x000fe20001000000 */
[----:B------:R-:W-:Y:S01]  /*74a0*/  MUFU.EX2 R22, R22 ;  /* 0x0000001600167308 */ /* 0x000fe20000000800 */
[----:B------:R-:W-:Y:S02]  /*74b0*/  FMNMX.FTZ R185, R147, R0, !PT ;  /* 0x0000000093b97209 */ /* 0x000fe40007810000 */
[----:B------:R-:W-:Y:S02]  /*74c0*/  FSEL R151, R151, -INF , P3 ;  /* 0xff80000097977808 */ /* 0x000fe40001800000 */
[C---:B------:R-:W-:Y:S02]  /*74d0*/  ISETP.GT.AND P2, PT, R11.reuse, 0x80, PT ;  /* 0x000000800b00780c */ /* 0x040fe40003f44270 */
[----:B------:R-:W-:Y:S01]  /*74e0*/  FMNMX.FTZ R0, R160, R185, !PT ;  /* 0x000000b9a0007209 */ /* 0x000fe20007810000 */
[----:B------:R0:W-:Y:S01]  /*74f0*/  MUFU.EX2 R150, R184 ;  /* 0x000000b800967308 */ /* 0x0001e20000000800 */
[----:B------:R-:W-:-:S02]  /*7500*/  ISETP.GT.AND P3, PT, R11, 0x81, PT ;  /* 0x000000810b00780c */ /* 0x000fc40003f64270 */
[----:B------:R-:W-:Y:S02]  /*7510*/  FSEL R122, R122, -INF , P2 ;  /* 0xff8000007a7a7808 */ /* 0x000fe40001000000 */
[----:B------:R-:W-:Y:S02]  /*7520*/  FMNMX.FTZ R185, R151, R0, !PT ;  /* 0x0000000097b97209 */ /* 0x000fe40007810000 */
[----:B------:R-:W-:Y:S01]  /*7530*/  ISETP.GT.AND P2, PT, R11, 0x88, PT ;  /* 0x000000880b00780c */ /* 0x000fe20003f44270 */
[----:B------:R-:W-:Y:S01]  /*7540*/  MUFU.EX2 R23, R197 ;  /* 0x000000c500177308 */ /* 0x000fe20000000800 */
[----:B------:R-:W-:Y:S01]  /*7550*/  FSEL R123, R123, -INF , P3 ;  /* 0xff8000007b7b7808 */ /* 0x000fe20001800000 */
[----:B0-----:R-:W-:Y:S01]  /*7560*/  FFMA.FTZ R184, R164, UR38, -R12 ;  /* 0x00000026a4b87c23 */ /* 0x001fe2000801080c */
[----:B------:R-:W-:Y:S02]  /*7570*/  FMNMX.FTZ R0, R122, R185, !PT ;  /* 0x000000b97a007209 */ /* 0x000fe40007810000 */
[----:B------:R-:W-:-:S02]  /*7580*/  ISETP.GT.AND P3, PT, R11, 0x89, PT ;  /* 0x000000890b00780c */ /* 0x000fc40003f64270 */
[----:B------:R-:W-:Y:S01]  /*7590*/  FSEL R164, R126, -INF , P2 ;  /* 0xff8000007ea47808 */ /* 0x000fe20001000000 */
[----:B------:R-:W-:Y:S01]  /*75a0*/  MUFU.EX2 R168, R168 ;  /* 0x000000a800a87308 */ /* 0x000fe20000000800 */
[----:B------:R-:W-:Y:S02]  /*75b0*/  FMNMX.FTZ R185, R123, R0, !PT ;  /* 0x000000007bb97209 */ /* 0x000fe40007810000 */
[----:B------:R-:W-:Y:S02]  /*75c0*/  ISETP.GT.AND P2, PT, R11, 0x90, PT ;  /* 0x000000900b00780c */ /* 0x000fe40003f44270 */
[----:B------:R-:W-:Y:S02]  /*75d0*/  FSEL R127, R127, -INF , P3 ;  /* 0xff8000007f7f7808 */ /* 0x000fe40001800000 */
        /* <DEDUP_REMOVED lines=8> */
[--C-:B0-----:R-:W-:Y:S01]  /*7660*/  FFMA.FTZ R184, R136, UR38, -R12.reuse ;  /* 0x0000002688b87c23 */ /* 0x101fe2000801080c */
        /* <DEDUP_REMOVED lines=12> */
[----:B------:R-:W-:-:S01]  /*7730*/  FFMA.FTZ R148, R149, UR38, -R12 ;  /* 0x0000002695947c23 */ /* 0x000fc2000801080c */
[----:B------:R-:W-:Y:S01]  /*7740*/  IMAD.U32 R149, RZ, RZ, UR38 ;  /* 0x00000026ff957e24 */ /* 0x000fe2000f8e00ff */
[----:B------:R-:W-:Y:S01]  /*7750*/  FMNMX.FTZ R0, R135, R0, !PT ;  /* 0x0000000087007209 */ /* 0x000fe20007810000 */
[----:B------:R0:W-:Y:S01]  /*7760*/  MUFU.EX2 R11, R184 ;  /* 0x000000b8000b7308 */ /* 0x0001e20000000800 */
[----:B------:R-:W-:-:S03]  /*7770*/  FSEL R192, R4, RZ, P1 ;  /* 0x000000ff04c07208 */ /* 0x000fc60000800000 */
[----:B------:R-:W1:Y:S02]  /*7780*/  SHFL.BFLY PT, R185, R0, 0x2, 0x1f ;  /* 0x0c401f0000b97f89 */ /* 0x000e6400000e0000 */
[----:B------:R-:W-:-:S02]  /*7790*/  FADD.FTZ R192, -R192, R9 ;  /* 0x00000009c0c07221 */ /* 0x000fc40000010100 */
[----:B------:R-:W-:Y:S02]  /*77a0*/  MUFU.EX2 R172, R172 ;  /* 0x000000ac00ac7308 */ /* 0x000fe40000000800 */
[----:B------:R-:W-:-:S06]  /*77b0*/  FMUL.FTZ R192, R192, UR38 ;  /* 0x00000026c0c07c20 */ /* 0x000fcc0008410000 */
[----:B------:R-:W-:Y:S08]  /*77c0*/  MUFU.EX2 R173, R173 ;  /* 0x000000ad00ad7308 */ /* 0x000ff00000000800 */
[----:B------:R-:W-:Y:S01]  /*77d0*/  MUFU.EX2 R176, R176 ;  /* 0x000000b000b07308 */ /* 0x000fe20000000800 */
[----:B-1----:R-:W-:-:S07]  /*77e0*/  FMNMX.FTZ R185, R0, R185, !PT ;  /* 0x000000b900b97209 */ /* 0x002fce0007810000 */
[----:B------:R-:W-:Y:S01]  /*77f0*/  MUFU.EX2 R177, R177 ;  /* 0x000000b100b17308 */ /* 0x000fe20000000800 */
[----:B------:R-:W1:Y:S07]  /*7800*/  SHFL.BFLY PT, R0, R185, 0x1, 0x1f ;  /* 0x0c201f00b9007f89 */ /* 0x000e6e00000e0000 */
[----:B------:R-:W-:Y:S08]  /*7810*/  MUFU.EX2 R181, R181 ;  /* 0x000000b500b57308 */ /* 0x000ff00000000800 */
[----:B------:R-:W-:Y:S08]  /*7820*/  MUFU.EX2 R152, R152 ;  /* 0x0000009800987308 */ /* 0x000ff00000000800 */
[----:B------:R-:W-:Y:S01]  /*7830*/  MUFU.EX2 R153, R153 ;  /* 0x0000009900997308 */ /* 0x000fe20000000800 */
[----:B-1----:R-:W-:-:S04]  /*7840*/  FMNMX.FTZ R0, R185, R0, !PT ;  /* 0x00000000b9007209 */ /* 0x002fc80007810000 */
[C---:B------:R-:W-:Y:S01]  /*7850*/  FSETP.NEU.FTZ.AND P2, PT, R0.reuse, -INF , PT ;  /* 0xff8000000000780b */ /* 0x040fe20003f5d000 */
[----:B------:R-:W-:-:S02]  /*7860*/  FFMA.FTZ R149, R0, R149, -8 ;  /* 0xc100000000957423 */ /* 0x000fc40000010095 */
[----:B------:R-:W-:Y:S01]  /*7870*/  MUFU.EX2 R157, R157 ;  /* 0x0000009d009d7308 */ /* 0x000fe20000000800 */
[----:B------:R-:W-:Y:S02]  /*7880*/  FSEL R189, R0, RZ, P2 ;  /* 0x000000ff00bd7208 */ /* 0x000fe40001000000 */
[----:B------:R-:W-:-:S03]  /*7890*/  FSEL R12, R149, RZ, P2 ;  /* 0x000000ff950c7208 */ /* 0x000fc60001000000 */
[----:B------:R-:W-:Y:S02]  /*78a0*/  FADD.FTZ R189, -R189, R10 ;  /* 0x0000000abdbd7221 */ /* 0x000fe40000010100 */
[----:B0-----:R-:W-:-:S01]  /*78b0*/  FFMA.FTZ R184, R21, UR38, -R12 ;  /* 0x0000002615b87c23 */ /* 0x001fc2000801080c */
[--C-:B------:R-:W-:Y:S01]  /*78c0*/  FFMA.FTZ R21, R187, UR38, -R12.reuse ;  /* 0x00000026bb157c23 */ /* 0x100fe2000801080c */
[----:B------:R-:W-:Y:S01]  /*78d0*/  FMUL.FTZ R189, R189, UR38 ;  /* 0x00000026bdbd7c20 */ /* 0x000fe20008410000 */
        /* <DEDUP_REMOVED lines=21> */
[----:B------:R-:W-:-:S01]  /*7a30*/  FADD.FTZ R192, R14, R191 ;  /* 0x000000bf0ec07221 */ /* 0x000fc20000010000 */
        /* <DEDUP_REMOVED lines=11> */
[----:B-1----:R-:W-:-:S01]  /*7af0*/  FFMA.FTZ R6, R189, R5, R184 ;  /* 0x00000005bd067223 */ /* 0x002fc200000100b8 */
[----:B------:R-:W-:Y:S01]  /*7b00*/  FADD.FTZ R5, R15, R192 ;  /* 0x000000c00f057221 */ /* 0x000fe20000010000 */
[----:B------:R-:W-:-:S01]  /*7b10*/  FFMA.FTZ R146, R146, UR38, -R12 ;  /* 0x0000002692927c23 */ /* 0x000fc2000801080c */
[--C-:B------:R-:W-:Y:S01]  /*7b20*/  FFMA.FTZ R147, R147, UR38, -R12.reuse ;  /* 0x0000002693937c23 */ /* 0x100fe2000801080c */
[----:B------:R-:W-:-:S01]  /*7b30*/  FFMA.FTZ R160, R160, UR38, -R12 ;  /* 0x00000026a0a07c23 */ /* 0x000fc2000801080c */
[--C-:B------:R-:W-:Y:S01]  /*7b40*/  FFMA.FTZ R151, R151, UR38, -R12.reuse ;  /* 0x0000002697977c23 */ /* 0x100fe2000801080c */
[----:B------:R-:W-:-:S01]  /*7b50*/  FFMA.FTZ R122, R122, UR38, -R12 ;  /* 0x000000267a7a7c23 */ /* 0x000fc2000801080c */
[----:B------:R-:W1:Y:S01]  /*7b60*/  MUFU.EX2 R186, R186 ;  /* 0x000000ba00ba7308 */ /* 0x000e620000000800 */
[----:B0-----:R-:W-:-:S01]  /*7b70*/  FADD.FTZ R6, R21, R6 ;  /* 0x0000000615067221 */ /* 0x001fc20000010000 */
[--C-:B------:R-:W-:Y:S01]  /*7b80*/  FFMA.FTZ R123, R123, UR38, -R12.reuse ;  /* 0x000000267b7b7c23 */ /* 0x100fe2000801080c */
[----:B------:R-:W-:-:S01]  /*7b90*/  FFMA.FTZ R164, R164, UR38, -R12 ;  /* 0x00000026a4a47c23 */ /* 0x000fc2000801080c */
[----:B------:R-:W-:-:S04]  /*7ba0*/  FFMA.FTZ R134, R134, UR38, -R12 ;  /* 0x0000002686867c23 */ /* 0x000fc8000801080c */
[----:B------:R-:W0:Y:S01]  /*7bb0*/  MUFU.EX2 R185, R185 ;  /* 0x000000b900b97308 */ /* 0x000e220000000800 */
[----:B--2---:R-:W-:-:S01]  /*7bc0*/  FADD.FTZ R167, R149, R6 ;  /* 0x0000000695a77221 */ /* 0x004fc20000010000 */
[----:B------:R-:W-:-:S04]  /*7bd0*/  FADD.FTZ R6, R18, R5 ;  /* 0x0000000512067221 */ /* 0x000fc80000010000 */
[----:B------:R-:W-:Y:S02]  /*7be0*/  FADD.FTZ R5, R19, R6 ;  /* 0x0000000613057221 */ /* 0x000fe40000010000 */
[----:B------:R-:W2:Y:S01]  /*7bf0*/  MUFU.EX2 R188, R188 ;  /* 0x000000bc00bc7308 */ /* 0x000ea20000000800 */
[----:B-1----:R-:W-:-:S01]  /*7c00*/  FADD.FTZ R192, R186, R167 ;  /* 0x000000a7bac07221 */ /* 0x002fc20000010000 */
[----:B------:R-:W-:-:S06]  /*7c10*/  FADD.FTZ R5, R20, R5 ;  /* 0x0000000514057221 */ /* 0x000fcc0000010000 */
[----:B------:R-:W1:Y:S01]  /*7c20*/  MUFU.EX2 R187, R187 ;  /* 0x000000bb00bb7308 */ /* 0x000e620000000800 */
[----:B0-----:R-:W-:-:S01]  /*7c30*/  FADD.FTZ R167, R185, R192 ;  /* 0x000000c0b9a77221 */ /* 0x001fc20000010000 */
[----:B------:R-:W-:-:S06]  /*7c40*/  FADD.FTZ R192, R22, R5 ;  /* 0x0000000516c07221 */ /* 0x000fcc0000010000 */
[----:B------:R-:W0:Y:S01]  /*7c50*/  MUFU.EX2 R190, R190 ;  /* 0x000000be00be7308 */ /* 0x000e220000000800 */
[----:B--2---:R-:W-:-:S01]  /*7c60*/  FADD.FTZ R6, R188, R167 ;  /* 0x000000a7bc067221 */ /* 0x004fc20000010000 */
[----:B------:R-:W-:-:S06]  /*7c70*/  FADD.FTZ R167, R23, R192 ;  /* 0x000000c017a77221 */ /* 0x000fcc0000010000 */
[----:B------:R-:W2:Y:S01]  /*7c80*/  MUFU.EX2 R170, R170 ;  /* 0x000000aa00aa7308 */ /* 0x000ea20000000800 */
[----:B-1----:R-:W-:-:S01]  /*7c90*/  FADD.FTZ R5, R187, R6 ;  /* 0x00000006bb057221 */ /* 0x002fc20000010000 */
[----:B------:R-:W-:-:S06]  /*7ca0*/  FADD.FTZ R6, R168, R167 ;  /* 0x000000a7a8067221 */ /* 0x000fcc0000010000 */
[----:B------:R-:W1:Y:S01]  /*7cb0*/  MUFU.EX2 R171, R171 ;  /* 0x000000ab00ab7308 */ /* 0x000e620000000800 */
[----:B0-----:R-:W-:-:S07]  /*7cc0*/  FADD.FTZ R5, R190, R5 ;  /* 0x00000005be057221 */ /* 0x001fce0000010000 */
        /* <DEDUP_REMOVED lines=28> */
[----:B------:R-:W-:-:S06]  /*7e90*/  FADD.FTZ R167, R157, R6 ;  /* 0x000000069da77221 */ /* 0x000fcc0000010000 */
        /* <DEDUP_REMOVED lines=8> */
[----:B--2---:R-:W-:-:S07]  /*7f20*/  FADD.FTZ R5, R159, R6 ;  /* 0x000000069f057221 */ /* 0x004fce0000010000 */
[----:B------:R-:W2:Y:S01]  /*7f30*/  MUFU.EX2 R163, R163 ;  /* 0x000000a300a37308 */ /* 0x000ea20000000800 */
[----:B-1----:R-:W-:-:S04]  /*7f40*/  FADD.FTZ R167, R161, R192 ;  /* 0x000000c0a1a77221 */ /* 0x002fc80000010000 */
[----:B------:R-:W-:-:S03]  /*7f50*/  FADD.FTZ R192, R126, R167 ;  /* 0x000000a77ec07221 */ /* 0x000fc60000010000 */
        /* <DEDUP_REMOVED lines=12> */
[----:B-1----:R-:W-:-:S01]  /*8020*/  FADD.FTZ R192, R136, R167 ;  /* 0x000000a788c07221 */ /* 0x002fc20000010000 */
[----:B------:R-:W-:-:S06]  /*8030*/  FFMA.FTZ R167, R127, UR38, -R12 ;  /* 0x000000267fa77c23 */ /* 0x000fcc000801080c */
        /* <DEDUP_REMOVED lines=9> */
[----:B------:R-:W-:-:S01]  /*80d0*/  FFMA.FTZ R130, R131, UR38, -R12 ;  /* 0x0000002683827c23 */ /* 0x000fc2000801080c */
[----:B------:R-:W-:-:S04]  /*80e0*/  FFMA.FTZ R12, R135, UR38, -R12 ;  /* 0x00000026870c7c23 */ /* 0x000fc8000801080c */
        /* <DEDUP_REMOVED lines=46> */
[----:B0-----:R-:W-:-:S03]  /*83d0*/  FADD.FTZ R6, R133, R6 ;  /* 0x0000000685067221 */ /* 0x001fc60000010000 */
[----:B--2---:R-:W-:Y:S01]  /*83e0*/  FADD.FTZ R5, R12, R5 ;  /* 0x000000050c057221 */ /* 0x004fe20000010000 */
[----:B------:R-:W-:Y:S06]  /*83f0*/  @!P0 BRA `(.L_x_2323) ;  /* 0x0000000000048947 */ /* 0x000fec0003800000 */
[----:B------:R-:W-:Y:S01]  /*8400*/  BPT.TRAP 0x1 ;  /* 0x000000040000795c */ /* 0x000fe20000300000 */
.L_x_2323:
[----:B------:R-:W-:Y:S01]  /*8410*/  ULEA UR6, UR6, UR39, 0x3 ;  /* 0x0000002706067291 */ /* 0x000fe2000f8e183f */
[----:B------:R-:W-:Y:S01]  /*8420*/  F2FP.SATFINITE.E4M3.F32.PACK_AB_MERGE_C R9, R180, R9, RZ ;  /* 0x00000009b409723e */ /* 0x000fe200048070ff */
[----:B------:R-:W-:Y:S01]  /*8430*/  UISETP.GT.AND UP0, UPT, UR7, UR55, UPT ;  /* 0x000000370700728c */ /* 0x000fe2000bf04270 */
[----:B------:R-:W-:Y:S01]  /*8440*/  F2FP.SATFINITE.E4M3.F32.PACK_AB_MERGE_C R15, R18, R15, RZ ;  /* 0x0000000f120f723e */ /* 0x000fe200048070ff */
[----:B------:R-:W-:Y:S01]  /*8450*/  UIADD3 UR6, UR6, 0x33460, URZ ;  /* 0x0003346006067890 */ /* 0x000fe2000fffe03f */
[----:B------:R-:W-:Y:S01]  /*8460*/  F2FP.SATFINITE.E4M3.F32.PACK_AB_MERGE_C R149, R186, R149, RZ ;  /* 0x00000095ba95723e */ /* 0x000fe200048070ff */
[----:B------:R-:W-:Y:S01]  /*8470*/  UIADD3 UR7, UR7, -0x1, URZ ;  /* 0xffffffff07077890 */ /* 0x000fe2000fffe03f */
[----:B------:R-:W-:Y:S01]  /*8480*/  F2FP.SATFINITE.E4M3.F32.PACK_AB_MERGE_C R22, R23, R22, RZ ;  /* 0x000000161716723e */ /* 0x000fe200048070ff */
[----:B------:R-:W-:Y:S01]  /*8490*/  UPRMT UR6, UR61, 0x654, UR6 ;  /* 0x000006543d067896 */ /* 0x000fe20008000006 */
[----:B------:R-:W-:Y:S01]  /*84a0*/  PLOP3.LUT P1, PT, PT, PT, UP0, 0x80, 0x0 ;  /* 0x000000000000781c */ /* 0x000fe20003f2f008 */
[----:B------:R-:W-:Y:S01]  /*84b0*/  UMOV UR52, UR5 ;  /* 0x0000000500347c82 */ /* 0x000fe20008000000 */
        /* <DEDUP_REMOVED lines=134> */
[----:B------:R-:W-:-:S02]  /*8d20*/  IMAD.MOV.U32 R10, RZ, RZ, R0 ;  /* 0x000000ffff0a7224 */ /* 0x000fc400078e0000 */
[----:B------:R-:W-:Y:S01]  /*8d30*/  IMAD.MOV.U32 R9, RZ, RZ, R4 ;  /* 0x000000ffff097224 */ /* 0x000fe200078e0004 */
[----:B------:R-:W-:Y:S06]  /*8d40*/  @P1 BRA `(.L_x_2324) ;  /* 0xffffffc4006c1947 */ /* 0x000fec000383ffff */
[----:B------:R-:W-:-:S05]  /*8d50*/  UMOV UR53, UR7 ;  /* 0x0000000700357c82 */ /* 0x000fca0008000000 */
.L_x_2313:
[----:B------:R-:W-:-:S06]  /*8d60*/  UISETP.GE.AND UP0, UPT, UR53, UR60, UPT ;  /* 0x0000003c3500728c */ /* 0x000fcc000bf06270 */
[----:B------:R-:W-:-:S13]  /*8d70*/  PLOP3.LUT P1, PT, PT, PT, UP0, 0x80, 0x0 ;  /* 0x000000000000781c */ /* 0x000fda0003f2f008 */
[----:B------:R-:W-:Y:S05]  /*8d80*/  @!P1 BRA `(.L_x_2325) ;  /* 0x0000002c00b09947 */ /* 0x000fea0003800000 */
[C---:B------:R-:W-:Y:S01]  /*8d90*/  VIADD R7, R16.reuse, 0x8 ;  /* 0x0000000810077836 */ /* 0x040fe20000000000 */
[----:B------:R-:W-:Y:S01]  /*8da0*/  IADD3 R16, -R16, 0xb, RZ ;  /* 0x0000000b10107810 */ /* 0x000fe20007ffe1ff */
[----:B------:R-:W-:Y:S01]  /*8db0*/  IMAD.MOV.U32 R11, RZ, RZ, R0 ;  /* 0x000000ffff0b7224 */ /* 0x000fe200078e0000 */
[----:B------:R-:W-:Y:S01]  /*8dc0*/  UMOV UR52, UR5 ;  /* 0x0000000500347c82 */ /* 0x000fe20008000000 */
[----:B------:R-:W-:Y:S01]  /*8dd0*/  IMAD.MOV.U32 R9, RZ, RZ, R4 ;  /* 0x000000ffff097224 */ /* 0x000fe200078e0004 */
[----:B------:R-:W-:-:S06]  /*8de0*/  UMOV UR6, UR4 ;  /* 0x0000000400067c82 */ /* 0x000fcc0008000000 */
.L_x_2336:
[----:B------:R-:W-:Y:S01]  /*8df0*/  UIADD3 UR4, UR6, 0x1, URZ ;  /* 0x0000000106047890 */ /* 0x000fe2000fffe03f */
[----:B------:R-:W-:-:S03]  /*8e00*/  ISETP.NE.AND P2, PT, RZ, UR56, PT ;  /* 0x00000038ff007c0c */ /* 0x000fc6000bf45270 */
[----:B------:R-:W-:-:S04]  /*8e10*/  UISETP.NE.AND UP0, UPT, UR4, 0x2, UPT ;  /* 0x000000020400788c */ /* 0x000fc8000bf05270 */
[----:B------:R-:W-:Y:S02]  /*8e20*/  USEL UR5, URZ, 0x1, UP0 ;  /* 0x000000013f057887 */ /* 0x000fe40008000000 */
[----:B------:R-:W-:Y:S02]  /*8e30*/  USEL UR4, UR4, URZ, UP0 ;  /* 0x0000003f04047287 */ /* 0x000fe40008000000 */
[----:B------:R-:W-:Y:S02]  /*8e40*/  ULOP3.LUT UR5, UR52, UR5, URZ, 0x3c, !UPT ;  /* 0x0000000534057292 */ /* 0x000fe4000f8e3c3f */
[----:B--2---:R-:W-:Y:S10]  /*8e50*/  @P2 BRA `(.L_x_2326) ;  /* 0x00000000002c2947 */ /* 0x004ff40003800000 */
[----:B------:R-:W-:Y:S05]  /*8e60*/  @!P0 BRA `(.L_x_2327) ;  /* 0x0000000000048947 */ /* 0x000fea0003800000 */
[----:B------:R-:W-:Y:S01]  /*8e70*/  BPT.TRAP 0x1 ;  /* 0x000000040000795c */ /* 0x000fe20000300000 */
.L_x_2327:
[----:B------:R-:W-:Y:S01]  /*8e80*/  ULEA UR7, UR4, UR39, 0x3 ;  /* 0x0000002704077291 */ /* 0x000fe2000f8e183f */
[----:B------:R-:W-:-:S05]  /*8e90*/  IMAD.U32 R0, RZ, RZ, UR5 ;  /* 0x00000005ff007e24 */ /* 0x000fca000f8e00ff */
[----:B------:R-:W-:-:S04]  /*8ea0*/  SHF.L.U32 R0, R0, 0x1f, RZ ;  /* 0x0000001f00007819 */ /* 0x000fc800000006ff */
[----:B------:R0:W1:Y:S01]  /*8eb0*/  SYNCS.PHASECHK.TRANS64.TRYWAIT P1, [UR7+0x33430], R0 ;  /* 0x03343000ff0075a7 */ /* 0x0000620008020147 */
[----:B------:R-:W-:Y:S05]  /*8ec0*/  @!P0 BRA `(.L_x_2328) ;  /* 0x0000000000048947 */ /* 0x000fea0003800000 */
[----:B------:R-:W-:Y:S01]  /*8ed0*/  BPT.TRAP 0x1 ;  /* 0x000000040000795c */ /* 0x000fe20000300000 */
.L_x_2328:
[----:B-1----:R-:W-:Y:S05]  /*8ee0*/  @P1 BRA `(.L_x_2326) ;  /* 0x0000000000081947 */ /* 0x002fea0003800000 */
[----:B------:R-:W1:Y:S02]  /*8ef0*/  SYNCS.PHASECHK.TRANS64.TRYWAIT P1, [UR7+0x33430], R0 ;  /* 0x03343000ff0075a7 */ /* 0x000e640008020147 */
[----:B-1----:R-:W-:Y:S05]  /*8f00*/  @!P1 BRA `(.L_x_2329) ;  /* 0x000000b800fc9947 */ /* 0x002fea0003800000 */
.L_x_2326:
[----:B------:R2:W-:Y:S01]  /*8f10*/  BAR.SYNC.DEFER_BLOCKING R7, 0x100 ;  /* 0x000400070000751d */ /* 0x0005e20000010000 */
[C---:B------:R-:W-:Y:S01]  /*8f20*/  R2UR UR28, R2.reuse ;  /* 0x00000000021c72ca */ /* 0x040fe200000e0000 */
[----:B------:R-:W-:Y:S01]  /*8f30*/  UIMAD UR7, UR4, 0x780, UR54 ;  /* 0x00000780040778a4 */ /* 0x000fe2000f8e0236 */
[C---:B------:R-:W-:Y:S02]  /*8f40*/  R2UR UR29, R3.reuse ;  /* 0x00000000031d72ca */ /* 0x040fe400000e0000 */
[C---:B------:R-:W-:Y:S01]  /*8f50*/  R2UR UR32, R2.reuse ;  /* 0x00000000022072ca */ /* 0x040fe200000e0000 */
[----:B------:R-:W-:Y:S01]  /*8f60*/  UMOV UR31, 0x80000020 ;  /* 0x80000020001f7882 */ /* 0x000fe20000000000 */
[C---:B------:R-:W-:Y:S01]  /*8f70*/  R2UR UR33, R3.reuse ;  /* 0x00000000032172ca */ /* 0x040fe200000e0000 */
[----:B------:R-:W-:Y:S01]  /*8f80*/  UIADD3 UR34, UR7, 0x80, URZ ;  /* 0x0000008007227890 */ /* 0x000fe2000fffe03f */
[C---:B------:R-:W-:Y:S01]  /*8f90*/  R2UR UR40, R2.reuse ;  /* 0x00000000022872ca */ /* 0x040fe200000e0000 */
[----:B------:R-:W-:Y:S01]  /*8fa0*/  UMOV UR30, UR7 ;  /* 0x00000007001e7c82 */ /* 0x000fe20008000000 */
[----:B------:R-:W-:Y:S01]  /*8fb0*/  UMOV UR35, 0x80000020 ;  /* 0x8000002000237882 */ /* 0x000fe20000000000 */
[C---:B------:R-:W-:Y:S01]  /*8fc0*/  R2UR UR41, R3.reuse ;  /* 0x00000000032972ca */ /* 0x040fe200000e0000 */
[----:B------:R-:W-:Y:S01]  /*8fd0*/  UIADD3 UR42, UR7, 0x100, URZ ;  /* 0x00000100072a7890 */ /* 0x000fe2000fffe03f */
[C---:B------:R-:W-:Y:S01]  /*8fe0*/  R2UR UR44, R2.reuse ;  /* 0x00000000022c72ca */ /* 0x040fe200000e0000 */
[----:B------:R-:W-:Y:S01]  /*8ff0*/  UMOV UR43, 0x80000020 ;  /* 0x80000020002b7882 */ /* 0x000fe20000000000 */
[C---:B------:R-:W-:Y:S01]  /*9000*/  R2UR UR45, R3.reuse ;  /* 0x00000000032d72ca */ /* 0x040fe200000e0000 */
[----:B------:R-:W-:Y:S01]  /*9010*/  UIADD3 UR46, UR7, 0x180, URZ ;  /* 0x00000180072e7890 */ /* 0x000fe2000fffe03f */
[----:B------:R-:W-:Y:S01]  /*9020*/  R2UR UR48, R2 ;  /* 0x00000000023072ca */ /* 0x000fe200000e0000 */
[----:B------:R-:W-:Y:S01]  /*9030*/  UMOV UR47, 0x80000020 ;  /* 0x80000020002f7882 */ /* 0x000fe20000000000 */
[----:B------:R-:W-:Y:S01]  /*9040*/  R2UR UR49, R3 ;  /* 0x00000000033172ca */ /* 0x000fe200000e0000 */
        /* <DEDUP_REMOVED lines=167> */
[----:B--2---:R-:W-:Y:S05]  /*9ac0*/  @P2 BRA `(.L_x_2330) ;  /* 0x00000000002c2947 */ /* 0x004fea0003800000 */
[----:B------:R-:W-:Y:S05]  /*9ad0*/  @!P0 BRA `(.L_x_2331) ;  /* 0x0000000000048947 */ /* 0x000fea0003800000 */
[----:B------:R-:W-:Y:S01]  /*9ae0*/  BPT.TRAP 0x1 ;  /* 0x000000040000795c */ /* 0x000fe20000300000 */
.L_x_2331:
[----:B------:R-:W-:Y:S01]  /*9af0*/  ULEA UR7, UR6, UR39, 0x3 ;  /* 0x0000002706077291 */ /* 0x000fe2000f8e183f */
[----:B01----:R-:W-:-:S05]  /*9b00*/  IMAD.U32 R0, RZ, RZ, UR52 ;  /* 0x00000034ff007e24 */ /* 0x003fca000f8e00ff */
[----:B------:R-:W-:-:S04]  /*9b10*/  SHF.L.U32 R0, R0, 0x1f, RZ ;  /* 0x0000001f00007819 */ /* 0x000fc800000006ff */
[----:B------:R0:W1:Y:S01]  /*9b20*/  SYNCS.PHASECHK.TRANS64.TRYWAIT P1, [UR7+0x33450], R0 ;  /* 0x03345000ff0075a7 */ /* 0x0000620008020147 */
[----:B------:R-:W-:Y:S05]  /*9b30*/  @!P0 BRA `(.L_x_2332) ;  /* 0x0000000000048947 */ /* 0x000fea0003800000 */
[----:B------:R-:W-:Y:S01]  /*9b40*/  BPT.TRAP 0x1 ;  /* 0x000000040000795c */ /* 0x000fe20000300000 */
.L_x_2332:
[----:B-1----:R-:W-:Y:S05]  /*9b50*/  @P1 BRA `(.L_x_2330) ;  /* 0x0000000000081947 */ /* 0x002fea0003800000 */
[----:B------:R-:W1:Y:S02]  /*9b60*/  SYNCS.PHASECHK.TRANS64.TRYWAIT P1, [UR7+0x33450], R0 ;  /* 0x03345000ff0075a7 */ /* 0x000e640008020147 */
[----:B-1----:R-:W-:Y:S05]  /*9b70*/  @!P1 BRA `(.L_x_2333) ;  /* 0x000000ac00f89947 */ /* 0x002fea0003800000 */
.L_x_2330:
        /* <DEDUP_REMOVED lines=33> */
.L_x_2334:
[----:B01----:R-:W-:Y:S01]  /*9d90*/  FMNMX.FTZ R0, R184, R9, !PT ;  /* 0x00000009b8007209 */ /* 0x003fe20007810000 */
        /* <DEDUP_REMOVED lines=98> */
[--C-:B------:R-:W-:Y:S01]  /*a3c0*/  FFMA.FTZ R169, R177, UR38, -R200.reuse ;  /* 0x00000026b1a97c23 */ /* 0x100fe200080108c8 */
[----:B------:R-:W-:-:S01]  /*a3d0*/  FFMA.FTZ R177, R133, UR38, -R200 ;  /* 0x0000002685b17c23 */ /* 0x000fc200080108c8 */
[C---:B------:R-:W-:Y:S01]  /*a3e0*/  FADD.FTZ R8, -R0.reuse, R11 ;  /* 0x0000000b00087221 */ /* 0x040fe20000010100 */
[----:B------:R-:W-:-:S01]  /*a3f0*/  FFMA.FTZ R133, R0, R181, -8 ;  /* 0xc100000000857423 */ /* 0x000fc200000100b5 */
[----:B------:R-:W-:Y:S01]  /*a400*/  FMUL.FTZ R9, R9, UR38 ;  /* 0x0000002609097c20 */ /* 0x000fe20008410000 */
[----:B------:R-:W-:-:S01]  /*a410*/  FFMA.FTZ R10, R184, UR38, -R200 ;  /* 0x00000026b80a7c23 */ /* 0x000fc200080108c8 */
[----:B------:R-:W-:Y:S01]  /*a420*/  FMUL.FTZ R8, R8, UR38 ;  /* 0x0000002608087c20 */ /* 0x000fe20008410000 */
[----:B------:R-:W-:-:S01]  /*a430*/  FFMA.FTZ R181, R186, UR38, -R133 ;  /* 0x00000026bab57c23 */ /* 0x000fc20008010885 */
[--C-:B------:R-:W-:Y:S01]  /*a440*/  FFMA.FTZ R20, R168, UR38, -R200.reuse ;  /* 0x00000026a8147c23 */ /* 0x100fe200080108c8 */
        /* <DEDUP_REMOVED lines=43> */
[----:B------:R-:W3:Y:S01]  /*a700*/  MUFU.EX2 R176, R176 ;  /* 0x000000b000b07308 */ /* 0x000ee20000000800 */
        /* <DEDUP_REMOVED lines=16> */
[----:B---3--:R-:W-:-:S01]  /*a810*/  FADD.FTZ R5, R176, R5 ;  /* 0x00000005b0057221 */ /* 0x008fc20000010000 */
[----:B------:R-:W-:Y:S01]  /*a820*/  FFMA.FTZ R144, R144, UR38, -R200 ;  /* 0x0000002690907c23 */ /* 0x000fe200080108c8 */
[----:B------:R-:W-:-:S01]  /*a830*/  FFMA.FTZ R146, R146, UR38, -R133 ;  /* 0x0000002692927c23 */ /* 0x000fc20008010885 */
[----:B------:R-:W-:Y:S01]  /*a840*/  FFMA.FTZ R145, R145, UR38, -R200 ;  /* 0x0000002691917c23 */ /* 0x000fe200080108c8 */
[----:B------:R-:W-:-:S01]  /*a850*/  FFMA.FTZ R147, R147, UR38, -R133 ;  /* 0x0000002693937c23 */ /* 0x000fc20008010885 */
[----:B------:R-:W-:Y:S01]  /*a860*/  FFMA.FTZ R148, R148, UR38, -R200 ;  /* 0x0000002694947c23 */ /* 0x000fe200080108c8 */
[----:B------:R-:W-:-:S01]  /*a870*/  FFMA.FTZ R150, R150, UR38, -R133 ;  /* 0x0000002696967c23 */ /* 0x000fc20008010885 */
[----:B------:R-:W3:Y:S01]  /*a880*/  MUFU.EX2 R13, R13 ;  /* 0x0000000d000d7308 */ /* 0x000ee20000000800 */
        /* <DEDUP_REMOVED lines=11> */
[--C-:B------:R-:W-:Y:S01]  /*a940*/  FFMA.FTZ R125, R125, UR38, -R200.reuse ;  /* 0x000000267d7d7c23 */ /* 0x100fe200080108c8 */
[----:B------:R-:W-:-:S01]  /*a950*/  FFMA.FTZ R128, R128, UR38, -R200 ;  /* 0x0000002680807c23 */ /* 0x000fc200080108c8 */
[--C-:B------:R-:W-:Y:S01]  /*a960*/  FFMA.FTZ R129, R129, UR38, -R200.reuse ;  /* 0x0000002681817c23 */ /* 0x100fe200080108c8 */
[----:B------:R-:W-:-:S01]  /*a970*/  FFMA.FTZ R132, R132, UR38, -R200 ;  /* 0x0000002684847c23 */ /* 0x000fc200080108c8 */
[----:B------:R-:W0:Y:S01]  /*a980*/  MUFU.EX2 R14, R14 ;  /* 0x0000000e000e7308 */ /* 0x000e220000000800 */
[----:B---3--:R-:W-:-:S01]  /*a990*/  FADD.FTZ R5, R13, R6 ;  /* 0x000000060d057221 */ /* 0x008fc20000010000 */
[----:B------:R-:W-:-:S06]  /*a9a0*/  FFMA.FTZ R134, R134, UR38, -R133 ;  /* 0x0000002686867c23 */ /* 0x000fcc0008010885 */
[----:B------:R-:W3:Y:S01]  /*a9b0*/  MUFU.EX2 R184, R184 ;  /* 0x000000b800b87308 */ /* 0x000ee20000000800 */
[----:B-1----:R-:W-:-:S07]  /*a9c0*/  FADD.FTZ R191, R185, R188 ;  /* 0x000000bcb9bf7221 */ /* 0x002fce0000010000 */
[----:B------:R-:W1:Y:S01]  /*a9d0*/  MUFU.EX2 R15, R15 ;  /* 0x0000000f000f7308 */ /* 0x000e620000000800 */
[----:B0-----:R-:W-:-:S07]  /*a9e0*/  FADD.FTZ R6, R14, R5 ;  /* 0x000000050e067221 */ /* 0x001fce0000010000 */
[----:B------:R-:W0:Y:S01]  /*a9f0*/  MUFU.EX2 R187, R187 ;  /* 0x000000bb00bb7308 */ /* 0x000e220000000800 */
[----:B---3--:R-:W-:-:S07]  /*aa00*/  FADD.FTZ R188, R184, R191 ;  /* 0x000000bfb8bc7221 */ /* 0x008fce0000010000 */
        /* <DEDUP_REMOVED lines=79> */
[----:B-1----:R-:W-:-:S01]  /*af00*/  FADD.FTZ R188, R138, R191 ;  /* 0x000000bf8abc7221 */ /* 0x002fc20000010000 */
[--C-:B------:R-:W-:Y:S01]  /*af10*/  FFMA.FTZ R191, R127, UR38, -R133.reuse ;  /* 0x000000267fbf7c23 */ /* 0x100fe20008010885 */
[----:B------:R-:W-:-:S05]  /*af20*/  FFMA.FTZ R127, R130, UR38, -R133 ;  /* 0x00000026827f7c23 */ /* 0x000fca0008010885 */
        /* <DEDUP_REMOVED lines=19> */
[----:B0-----:R-:W-:-:S01]  /*b060*/  FADD.FTZ R193, R147, R130 ;  /* 0x0000008293c17221 */ /* 0x001fc20000010000 */
[--C-:B------:R-:W-:Y:S01]  /*b070*/  FFMA.FTZ R130, R131, UR38, -R133.reuse ;  /* 0x0000002683827c23 */ /* 0x100fe20008010885 */
[----:B------:R-:W-:-:S05]  /*b080*/  FFMA.FTZ R133, R135, UR38, -R133 ;  /* 0x0000002687857c23 */ /* 0x000fca0008010885 */
        /* <DEDUP_REMOVED lines=36> */
[----:B---3--:R-:W-:-:S03]  /*b2d0*/  FADD.FTZ R6, R177, R6 ;  /* 0x00000006b1067221 */ /* 0x008fc60000010000 */
[----:B-1----:R-:W-:Y:S01]  /*b2e0*/  FADD.FTZ R5, R133, R5 ;  /* 0x0000000585057221 */ /* 0x002fe20000010000 */
[----:B------:R-:W-:Y:S06]  /*b2f0*/  @!P0 BRA `(.L_x_2335) ;  /* 0x0000000000048947 */ /* 0x000fec0003800000 */
[----:B------:R-:W-:Y:S01]  /*b300*/  BPT.TRAP 0x1 ;  /* 0x000000040000795c */ /* 0x000fe20000300000 */
.L_x_2335:
        /* <DEDUP_REMOVED lines=148> */
.L_x_2325:
[----:B------:R-:W-:Y:S06]  /*bc50*/  BAR.ARV 0x8, 0x180 ;  /* 0x0206000000007b1d */ /* 0x000fec0000002000 */
[----:B------:R-:W-:Y:S05]  /*bc60*/  @!P0 BRA `(.L_x_2337) ;  /* 0x0000000000048947 */ /* 0x000fea0003800000 */
[----:B------:R-:W-:Y:S01]  /*bc70*/  BPT.TRAP 0x1 ;  /* 0x000000040000795c */ /* 0x000fe20000300000 */
.L_x_2337:
[----:B------:R-:W-:Y:S01]  /*bc80*/  ULEA UR9, UR4, UR39, 0x3 ;  /* 0x0000002704097291 */ /* 0x000fe2000f8e183f */
[----:B------:R-:W-:-:S05]  /*bc90*/  IMAD.U32 R2, RZ, RZ, UR5 ;  /* 0x00000005ff027e24 */ /* 0x000fca000f8e00ff */
[----:B------:R-:W-:-:S04]  /*bca0*/  SHF.L.U32 R2, R2, 0x1f, RZ ;  /* 0x0000001f02027819 */ /* 0x000fc800000006ff */
[----:B------:R0:W1:Y:S01]  /*bcb0*/  SYNCS.PHASECHK.TRANS64.TRYWAIT P1, [UR9+0x33450], R2 ;  /* 0x03345002ff0075a7 */ /* 0x0000620008020149 */
[----:B------:R-:W-:Y:S05]  /*bcc0*/  @!P0 BRA `(.L_x_2338) ;  /* 0x0000000000048947 */ /* 0x000fea0003800000 */
[----:B------:R-:W-:Y:S01]  /*bcd0*/  BPT.TRAP 0x1 ;  /* 0x000000040000795c */ /* 0x000fe20000300000 */
.L_x_2338:
[----:B-1----:R-:W-:Y:S05]  /*bce0*/  @P1 BRA `(.L_x_2339) ;  /* 0x0000000000081947 */ /* 0x002fea0003800000 */
[----:B------:R-:W1:Y:S02]  /*bcf0*/  SYNCS.PHASECHK.TRANS64.TRYWAIT P1, [UR9+0x33450], R2 ;  /* 0x03345002ff0075a7 */ /* 0x000e640008020149 */
[----:B-1----:R-:W-:Y:S05]  /*bd00*/  @!P1 BRA `(.L_x_2340) ;  /* 0x0000008c00ac9947 */ /* 0x002fea0003800000 */
.L_x_2339:
[----:B------:R-:W-:Y:S01]  /*bd10*/  UIADD3 UR39, UR39, 0x200, URZ ;  /* 0x0000020027277890 */ /* 0x000fe2000fffe03f */
[----:B------:R-:W-:Y:S01]  /*bd20*/  WARPGROUP.ARRIVE ;  /* 0x00000000000079c5 */ /* 0x000fe20000000000 */
[----:B------:R-:W-:-:S05]  /*bd30*/  UMOV UR7, 0xc0000010 ;  /* 0xc000001000077882 */ /* 0x000fca0000000000 */
[----:B------:R-:W3:Y:S01]  /*bd40*/  S2UR UR5, SR_CTAID.Z ;  /* 0x00000000000579c3 */ /* 0x000ee20000002700 */
[----:B------:R-:W-:Y:S01]  /*bd50*/  USHF.R.U32.HI UR39, URZ, 0x4, UR39 ;  /* 0x000000043f277899 */ /* 0x000fe20008011627 */
[----:B------:R-:W-:Y:S01]  /*bd60*/  IMAD.MOV.U32 R7, RZ, RZ, 0x3f800000 ;  /* 0x3f800000ff077424 */ /* 0x000fe200078e00ff */
[----:B------:R-:W-:Y:S02]  /*bd70*/  ULDC.64 UR10, c[0x0][0x9a0] ;  /* 0x00026800000a7ab9 */ /* 0x000fe40000000a00 */
[----:B------:R-:W-:Y:S02]  /*bd80*/  ULOP3.LUT UR39, UR39, 0x3fff, URZ, 0xc0, !UPT ;  /* 0x00003fff27277892 */ /* 0x000fe4000f8ec03f */
[----:B------:R-:W-:Y:S01]  /*bd90*/  UISETP.NE.U32.AND UP0, UPT, UR10, URZ, UPT ;  /* 0x0000003f0a00728c */ /* 0x000fe2000bf05070 */
[----:B------:R-:W4:Y:S01]  /*bda0*/  S2UR UR14, SR_CTAID.Z ;  /* 0x00000000000e79c3 */ /* 0x000f220000002700 */
[----:B------:R-:W-:Y:S02]  /*bdb0*/  ULOP3.LUT UR8, UR39, 0x10000, URZ, 0xfc, !UPT ;  /* 0x0001000027087892 */ /* 0x000fe4000f8efc3f */
[----:B------:R-:W-:-:S02]  /*bdc0*/  UISETP.NE.AND.EX UP0, UPT, UR11, URZ, UPT, UP0 ;  /* 0x0000003f0b00728c */ /* 0x000fc4000bf05300 */
[----:B------:R-:W-:-:S04]  /*bdd0*/  UIMAD UR8, UR4, 0x780, UR8 ;  /* 0x00000780040878a4 */ /* 0x000fc8000f8e0208 */
[----:B------:R-:W-:Y:S01]  /*bde0*/  UIADD3 UR4, UR8, 0x180, URZ ;  /* 0x0000018008047890 */ /* 0x000fe2000fffe03f */
[----:B------:R-:W-:Y:S02]  /*bdf0*/  PLOP3.LUT P1, PT, PT, PT, UP0, 0x80, 0x0 ;  /* 0x000000000000781c */ /* 0x000fe40003f2f008 */
[----:B------:R-:W-:-:S06]  /*be00*/  UMOV UR6, UR8 ;  /* 0x0000000800067c82 */ /* 0x000fcc0008000000 */
[----:B---3--:R-:W-:Y:S01]  /*be10*/  QGMMA.64x192x32.F32.E4M3.E4M3 R24, R216, gdesc[UR4], R24, gsb0 ;  /* 0x02e00004d8187df3 */ /* 0x008fe20008000818 */
[----:B------:R-:W-:Y:S01]  /*be20*/  UMOV UR7, 0xc0000010 ;  /* 0xc000001000077882 */ /* 0x000fe20000000000 */
[----:B------:R-:W-:Y:S01]  /*be30*/  UMOV UR6, UR4 ;  /* 0x0000000400067c82 */ /* 0x000fe20008000000 */
[----:B------:R-:W-:Y:S02]  /*be40*/  UIADD3 UR4, UR8, 0x300, URZ ;  /* 0x0000030008047890 */ /* 0x000fe4000fffe03f */
[----:B------:R-:W-:Y:S01]  /*be50*/  USHF.R.S32.HI UR5, URZ, 0x1f, UR5 ;  /* 0x0000001f3f057899 */ /* 0x000fe20008011405 */
[----:B------:R-:W-:Y:S01]  /*be60*/  @UP0 ULDC.64 UR12, c[0x0][0x9c8] ;  /* 0x00027200000c0ab9 */ /* 0x000fe20000000a00 */
[----:B------:R-:W-:Y:S02]  /*be70*/  WARPGROUP.DEPBAR.LE gsb0, 0x0 ;  /* 0x00008000000079c5 */ /* 0x000fe40000010000 */
[----:B------:R-:W-:-:S11]  /*be80*/  WARPGROUP.ARRIVE ;  /* 0x00000000000079c5 */ /* 0x000fd60000000000 */
[----:B------:R-:W-:Y:S01]  /*be90*/  QGMMA.64x192x32.F32.E4M3.E4M3 R24, R212, gdesc[UR4], R24, gsb0 ;  /* 0x02e00004d4187df3 */ /* 0x000fe20008000818 */
[----:B------:R-:W-:Y:S01]  /*bea0*/  UMOV UR6, UR4 ;  /* 0x0000000400067c82 */ /* 0x000fe20008000000 */
[----:B------:R-:W-:Y:S01]  /*beb0*/  UMOV UR7, 0xc0000010 ;  /* 0xc000001000077882 */ /* 0x000fe20000000000 */
[----:B------:R-:W-:Y:S02]  /*bec0*/  WARPGROUP.DEPBAR.LE gsb0, 0x0 ;  /* 0x00008000000079c5 */ /* 0x000fe40000010000 */
[----:B------:R-:W-:-:S15]  /*bed0*/  WARPGROUP.ARRIVE ;  /* 0x00000000000079c5 */ /* 0x000fde0000000000 */
[----:B------:R-:W-:Y:S01]  /*bee0*/  QGMMA.64x192x32.F32.E4M3.E4M3 R24, R208, gdesc[UR4], R24, gsb0 ;  /* 0x02e00004d0187df3 */ /* 0x000fe20008000818 */
[----:B------:R-:W-:Y:S02]  /*bef0*/  @UP0 UIMAD UR6, UR5, UR12, URZ ;  /* 0x0000000c050602a4 */ /* 0x000fe4000f8e023f */
[----:B----4-:R-:W-:Y:S02]  /*bf00*/  @UP0 UIMAD.WIDE.U32 UR4, UR14, UR12, URZ ;  /* 0x0000000c0e0402a5 */ /* 0x010fe4000f8e003f */
[----:B------:R-:W-:Y:S02]  /*bf10*/  @UP0 UIMAD UR6, UR14, UR13, UR6 ;  /* 0x0000000d0e0602a4 */ /* 0x000fe4000f8e0206 */
[----:B------:R-:W-:Y:S01]  /*bf20*/  @UP0 USHF.R.S32.HI UR7, URZ, 0x1f, UR59 ;  /* 0x0000001f3f070899 */ /* 0x000fe2000801143b */
[----:B------:R-:W-:Y:S01]  /*bf30*/  @UP0 ULDC.64 UR12, c[0x0][0x9d0] ;  /* 0x00027400000c0ab9 */ /* 0x000fe20000000a00 */
[----:B------:R-:W-:Y:S02]  /*bf40*/  @UP0 UIADD3 UR5, UR5, UR6, URZ ;  /* 0x0000000605050290 */ /* 0x000fe4000fffe03f */
[----:B------:R-:W-:-:S02]  /*bf50*/  @UP0 UIMAD UR6, UR7, UR12, URZ ;  /* 0x0000000c070602a4 */ /* 0x000fc4000f8e023f */
[----:B------:R-:W-:Y:S02]  /*bf60*/  @UP0 UIMAD.WIDE.U32 UR4, UR59, UR12, UR4 ;  /* 0x0000000c3b0402a5 */ /* 0x000fe4000f8e0004 */
[----:B------:R-:W-:-:S04]  /*bf70*/  @UP0 UIMAD UR6, UR59, UR13, UR6 ;  /* 0x0000000d3b0602a4 */ /* 0x000fc8000f8e0206 */
[----:B------:R-:W-:Y:S02]  /*bf80*/  @UP0 UIADD3 UR5, UR5, UR6, URZ ;  /* 0x0000000605050290 */ /* 0x000fe4000fffe03f */
[----:B------:R-:W-:-:S04]  /*bf90*/  @UP0 ULEA UR6, UP1, UR4, UR10, 0x2 ;  /* 0x0000000a04060291 */ /* 0x000fc8000f82103f */
[----:B------:R-:W-:Y:S02]  /*bfa0*/  @UP0 ULEA.HI.X UR7, UR4, UR11, UR5, 0x2, UP1 ;  /* 0x0000000b04070291 */ /* 0x000fe400088f1405 */
[----:B01----:R-:W-:-:S04]  /*bfb0*/  IMAD.U32 R2, RZ, RZ, UR6 ;  /* 0x00000006ff027e24 */ /* 0x003fc8000f8e00ff */
[----:B------:R-:W-:-:S05]  /*bfc0*/  IMAD.U32 R3, RZ, RZ, UR7 ;  /* 0x00000007ff037e24 */ /* 0x000fca000f8e00ff */
[----:B------:R0:W3:Y:S01]  /*bfd0*/  @P1 LDG.E R7, desc[UR36][R2.64] ;  /* 0x0000002402071981 */ /* 0x0000e2000c1e1900 */
        /* <DEDUP_REMOVED lines=10> */
[----:B------:R-:W4:Y:S01]  /*c080*/  SHFL.BFLY PT, R10, R5, 0x2, 0x1f ;  /* 0x0c401f00050a7f89 */ /* 0x000f2200000e0000 */
[----:B-1----:R-:W-:Y:S01]  /*c090*/  FADD.FTZ R9, R9, R6 ;  /* 0x0000000609097221 */ /* 0x002fe20000010000 */
[----:B----4-:R-:W-:-:S04]  /*c0a0*/  FADD.FTZ R10, R10, R5 ;  /* 0x000000050a0a7221 */ /* 0x010fc80000010000 */
        /* <DEDUP_REMOVED lines=18> */
[----:B------:R-:W4:Y:S01]  /*c1d0*/  @P1 MUFU.RCP R10, R12 ;  /* 0x0000000c000a1308 */ /* 0x000f220000001000 */
        /* <DEDUP_REMOVED lines=10> */
[-C--:B---3--:R-:W-:Y:S01]  /*c280*/  FMUL.FTZ R6, R6, R7.reuse ;  /* 0x0000000706067220 */ /* 0x088fe20000410000 */
[----:B----4-:R-:W-:Y:S01]  /*c290*/  FMUL.FTZ R0, R10, R7 ;  /* 0x000000070a007220 */ /* 0x010fe20000410000 */
[----:B------:R-:W-:-:S02]  /*c2a0*/  WARPGROUP.DEPBAR.LE gsb0, 0x0 ;  /* 0x00008000000079c5 */ /* 0x000fc40000010000 */
[----:B------:R-:W-:Y:S05]  /*c2b0*/  @!P0 BRA `(.L_x_2341) ;  /* 0x0000000000048947 */ /* 0x000fea0003800000 */
[----:B------:R-:W-:Y:S01]  /*c2c0*/  BPT.TRAP 0x1 ;  /* 0x000000040000795c */ /* 0x000fe20000300000 */
.L_x_2341:
        /* <DEDUP_REMOVED lines=100> */
.L_x_2305:
        /* <DEDUP_REMOVED lines=11> */
[----:B------:R0:W3:Y:S01]  /*c9c0*/  LDG.E.CONSTANT R9, desc[UR36][R4.64] ;  /* 0x0000002404097981 */ /* 0x0000e2000c1e9900 */
[C---:B------:R-:W-:Y:S01]  /*c9d0*/  LOP3.LUT P0, R0, R105.reuse, 0x3, RZ, 0xc0, !PT ;  /* 0x0000000369007812 */ /* 0x040fe2000780c0ff */
[----:B------:R-:W-:Y:S01]  /*c9e0*/  VIADD R105, R105, 0xffffff80 ;  /* 0xffffff8069697836 */ /* 0x000fe20000000000 */
[----:B------:R-:W1:Y:S01]  /*c9f0*/  S2UR UR12, SR_CTAID.Z ;  /* 0x00000000000c79c3 */ /* 0x000e620000002700 */
[----:B------:R-:W-:Y:S01]  /*ca00*/  UIMAD.WIDE.U32 UR4, UR59, UR8, URZ ;  /* 0x000000083b0472a5 */ /* 0x000fe2000f8e003f */
[----:B------:R-:W-:Y:S01]  /*ca10*/  ISETP.EQ.OR P0, PT, R0, 0x3, !P0 ;  /* 0x000000030000780c */ /* 0x000fe20004702670 */
[----:B------:R-:W-:Y:S01]  /*ca20*/  UIMAD UR6, UR7, UR8, URZ ;  /* 0x00000008070672a4 */ /* 0x000fe2000f8e023f */
[----:B------:R-:W-:Y:S01]  /*ca30*/  BSSY B0, `(.L_x_2343) ;  /* 0x0000222000007945 */ /* 0x000fe20003800000 */
        /* <DEDUP_REMOVED lines=13> */
[----:B------:R-:W-:Y:S01]  /*cb10*/  SEL R144, R29, R66, P0 ;  /* 0x000000421d907207 */ /* 0x000fe20000000000 */
[----:B------:R-:W-:Y:S01]  /*cb20*/  IMAD.IADD R96, R105, 0x1, -R6 ;  /* 0x0000000169607824 */ /* 0x000fe200078e0a06 */
[----:B------:R-:W-:Y:S02]  /*cb30*/  SEL R0, R11, R10, P0 ;  /* 0x0000000a0b007207 */ /* 0x000fe40000000000 */
[----:B------:R-:W-:Y:S01]  /*cb40*/  SEL R66, R66, R29, P0 ;  /* 0x0000001d42427207 */ /* 0x000fe20000000000 */
[----:B-1----:R-:W-:Y:S01]  /*cb50*/  USHF.R.S32.HI UR13, URZ, 0x1f, UR12 ;  /* 0x0000001f3f0d7899 */ /* 0x002fe2000801140c */
[----:B------:R-:W-:Y:S01]  /*cb60*/  SHF.R.S32.HI R7, RZ, 0x1f, R96 ;  /* 0x0000001fff077819 */ /* 0x000fe20000011460 */
[----:B------:R-:W0:Y:S01]  /*cb70*/  S2UR UR12, SR_CTAID.Z ;  /* 0x00000000000c79c3 */ /* 0x000e220000002700 */
[----:B------:R-:W-:-:S02]  /*cb80*/  SEL R11, R10, R11, P0 ;  /* 0x0000000b0a0b7207 */ /* 0x000fc40000000000 */
[----:B------:R-:W-:Y:S02]  /*cb90*/  SEL R146, R68, R39, P0 ;  /* 0x0000002744927207 */ /* 0x000fe40000000000 */
[----:B------:R-:W-:Y:S02]  /*cba0*/  SHF.R.S32.HI R29, RZ, 0x7, R5 ;  /* 0x00000007ff1d7819 */ /* 0x000fe40000011405 */
[----:B------:R-:W-:Y:S02]  /*cbb0*/  SEL R10, R13, R8, P0 ;  /* 0x000000080d0a7207 */ /* 0x000fe40000000000 */
[----:B------:R-:W-:Y:S02]  /*cbc0*/  SEL R68, R39, R68, P0 ;  /* 0x0000004427447207 */ /* 0x000fe40000000000 */
[----:B------:R-:W-:Y:S02]  /*cbd0*/  LEA.HI R6, R4, R105, RZ, 0x2 ;  /* 0x0000006904067211 */ /* 0x000fe400078f10ff */
[----:B------:R-:W-:-:S02]  /*cbe0*/  SEL R13, R8, R13, P0 ;  /* 0x0000000d080d7207 */ /* 0x000fc40000000000 */
[----:B------:R-:W-:Y:S02]  /*cbf0*/  LEA.HI R39, R7, R96, RZ, 0x2 ;  /* 0x0000006007277211 */ /* 0x000fe400078f10ff */
[----:B------:R-:W-:Y:S02]  /*cc00*/  SEL R8, R12, R33, P0 ;  /* 0x000000210c087207 */ /* 0x000fe40000000000 */
[----:B------:R-:W-:Y:S02]  /*cc10*/  SEL R150, R63, R44, P0 ;  /* 0x0000002c3f967207 */ /* 0x000fe40000000000 */
[----:B------:R-:W-:Y:S02]  /*cc20*/  SEL R12, R33, R12, P0 ;  /* 0x0000000c210c7207 */ /* 0x000fe40000000000 */
[----:B--2---:R-:W-:Y:S01]  /*cc30*/  SEL R16, R15, R14, P0 ;  /* 0x0000000e0f107207 */ /* 0x004fe20000000000 */
[----:B------:R-:W1:Y:S01]  /*cc40*/  S2R R33, SR_CTAID.X ;  /* 0x0000000000217919 */ /* 0x000e620000002500 */
[----:B------:R-:W-:-:S02]  /*cc50*/  SEL R63, R44, R63, P0 ;  /* 0x0000003f2c3f7207 */ /* 0x000fc40000000000 */
[----:B------:R-:W-:Y:S02]  /*cc60*/  LEA.HI R4, R5, R29, RZ, 0x1 ;  /* 0x0000001d05047211 */ /* 0x000fe400078f08ff */
[----:B------:R-:W-:Y:S02]  /*cc70*/  SEL R15, R14, R15, P0 ;  /* 0x0000000f0e0f7207 */ /* 0x000fe40000000000 */
[----:B------:R-:W-:Y:S02]  /*cc80*/  LOP3.LUT R44, R6, 0xfffffffc, RZ, 0xc0, !PT ;  /* 0xfffffffc062c7812 */ /* 0x000fe400078ec0ff */
[----:B------:R-:W-:Y:S02]  /*cc90*/  SEL R28, R40, R41, P0 ;  /* 0x00000029281c7207 */ /* 0x000fe40000000000 */
[----:B------:R-:W-:Y:S01]  /*cca0*/  SEL R14, R41, R40, P0 ;  /* 0x00000028290e7207 */ /* 0x000fe20000000000 */
[----:B------:R-:W-:Y:S01]  /*ccb0*/  IMAD.IADD R105, R105, 0x1, -R44 ;  /* 0x0000000169697824 */ /* 0x000fe200078e0a2c */
[----:B------:R-:W-:-:S02]  /*ccc0*/  SHF.R.S32.HI R5, RZ, 0x2, R39 ;  /* 0x00000002ff057819 */ /* 0x000fc40000011427 */
[----:B------:R-:W-:Y:S02]  /*ccd0*/  SHF.R.S32.HI R6, RZ, 0x1f, R39 ;  /* 0x0000001fff067819 */ /* 0x000fe40000011427 */
        /* <DEDUP_REMOVED lines=10> */
[----:B------:R-:W-:Y:S02]  /*cd80*/  LEA.HI R6, R6, R5, RZ, 0x3 ;  /* 0x0000000506067211 */ /* 0x000fe400078f18ff */
        /* <DEDUP_REMOVED lines=10> */
[----:B------:R-:W-:Y:S01]  /*ce30*/  LOP3.LUT R4, R6, 0xfffffff8, RZ, 0xc0, !PT ;  /* 0xfffffff806047812 */ /* 0x000fe200078ec0ff */
[----:B------:R-:W-:Y:S01]  /*ce40*/  IMAD.U32 R6, RZ, RZ, UR4 ;  /* 0x00000004ff067e24 */ /* 0x000fe2000f8e00ff */
[----:B------:R-:W-:Y:S01]  /*ce50*/  SEL R21, R24, R21, P0 ;  /* 0x0000001518157207 */ /* 0x000fe20000000000 */
[----:B------:R-:W2:Y:S01]  /*ce60*/  S2UR UR4, SR_CTAID.Y ;  /* 0x00000000000479c3 */ /* 0x000ea20000002600 */
        /* <DEDUP_REMOVED lines=20> */
[----:B------:R-:W-:-:S02]  /*cfb0*/  SHF.R.S32.HI R7, RZ, 0x5, R7 ;  /* 0x00000005ff077819 */ /* 0x000fc40000011407 */
[----:B------:R-:W-:Y:S02]  /*cfc0*/  LEA.HI R5, R105, R105, RZ, 0x1 ;  /* 0x0000006969057211 */ /* 0x000fe400078f08ff */
        /* <DEDUP_REMOVED lines=9> */
[----:B------:R-:W4:Y:S01]  /*d060*/  LDC R107, c[0x0][0xbe8] ;  /* 0x0002fa00ff6b7b82 */ /* 0x000f220000000800 */
        /* <DEDUP_REMOVED lines=24> */
[----:B------:R-:W-:Y:S01]  /*d1f0*/  SEL R59, R59, R58, P0 ;  /* 0x0000003a3b3b7207 */ /* 0x000fe20000000000 */
[----:B------:R-:W-:Y:S01]  /*d200*/  IMAD R58, R50, 0x8, R29 ;  /* 0x00000008323a7824 */ /* 0x000fe200078e021d */
[----:B------:R-:W-:Y:S02]  /*d210*/  SEL R64, R52, R71, P0 ;  /* 0x0000004734407207 */ /* 0x000fe40000000000 */
[----:B------:R-:W-:Y:S01]  /*d220*/  LOP3.LUT R39, R39, 0x7ffffffc, RZ, 0xc0, !PT ;  /* 0x7ffffffc27277812 */ /* 0x000fe200078ec0ff */
[----:B-1----:R-:W-:Y:S01]  /*d230*/  IMAD R58, R33, 0x80, R58 ;  /* 0x00000080213a7824 */ /* 0x002fe200078e023a */
        /* <DEDUP_REMOVED lines=10> */
[----:B------:R-:W-:Y:S01]  /*d2e0*/  IMAD R98, R33, 0x80, R29 ;  /* 0x0000008021627824 */ /* 0x000fe200078e021d */
        /* <DEDUP_REMOVED lines=8> */
[----:B----4-:R-:W-:Y:S02]  /*d370*/  ISETP.NE.AND P2, PT, R107, 0x1, PT ;  /* 0x000000016b00780c */ /* 0x010fe40003f45270 */
[----:B---3--:R-:W-:Y:S01]  /*d380*/  LOP3.LUT R74, R9, 0x2, RZ, 0x3c, !PT ;  /* 0x00000002094a7812 */ /* 0x008fe200078e3cff */
[----:B------:R-:W-:Y:S04]  /*d390*/  SHFL.IDX PT, R82, R82, R9, 0x1c1f ;  /* 0x001c1f0952527589 */ /* 0x000fe800000e0000 */
[----:B------:R-:W-:Y:S04]  /*d3a0*/  SHFL.IDX PT, R89, R11, R74, 0x1c1f ;  /* 0x001c1f4a0b597589 */ /* 0x000fe800000e0000 */
[----:B------:R-:W-:Y:S04]  /*d3b0*/  SHFL.IDX PT, R11, R83, R74, 0x1c1f ;  /* 0x001c1f4a530b7589 */ /* 0x000fe800000e0000 */
[----:B------:R-:W-:Y:S04]  /*d3c0*/  SHFL.IDX PT, R78, R28, R9, 0x1c1f ;  /* 0x001c1f091c4e7589 */ /* 0x000fe800000e0000 */
[----:B------:R-:W-:Y:S04]  /*d3d0*/  SHFL.IDX PT, R75, R32, R9, 0x1c1f ;  /* 0x001c1f09204b7589 */ /* 0x000fe800000e0000 */
[----:B------:R-:W-:Y:S04]  /*d3e0*/  SHFL.IDX PT, R79, R14, R74, 0x1c1f ;  /* 0x001c1f4a0e4f7589 */ /* 0x000fe800000e0000 */
[----:B------:R-:W-:Y:S04]  /*d3f0*/  SHFL.IDX PT, R32, R108, R9, 0x1c1f ;  /* 0x001c1f096c207589 */ /* 0x000fe800000e0000 */
[----:B------:R-:W1:Y:S04]  /*d400*/  SHFL.IDX PT, R108, R19, R74, 0x1c1f ;  /* 0x001c1f4a136c7589 */ /* 0x000e6800000e0000 */
[----:B------:R-:W-:Y:S04]  /*d410*/  SHFL.IDX PT, R77, R38, R9, 0x1c1f ;  /* 0x001c1f09264d7589 */ /* 0x000fe800000e0000 */
[----:B------:R-:W-:Y:S04]  /*d420*/  SHFL.IDX PT, R110, R21, R74, 0x1c1f ;  /* 0x001c1f4a156e7589 */ /* 0x000fe800000e0000 */
[----:B------:R-:W-:Y:S04]  /*d430*/  SHFL.IDX PT, R114, R176, R9, 0x1c1f ;  /* 0x001c1f09b0727589 */ /* 0x000fe800000e0000 */
[----:B------:R-:W-:Y:S04]  /*d440*/  SHFL.IDX PT, R117, R170, R9, 0x1c1f ;  /* 0x001c1f09aa757589 */ /* 0x000fe800000e0000 */
[----:B------:R-:W-:Y:S04]  /*d450*/  SHFL.IDX PT, R25, R25, R74, 0x1c1f ;  /* 0x001c1f4a19197589 */ /* 0x000fe800000e0000 */
[----:B------:R-:W-:Y:S01]  /*d460*/  SHFL.IDX PT, R24, R24, R74, 0x1c1f ;  /* 0x001c1f4a18187589 */ /* 0x000fe200000e0000 */
[----:B-1----:R-:W-:-:S03]  /*d470*/  SEL R83, R75, R108, P0 ;  /* 0x0000006c4b537207 */ /* 0x002fc60000000000 */
[----:B------:R-:W-:Y:S04]  /*d480*/  SHFL.IDX PT, R116, R172, R9, 0x1c1f ;  /* 0x001c1f09ac747589 */ /* 0x000fe800000e0000 */
[----:B------:R-:W1:Y:S04]  /*d490*/  SHFL.IDX PT, R119, R27, R74, 0x1c1f ;  /* 0x001c1f4a1b777589 */ /* 0x000e6800000e0000 */
[----:B------:R-:W-:Y:S04]  /*d4a0*/  SHFL.IDX PT, R88, R0, R9, 0x1c1f ;  /* 0x001c1f0900587589 */ /* 0x000fe800000e0000 */
[----:B------:R-:W-:Y:S04]  /*d4b0*/  SHFL.IDX PT, R72, R10, R9, 0x1c1f ;  /* 0x001c1f090a487589 */ /* 0x000fe800000e0000 */
[----:B------:R-:W3:Y:S04]  /*d4c0*/  SHFL.IDX PT, R13, R13, R74, 0x1c1f ;  /* 0x001c1f4a0d0d7589 */ /* 0x000ee800000e0000 */
[----:B------:R-:W-:Y:S04]  /*d4d0*/  SHFL.IDX PT, R113, R42, R9, 0x1c1f ;  /* 0x001c1f092a717589 */ /* 0x000fe800000e0000 */
[----:B------:R-:W-:Y:S04]  /*d4e0*/  SHFL.IDX PT, R20, R20, R74, 0x1c1f ;  /* 0x001c1f4a14147589 */ /* 0x000fe800000e0000 */
[----:B------:R-:W-:Y:S01]  /*d4f0*/  SHFL.IDX PT, R80, R8, R9, 0x1c1f ;  /* 0x001c1f0908507589 */ /* 0x000fe200000e0000 */
[----:B-1----:R-:W-:-:S03]  /*d500*/  SEL R27, R116, R119, P0 ;  /* 0x00000077741b7207 */ /* 0x002fc60000000000 */
[----:B------:R-:W-:Y:S04]  /*d510*/  SHFL.IDX PT, R81, R12, R74, 0x1c1f ;  /* 0x001c1f4a0c517589 */ /* 0x000fe800000e0000 */
[----:B------:R-:W-:Y:S04]  /*d520*/  SHFL.IDX PT, R42, R76, R9, 0x1c1f ;  /* 0x001c1f094c2a7589 */ /* 0x000fe800000e0000 */
[----:B------:R-:W-:Y:S01]  /*d530*/  SHFL.IDX PT, R73, R16, R9, 0x1c1f ;  /* 0x001c1f0910497589 */ /* 0x000fe200000e0000 */
[----:B---3--:R-:W-:-:S03]  /*d540*/  SEL R87, R72, R13, P0 ;  /* 0x0000000d48577207 */ /* 0x008fc60000000000 */
        /* <DEDUP_REMOVED lines=36> */
[----:B-1----:R-:W-:-:S03]  /*d790*/  SEL R86, R88, R89, P0 ;  /* 0x0000005958567207 */ /* 0x002fc60000000000 */
[----:B------:R-:W1:Y:S01]  /*d7a0*/  SHFL.IDX PT, R18, R18, R74, 0x1c1f ;  /* 0x001c1f4a12127589 */ /* 0x000e6200000e0000 */
[----:B------:R-:W-:Y:S02]  /*d7b0*/  SEL R88, R89, R88, P0 ;  /* 0x0000005859587207 */ /* 0x000fe40000000000 */
[----:B------:R-:W-:Y:S01]  /*d7c0*/  SEL R89, R13, R72, P0 ;  /* 0x000000480d597207 */ /* 0x000fe20000000000 */
[----:B------:R-:W-:Y:S01]  /*d7d0*/  SHFL.IDX PT, R22, R22, R74, 0x1c1f ;  /* 0x001c1f4a16167589 */ /* 0x000fe200000e0000 */
[----:B------:R-:W-:Y:S02]  /*d7e0*/  SEL R72, R113, R20, P0 ;  /* 0x0000001471487207 */ /* 0x000fe40000000000 */
[----:B---3--:R-:W-:Y:S01]  /*d7f0*/  SEL R9, R82, R11, P0 ;  /* 0x0000000b52097207 */ /* 0x008fe20000000000 */
[----:B------:R-:W3:Y:S01]  /*d800*/  SHFL.IDX PT, R30, R30, R74, 0x1c1f ;  /* 0x001c1f4a1e1e7589 */ /* 0x000ee200000e0000 */
        /* <DEDUP_REMOVED lines=8> */
[----:B------:R-:W5:Y:S01]  /*d890*/  SHFL.IDX PT, R35, R35, R74, 0x1c1f ;  /* 0x001c1f4a23237589 */ /* 0x000f6200000e0000 */
[----:B------:R-:W-:Y:S02]  /*d8a0*/  SEL R84, R80, R81, P0 ;  /* 0x0000005150547207 */ /* 0x000fe40000000000 */
[----:B------:R-:W-:Y:S01]  /*d8b0*/  SEL R80, R81, R80, P0 ;  /* 0x0000005051507207 */ /* 0x000fe20000000000 */
[----:B------:R0:W-:Y:S01]  /*d8c0*/  SHFL.IDX PT, R49, R111, R74, 0x1c1f ;  /* 0x001c1f4a6f317589 */ /* 0x0001e200000e0000 */
[----:B------:R-:W-:-:S02]  /*d8d0*/  SEL R81, R76, R73, P0 ;  /* 0x000000494c517207 */ /* 0x000fc40000000000 */
[----:B-1----:R-:W-:Y:S01]  /*d8e0*/  SEL R76, R18, R109, P0 ;  /* 0x0000006d124c7207 */ /* 0x002fe20000000000 */
[----:B------:R-:W-:Y:S04]  /*d8f0*/  SHFL.IDX PT, R122, R63, R74, 0x1c1f ;  /* 0x001c1f4a3f7a7589 */ /* 0x000fe800000e0000 */
[----:B------:R1:W2:Y:S01]  /*d900*/  SHFL.IDX PT, R15, R26, R74, 0x1c1f ;  /* 0x001c1f4a1a0f7589 */ /* 0x0002a200000e0000 */
[----:B---3--:R-:W-:Y:S01]  /*d910*/  SEL R14, R30, R121, P0 ;  /* 0x000000791e0e7207 */ /* 0x008fe20000000000 */
[----:B0-----:R-:W0:Y:S02]  /*d920*/  LDC.64 R110, c[0x0][0xbd8] ;  /* 0x0002f600ff6e7b82 */ /* 0x001e240000000a00 */
[----:B------:R3:W-:Y:S01]  /*d930*/  SHFL.IDX PT, R135, R67, R74, 0x1c1f ;  /* 0x001c1f4a43877589 */ /* 0x0007e200000e0000 */
[----:B----4-:R-:W-:-:S03]  /*d940*/  SEL R73, R112, R23, P0 ;  /* 0x0000001770497207 */ /* 0x010fc60000000000 */
[----:B------:R4:W-:Y:S01]  /*d950*/  SHFL.IDX PT, R63, R71, R74, 0x1c1f ;  /* 0x001c1f4a473f7589 */ /* 0x0009e200000e0000 */
[----:B-1----:R-:W-:-:S03]  /*d960*/  SEL R26, R117, R24, P0 ;  /* 0x00000018751a7207 */ /* 0x002fc60000000000 */
[----:B------:R5:W1:Y:S01]  /*d970*/  SHFL.IDX PT, R123, R36, R74, 0x1c1f ;  /* 0x001c1f4a247b7589 */ /* 0x000a6200000e0000 */
[----:B------:R-:W-:Y:S02]  /*d980*/  SEL R24, R24, R117, P0 ;  /* 0x0000007518187207 */ /* 0x000fe40000000000 */
[----:B---3--:R-:W-:Y:S01]  /*d990*/  SEL R67, R25, R114, P0 ;  /* 0x0000007219437207 */ /* 0x008fe20000000000 */
[----:B------:R3:W-:Y:S01]  /*d9a0*/  SHFL.IDX PT, R124, R68, R74, 0x1c1f ;  /* 0x001c1f4a447c7589 */ /* 0x0007e200000e0000 */
[----:B----4-:R-:W-:Y:S02]  /*d9b0*/  SEL R71, R114, R25, P0 ;  /* 0x0000001972477207 */ /* 0x010fe40000000000 */
[----:B------:R-:W-:Y:S01]  /*d9c0*/  SEL R25, R119, R116, P0 ;  /* 0x0000007477197207 */ /* 0x000fe20000000000 */
[----:B------:R-:W4:Y:S01]  /*d9d0*/  SHFL.IDX PT, R31, R31, R74, 0x1c1f ;  /* 0x001c1f4a1f1f7589 */ /* 0x000f2200000e0000 */
[----:B------:R-:W4:Y:S01]  /*d9e0*/  LDC.64 R116, c[0x0][0xb40] ;  /* 0x0002d000ff747b82 */ /* 0x000f220000000a00 */
[----:B-----5:R-:W-:-:S02]  /*d9f0*/  SEL R36, R35, R104, P0 ;  /* 0x0000006823247207 */ /* 0x020fc40000000000 */
[----:B------:R-:W5:Y:S01]  /*da00*/  SHFL.IDX PT, R125, R40, R74, 0x1c1f ;  /* 0x001c1f4a287d7589 */ /* 0x000f6200000e0000 */
[----:B---3--:R-:W-:Y:S02]  /*da10*/  SEL R68, R20, R113, P0 ;  /* 0x0000007114447207 */ /* 0x008fe40000000000 */
[----:B--2---:R-:W-:Y:S01]  /*da20*/  SEL R20, R15, R120, P0 ;  /* 0x000000780f147207 */ /* 0x004fe20000000000 */
[----:B------:R-:W-:Y:S01]  /*da30*/  SHFL.IDX PT, R127, R37, R74, 0x1c1f ;  /* 0x001c1f4a257f7589 */ /* 0x000fe200000e0000 */
[----:B------:R-:W2:Y:S01]  /*da40*/  LDC R119, c[0x0][0xc50] ;  /* 0x00031400ff777b82 */ /* 0x000ea20000000800 */
[----:B------:R-:W-:Y:S02]  /*da50*/  SEL R13, R29, R122, P0 ;  /* 0x0000007a1d0d7207 */ /* 0x000fe40000000000 */
[----:B------:R-:W3:Y:S01]  /*da60*/  SHFL.IDX PT, R55, R55, R74, 0x1c1f ;  /* 0x001c1f4a37377589 */ /* 0x000ee200000e0000 */
[----:B------:R-:W-:Y:S02]  /*da70*/  SEL R29, R122, R29, P0 ;  /* 0x0000001d7a1d7207 */ /* 0x000fe40000000000 */
[----:B-1----:R-:W-:Y:S01]  /*da80*/  SEL R19, R106, R123, P0 ;  /* 0x0000007b6a137207 */ /* 0x002fe20000000000 */
[----:B------:R1:W0:Y:S01]  /*da90*/  SHFL.IDX PT, R129, R41, R74, 0x1c1f ;  /* 0x001c1f4a29817589 */ /* 0x00022200000e0000 */
[----:B------:R-:W2:Y:S03]  /*daa0*/  @P2 LDC R113, c[0x0][0xbec] ;  /* 0x0002fb00ff712b82 */ /* 0x000ea60000000800 */
[----:B------:R-:W0:Y:S04]  /*dab0*/  SHFL.IDX PT, R131, R51, R74, 0x1c1f ;  /* 0x001c1f4a33837589 */ /* 0x000e2800000e0000 */
[----:B------:R3:W0:Y:S01]  /*dac0*/  SHFL.IDX PT, R133, R66, R74, 0x1c1f ;  /* 0x001c1f4a42857589 */ /* 0x00062200000e0000 */
[----:B----4-:R-:W-:Y:S01]  /*dad0*/  IMAD.WIDE.U32 R4, R116, UR12, R4 ;  /* 0x0000000c74047c25 */ /* 0x010fe2000f8e0004 */
[----:B------:R-:W-:-:S02]  /*dae0*/  SEL R21, R31, R118, P0 ;  /* 0x000000761f157207 */ /* 0x000fc40000000000 */
[----:B------:R4:W2:Y:S01]  /*daf0*/  SHFL.IDX PT, R126, R70, R74, 0x1c1f ;  /* 0x001c1f4a467e7589 */ /* 0x0008a200000e0000 */
[----:B-1----:R-:W-:Y:S02]  /*db00*/  SEL R41, R45, R12, P0 ;  /* 0x0000000c2d297207 */ /* 0x002fe40000000000 */
[----:B-----5:R-:W-:Y:S01]  /*db10*/  SEL R37, R125, R50, P0 ;  /* 0x000000327d257207 */ /* 0x020fe20000000000 */
[----:B------:R-:W-:Y:S01]  /*db20*/  SHFL.IDX PT, R102, R102, R74, 0x1c1f ;  /* 0x001c1f4a66667589 */ /* 0x000fe200000e0000 */
[----:B------:R-:W-:Y:S02]  /*db30*/  SEL R45, R12, R45, P0 ;  /* 0x0000002d0c2d7207 */ /* 0x000fe40000000000 */
[----:B---3--:R-:W-:Y:S01]  /*db40*/  SEL R66, R22, R115, P0 ;  /* 0x0000007316427207 */ /* 0x008fe20000000000 */
[----:B------:R1:W-:Y:S01]  /*db50*/  SHFL.IDX PT, R105, R69, R74, 0x1c1f ;  /* 0x001c1f4a45697589 */ /* 0x0003e200000e0000 */
[----:B------:R-:W-:Y:S02]  /*db60*/  SEL R51, R34, R55, P0 ;  /* 0x0000003722337207 */ /* 0x000fe40000000000 */
[----:B----4-:R-:W-:Y:S01]  /*db70*/  SEL R70, R115, R22, P0 ;  /* 0x0000001673467207 */ /* 0x010fe20000000000 */
[----:B------:R-:W-:Y:S01]  /*db80*/  SHFL.IDX PT, R62, R62, R74, 0x1c1f ;  /* 0x001c1f4a3e3e7589 */ /* 0x000fe200000e0000 */
[----:B------:R-:W3:Y:S01]  /*db90*/  @P2 LDC R115, c[0x0][0xbf0] ;  /* 0x0002fc00ff732b82 */ /* 0x000ee20000000800 */
[----:B------:R-:W-:-:S02]  /*dba0*/  SEL R22, R120, R15, P0 ;  /* 0x0000000f78167207 */ /* 0x000fc40000000000 */
[----:B------:R-:W4:Y:S01]  /*dbb0*/  SHFL.IDX PT, R59, R59, R74, 0x1c1f ;  /* 0x001c1f4a3b3b7589 */ /* 0x000f2200000e0000 */
[----:B------:R-:W-:Y:S01]  /*dbc0*/  SEL R15, R123, R106, P0 ;  /* 0x0000006a7b0f7207 */ /* 0x000fe20000000000 */
[----:B------:R-:W-:Y:S01]  /*dbd0*/  IMAD R106, R116, UR13, RZ ;  /* 0x0000000d746a7c24 */ /* 0x000fe2000f8e02ff */
[----:B-1----:R-:W-:Y:S01]  /*dbe0*/  SEL R69, R23, R112, P0 ;  /* 0x0000007017457207 */ /* 0x002fe20000000000 */
[----:B------:R-:W1:Y:S01]  /*dbf0*/  SHFL.IDX PT, R100, R100, R74, 0x1c1f ;  /* 0x001c1f4a64647589 */ /* 0x000e6200000e0000 */
[----:B------:R-:W5:Y:S01]  /*dc00*/  @P2 LDC R112, c[0x0][0xbf0] ;  /* 0x0002fc00ff702b82 */ /* 0x000f620000000800 */
[----:B------:R-:W-:Y:S02]  /*dc10*/  SEL R23, R118, R31, P0 ;  /* 0x0000001f76177207 */ /* 0x000fe40000000000 */
[----:B------:R-:W-:Y:S01]  /*dc20*/  SHFL.IDX PT, R95, R95, R74, 0x1c1f ;  /* 0x001c1f4a5f5f7589 */ /* 0x000fe200000e0000 */
[----:B------:R-:W-:Y:S02]  /*dc30*/  SEL R31, R50, R125, P0 ;  /* 0x0000007d321f7207 */ /* 0x000fe40000000000 */
[----:B------:R-:W-:Y:S01]  /*dc40*/  SEL R55, R55, R34, P0 ;  /* 0x0000002237377207 */ /* 0x000fe20000000000 */
[----:B------:R-:W-:Y:S01]  /*dc50*/  SHFL.IDX PT, R94, R94, R74, 0x1c1f ;  /* 0x001c1f4a5e5e7589 */ /* 0x000fe200000e0000 */
[----:B------:R-:W-:-:S02]  /*dc60*/  SEL R40, R44, R127, P0 ;  /* 0x0000007f2c287207 */ /* 0x000fc40000000000 */
[----:B0-----:R-:W-:Y:S01]  /*dc70*/  SEL R50, R54, R129, P0 ;  /* 0x0000008136327207 */ /* 0x001fe20000000000 */
        /* <DEDUP_REMOVED lines=13> */
[----:B------:R0:W-:Y:S02]  /*dd50*/  SHFL.IDX PT, R91, R91, R74, 0x1c1f ;  /* 0x001c1f4a5b5b7589 */ /* 0x0001e400000e0000 */
[----:B0-----:R-:W-:Y:S01]  /*dd60*/  SEL R74, R109, R18, P0 ;  /* 0x000000126d4a7207 */ /* 0x001fe20000000000 */
[----:B------:R-:W-:Y:S01]  /*dd70*/  IMAD.WIDE.U32 R108, R110, UR12, R6 ;  /* 0x0000000c6e6c7c25 */ /* 0x000fe2000f8e0006 */
[----:B------:R-:W-:-:S02]  /*dd80*/  SEL R18, R121, R30, P0 ;  /* 0x0000001e79127207 */ /* 0x000fc40000000000 */
[----:B------:R-:W0:Y:S01]  /*dd90*/  @P2 LDC R121, c[0x0][0xbec] ;  /* 0x0002fb00ff792b82 */ /* 0x000e220000000800 */
[----:B------:R-:W-:Y:S01]  /*dda0*/  SEL R30, R104, R35, P0 ;  /* 0x00000023681e7207 */ /* 0x000fe20000000000 */
[----:B------:R-:W-:Y:S01]  /*ddb0*/  IMAD R104, R110, UR13, RZ ;  /* 0x0000000d6e687c24 */ /* 0x000fe2000f8e02ff */
[----:B------:R-:W-:Y:S01]  /*ddc0*/  SEL R35, R39, R124, P0 ;  /* 0x0000007c27237207 */ /* 0x000fe20000000000 */
[----:B------:R-:W-:Y:S01]  /*ddd0*/  IMAD R110, RZ, RZ, -UR59 ;  /* 0x8000003bff6e7e24 */ /* 0x000fe2000f8e02ff */
[----:B------:R-:W-:Y:S01]  /*dde0*/  SEL R6, R52, R135, P0 ;  /* 0x0000008734067207 */ /* 0x000fe20000000000 */
[----:B------:R-:W-:Y:S01]  /*ddf0*/  IMAD R111, R111, UR12, R104 ;  /* 0x0000000c6f6f7c24 */ /* 0x000fe2000f8e0268 */
[----:B--2---:R-:W-:Y:S01]  /*de00*/  SEL R7, R53, R126, P0 ;  /* 0x0000007e35077207 */ /* 0x004fe20000000000 */
[----:B------:R-:W-:Y:S01]  /*de10*/  IMAD R119, R119, R110, UR4 ;  /* 0x0000000477777e24 */ /* 0x000fe2000f8e026e */
[----:B------:R-:W-:Y:S01]  /*de20*/  ULDC.64 UR4, c[0x0][0xbe0] ;  /* 0x0002f80000047ab9 */ /* 0x000fe20000000a00 */
[----:B------:R-:W-:Y:S01]  /*de30*/  IMAD.IADD R109, R109, 0x1, R111 ;  /* 0x000000016d6d7824 */ /* 0x000fe200078e026f */
[----:B------:R-:W-:Y:S01]  /*de40*/  SEL R39, R124, R39, P0 ;  /* 0x000000277c277207 */ /* 0x000fe20000000000 */
[----:B------:R-:W-:Y:S01]  /*de50*/  IMAD R111, R117, UR12, R106 ;  /* 0x0000000c756f7c24 */ /* 0x000fe2000f8e026a */
[----:B------:R-:W-:Y:S01]  /*de60*/  SHF.R.S32.HI R106, RZ, 0x1f, R119 ;  /* 0x0000001fff6a7819 */ /* 0x000fe20000011477 */
[----:B------:R-:W-:Y:S01]  /*de70*/  @P2 IMAD.HI.U32 R104, R58, R113, RZ ;  /* 0x000000713a682227 */ /* 0x000fe200078e00ff */
[----:B------:R-:W-:-:S02]  /*de80*/  SEL R52, R135, R52, P0 ;  /* 0x0000003487347207 */ /* 0x000fc40000000000 */
[----:B------:R-:W-:Y:S01]  /*de90*/  SEL R53, R126, R53, P0 ;  /* 0x000000357e357207 */ /* 0x000fe20000000000 */
[----:B------:R-:W-:Y:S02]  /*dea0*/  IMAD.IADD R111, R5, 0x1, R111 ;  /* 0x00000001056f7824 */ /* 0x000fe400078e026f */
[----:B------:R-:W-:Y:S02]  /*deb0*/  IMAD R5, R106, UR4, RZ ;  /* 0x000000046a057c24 */ /* 0x000fe4000f8e02ff */
[----:B------:R-:W-:Y:S01]  /*dec0*/  IMAD.MOV.U32 R113, RZ, RZ, R58 ;  /* 0x000000ffff717224 */ /* 0x000fe200078e003a */
[----:B---3--:R-:W-:Y:S01]  /*ded0*/  @P2 SHF.R.U32.HI R113, RZ, R115, R104 ;  /* 0x00000073ff712219 */ /* 0x008fe20000011668 */
[----:B0-----:R-:W-:-:S04]  /*dee0*/  @P2 IMAD.HI.U32 R121, R58, R121, RZ ;  /* 0x000000793a792227 */ /* 0x001fc800078e00ff */
[----:B------:R-:W-:Y:S02]  /*def0*/  IMAD.MOV.U32 R110, RZ, RZ, R4 ;  /* 0x000000ffff6e7224 */ /* 0x000fe400078e0004 */
[C---:B------:R-:W-:Y:S02]  /*df00*/  IMAD R104, R119.reuse, UR5, R5 ;  /* 0x0000000577687c24 */ /* 0x040fe4000f8e0205 */
[----:B------:R-:W-:Y:S01]  /*df10*/  IMAD.WIDE.U32 R4, R119, UR4, R108 ;  /* 0x0000000477047c25 */ /* 0x000fe2000f8e006c */
[----:B------:R-:W-:Y:S01]  /*df20*/  SHF.R.S32.HI R109, RZ, 0x1f, R113 ;  /* 0x0000001fff6d7819 */ /* 0x000fe20000011471 */
[----:B------:R-:W-:Y:S02]  /*df30*/  ULDC.64 UR4, c[0x0][0xb30] ;  /* 0x0002cc0000047ab9 */ /* 0x000fe40000000a00 */
[----:B------:R-:W-:Y:S01]  /*df40*/  IMAD.MOV.U32 R115, RZ, RZ, R58 ;  /* 0x000000ffff737224 */ /* 0x000fe200078e003a */
[----:B-----5:R-:W-:Y:S01]  /*df50*/  @P2 SHF.R.U32.HI R115, RZ, R112, R121 ;  /* 0x00000070ff732219 */ /* 0x020fe20000011679 */
[----:B------:R-:W-:Y:S01]  /*df60*/  IMAD R106, R106, UR6, RZ ;  /* 0x000000066a6a7c24 */ /* 0x000fe2000f8e02ff */
[----:B------:R-:W-:Y:S01]  /*df70*/  IADD3 R108, P2, R113, R4, RZ ;  /* 0x00000004716c7210 */ /* 0x000fe20007f5e0ff */
[----:B------:R-:W-:Y:S01]  /*df80*/  IMAD.MOV R113, RZ, RZ, -R113 ;  /* 0x000000ffff717224 */ /* 0x000fe200078e0a71 */
[----:B------:R-:W-:Y:S01]  /*df90*/  SHF.R.S32.HI R4, RZ, 0x1f, R115 ;  /* 0x0000001fff047819 */ /* 0x000fe20000011473 */
[----:B------:R-:W-:Y:S01]  /*dfa0*/  IMAD R117, R119, UR7, R106 ;  /* 0x0000000777757c24 */ /* 0x000fe2000f8e026a */
[----:B------:R-:W-:Y:S01]  /*dfb0*/  IADD3.X R109, R109, R5, R104, P2, !PT ;  /* 0x000000056d6d7210 */ /* 0x000fe200017fe468 */
[----:B------:R-:W-:Y:S01]  /*dfc0*/  IMAD.WIDE.U32 R110, R119, UR6, R110 ;  /* 0x00000006776e7c25 */ /* 0x000fe2000f8e006e */
[----:B------:R-:W-:-:S03]  /*dfd0*/  ULDC.64 UR6, c[0x0][0xbc8] ;  /* 0x0002f20000067ab9 */ /* 0x000fc60000000a00 */
[----:B------:R-:W-:Y:S02]  /*dfe0*/  IMAD.MOV R106, RZ, RZ, -R115 ;  /* 0x000000ffff6a7224 */ /* 0x000fe400078e0a73 */
[--C-:B------:R-:W-:Y:S02]  /*dff0*/  IMAD R113, R107, R113, R58.reuse ;  /* 0x000000716b717224 */ /* 0x100fe400078e023a */
[----:B------:R-:W-:Y:S02]  /*e000*/  IMAD R4, R4, UR4, RZ ;  /* 0x0000000404047c24 */ /* 0x000fe4000f8e02ff */
[----:B------:R-:W-:Y:S02]  /*e010*/  IMAD.IADD R111, R111, 0x1, R117 ;  /* 0x000000016f6f7824 */ /* 0x000fe400078e0275 */
[----:B------:R-:W-:Y:S01]  /*e020*/  IMAD R117, R107, R106, R58 ;  /* 0x0000006a6b757224 */ /* 0x000fe200078e023a */
[----:B------:R-:W-:Y:S01]  /*e030*/  SHF.R.S32.HI R58, RZ, 0x1f, R113 ;  /* 0x0000001fff3a7819 */ /* 0x000fe20000011471 */
[C---:B------:R-:W-:Y:S01]  /*e040*/  IMAD R119, R115.reuse, UR5, R4 ;  /* 0x0000000573777c24 */ /* 0x040fe2000f8e0204 */
[----:B------:R-:W0:Y:S01]  /*e050*/  S2UR UR5, SR_CgaCtaId ;  /* 0x00000000000579c3 */ /* 0x000e220000008800 */
[----:B------:R-:W-:Y:S01]  /*e060*/  IMAD.WIDE.U32 R4, R115, UR4, R110 ;  /* 0x0000000473047c25 */ /* 0x000fe2000f8e006e */
[----:B------:R-:W-:Y:S01]  /*e070*/  SHF.R.S32.HI R104, RZ, 0x1f, R117 ;  /* 0x0000001fff687819 */ /* 0x000fe20000011475 */
[----:B------:R-:W-:-:S02]  /*e080*/  UMOV UR4, 0x400 ;  /* 0x0000040000047882 */ /* 0x000fc40000000000 */
[----:B------:R-:W-:Y:S02]  /*e090*/  IMAD R58, R58, UR6, RZ ;  /* 0x000000063a3a7c24 */ /* 0x000fe4000f8e02ff */
[----:B------:R-:W-:Y:S02]  /*e0a0*/  IMAD.IADD R5, R5, 0x1, R119 ;  /* 0x0000000105057824 */ /* 0x000fe400078e0277 */
[----:B------:R-:W-:Y:S02]  /*e0b0*/  IMAD R104, R104, UR8, RZ ;  /* 0x0000000868687c24 */ /* 0x000fe4000f8e02ff */
[C---:B------:R-:W-:Y:S01]  /*e0c0*/  IMAD R115, R113.reuse, UR7, R58 ;  /* 0x0000000771737c24 */ /* 0x040fe2000f8e023a */
[----:B----4-:R-:W-:Y:S01]  /*e0d0*/  SEL R58, R60, R59, P0 ;  /* 0x0000003b3c3a7207 */ /* 0x010fe20000000000 */
[----:B------:R-:W-:Y:S01]  /*e0e0*/  IMAD.WIDE.U32 R108, R113, UR6, R108 ;  /* 0x00000006716c7c25 */ /* 0x000fe2000f8e006c */
[----:B------:R-:W-:Y:S01]  /*e0f0*/  ULDC.64 UR6, c[0x0][0xba8] ;  /* 0x0002ea0000067ab9 */ /* 0x000fe20000000a00 */
[----:B------:R-:W-:-:S02]  /*e100*/  SEL R60, R59, R60, P0 ;  /* 0x0000003c3b3c7207 */ /* 0x000fc40000000000 */
[----:B------:R-:W-:Y:S01]  /*e110*/  IMAD.WIDE.U32 R110, R117, UR8, R4 ;  /* 0x00000008756e7c25 */ /* 0x000fe2000f8e0004 */
[----:B------:R-:W-:Y:S02]  /*e120*/  SEL R4, R56, R105, P0 ;  /* 0x0000006938047207 */ /* 0x000fe40000000000 */
[----:B------:R-:W-:Y:S01]  /*e130*/  SEL R56, R105, R56, P0 ;  /* 0x0000003869387207 */ /* 0x000fe20000000000 */
[----:B------:R-:W-:Y:S01]  /*e140*/  IMAD R113, R117, UR9, R104 ;  /* 0x0000000975717c24 */ /* 0x000fe2000f8e0268 */
[----:B------:R-:W-:Y:S01]  /*e150*/  LEA R114, P2, R108, UR6, 0x2 ;  /* 0x000000066c727c11 */ /* 0x000fe2000f8410ff */
[----:B------:R-:W-:Y:S01]  /*e160*/  IMAD.IADD R105, R109, 0x1, R115 ;  /* 0x000000016d697824 */ /* 0x000fe200078e0273 */
[----:B------:R-:W-:Y:S01]  /*e170*/  ULDC.64 UR8, c[0x0][0xb00] ;  /* 0x0002c00000087ab9 */ /* 0x000fe20000000a00 */
[----:B------:R-:W-:Y:S01]  /*e180*/  IMAD.IADD R5, R111, 0x1, R113 ;  /* 0x000000016f057824 */ /* 0x000fe200078e0271 */
[----:B------:R-:W-:Y:S01]  /*e190*/  LEA R106, P3, R110, UR8, 0x2 ;  /* 0x000000086e6a7c11 */ /* 0x000fe2000f8610ff */
[----:B------:R-:W-:Y:S01]  /*e1a0*/  SHFL.IDX PT, R112, R114, 0x1, 0x1c1f ;  /* 0x003c1f0072707f89 */ /* 0x000fe200000e0000 */
[----:B------:R-:W-:Y:S01]  /*e1b0*/  LEA.HI.X R109, R108, UR7, R105, 0x2, P2 ;  /* 0x000000076c6d7c11 */ /* 0x000fe200090f1469 */
[----:B------:R-:W-:Y:S01]  /*e1c0*/  ULDC UR6, c[0x0][0xa88] ;  /* 0x0002a20000067ab9 */ /* 0x000fe20000000800 */
[----:B------:R-:W-:Y:S01]  /*e1d0*/  LEA.HI.X R108, R110, UR9, R5, 0x2, P3 ;  /* 0x000000096e6c7c11 */ /* 0x000fe200098f1405 */
[----:B0-----:R-:W-:Y:S01]  /*e1e0*/  ULEA UR4, UR5, UR4, 0x18 ;  /* 0x0000000405047291 */ /* 0x001fe2000f8ec03f */
[----:B------:R-:W-:Y:S01]  /*e1f0*/  SHFL.IDX PT, R110, R114, RZ, 0x1c1f ;  /* 0x001c1fff726e7589 */ /* 0x000fe200000e0000 */
[----:B------:R-:W-:Y:S01]  /*e200*/  SEL R5, R57, R102, P0 ;  /* 0x0000006639057207 */ /* 0x000fe20000000000 */
[----:B------:R-:W-:Y:S01]  /*e210*/  IMAD R107, R107, UR6, RZ ;  /* 0x000000066b6b7c24 */ /* 0x000fe2000f8e02ff */
[----:B------:R-:W-:Y:S01]  /*e220*/  SEL R57, R102, R57, P0 ;  /* 0x0000003966397207 */ /* 0x000fe20000000000 */
[----:B------:R-:W0:Y:S01]  /*e230*/  SHFL.IDX PT, R111, R109, RZ, 0x1c1f ;  /* 0x001c1fff6d6f7589 */ /* 0x000e2200000e0000 */
[C---:B------:R-:W-:Y:S01]  /*e240*/  VIADD R102, R98.reuse, 0x8 ;  /* 0x0000000862667836 */ /* 0x040fe20000000000 */
[----:B------:R-:W-:Y:S01]  /*e250*/  UIADD3 UR4, UR4, 0x33420, URZ ;  /* 0x0003342004047890 */ /* 0x000fe2000fffe03f */
[CC--:B------:R-:W-:Y:S01]  /*e260*/  ISETP.GE.OR P2, PT, R98.reuse, R107.reuse, P1 ;  /* 0x0000006b6200720c */ /* 0x0c0fe20000f46670 */
[----:B------:R-:W2:Y:S01]  /*e270*/  SHFL.IDX PT, R113, R109, 0x1, 0x1c1f ;  /* 0x003c1f006d717f89 */ /* 0x000ea200000e0000 */
[-C--:B------:R-:W-:Y:S01]  /*e280*/  ISETP.GE.AND P3, PT, R98, R107.reuse, PT ;  /* 0x0000006b6200720c */ /* 0x080fe20003f66270 */
[----:B------:R-:W-:Y:S01]  /*e290*/  UPRMT UR4, URZ, 0x654, UR4 ;  /* 0x000006543f047896 */ /* 0x000fe20008000004 */
[----:B------:R-:W-:Y:S01]  /*e2a0*/  ISETP.GE.OR P1, PT, R102, R107, P1 ;  /* 0x0000006b6600720c */ /* 0x000fe20000f26670 */
[----:B------:R3:W4:Y:S01]  /*e2b0*/  SHFL.IDX PT, R104, R106, RZ, 0x1c1f ;  /* 0x001c1fff6a687589 */ /* 0x00072200000e0000 */
[----:B------:R-:W-:-:S02]  /*e2c0*/  SEL R59, R61, R62, P0 ;  /* 0x0000003e3d3b7207 */ /* 0x000fc40000000000 */
[----:B------:R-:W-:Y:S01]  /*e2d0*/  SEL R61, R62, R61, P0 ;  /* 0x0000003d3e3d7207 */ /* 0x000fe20000000000 */
[----:B------:R3:W3:Y:S01]  /*e2e0*/  SHFL.IDX PT, R105, R108, RZ, 0x1c1f ;  /* 0x001c1fff6c697589 */ /* 0x0006e200000e0000 */
[----:B------:R-:W-:Y:S02]  /*e2f0*/  SEL R62, R64, R63, P0 ;  /* 0x0000003f403e7207 */ /* 0x000fe40000000000 */
[----:B------:R-:W-:Y:S01]  /*e300*/  SYNCS.ARRIVE.TRANS64.RED.A1T0 RZ, [UR4], RZ ;  /* 0x000000ffffff79a7 */ /* 0x000fe20008100404 */
[----:B------:R-:W-:Y:S02]  /*e310*/  SEL R64, R63, R64, P0 ;  /* 0x000000403f407207 */ /* 0x000fe40000000000 */
[----:B-1----:R-:W-:Y:S02]  /*e320*/  SEL R63, R65, R100, P0 ;  /* 0x00000064413f7207 */ /* 0x002fe40000000000 */
[----:B------:R-:W-:Y:S01]  /*e330*/  SEL R65, R100, R65, P0 ;  /* 0x0000004164417207 */ /* 0x000fe20000000000 */
[----:B0-----:R0:W-:Y:S04]  /*e340*/  @!P2 ST.E desc[UR36][R110.64], R3 ;  /* 0x000000036e00a985 */ /* 0x0011e8000c101924 */
[----:B--2---:R0:W-:Y:S01]  /*e350*/  @!P1 ST.E desc[UR36][R112.64], R2 ;  /* 0x0000000270009985 */ /* 0x0041e2000c101924 */
        /* <DEDUP_REMOVED lines=16> */
[--C-:B---34-:R-:W-:Y:S01]  /*e460*/  @!P4 IMAD.WIDE R2, R96, 0x4, R104.reuse ;  /* 0x000000046002c825 */ /* 0x118fe200078e0268 */
        /* <DEDUP_REMOVED lines=32> */
[----:B------:R-:W-:Y:S02]  /*e670*/  @!P5 LOP3.LUT R81, R115, 0xfffffffe, RZ, 0xc0, !PT ;  /* 0xfffffffe7351d812 */ /* 0x000fe400078ec0ff */
[----:B------:R-:W-:Y:S02]  /*e680*/  @!P3 LOP3.LUT R85, R100, 0xfffffffe, RZ, 0xc0, !PT ;  /* 0xfffffffe6455b812 */ /* 0x000fe400078ec0ff */
[----:B------:R-:W-:Y:S01]  /*e690*/  ISETP.GE.AND P4, PT, R87, UR4, PT ;  /* 0x0000000457007c0c */ /* 0x000fe2000bf86270 */
[--C-:B------:R-:W-:Y:S01]  /*e6a0*/  @!P5 IMAD.WIDE R80, R81, 0x4, R104.reuse ;  /* 0x000000045150d825 */ /* 0x100fe200078e0268 */
[----:B--2---:R-:W-:Y:S02]  /*e6b0*/  @!P6 LOP3.LUT R83, R98, 0xfffffffe, RZ, 0xc0, !PT ;  /* 0xfffffffe6253e812 */ /* 0x004fe400078ec0ff */
[----:B------:R-:W-:Y:S01]  /*e6c0*/  @!P1 LEA.HI R110, R110, R110, RZ, 0x1 ;  /* 0x0000006e6e6e9211 */ /* 0x000fe200078f08ff */
[----:B------:R-:W-:Y:S01]  /*e6d0*/  VIADD R88, R96, 0x60 ;  /* 0x0000006060587836 */ /* 0x000fe20000000000 */
[----:B------:R-:W-:Y:S01]  /*e6e0*/  @!P2 LEA.HI R86, R84, R84, RZ, 0x1 ;  /* 0x000000545456a211 */ /* 0x000fe200078f08ff */
[----:B------:R-:W-:Y:S01]  /*e6f0*/  @!P6 IMAD.WIDE R82, R83, 0x4, R104 ;  /* 0x000000045352e825 */ /* 0x000fe200078e0268 */
[----:B------:R1:W-:Y:S01]  /*e700*/  @!P5 ST.E.64 desc[UR36][R80.64], R74 ;  /* 0x0000004a5000d985 */ /* 0x0003e2000c101b24 */
[----:B0-----:R-:W-:-:S02]  /*e710*/  @!P1 LOP3.LUT R3, R110, 0xfffffffe, RZ, 0xc0, !PT ;  /* 0xfffffffe6e039812 */ /* 0x001fc400078ec0ff */
[--C-:B------:R-:W-:Y:S01]  /*e720*/  @!P3 IMAD.WIDE R84, R85, 0x4, R104.reuse ;  /* 0x000000045554b825 */ /* 0x100fe200078e0268 */
[----:B------:R0:W-:Y:S01]  /*e730*/  @!P6 ST.E.64 desc[UR36][R82.64], R76 ;  /* 0x0000004c5200e985 */ /* 0x0001e2000c101b24 */
[----:B------:R-:W-:Y:S02]  /*e740*/  @!P4 LEA.HI R87, R87, R87, RZ, 0x1 ;  /* 0x000000575757c211 */ /* 0x000fe400078f08ff */
[----:B------:R-:W-:Y:S01]  /*e750*/  @!P2 LOP3.LUT R79, R86, 0xfffffffe, RZ, 0xc0, !PT ;  /* 0xfffffffe564fa812 */ /* 0x000fe200078ec0ff */
[----:B------:R2:W-:Y:S01]  /*e760*/  @!P3 ST.E.64 desc[UR36][R84.64], R72 ;  /* 0x000000485400b985 */ /* 0x0005e2000c101b24 */
[--C-:B------:R-:W-:Y:S01]  /*e770*/  @!P1 IMAD.WIDE R2, R3, 0x4, R104.reuse ;  /* 0x0000000403029825 */ /* 0x100fe200078e0268 */
[----:B------:R-:W-:Y:S02]  /*e780*/  ISETP.GE.AND P3, PT, R88, UR4, PT ;  /* 0x0000000458007c0c */ /* 0x000fe4000bf66270 */
[----:B------:R-:W-:Y:S01]  /*e790*/  @!P4 LOP3.LUT R87, R87, 0xfffffffe, RZ, 0xc0, !PT ;  /* 0xfffffffe5757c812 */ /* 0x000fe200078ec0ff */
[----:B------:R-:W-:Y:S01]  /*e7a0*/  VIADD R78, R96, 0x78 ;  /* 0x00000078604e7836 */ /* 0x000fe20000000000 */
[----:B------:R3:W-:Y:S01]  /*e7b0*/  @!P1 ST.E.64 desc[UR36][R2.64], R68 ;  /* 0x0000004402009985 */ /* 0x0007e2000c101b24 */
[----:B-1----:R-:W-:-:S03]  /*e7c0*/  @!P2 IMAD.WIDE R74, R79, 0x4, R104 ;  /* 0x000000044f4aa825 */ /* 0x002fc600078e0268 */
[----:B------:R-:W-:Y:S01]  /*e7d0*/  ISETP.GE.AND P5, PT, R78, UR4, PT ;  /* 0x000000044e007c0c */ /* 0x000fe2000bfa6270 */
[C---:B0-----:R-:W-:Y:S01]  /*e7e0*/  VIADD R76, R96.reuse, 0x68 ;  /* 0x00000068604c7836 */ /* 0x041fe20000000000 */
[----:B------:R0:W-:Y:S01]  /*e7f0*/  @!P2 ST.E.64 desc[UR36][R74.64], R70 ;  /* 0x000000464a00a985 */ /* 0x0001e2000c101b24 */
[C---:B------:R-:W-:Y:S02]  /*e800*/  VIADD R77, R96.reuse, 0x70 ;  /* 0x00000070604d7836 */ /* 0x040fe40000000000 */
[----:B--2---:R-:W-:Y:S01]  /*e810*/  VIADD R72, R96, 0x80 ;  /* 0x0000008060487836 */ /* 0x004fe20000000000 */
        /* <DEDUP_REMOVED lines=12> */
[----:B0-----:R-:W-:-:S02]  /*e8e0*/  @!P1 LOP3.LUT R71, R76, 0xfffffffe, RZ, 0xc0, !PT ;  /* 0xfffffffe4c479812 */ /* 0x001fc400078ec0ff */
[----:B------:R-:W-:Y:S02]  /*e8f0*/  @!P5 LEA.HI R78, R78, R78, RZ, 0x1 ;  /* 0x0000004e4e4ed211 */ /* 0x000fe400078f08ff */
[----:B------:R-:W-:Y:S01]  /*e900*/  @!P2 LEA.HI R72, R72, R72, RZ, 0x1 ;  /* 0x000000484848a211 */ /* 0x000fe200078f08ff */
[--C-:B------:R-:W-:Y:S01]  /*e910*/  @!P1 IMAD.WIDE R70, R71, 0x4, R104.reuse ;  /* 0x0000000447469825 */ /* 0x100fe200078e0268 */
[----:B------:R-:W-:Y:S01]  /*e920*/  @!P4 LEA.HI R74, R73, R73, RZ, 0x1 ;  /* 0x00000049494ac211 */ /* 0x000fe200078f08ff */
[----:B------:R0:W-:Y:S01]  /*e930*/  @!P3 ST.E.64 desc[UR36][R68.64], R26 ;  /* 0x0000001a4400b985 */ /* 0x0001e2000c101b24 */
[----:B------:R-:W-:Y:S02]  /*e940*/  @!P6 LOP3.LUT R77, R77, 0xfffffffe, RZ, 0xc0, !PT ;  /* 0xfffffffe4d4de812 */ /* 0x000fe400078ec0ff */
[----:B-1----:R-:W-:Y:S01]  /*e950*/  @!P5 LOP3.LUT R67, R78, 0xfffffffe, RZ, 0xc0, !PT ;  /* 0xfffffffe4e43d812 */ /* 0x002fe200078ec0ff */
[----:B------:R1:W-:Y:S01]  /*e960*/  @!P1 ST.E.64 desc[UR36][R70.64], R24 ;  /* 0x0000001846009985 */ /* 0x0003e2000c101b24 */
[----:B------:R-:W-:Y:S01]  /*e970*/  @!P2 LOP3.LUT R73, R72, 0xfffffffe, RZ, 0xc0, !PT ;  /* 0xfffffffe4849a812 */ /* 0x000fe200078ec0ff */
[----:B------:R-:W-:-:S04]  /*e980*/  @!P6 IMAD.WIDE R2, R77, 0x4, R104 ;  /* 0x000000044d02e825 */ /* 0x000fc800078e0268 */
[--C-:B------:R-:W-:Y:S01]  /*e990*/  @!P5 IMAD.WIDE R66, R67, 0x4, R104.reuse ;  /* 0x000000044342d825 */ /* 0x100fe200078e0268 */
[----:B------:R2:W-:Y:S01]  /*e9a0*/  @!P6 ST.E.64 desc[UR36][R2.64], R22 ;  /* 0x000000160200e985 */ /* 0x0005e2000c101b24 */
[----:B0-----:R-:W-:Y:S02]  /*e9b0*/  @!P4 LOP3.LUT R69, R74, 0xfffffffe, RZ, 0xc0, !PT ;  /* 0xfffffffe4a45c812 */ /* 0x001fe400078ec0ff */
[--C-:B------:R-:W-:Y:S01]  /*e9c0*/  @!P2 IMAD.WIDE R26, R73, 0x4, R104.reuse ;  /* 0x00000004491aa825 */ /* 0x100fe200078e0268 */
[----:B------:R-:W-:Y:S03]  /*e9d0*/  @!P5 ST.E.64 desc[UR36][R66.64], R20 ;  /* 0x000000144200d985 */ /* 0x000fe6000c101b24 */
[----:B------:R-:W-:Y:S01]  /*e9e0*/  VIADD R68, R96, 0x90 ;  /* 0x0000009060447836 */ /* 0x000fe20000000000 */
[----:B------:R-:W-:Y:S01]  /*e9f0*/  @!P2 ST.E.64 desc[UR36][R26.64], R18 ;  /* 0x000000121a00a985 */ /* 0x000fe2000c101b24 */
[----:B-1----:R-:W-:-:S03]  /*ea00*/  @!P4 IMAD.WIDE R24, R69, 0x4, R104 ;  /* 0x000000044518c825 */ /* 0x002fc600078e0268 */
[----:B------:R-:W-:Y:S01]  /*ea10*/  ISETP.GE.AND P1, PT, R68, UR4, PT ;  /* 0x0000000444007c0c */ /* 0x000fe2000bf26270 */
[C---:B------:R-:W-:Y:S01]  /*ea20*/  VIADD R69, R96.reuse, 0x98 ;  /* 0x0000009860457836 */ /* 0x040fe20000000000 */
[----:B------:R0:W-:Y:S01]  /*ea30*/  @!P4 ST.E.64 desc[UR36][R24.64], R14 ;  /* 0x0000000e1800c985 */ /* 0x0001e2000c101b24 */
[C---:B------:R-:W-:Y:S02]  /*ea40*/  VIADD R70, R96.reuse, 0xa0 ;  /* 0x000000a060467836 */ /* 0x040fe40000000000 */
[C---:B------:R-:W-:Y:S01]  /*ea50*/  VIADD R71, R96.reuse, 0xa8 ;  /* 0x000000a860477836 */ /* 0x040fe20000000000 */
[----:B------:R-:W-:Y:S01]  /*ea60*/  ISETP.GE.AND P2, PT, R69, UR4, PT ;  /* 0x0000000445007c0c */ /* 0x000fe2000bf46270 */
[----:B--2---:R-:W-:Y:S01]  /*ea70*/  VIADD R3, R96, 0xb8 ;  /* 0x000000b860037836 */ /* 0x004fe20000000000 */
[----:B------:R-:W-:Y:S01]  /*ea80*/  ISETP.GE.AND P3, PT, R70, UR4, PT ;  /* 0x0000000446007c0c */ /* 0x000fe2000bf66270 */
[----:B------:R-:W-:Y:S01]  /*ea90*/  VIADD R2, R96, 0xb0 ;  /* 0x000000b060027836 */ /* 0x000fe20000000000 */
[----:B------:R-:W-:-:S02]  /*eaa0*/  ISETP.GE.AND P4, PT, R71, UR4, PT ;  /* 0x0000000447007c0c */ /* 0x000fc4000bf86270 */
[----:B------:R-:W-:Y:S02]  /*eab0*/  ISETP.GE.AND P6, PT, R3, UR4, PT ;  /* 0x0000000403007c0c */ /* 0x000fe4000bfc6270 */
[----:B------:R-:W-:Y:S02]  /*eac0*/  ISETP.GE.AND P5, PT, R2, UR4, PT ;  /* 0x0000000402007c0c */ /* 0x000fe4000bfa6270 */
[----:B------:R-:W-:-:S03]  /*ead0*/  @!P1 LEA.HI R68, R68, R68, RZ, 0x1 ;  /* 0x0000004444449211 */ /* 0x000fc600078f08ff */
[----:B------:R-:W-:Y:S02]  /*eae0*/  @!P2 LEA.HI R69, R69, R69, RZ, 0x1 ;  /* 0x000000454545a211 */ /* 0x000fe400078f08ff */
[----:B------:R-:W-:Y:S02]  /*eaf0*/  @!P3 LEA.HI R70, R70, R70, RZ, 0x1 ;  /* 0x000000464646b211 */ /* 0x000fe400078f08ff */
[----:B------:R-:W-:Y:S02]  /*eb00*/  @!P4 LEA.HI R71, R71, R71, RZ, 0x1 ;  /* 0x000000474747c211 */ /* 0x000fe400078f08ff */
[----:B0-----:R-:W-:Y:S02]  /*eb10*/  @!P6 LEA.HI R14, R3, R3, RZ, 0x1 ;  /* 0x00000003030ee211 */ /* 0x001fe400078f08ff */
[----:B------:R-:W-:Y:S02]  /*eb20*/  @!P5 LEA.HI R2, R2, R2, RZ, 0x1 ;  /* 0x000000020202d211 */ /* 0x000fe400078f08ff */
[----:B------:R-:W-:-:S02]  /*eb30*/  @!P1 LOP3.LUT R3, R68, 0xfffffffe, RZ, 0xc0, !PT ;  /* 0xfffffffe44039812 */ /* 0x000fc400078ec0ff */
[----:B------:R-:W-:Y:S02]  /*eb40*/  @!P2 LOP3.LUT R15, R69, 0xfffffffe, RZ, 0xc0, !PT ;  /* 0xfffffffe450fa812 */ /* 0x000fe400078ec0ff */
        /* <DEDUP_REMOVED lines=16> */
.L_x_2344:
[----:B------:R-:W-:Y:S05]  /*ec50*/  BSYNC B0 ;  /* 0x0000000000007941 */ /* 0x000fea0003800000 */
.L_x_2343:
[----:B------:R-:W-:Y:S01]  /*ec60*/  ISETP.GE.AND P1, PT, R102, R107, PT ;  /* 0x0000006b6600720c */ /* 0x000fe20003f26270 */
[----:B01----:R0:W1:Y:S01]  /*ec70*/  SHFL.IDX PT, R3, R108, 0x1, 0x1c1f ;  /* 0x003c1f006c037f89 */ /* 0x00306200000e0000 */
[----:B------:R-:W-:Y:S02]  /*ec80*/  SEL R30, R43, R94, P0 ;  /* 0x0000005e2b1e7207 */ /* 0x000fe40000000000 */
[----:B------:R-:W-:Y:S01]  /*ec90*/  SEL R94, R94, R43, P0 ;  /* 0x0000002b5e5e7207 */ /* 0x000fe20000000000 */
[----:B------:R0:W2:Y:S01]  /*eca0*/  SHFL.IDX PT, R2, R106, 0x1, 0x1c1f ;  /* 0x003c1f006a027f89 */ /* 0x0000a200000e0000 */
        /* <DEDUP_REMOVED lines=20> */
[----:B012---:R-:W-:Y:S06]  /*edf0*/  @P1 BRA `(.L_x_2303) ;  /* 0x0000005800d81947 */ /* 0x007fec0003800000 */
        /* <DEDUP_REMOVED lines=18> */
[----:B------:R-:W-:Y:S01]  /*ef20*/  @!P1 LOP3.LUT R27, R0, 0xfffffffe, RZ, 0xc0, !PT ;  /* 0xfffffffe001b9812 */ /* 0x000fe200078ec0ff */
[----:B------:R-:W-:Y:S01]  /*ef30*/  VIADD R0, R96, 0x38 ;  /* 0x0000003860007836 */ /* 0x000fe20000000000 */
[----:B------:R-:W-:Y:S01]  /*ef40*/  @!P5 LOP3.LUT R45, R16, 0xfffffffe, RZ, 0xc0, !PT ;  /* 0xfffffffe102dd812 */ /* 0x000fe200078ec0ff */
[----:B------:R-:W-:Y:S01]  /*ef50*/  VIADD R16, R96, 0x40 ;  /* 0x0000004060107836 */ /* 0x000fe20000000000 */
[----:B------:R-:W-:-:S02]  /*ef60*/  @!P6 LEA.HI R26, R26, R26, RZ, 0x1 ;  /* 0x0000001a1a1ae211 */ /* 0x000fc400078f08ff */
[----:B------:R-:W-:Y:S02]  /*ef70*/  @!P2 LEA.HI R44, R44, R44, RZ, 0x1 ;  /* 0x0000002c2c2ca211 */ /* 0x000fe400078f08ff */
[----:B------:R-:W-:Y:S02]  /*ef80*/  @!P6 LOP3.LUT R47, R26, 0xfffffffe, RZ, 0xc0, !PT ;  /* 0xfffffffe1a2fe812 */ /* 0x000fe400078ec0ff */
        /* <DEDUP_REMOVED lines=21> */
[----:B--2---:R-:W-:Y:S01]  /*f0e0*/  @!P4 LOP3.LUT R27, R48, 0xfffffffe, RZ, 0xc0, !PT ;  /* 0xfffffffe301bc812 */ /* 0x004fe200078ec0ff */
[----:B------:R-:W-:Y:S01]  /*f0f0*/  VIADD R0, R96, 0x58 ;  /* 0x0000005860007836 */ /* 0x000fe20000000000 */
[----:B------:R-:W-:Y:S01]  /*f100*/  @!P0 LEA.HI R47, R47, R47, RZ, 0x1 ;  /* 0x0000002f2f2f8211 */ /* 0x000fe200078f08ff */
[----:B------:R1:W-:Y:S01]  /*f110*/  @!P3 ST.E.64 desc[UR36][R24.64], R52 ;  /* 0x000000341800b985 */ /* 0x0003e2000c101b24 */
[----:B------:R-:W-:Y:S01]  /*f120*/  ISETP.GE.AND P2, PT, R28, UR4, PT ;  /* 0x000000041c007c0c */ /* 0x000fe2000bf46270 */
[----:B------:R-:W-:Y:S01]  /*f130*/  @!P4 IMAD.WIDE R26, R27, 0x4, R2 ;  /* 0x000000041b1ac825 */ /* 0x000fe200078e0202 */
[----:B------:R-:W-:-:S02]  /*f140*/  @!P0 LOP3.LUT R47, R47, 0xfffffffe, RZ, 0xc0, !PT ;  /* 0xfffffffe2f2f8812 */ /* 0x000fc400078ec0ff */
[----:B------:R-:W-:Y:S01]  /*f150*/  ISETP.GE.AND P3, PT, R0, UR4, PT ;  /* 0x0000000400007c0c */ /* 0x000fe2000bf66270 */
[----:B------:R-:W-:Y:S01]  /*f160*/  VIADD R34, R96, 0x60 ;  /* 0x0000006060227836 */ /* 0x000fe20000000000 */
[----:B0-----:R-:W-:Y:S01]  /*f170*/  @!P1 LOP3.LUT R13, R16, 0xfffffffe, RZ, 0xc0, !PT ;  /* 0xfffffffe100d9812 */ /* 0x001fe200078ec0ff */
[----:B------:R-:W-:Y:S01]  /*f180*/  @!P5 IMAD.WIDE R6, R29, 0x4, R2 ;  /* 0x000000041d06d825 */ /* 0x000fe200078e0202 */
[----:B------:R0:W-:Y:S02]  /*f190*/  @!P4 ST.E.64 desc[UR36][R26.64], R4 ;  /* 0x000000041a00c985 */ /* 0x0001e4000c101b24 */
[----:B------:R-:W-:Y:S01]  /*f1a0*/  ISETP.GE.AND P4, PT, R34, UR4, PT ;  /* 0x0000000422007c0c */ /* 0x000fe2000bf86270 */
[C---:B------:R-:W-:Y:S01]  /*f1b0*/  VIADD R16, R96.reuse, 0x68 ;  /* 0x0000006860107836 */ /* 0x040fe20000000000 */
[----:B------:R2:W-:Y:S01]  /*f1c0*/  @!P5 ST.E.64 desc[UR36][R6.64], R56 ;  /* 0x000000380600d985 */ /* 0x0005e2000c101b24 */
[----:B-1----:R-:W-:Y:S01]  /*f1d0*/  VIADD R24, R96, 0x70 ;  /* 0x0000007060187836 */ /* 0x002fe20000000000 */
[----:B------:R-:W-:-:S02]  /*f1e0*/  @!P2 LEA.HI R28, R28, R28, RZ, 0x1 ;  /* 0x0000001c1c1ca211 */ /* 0x000fc400078f08ff */
[----:B------:R-:W-:Y:S02]  /*f1f0*/  ISETP.GE.AND P5, PT, R16, UR4, PT ;  /* 0x0000000410007c0c */ /* 0x000fe4000bfa6270 */
[----:B------:R-:W-:Y:S01]  /*f200*/  @!P3 LEA.HI R0, R0, R0, RZ, 0x1 ;  /* 0x000000000000b211 */ /* 0x000fe200078f08ff */
[----:B0-----:R-:W-:-:S03]  /*f210*/  @!P1 IMAD.WIDE R4, R13, 0x4, R2 ;  /* 0x000000040d049825 */ /* 0x001fc600078e0202 */
[----:B------:R-:W-:Y:S02]  /*f220*/  @!P3 LOP3.LUT R25, R0, 0xfffffffe, RZ, 0xc0, !PT ;  /* 0xfffffffe0019b812 */ /* 0x000fe400078ec0ff */
[----:B------:R-:W-:Y:S01]  /*f230*/  @!P4 LEA.HI R34, R34, R34, RZ, 0x1 ;  /* 0x000000222222c211 */ /* 0x000fe200078f08ff */
[----:B------:R-:W-:Y:S01]  /*f240*/  @!P0 IMAD.WIDE R12, R47, 0x4, R2 ;  /* 0x000000042f0c8825 */ /* 0x000fe200078e0202 */
[----:B------:R0:W-:Y:S01]  /*f250*/  @!P1 ST.E.64 desc[UR36][R4.64], R58 ;  /* 0x0000003a04009985 */ /* 0x0001e2000c101b24 */
[----:B------:R-:W-:Y:S02]  /*f260*/  ISETP.GE.AND P1, PT, R24, UR4, PT ;  /* 0x0000000418007c0c */ /* 0x000fe4000bf26270 */
[----:B------:R-:W-:Y:S01]  /*f270*/  VIADD R26, R96, 0x78 ;  /* 0x00000078601a7836 */ /* 0x000fe20000000000 */
[----:B------:R1:W-:Y:S01]  /*f280*/  @!P0 ST.E.64 desc[UR36][R12.64], R60 ;  /* 0x0000003c0c008985 */ /* 0x0003e2000c101b24 */
[----:B--2---:R-:W-:Y:S02]  /*f290*/  @!P2 LOP3.LUT R7, R28, 0xfffffffe, RZ, 0xc0, !PT ;  /* 0xfffffffe1c07a812 */ /* 0x004fe400078ec0ff */
[----:B------:R-:W-:-:S02]  /*f2a0*/  @!P5 LEA.HI R16, R16, R16, RZ, 0x1 ;  /* 0x000000101010d211 */ /* 0x000fc400078f08ff */
[----:B------:R-:W-:Y:S01]  /*f2b0*/  ISETP.GE.AND P0, PT, R26, UR4, PT ;  /* 0x000000041a007c0c */ /* 0x000fe2000bf06270 */
[----:B0-----:R-:W-:-:S04]  /*f2c0*/  @!P2 IMAD.WIDE R4, R7, 0x4, R2 ;  /* 0x000000040704a825 */ /* 0x001fc800078e0202 */
[----:B------:R-:W-:Y:S02]  /*f2d0*/  @!P1 LEA.HI R0, R24, R24, RZ, 0x1 ;  /* 0x0000001818009211 */ /* 0x000fe400078f08ff */
[----:B-1----:R-:W-:Y:S01]  /*f2e0*/  @!P4 LOP3.LUT R13, R34, 0xfffffffe, RZ, 0xc0, !PT ;  /* 0xfffffffe220dc812 */ /* 0x002fe200078ec0ff */
[--C-:B------:R-:W-:Y:S01]  /*f2f0*/  @!P3 IMAD.WIDE R6, R25, 0x4, R2.reuse ;  /* 0x000000041906b825 */ /* 0x100fe200078e0202 */
[----:B------:R-:W-:Y:S01]  /*f300*/  @!P5 LOP3.LUT R25, R16, 0xfffffffe, RZ, 0xc0, !PT ;  /* 0xfffffffe1019d812 */ /* 0x000fe200078ec0ff */
[----:B------:R0:W-:Y:S03]  /*f310*/  @!P2 ST.E.64 desc[UR36][R4.64], R62 ;  /* 0x0000003e0400a985 */ /* 0x0001e6000c101b24 */
[----:B------:R-:W-:Y:S01]  /*f320*/  @!P0 LEA.HI R26, R26, R26, RZ, 0x1 ;  /* 0x0000001a1a1a8211 */ /* 0x000fe200078f08ff */
[----:B------:R-:W-:Y:S01]  /*f330*/  VIADD R16, R96, 0x80 ;  /* 0x0000008060107836 */ /* 0x000fe20000000000 */
[----:B------:R-:W-:Y:S01]  /*f340*/  @!P1 LOP3.LUT R27, R0, 0xfffffffe, RZ, 0xc0, !PT ;  /* 0xfffffffe001b9812 */ /* 0x000fe200078ec0ff */
[--C-:B------:R-:W-:Y:S01]  /*f350*/  @!P4 IMAD.WIDE R12, R13, 0x4, R2.reuse ;  /* 0x000000040d0cc825 */ /* 0x100fe200078e0202 */
[----:B------:R-:W-:Y:S01]  /*f360*/  @!P0 LOP3.LUT R29, R26, 0xfffffffe, RZ, 0xc0, !PT ;  /* 0xfffffffe1a1d8812 */ /* 0x000fe200078ec0ff */
[----:B------:R1:W-:Y:S01]  /*f370*/  @!P3 ST.E.64 desc[UR36][R6.64], R64 ;  /* 0x000000400600b985 */ /* 0x0003e2000c101b24 */
[----:B------:R-:W-:Y:S01]  /*f380*/  ISETP.GE.AND P2, PT, R16, UR4, PT ;  /* 0x0000000410007c0c */ /* 0x000fe2000bf46270 */
[----:B------:R-:W-:-:S02]  /*f390*/  @!P5 IMAD.WIDE R24, R25, 0x4, R2 ;  /* 0x000000041918d825 */ /* 0x000fc400078e0202 */
[----:B------:R2:W-:Y:S02]  /*f3a0*/  @!P4 ST.E.64 desc[UR36][R12.64], R30 ;  /* 0x0000001e0c00c985 */ /* 0x0005e4000c101b24 */
[----:B------:R-:W-:Y:S02]  /*f3b0*/  VIADD R0, R96, 0x88 ;  /* 0x0000008860007836 */ /* 0x000fe40000000000 */
[--C-:B0-----:R-:W-:Y:S01]  /*f3c0*/  @!P1 IMAD.WIDE R4, R27, 0x4, R2.reuse ;  /* 0x000000041b049825 */ /* 0x101fe200078e0202 */
[----:B------:R0:W-:Y:S02]  /*f3d0*/  @!P5 ST.E.64 desc[UR36][R24.64], R94 ;  /* 0x0000005e1800d985 */ /* 0x0001e4000c101b24 */
[----:B------:R-:W-:Y:S01]  /*f3e0*/  ISETP.GE.AND P3, PT, R0, UR4, PT ;  /* 0x0000000400007c0c */ /* 0x000fe2000bf66270 */
[----:B------:R-:W-:Y:S01]  /*f3f0*/  VIADD R26, R96, 0xa8 ;  /* 0x000000a8601a7836 */ /* 0x000fe20000000000 */
[----:B------:R5:W-:Y:S01]  /*f400*/  @!P1 ST.E.64 desc[UR36][R4.64], R36 ;  /* 0x0000002404009985 */ /* 0x000be2000c101b24 */
[----:B-1----:R-:W-:Y:S01]  /*f410*/  @!P0 IMAD.WIDE R6, R29, 0x4, R2 ;  /* 0x000000041d068825 */ /* 0x002fe200078e0202 */
[----:B------:R-:W-:-:S02]  /*f420*/  @!P2 LEA.HI R16, R16, R16, RZ, 0x1 ;  /* 0x000000101010a211 */ /* 0x000fc400078f08ff */
[----:B------:R-:W-:Y:S01]  /*f430*/  ISETP.GE.AND P5, PT, R26, UR4, PT ;  /* 0x000000041a007c0c */ /* 0x000fe2000bfa6270 */
[C---:B--2---:R-:W-:Y:S01]  /*f440*/  VIADD R12, R96.reuse, 0x90 ;  /* 0x00000090600c7836 */ /* 0x044fe20000000000 */
[----:B------:R1:W-:Y:S01]  /*f450*/  @!P0 ST.E.64 desc[UR36][R6.64], R40 ;  /* 0x0000002806008985 */ /* 0x0003e2000c101b24 */
[----:B------:R-:W-:Y:S01]  /*f460*/  VIADD R27, R96, 0xb0 ;  /* 0x000000b0601b7836 */ /* 0x000fe20000000000 */
[----:B------:R-:W-:Y:S01]  /*f470*/  @!P2 LOP3.LUT R13, R16, 0xfffffffe, RZ, 0xc0, !PT ;  /* 0xfffffffe100da812 */ /* 0x000fe200078ec0ff */
[----:B0-----:R-:W-:Y:S01]  /*f480*/  VIADD R24, R96, 0x98 ;  /* 0x0000009860187836 */ /* 0x001fe20000000000 */
[----:B------:R-:W-:Y:S01]  /*f490*/  ISETP.GE.AND P1, PT, R12, UR4, PT ;  /* 0x000000040c007c0c */ /* 0x000fe2000bf26270 */
[----:B------:R-:W-:Y:S01]  /*f4a0*/  VIADD R25, R96, 0xa0 ;  /* 0x000000a060197836 */ /* 0x000fe20000000000 */
[----:B------:R-:W-:Y:S01]  /*f4b0*/  ISETP.GE.AND P6, PT, R27, UR4, PT ;  /* 0x000000041b007c0c */ /* 0x000fe2000bfc6270 */
[----:B-----5:R-:W-:Y:S01]  /*f4c0*/  @!P2 IMAD.WIDE R4, R13, 0x4, R2 ;  /* 0x000000040d04a825 */ /* 0x020fe200078e0202 */
[----:B------:R-:W-:-:S02]  /*f4d0*/  ISETP.GE.AND P0, PT, R24, UR4, PT ;  /* 0x0000000418007c0c */ /* 0x000fc4000bf06270 */
[----:B------:R-:W-:Y:S01]  /*f4e0*/  ISETP.GE.AND P4, PT, R25, UR4, PT ;  /* 0x0000000419007c0c */ /* 0x000fe2000bf86270 */
[----:B------:R-:W-:Y:S01]  /*f4f0*/  VIADD R96, R96, 0xb8 ;  /* 0x000000b860607836 */ /* 0x000fe20000000000 */
[----:B------:R-:W-:Y:S01]  /*f500*/  @!P3 LEA.HI R0, R0, R0, RZ, 0x1 ;  /* 0x000000000000b211 */ /* 0x000fe200078f08ff */
[----:B------:R0:W-:Y:S01]  /*f510*/  @!P2 ST.E.64 desc[UR36][R4.64], R14 ;  /* 0x0000000e0400a985 */ /* 0x0001e2000c101b24 */
[----:B------:R-:W-:Y:S02]  /*f520*/  @!P5 LEA.HI R26, R26, R26, RZ, 0x1 ;  /* 0x0000001a1a1ad211 */ /* 0x000fe400078f08ff */
[----:B-1----:R-:W-:Y:S02]  /*f530*/  @!P3 LOP3.LUT R7, R0, 0xfffffffe, RZ, 0xc0, !PT ;  /* 0xfffffffe0007b812 */ /* 0x002fe400078ec0ff */
[----:B------:R-:W-:Y:S02]  /*f540*/  @!P1 LEA.HI R12, R12, R12, RZ, 0x1 ;  /* 0x0000000c0c0c9211 */ /* 0x000fe400078f08ff */
[----:B------:R-:W-:Y:S01]  /*f550*/  @!P6 LEA.HI R16, R27, R27, RZ, 0x1 ;  /* 0x0000001b1b10e211 */ /* 0x000fe200078f08ff */
[----:B------:R-:W-:Y:S01]  /*f560*/  @!P3 IMAD.WIDE R6, R7, 0x4, R2 ;  /* 0x000000040706b825 */ /* 0x000fe200078e0202 */
[----:B------:R-:W-:-:S02]  /*f570*/  @!P0 LEA.HI R24, R24, R24, RZ, 0x1 ;  /* 0x0000001818188211 */ /* 0x000fc400078f08ff */
[----:B------:R-:W-:Y:S02]  /*f580*/  @!P4 LEA.HI R0, R25, R25, RZ, 0x1 ;  /* 0x000000191900c211 */ /* 0x000fe400078f08ff */
[----:B------:R-:W-:Y:S01]  /*f590*/  @!P1 LOP3.LUT R13, R12, 0xfffffffe, RZ, 0xc0, !PT ;  /* 0xfffffffe0c0d9812 */ /* 0x000fe200078ec0ff */
[----:B------:R1:W-:Y:S01]  /*f5a0*/  @!P3 ST.E.64 desc[UR36][R6.64], R42 ;  /* 0x0000002a0600b985 */ /* 0x0003e2000c101b24 */
[----:B------:R-:W-:Y:S02]  /*f5b0*/  @!P0 LOP3.LUT R25, R24, 0xfffffffe, RZ, 0xc0, !PT ;  /* 0xfffffffe18198812 */ /* 0x000fe400078ec0ff */
[----:B------:R-:W-:Y:S01]  /*f5c0*/  @!P4 LOP3.LUT R27, R0, 0xfffffffe, RZ, 0xc0, !PT ;  /* 0xfffffffe001bc812 */ /* 0x000fe200078ec0ff */
[--C-:B------:R-:W-:Y:S01]  /*f5d0*/  @!P1 IMAD.WIDE R12, R13, 0x4, R2.reuse ;  /* 0x000000040d0c9825 */ /* 0x100fe200078e0202 */
[----:B0-----:R-:W-:Y:S02]  /*f5e0*/  @!P5 LOP3.LUT R15, R26, 0xfffffffe, RZ, 0xc0, !PT ;  /* 0xfffffffe1a0fd812 */ /* 0x001fe400078ec0ff */
[----:B------:R-:W-:Y:S01]  /*f5f0*/  @!P6 LOP3.LUT R29, R16, 0xfffffffe, RZ, 0xc0, !PT ;  /* 0xfffffffe101de812 */ /* 0x000fe200078ec0ff */
[--C-:B------:R-:W-:Y:S01]  /*f600*/  @!P0 IMAD.WIDE R24, R25, 0x4, R2.reuse ;  /* 0x0000000419188825 */ /* 0x100fe200078e0202 */
[----:B------:R0:W-:Y:S03]  /*f610*/  @!P1 ST.E.64 desc[UR36][R12.64], R18 ;  /* 0x000000120c009985 */ /* 0x0001e6000c101b24 */
[----:B------:R-:W-:Y:S01]  /*f620*/  @!P4 IMAD.WIDE R4, R27, 0x4, R2 ;  /* 0x000000041b04c825 */ /* 0x000fe200078e0202 */
[----:B------:R0:W-:Y:S01]  /*f630*/  @!P0 ST.E.64 desc[UR36][R24.64], R32 ;  /* 0x0000002018008985 */ /* 0x0001e2000c101b24 */
[----:B------:R-:W-:-:S02]  /*f640*/  ISETP.GE.AND P0, PT, R96, UR4, PT ;  /* 0x0000000460007c0c */ /* 0x000fc4000bf06270 */
[--C-:B-1----:R-:W-:Y:S01]  /*f650*/  @!P5 IMAD.WIDE R6, R15, 0x4, R2.reuse ;  /* 0x000000040f06d825 */ /* 0x102fe200078e0202 */
[----:B------:R0:W-:Y:S03]  /*f660*/  @!P4 ST.E.64 desc[UR36][R4.64], R20 ;  /* 0x000000140400c985 */ /* 0x0001e6000c101b24 */
[----:B------:R-:W-:Y:S01]  /*f670*/  @!P6 IMAD.WIDE R14, R29, 0x4, R2 ;  /* 0x000000041d0ee825 */ /* 0x000fe200078e0202 */
[----:B------:R0:W-:Y:S04]  /*f680*/  @!P5 ST.E.64 desc[UR36][R6.64], R22 ;  /* 0x000000160600d985 */ /* 0x0001e8000c101b24 */
[----:B------:R0:W-:Y:S02]  /*f690*/  @!P6 ST.E.64 desc[UR36][R14.64], R8 ;  /* 0x000000080e00e985 */ /* 0x0001e4000c101b24 */
[----:B------:R-:W-:Y:S05]  /*f6a0*/  @P0 BRA `(.L_x_2303) ;  /* 0x0000005000ac0947 */ /* 0x000fea0003800000 */
[----:B------:R-:W-:-:S04]  /*f6b0*/  LEA.HI R96, R96, R96, RZ, 0x1 ;  /* 0x0000006060607211 */ /* 0x000fc800078f08ff */
[----:B0-----:R-:W-:-:S05]  /*f6c0*/  LOP3.LUT R5, R96, 0xfffffffe, RZ, 0xc0, !PT ;  /* 0xfffffffe60057812 */ /* 0x001fca00078ec0ff */
[----:B------:R-:W-:-:S05]  /*f6d0*/  IMAD.WIDE R2, R5, 0x4, R2 ;  /* 0x0000000405027825 */ /* 0x000fca00078e0202 */
[----:B------:R0:W-:Y:S01]  /*f6e0*/  ST.E.64 desc[UR36][R2.64], R10 ;  /* 0x0000000a02007985 */ /* 0x0001e2000c101b24 */
[----:B------:R-:W-:Y:S05]  /*f6f0*/  BRA `(.L_x_2303) ;  /* 0x0000005000987947 */ /* 0x000fea0003800000 */
.L_x_2342:
        /* <DEDUP_REMOVED lines=12> */
[----:B------:R-:W0:Y:S01]  /*f7c0*/  S2UR UR10, SR_CTAID.Z ;  /* 0x00000000000a79c3 */ /* 0x000e220000002700 */
[----:B------:R-:W-:Y:S01]  /*f7d0*/  ISETP.NE.AND P0, PT, R6, 0x1, PT ;  /* 0x000000010600780c */ /* 0x000fe20003f05270 */
[----:B------:R-:W-:Y:S01]  /*f7e0*/  USHF.R.S32.HI UR6, URZ, 0x1f, UR59 ;  /* 0x0000001f3f067899 */ /* 0x000fe2000801143b */
[----:B------:R-:W-:Y:S01]  /*f7f0*/  IMAD.MOV.U32 R5, RZ, RZ, R0 ;  /* 0x000000ffff057224 */ /* 0x000fe200078e0000 */
[----:B------:R-:W-:Y:S02]  /*f800*/  ULDC.64 UR8, c[0x0][0xbd0] ;  /* 0x0002f40000087ab9 */ /* 0x000fe40000000a00 */
[----:B------:R-:W-:Y:S02]  /*f810*/  UIMAD UR6, UR6, UR8, URZ ;  /* 0x00000008060672a4 */ /* 0x000fe4000f8e023f */
[----:B------:R-:W1:Y:S01]  /*f820*/  LDC.64 R10, c[0x0][0xbd8] ;  /* 0x0002f600ff0a7b82 */ /* 0x000e620000000a00 */
[----:B------:R-:W-:Y:S02]  /*f830*/  UIMAD.WIDE.U32 UR4, UR59, UR8, URZ ;  /* 0x000000083b0472a5 */ /* 0x000fe4000f8e003f */
[----:B------:R-:W-:-:S04]  /*f840*/  UIMAD UR6, UR59, UR9, UR6 ;  /* 0x000000093b0672a4 */ /* 0x000fc8000f8e0206 */
[----:B------:R-:W-:Y:S01]  /*f850*/  UIADD3 UR6, UR5, UR6, URZ ;  /* 0x0000000605067290 */ /* 0x000fe2000fffe03f */
[----:B------:R-:W3:Y:S01]  /*f860*/  @P0 LDC R7, c[0x0][0xbec] ;  /* 0x0002fb00ff070b82 */ /* 0x000ee20000000800 */
[----:B------:R-:W-:Y:S02]  /*f870*/  IMAD.U32 R3, RZ, RZ, UR5 ;  /* 0x00000005ff037e24 */ /* 0x000fe4000f8e00ff */
[----:B------:R-:W-:Y:S01]  /*f880*/  IMAD.U32 R2, RZ, RZ, UR4 ;  /* 0x00000004ff027e24 */ /* 0x000fe2000f8e00ff */
[----:B------:R-:W-:Y:S01]  /*f890*/  ULDC.64 UR4, c[0x0][0xbe0] ;  /* 0x0002f80000047ab9 */ /* 0x000fe20000000a00 */
[----:B------:R-:W-:Y:S01]  /*f8a0*/  IMAD.U32 R3, RZ, RZ, UR6 ;  /* 0x00000006ff037e24 */ /* 0x000fe2000f8e00ff */
[----:B0-----:R-:W-:Y:S02]  /*f8b0*/  USHF.R.S32.HI UR10, URZ, 0x1f, UR10 ;  /* 0x0000001f3f0a7899 */ /* 0x001fe4000801140a */
[----:B------:R-:W0:Y:S04]  /*f8c0*/  @P0 LDC R9, c[0x0][0xbf0] ;  /* 0x0002fc00ff090b82 */ /* 0x000e280000000800 */
[----:B-1----:R-:W-:-:S04]  /*f8d0*/  IMAD R12, R10, UR10, RZ ;  /* 0x0000000a0a0c7c24 */ /* 0x002fc8000f8e02ff */
[----:B------:R-:W1:Y:S01]  /*f8e0*/  S2UR UR7, SR_CTAID.Y ;  /* 0x00000000000779c3 */ /* 0x000e620000002600 */
[----:B---3--:R-:W-:-:S07]  /*f8f0*/  @P0 IMAD.HI.U32 R4, R0, R7, RZ ;  /* 0x0000000700040227 */ /* 0x008fce00078e00ff */
[----:B------:R-:W1:Y:S01]  /*f900*/  LDC R8, c[0x0][0xc50] ;  /* 0x00031400ff087b82 */ /* 0x000e620000000800 */
[----:B------:R-:W-:-:S07]  /*f910*/  IMAD R7, RZ, RZ, -UR59 ;  /* 0x8000003bff077e24 */ /* 0x000fce000f8e02ff */
[----:B------:R-:W3:Y:S01]  /*f920*/  S2UR UR10, SR_CTAID.Z ;  /* 0x00000000000a79c3 */ /* 0x000ee20000002700 */
[----:B0-----:R-:W-:Y:S01]  /*f930*/  @P0 SHF.R.U32.HI R5, RZ, R9, R4 ;  /* 0x00000009ff050219 */ /* 0x001fe20000011604 */
[----:B-1----:R-:W-:-:S04]  /*f940*/  IMAD R9, R8, R7, UR7 ;  /* 0x0000000708097e24 */ /* 0x002fc8000f8e0207 */
[----:B------:R-:W-:Y:S01]  /*f950*/  IMAD.MOV R7, RZ, RZ, -R5 ;  /* 0x000000ffff077224 */ /* 0x000fe200078e0a05 */
[----:B------:R-:W-:-:S03]  /*f960*/  SHF.R.S32.HI R4, RZ, 0x1f, R9 ;  /* 0x0000001fff047819 */ /* 0x000fc60000011409 */
[----:B------:R-:W-:Y:S02]  /*f970*/  IMAD R7, R6, R7, R0 ;  /* 0x0000000706077224 */ /* 0x000fe400078e0200 */
[----:B---3--:R-:W-:Y:S02]  /*f980*/  IMAD R11, R11, UR10, R12 ;  /* 0x0000000a0b0b7c24 */ /* 0x008fe4000f8e020c */
[----:B------:R-:W-:Y:S01]  /*f990*/  IMAD.WIDE.U32 R2, R10, UR10, R2 ;  /* 0x0000000a0a027c25 */ /* 0x000fe2000f8e0002 */
[----:B------:R-:W-:-:S03]  /*f9a0*/  SHF.R.S32.HI R0, RZ, 0x1f, R7 ;  /* 0x0000001fff007819 */ /* 0x000fc60000011407 */
[----:B------:R-:W-:Y:S02]  /*f9b0*/  IMAD.IADD R3, R11, 0x1, R3 ;  /* 0x000000010b037824 */ /* 0x000fe400078e0203 */
[----:B------:R-:W-:Y:S02]  /*f9c0*/  IMAD R4, R4, UR4, RZ ;  /* 0x0000000404047c24 */ /* 0x000fe4000f8e02ff */
[----:B------:R-:W-:-:S04]  /*f9d0*/  IMAD.WIDE.U32 R2, R9, UR4, R2 ;  /* 0x0000000409027c25 */ /* 0x000fc8000f8e0002 */
[----:B------:R-:W-:Y:S01]  /*f9e0*/  IMAD R4, R9, UR5, R4 ;  /* 0x0000000509047c24 */ /* 0x000fe2000f8e0204 */
[----:B------:R-:W-:Y:S01]  /*f9f0*/  SHF.R.S32.HI R9, RZ, 0x1f, R5 ;  /* 0x0000001fff097819 */ /* 0x000fe20000011405 */
[----:B------:R-:W-:Y:S01]  /*fa00*/  ULDC.64 UR4, c[0x0][0xbc8] ;  /* 0x0002f20000047ab9 */ /* 0x000fe20000000a00 */
[----:B------:R-:W-:Y:S01]  /*fa10*/  IADD3 R2, P0, R5, R2, RZ ;  /* 0x0000000205027210 */ /* 0x000fe20007f1e0ff */
[----:B------:R-:W-:-:S03]  /*fa20*/  IMAD R0, R0, UR4, RZ ;  /* 0x0000000400007c24 */ /* 0x000fc6000f8e02ff */
[----:B------:R-:W-:Y:S01]  /*fa30*/  IADD3.X R3, R9, R3, R4, P0, !PT ;  /* 0x0000000309037210 */ /* 0x000fe200007fe404 */
        /* <DEDUP_REMOVED lines=9> */
.L_x_2301:
[----:B------:R-:W-:-:S08]  /*fad0*/  NOP ;  /* 0x0000000000007918 */ /* 0x000fd00000000000 */
[----:B0-----:R-:W0:-:S00]  /*fae0*/  USETMAXREG.DEALLOC.CTAPOOL 0x28 ;  /* 0x00000028000079c8 */ /* 0x001e0000080e0500 */
        /* <DEDUP_REMOVED lines=16> */
.L_x_2345:
[----:B------:R-:W-:Y:S01]  /*fbf0*/  ULDC UR43, c[0x0][0xc50] ;  /* 0x00031400002b7ab9 */ /* 0x000fe20000000800 */
[----:B------:R-:W-:Y:S01]  /*fc00*/  UMOV UR41, UR6 ;  /* 0x0000000600297c82 */ /* 0x000fe20008000000 */
[----:B------:R-:W-:-:S11]  /*fc10*/  UISETP.NE.AND UP0, UPT, UR43, 0x1, UPT ;  /* 0x000000012b00788c */ /* 0x000fd6000bf05270 */
[----:B------:R-:W-:Y:S01]  /*fc20*/  @UP0 ULDC UR4, c[0x0][0xc54] ;  /* 0x0003150000040ab9 */ /* 0x000fe20000000800 */
[----:B------:R-:W-:Y:S01]  /*fc30*/  @UP0 ULDC UR7, c[0x0][0xc58] ;  /* 0x0003160000070ab9 */ /* 0x000fe20000000800 */
[----:B------:R-:W-:-:S04]  /*fc40*/  UIMAD.WIDE.U32 UR4, UR6, UR4, URZ ;  /* 0x00000004060472a5 */ /* 0x000fc8000f8e003f */
[----:B------:R-:W-:-:S12]  /*fc50*/  @UP0 USHF.R.U32.HI UR41, URZ, UR7, UR5 ;  /* 0x000000073f290299 */ /* 0x000fd80008011605 */
.L_x_2346:
        /* <DEDUP_REMOVED lines=8> */
[----:B------:R-:W-:Y:S01]  /*fce0*/  ULDC UR4, c[0x0][0x448] ;  /* 0x0001120000047ab9 */ /* 0x000fe20000000800 */
[----:B------:R-:W-:Y:S01]  /*fcf0*/  ULDC UR7, c[0x0][0x2f0] ;  /* 0x0000bc0000077ab9 */ /* 0x000fe20000000800 */
[----:B------:R-:W-:-:S05]  /*fd00*/  IMAD.MOV.U32 R17, RZ, RZ, RZ ;  /* 0x000000ffff117224 */ /* 0x000fca00078e00ff */
[----:B------:R-:W1:Y:S01]  /*fd10*/  S2UR UR47, SR_CTAID.X ;  /* 0x00000000002f79c3 */ /* 0x000e620000002500 */
[----:B------:R-:W-:Y:S01]  /*fd20*/  UISETP.NE.AND UP1, UPT, UR4, 0x1, UPT ;  /* 0x000000010400788c */ /* 0x000fe2000bf25270 */
[----:B------:R-:W-:Y:S02]  /*fd30*/  ULDC UR8, c[0x0][0x288] ;  /* 0x0000a20000087ab9 */ /* 0x000fe40000000800 */
[----:B------:R-:W-:Y:S02]  /*fd40*/  ULDC.64 UR4, c[0x0][0x418] ;  /* 0x0001060000047ab9 */ /* 0x000fe40000000a00 */
[----:B------:R-:W-:-:S03]  /*fd50*/  UISETP.NE.U32.AND UP0, UPT, UR4, URZ, UPT ;  /* 0x0000003f0400728c */ /* 0x000fc6000bf05070 */
[----:B------:R-:W-:Y:S01]  /*fd60*/  ULDC UR4, c[0x0][0x424] ;  /* 0x0001090000047ab9 */ /* 0x000fe20000000800 */
[----:B------:R-:W-:-:S03]  /*fd70*/  UISETP.NE.AND.EX UP0, UPT, UR5, URZ, UPT, UP0 ;  /* 0x0000003f0500728c */ /* 0x000fc6000bf05300 */
[----:B------:R-:W-:Y:S01]  /*fd80*/  @UP1 ULDC UR5, c[0x0][0x44c] ;  /* 0x0001130000051ab9 */ /* 0x000fe20000000800 */
[----:B0-----:R-:W-:Y:S01]  /*fd90*/  ISETP.NE.U32.AND P0, PT, R2, RZ, PT ;  /* 0x000000ff0200720c */ /* 0x001fe20003f05070 */
[----:B------:R-:W-:-:S03]  /*fda0*/  USEL UR38, UR4, 0x1, UP0 ;  /* 0x0000000104267887 */ /* 0x000fc60008000000 */
[----:B------:R-:W-:Y:S01]  /*fdb0*/  ISETP.NE.AND.EX P0, PT, R3, RZ, PT, P0 ;  /* 0x000000ff0300720c */ /* 0x000fe20003f05300 */
[----:B-1----:R-:W-:Y:S02]  /*fdc0*/  ULEA UR6, UR47, 0x7f, 0x7 ;  /* 0x0000007f2f067891 */ /* 0x002fe4000f8e383f */
[----:B------:R-:W-:Y:S02]  /*fdd0*/  UIMAD UR38, UR38, UR7, URZ ;  /* 0x00000007262672a4 */ /* 0x000fe4000f8e023f */
[----:B------:R-:W-:Y:S01]  /*fde0*/  UIMAD.WIDE.U32 UR4, UR6, UR5, URZ ;  /* 0x00000005060472a5 */ /* 0x000fe2000f8e003f */
[----:B------:R-:W-:-:S03]  /*fdf0*/  @UP1 ULDC UR7, c[0x0][0x450] ;  /* 0x0001140000071ab9 */ /* 0x000fc60000000800 */
[----:B------:R-:W-:-:S04]  /*fe00*/  @UP1 USHF.R.U32.HI UR6, URZ, UR7, UR5 ;  /* 0x000000073f061299 */ /* 0x000fc80008011605 */
[----:B------:R-:W0:Y:S01]  /*fe10*/  @P0 LDC.64 R2, c[0x0][0xa28] ;  /* 0x00028a00ff020b82 */ /* 0x000e220000000a00 */
[----:B------:R-:W-:Y:S02]  /*fe20*/  UIADD3 UR5, UR38, 0xa0, -UR8 ;  /* 0x000000a026057890 */ /* 0x000fe4000fffe808 */
[----:B------:R-:W-:Y:S02]  /*fe30*/  UIADD3 UR4, UR38, 0x9f, URZ ;  /* 0x0000009f26047890 */ /* 0x000fe4000fffe03f */
[----:B------:R-:W-:Y:S02]  /*fe40*/  UIADD3 UR6, UR5, UR6, URZ ;  /* 0x0000000605067290 */ /* 0x000fe4000fffe03f */
[----:B------:R-:W-:Y:S02]  /*fe50*/  UIMAD.WIDE UR4, UR4, 0x66666667, URZ ;  /* 0x66666667040478a5 */ /* 0x000fe4000f8e023f */
[----:B------:R-:W-:Y:S02]  /*fe60*/  UIMAD.WIDE UR6, UR6, 0x66666667, URZ ;  /* 0x66666667060678a5 */ /* 0x000fe4000f8e023f */
[----:B------:R-:W-:-:S02]  /*fe70*/  USHF.R.U32.HI UR42, URZ, 0x1f, UR5 ;  /* 0x0000001f3f2a7899 */ /* 0x000fc40008011605 */
[----:B------:R-:W-:Y:S02]  /*fe80*/  USHF.R.U32.HI UR44, URZ, 0x1f, UR7 ;  /* 0x0000001f3f2c7899 */ /* 0x000fe40008011607 */
[----:B------:R-:W-:Y:S02]  /*fe90*/  ULEA.HI.SX32 UR42, UR5, UR42, 0x1a ;  /* 0x0000002a052a7291 */ /* 0x000fe4000f8fd23f */
[----:B------:R-:W-:-:S04]  /*fea0*/  ULEA.HI.SX32 UR44, UR7, UR44, 0x1a ;  /* 0x0000002c072c7291 */ /* 0x000fc8000f8fd23f */
[----:B------:R-:W-:Y:S02]  /*feb0*/  UISETP.LT.AND UP0, UPT, UR42, UR44, UPT ;  /* 0x0000002c2a00728c */ /* 0x000fe4000bf01270 */
[----:B------:R-:W-:Y:S01]  /*fec0*/  UP2UR UR48, UPR, URZ, 0x2 ;  /* 0x000000023f307883 */ /* 0x000fe20008000000 */
[----:B0-----:R-:W-:Y:S01]  /*fed0*/  @P0 IMAD.WIDE R2, R28, 0x4, R2 ;  /* 0x000000041c020825 */ /* 0x001fe200078e0202 */
[----:B------:R-:W-:-:S04]  /*fee0*/  USEL UR11, UR42, UR44, UP0 ;  /* 0x0000002c2a0b7287 */ /* 0x000fc80008000000 */
[----:B------:R-:W-:Y:S01]  /*fef0*/  UISETP.GE.AND UP1, UPT, UR11, 0x1, UPT ;  /* 0x000000010b00788c */ /* 0x000fe2000bf26270 */
[----:B------:R0:W5:Y:S01]  /*ff00*/  @P0 LDG.E R17, desc[UR36][R2.64] ;  /* 0x0000002402110981 */ /* 0x000162000c1e1900 */
[----:B------:R-:W-:Y:S02]  /*ff10*/  USHF.R.U32.HI UR9, URZ, 0x10, UR43 ;  /* 0x000000103f097899 */ /* 0x000fe4000801162b */
[----:B------:R-:W-:Y:S02]  /*ff20*/  ULOP3.LUT UR43, UR43, 0xffff, URZ, 0xc0, !UPT ;  /* 0x0000ffff2b2b7892 */ /* 0x000fe4000f8ec03f */
[----:B------:R-:W-:Y:S01]  /*ff30*/  PLOP3.LUT P0, PT, PT, PT, UP1, 0x80, 0x0 ;  /* 0x000000000000781c */ /* 0x000fe20003f0f018 */
[----:B------:R-:W-:Y:S01]  /*ff40*/  UISETP.NE.AND UP0, UPT, UR9, URZ, UPT ;  /* 0x0000003f0900728c */ /* 0x000fe2000bf05270 */
[----:B------:R-:W-:-:S10]  /*ff50*/  UMOV UR40, URZ ;  /* 0x0000003f00287c82 */ /* 0x000fd40008000000 */
[----:B------:R-:W-:Y:S01]  /*ff60*/  @!UP0 ULDC UR9, c[0x0][0x9f0] ;  /* 0x00027c0000098ab9 */ /* 0x000fe20000000800 */
[----:B0-----:R-:W-:Y:S05]  /*ff70*/  @!P0 BRA `(.L_x_2348) ;  /* 0x0000000000788947 */ /* 0x001fea0003800000 */
[----:B------:R-:W-:Y:S01]  /*ff80*/  IABS R0, UR9 ;  /* 0x0000000900007c13 */ /* 0x000fe20008000000 */
[----:B------:R-:W-:Y:S02]  /*ff90*/  UIADD3 UR6, UR9, -0x1, UR11 ;  /* 0xffffffff09067890 */ /* 0x000fe4000fffe00b */
[----:B------:R-:W-:Y:S01]  /*ffa0*/  IABS R4, UR9 ;  /* 0x0000000900047c13 */ /* 0x000fe20008000000 */
[----:B------:R-:W-:Y:S01]  /*ffb0*/  UMOV UR4, URZ ;  /* 0x0000003f00047c82 */ /* 0x000fe20008000000 */
        /* <DEDUP_REMOVED lines=26> */
.L_x_2348:
        /* <DEDUP_REMOVED lines=34> */
.L_x_2349:
        /* <DEDUP_REMOVED lines=20> */
.L_x_2350:
        /* <DEDUP_REMOVED lines=20> */
.L_x_2351:
        /* <DEDUP_REMOVED lines=18> */
.L_x_2352:
        /* <DEDUP_REMOVED lines=13> */
.L_x_2407:
[----:B------:R-:W2:Y:S01]  /*107f0*/  LDL R0, [R1+0x10] ;  /* 0x0000100001007983 */ /* 0x000ea20000100800 */
[----:B------:R-:W-:Y:S01]  /*10800*/  ISETP.NE.AND P3, PT, R22, 0x1, PT ;  /* 0x000000011600780c */ /* 0x000fe20003f65270 */
[----:B------:R-:W-:Y:S01]  /*10810*/  UMOV UR4, 0xa0 ;  /* 0x000000a000047882 */ /* 0x000fe20000000000 */
[----:B------:R-:W-:Y:S01]  /*10820*/  LOP3.LUT R26, R27, 0x60, R8, 0xf8, !PT ;  /* 0x000000601b1a7812 */ /* 0x000fe200078ef808 */
[----:B------:R-:W-:Y:S01]  /*10830*/  UIMAD UR4, UR50, UR4, -0xa0 ;  /* 0xffffff60320474a4 */ /* 0x000fe2000f8e0204 */
[----:B-----5:R-:W-:Y:S02]  /*10840*/  SHF.R.S32.HI R37, RZ, 0x1f, R32 ;  /* 0x0000001fff257819 */ /* 0x020fe40000011420 */
[----:B------:R-:W-:Y:S02]  /*10850*/  LOP3.LUT R20, R26, 0x80, RZ, 0xfc, !PT ;  /* 0x000000801a147812 */ /* 0x000fe400078efcff */
[----:B------:R-:W-:Y:S01]  /*10860*/  LOP3.LUT R16, R16, 0xffffffdf, RZ, 0xc0, !PT ;  /* 0xffffffdf10107812 */ /* 0x000fe200078ec0ff */
[----:B0-----:R-:W-:-:S02]  /*10870*/  VIADD R2, R26, UR4 ;  /* 0x000000041a027c36 */ /* 0x001fc40008000000 */
[----:B------:R-:W-:Y:S01]  /*10880*/  IMAD.SHL.U32 R19, R19, 0x10, RZ ;  /* 0x0000001013137824 */ /* 0x000fe200078e00ff */
[----:B------:R-:W-:Y:S01]  /*10890*/  STL [R1], R20 ;  /* 0x0000001401007387 */ /* 0x000fe20000100800 */
[----:B------:R-:W0:Y:S01]  /*108a0*/  @P3 LDC R3, c[0x0][0x438] ;  /* 0x00010e00ff033b82 */ /* 0x000e220000000800 */
[C---:B------:R-:W-:Y:S01]  /*108b0*/  ISETP.GE.AND P1, PT, R2.reuse, UR38, PT ;  /* 0x0000002602007c0c */ /* 0x040fe2000bf26270 */
[----:B------:R-:W-:Y:S01]  /*108c0*/  IMAD.IADD R9, R2, 0x1, R17 ;  /* 0x0000000102097824 */ /* 0x000fe200078e0211 */
[----:B------:R-:W-:-:S03]  /*108d0*/  @P3 LOP3.LUT R16, R16, 0x20, RZ, 0xfc, !PT ;  /* 0x0000002010103812 */ /* 0x000fc600078efcff */
[----:B------:R-:W-:Y:S02]  /*108e0*/  IMAD.MOV.U32 R12, RZ, RZ, R9 ;  /* 0x000000ffff0c7224 */ /* 0x000fe400078e0009 */
[----:B------:R-:W1:Y:S08]  /*108f0*/  @P3 LDC R14, c[0x0][0x434] ;  /* 0x00010d00ff0e3b82 */ /* 0x000e700000000800 */
[----:B------:R-:W3:Y:S08]  /*10900*/  @!P1 LDC.64 R6, c[0x0][0x428] ;  /* 0x00010a00ff069b82 */ /* 0x000ef00000000a00 */
[----:B------:R-:W4:Y:S08]  /*10910*/  @!P1 LDC.64 R4, c[0x0][0x418] ;  /* 0x00010600ff049b82 */ /* 0x000f300000000a00 */
[----:B------:R-:W1:Y:S01]  /*10920*/  @P3 LDC R21, c[0x0][0x438] ;  /* 0x00010e00ff153b82 */ /* 0x000e620000000800 */
[----:B------:R-:W-:Y:S01]  /*10930*/  LOP3.LUT R16, R16, 0xfffffff7, RZ, 0xc0, !PT ;  /* 0xfffffff710107812 */ /* 0x000fe200078ec0ff */
[----:B------:R-:W-:Y:S01]  /*10940*/  IMAD.U32 R34, RZ, RZ, UR41 ;  /* 0x00000029ff227e24 */ /* 0x000fe2000f8e00ff */
[----:B------:R-:W-:-:S04]  /*10950*/  LOP3.LUT R30, R8, 0x60, RZ, 0xc0, !PT ;  /* 0x00000060081e7812 */ /* 0x000fc800078ec0ff */
[----:B------:R-:W-:Y:S02]  /*10960*/  SHF.R.S32.HI R34, RZ, 0x1f, R34 ;  /* 0x0000001fff227819 */ /* 0x000fe40000011422 */
[----:B--2---:R-:W-:Y:S02]  /*10970*/  R2UR UR5, R0 ;  /* 0x00000000000572ca */ /* 0x004fe400000e0000 */
[----:B------:R-:W2:Y:S02]  /*10980*/  @P3 LDC R0, c[0x0][0x434] ;  /* 0x00010d00ff003b82 */ /* 0x000ea40000000800 */
[----:B--2---:R-:W-:-:S05]  /*10990*/  @P3 IMAD.HI.U32 R0, R9, R0, RZ ;  /* 0x0000000009003227 */ /* 0x004fca00078e00ff */
[----:B0-----:R-:W-:Y:S01]  /*109a0*/  @P3 SHF.R.U32.HI R12, RZ, R3, R0 ;  /* 0x00000003ff0c3219 */ /* 0x001fe20000011600 */
[----:B---3--:R-:W-:-:S03]  /*109b0*/  @!P1 IMAD R0, R37, R6, RZ ;  /* 0x0000000625009224 */ /* 0x008fc600078e02ff */
[--C-:B------:R-:W-:Y:S01]  /*109c0*/  @!P1 SHF.R.S32.HI R3, RZ, 0x1f, R12.reuse ;  /* 0x0000001fff039819 */ /* 0x100fe2000001140c */
[----:B------:R-:W-:Y:S02]  /*109d0*/  @!P1 IMAD.MOV.U32 R2, RZ, RZ, R12 ;  /* 0x000000ffff029224 */ /* 0x000fe400078e000c */
[C---:B------:R-:W-:Y:S02]  /*109e0*/  @!P1 IMAD R7, R32.reuse, R7, R0 ;  /* 0x0000000720079224 */ /* 0x040fe400078e0200 */
[----:B------:R-:W-:-:S04]  /*109f0*/  @!P1 IMAD.WIDE.U32 R2, R32, R6, R2 ;  /* 0x0000000620029225 */ /* 0x000fc800078e0002 */
[----:B------:R-:W-:Y:S01]  /*10a00*/  VIADD R6, R20, UR4 ;  /* 0x0000000414067c36 */ /* 0x000fe20008000000 */
[----:B----4-:R-:W-:Y:S01]  /*10a10*/  @!P1 LEA R4, P2, R2, R4, 0x2 ;  /* 0x0000000402049211 */ /* 0x010fe200078410ff */
[----:B------:R-:W-:Y:S02]  /*10a20*/  @!P1 IMAD.IADD R0, R3, 0x1, R7 ;  /* 0x0000000103009824 */ /* 0x000fe400078e0207 */
[C---:B------:R-:W-:Y:S01]  /*10a30*/  IMAD.IADD R13, R6.reuse, 0x1, R17 ;  /* 0x00000001060d7824 */ /* 0x040fe200078e0211 */
[----:B------:R-:W-:Y:S02]  /*10a40*/  ISETP.GE.AND P0, PT, R6, UR38, PT ;  /* 0x0000002606007c0c */ /* 0x000fe4000bf06270 */
[----:B------:R-:W-:Y:S01]  /*10a50*/  @!P1 LEA.HI.X R5, R2, R5, R0, 0x2, P2 ;  /* 0x0000000502059211 */ /* 0x000fe200010f1400 */
[----:B-1----:R-:W-:Y:S01]  /*10a60*/  @P3 IMAD.HI.U32 R0, R13, R14, RZ ;  /* 0x0000000e0d003227 */ /* 0x002fe200078e00ff */
[----:B------:R-:W-:-:S03]  /*10a70*/  ISETP.GT.U32.OR P0, PT, R20, 0x9f, P0 ;  /* 0x0000009f1400780c */ /* 0x000fc60000704470 */
[----:B------:R-:W-:Y:S01]  /*10a80*/  IMAD.MOV.U32 R15, RZ, RZ, R13 ;  /* 0x000000ffff0f7224 */ /* 0x000fe200078e000d */
[----:B------:R-:W-:-:S09]  /*10a90*/  @P3 SHF.R.U32.HI R15, RZ, R21, R0 ;  /* 0x00000015ff0f3219 */ /* 0x000fd20000011600 */
[----:B------:R-:W0:Y:S01]  /*10aa0*/  @!P0 LDC.64 R10, c[0x0][0x428] ;  /* 0x00010a00ff0a8b82 */ /* 0x000e220000000a00 */
[--C-:B------:R-:W-:Y:S01]  /*10ab0*/  @!P0 SHF.R.S32.HI R3, RZ, 0x1f, R15.reuse ;  /* 0x0000001fff038819 */ /* 0x100fe2000001140f */
[----:B------:R-:W-:-:S06]  /*10ac0*/  @!P0 IMAD.MOV.U32 R2, RZ, RZ, R15 ;  /* 0x000000ffff028224 */ /* 0x000fcc00078e000f */
[----:B------:R-:W1:Y:S01]  /*10ad0*/  @!P0 LDC.64 R6, c[0x0][0x418] ;  /* 0x00010600ff068b82 */ /* 0x000e620000000a00 */
[-C--:B0-----:R-:W-:Y:S02]  /*10ae0*/  @!P0 IMAD R0, R37, R10.reuse, RZ ;  /* 0x0000000a25008224 */ /* 0x081fe400078e02ff */
[----:B------:R-:W-:-:S04]  /*10af0*/  @!P0 IMAD.WIDE.U32 R2, R32, R10, R2 ;  /* 0x0000000a20028225 */ /* 0x000fc800078e0002 */
[----:B------:R-:W-:Y:S01]  /*10b00*/  @!P0 IMAD R11, R32, R11, R0 ;  /* 0x0000000b200b8224 */ /* 0x000fe200078e0200 */
[----:B-1----:R-:W-:-:S03]  /*10b10*/  @!P0 LEA R6, P2, R2, R6, 0x2 ;  /* 0x0000000602068211 */ /* 0x002fc600078410ff */
[----:B------:R-:W-:-:S05]  /*10b20*/  @!P0 IMAD.IADD R0, R11, 0x1, R3 ;  /* 0x000000010b008824 */ /* 0x000fca00078e0203 */
[----:B------:R-:W-:Y:S01]  /*10b30*/  @!P0 LEA.HI.X R7, R2, R7, R0, 0x2, P2 ;  /* 0x0000000702078211 */ /* 0x000fe200010f1400 */
[----:B------:R-:W-:Y:S02]  /*10b40*/  IMAD.MOV.U32 R0, RZ, RZ, RZ ;  /* 0x000000ffff007224 */ /* 0x000fe400078e00ff */
[----:B------:R-:W-:-:S04]  /*10b50*/  IMAD.MOV R2, RZ, RZ, -R12 ;  /* 0x000000ffff027224 */ /* 0x000fc800078e0a0c */
[----:B------:R0:W5:Y:S01]  /*10b60*/  @!P1 LDG.E R0, desc[UR36][R4.64] ;  /* 0x0000002404009981 */ /* 0x000162000c1e1900 */
[----:B------:R-:W-:Y:S02]  /*10b70*/  IMAD.MOV R10, RZ, RZ, -R15 ;  /* 0x000000ffff0a7224 */ /* 0x000fe400078e0a0f */
[----:B0-----:R-:W-:Y:S02]  /*10b80*/  IMAD.MOV.U32 R4, RZ, RZ, RZ ;  /* 0x000000ffff047224 */ /* 0x001fe400078e00ff */
[----:B------:R-:W-:Y:S02]  /*10b90*/  IMAD R5, R22, R2, R9 ;  /* 0x0000000216057224 */ /* 0x000fe400078e0209 */
[----:B------:R-:W-:Y:S02]  /*10ba0*/  IMAD.SHL.U32 R2, R18, 0x40, RZ ;  /* 0x0000004012027824 */ /* 0x000fe400078e00ff */
[----:B------:R0:W5:Y:S01]  /*10bb0*/  @!P0 LDG.E R4, desc[UR36][R6.64] ;  /* 0x0000002406048981 */ /* 0x000162000c1e1900 */
[----:B------:R-:W-:Y:S01]  /*10bc0*/  ISETP.GT.U32.AND P0, PT, R20, 0x9f, PT ;  /* 0x0000009f1400780c */ /* 0x000fe20003f04070 */
[----:B------:R-:W-:Y:S01]  /*10bd0*/  ULOP3.LUT UR4, UR5, 0x2, URZ, 0xfc, !UPT ;  /* 0x0000000205047892 */ /* 0x000fe2000f8efc3f */
[----:B------:R-:W-:Y:S01]  /*10be0*/  LOP3.LUT R3, R2, 0x180, RZ, 0xc0, !PT ;  /* 0x0000018002037812 */ /* 0x000fe200078ec0ff */
[----:B0-----:R-:W-:Y:S01]  /*10bf0*/  IMAD R6, R22, R10, R13 ;  /* 0x0000000a16067224 */ /* 0x001fe200078e020d */
[----:B------:R-:W-:-:S02]  /*10c00*/  SHF.R.U32.HI R10, RZ, 0x1, R18 ;  /* 0x00000001ff0a7819 */ /* 0x000fc40000011612 */
[----:B------:R-:W-:Y:S02]  /*10c10*/  LOP3.LUT R7, R8, 0x80, RZ, 0xc0, !PT ;  /* 0x0000008008077812 */ /* 0x000fe400078ec0ff */
[----:B------:R-:W-:Y:S01]  /*10c20*/  LOP3.LUT R3, R3, 0x30, R10, 0xf8, !PT ;  /* 0x0000003003037812 */ /* 0x000fe200078ef80a */
[----:B------:R-:W-:Y:S01]  /*10c30*/  IMAD.SHL.U32 R10, R18, 0x8, RZ ;  /* 0x00000008120a7824 */ /* 0x000fe200078e00ff */
[----:B------:R-:W-:-:S03]  /*10c40*/  LOP3.LUT R7, R7, 0x10, R18, 0xf8, !PT ;  /* 0x0000001007077812 */ /* 0x000fc600078ef812 */
[----:B------:R-:W-:Y:S02]  /*10c50*/  @P0 LOP3.LUT R16, R16, 0x8, RZ, 0xfc, !PT ;  /* 0x0000000810100812 */ /* 0x000fe400078efcff */
[----:B------:R-:W-:Y:S02]  /*10c60*/  LOP3.LUT R3, R3, 0x30, R10, 0x78, !PT ;  /* 0x0000003003037812 */ /* 0x000fe400078e780a */
[----:B------:R-:W0:Y:S01]  /*10c70*/  LDC R10, c[0x0][0x2f4] ;  /* 0x0000bd00ff0a7b82 */ /* 0x000e220000000800 */
[----:B------:R-:W-:Y:S02]  /*10c80*/  LOP3.LUT R16, R16, 0xffffffef, RZ, 0xc0, !PT ;  /* 0xffffffef10107812 */ /* 0x000fe400078ec0ff */
[----:B------:R-:W-:Y:S01]  /*10c90*/  LOP3.LUT R3, R3, 0x640, R2, 0xf8, !PT ;  /* 0x0000064003037812 */ /* 0x000fe200078ef802 */
[----:B------:R-:W-:-:S04]  /*10ca0*/  IMAD.SHL.U32 R2, R18, 0x4, RZ ;  /* 0x0000000412027824 */ /* 0x000fc800078e00ff */
[----:B------:R1:W-:Y:S01]  /*10cb0*/  STL [R1+0x8], R3 ;  /* 0x0000080301007387 */ /* 0x0003e20000100800 */
[----:B------:R-:W-:Y:S02]  /*10cc0*/  LOP3.LUT R7, R7, 0x10, R2, 0x78, !PT ;  /* 0x0000001007077812 */ /* 0x000fe400078e7802 */
[----:B-1----:R-:W-:-:S04]  /*10cd0*/  LOP3.LUT R3, R19, 0x600, RZ, 0xc0, !PT ;  /* 0x0000060013037812 */ /* 0x002fc800078ec0ff */
[----:B------:R-:W-:-:S04]  /*10ce0*/  LOP3.LUT R9, R3, 0x60, R8, 0xf8, !PT ;  /* 0x0000006003097812 */ /* 0x000fc800078ef808 */
[----:B------:R-:W-:-:S04]  /*10cf0*/  LOP3.LUT R2, R9, 0x100, R8, 0xf8, !PT ;  /* 0x0000010009027812 */ /* 0x000fc800078ef808 */
[----:B------:R-:W-:Y:S01]  /*10d00*/  LOP3.LUT R2, R2, R7, RZ, 0xfc, !PT ;  /* 0x0000000702027212 */ /* 0x000fe200078efcff */
[----:B------:R-:W-:-:S04]  /*10d10*/  IMAD.U32 R7, RZ, RZ, UR4 ;  /* 0x00000004ff077e24 */ /* 0x000fc8000f8e00ff */
[----:B------:R1:W-:Y:S01]  /*10d20*/  STL [R1+0x4], R2 ;  /* 0x0000040201007387 */ /* 0x0003e20000100800 */
[----:B------:R-:W-:Y:S01]  /*10d30*/  ISETP.NE.AND P0, PT, R7, 0x3, PT ;  /* 0x000000030700780c */ /* 0x000fe20003f05270 */
[----:B------:R-:W-:-:S04]  /*10d40*/  IMAD.U32 R7, RZ, RZ, UR50 ;  /* 0x00000032ff077e24 */ /* 0x000fc8000f8e00ff */
[----:B------:R-:W-:Y:S02]  /*10d50*/  VIADD R7, R7, 0xffffffff ;  /* 0xffffffff07077836 */ /* 0x000fe40000000000 */
[----:B-1----:R-:W-:Y:S01]  /*10d60*/  IMAD.SHL.U32 R2, R18, 0x10, RZ ;  /* 0x0000001012027824 */ /* 0x002fe200078e00ff */
[----:B------:R-:W-:-:S05]  /*10d70*/  SHF.R.U32.HI R18, RZ, 0x3, R18 ;  /* 0x00000003ff127819 */ /* 0x000fca0000011612 */
[----:B------:R-:W-:Y:S02]  /*10d80*/  @P0 LOP3.LUT R16, R16, 0x10, RZ, 0xfc, !PT ;  /* 0x0000001010100812 */ /* 0x000fe400078efcff */
[----:B------:R-:W-:Y:S02]  /*10d90*/  LOP3.LUT R35, R2, 0x30, RZ, 0xc0, !PT ;  /* 0x0000003002237812 */ /* 0x000fe400078ec0ff */
[----:B------:R-:W-:Y:S02]  /*10da0*/  LOP3.LUT R16, R16, 0xfffffffb, RZ, 0xc0, !PT ;  /* 0xfffffffb10107812 */ /* 0x000fe400078ec0ff */
[C---:B0-----:R-:W-:Y:S02]  /*10db0*/  ISETP.GE.AND P3, PT, R35.reuse, R10, PT ;  /* 0x0000000a2300720c */ /* 0x041fe40003f66270 */
[C---:B------:R-:W-:Y:S02]  /*10dc0*/  LOP3.LUT R25, R35.reuse, 0x40, RZ, 0xfc, !PT ;  /* 0x0000004023197812 */ /* 0x040fe400078efcff */
[----:B------:R-:W-:-:S02]  /*10dd0*/  LOP3.LUT R23, R35, 0x80, RZ, 0xfc, !PT ;  /* 0x0000008023177812 */ /* 0x000fc400078efcff */
        /* <DEDUP_REMOVED lines=9> */
.L_x_2354:
        /* <DEDUP_REMOVED lines=11> */
.L_x_2408:
[----:B------:R-:W-:Y:S01]  /*10f20*/  SHF.R.S32.HI R20, RZ, 0x1f, R5 ;  /* 0x0000001fff147819 */ /* 0x000fe20000011405 */
[----:B------:R-:W-:Y:S01]  /*10f30*/  ULDC.64 UR4, c[0x0][0x328] ;  /* 0x0000ca0000047ab9 */ /* 0x000fe20000000a00 */
[----:B------:R-:W-:Y:S01]  /*10f40*/  SHF.R.S32.HI R22, RZ, 0x1f, R6 ;  /* 0x0000001fff167819 */ /* 0x000fe20000011406 */
[C---:B------:R-:W-:Y:S01]  /*10f50*/  IMAD.WIDE.U32 R8, R5.reuse, UR4, RZ ;  /* 0x0000000405087c25 */ /* 0x040fe2000f8e00ff */
[----:B-----5:R-:W-:Y:S02]  /*10f60*/  SHF.R.S32.HI R21, RZ, 0x1f, R4 ;  /* 0x0000001fff157819 */ /* 0x020fe40000011404 */
[----:B------:R-:W-:Y:S01]  /*10f70*/  SHF.R.S32.HI R19, RZ, 0x1f, R0 ;  /* 0x0000001fff137819 */ /* 0x000fe20000011400 */
[----:B0-----:R-:W-:Y:S01]  /*10f80*/  IMAD R2, R20, UR4, RZ ;  /* 0x0000000414027c24 */ /* 0x001fe2000f8e02ff */
[----:B------:R-:W-:Y:S01]  /*10f90*/  R2UR UR6, R34 ;  /* 0x00000000220672ca */ /* 0x000fe200000e0000 */
[----:B------:R-:W-:Y:S01]  /*10fa0*/  IMAD R3, R22, UR4, RZ ;  /* 0x0000000416037c24 */ /* 0x000fe2000f8e02ff */
[----:B------:R-:W-:Y:S01]  /*10fb0*/  LOP3.LUT R16, R16, 0xffffffbf, RZ, 0xc0, !PT ;  /* 0xffffffbf10107812 */ /* 0x000fe200078ec0ff */
[----:B------:R-:W-:-:S02]  /*10fc0*/  IMAD R11, R5, UR5, R2 ;  /* 0x00000005050b7c24 */ /* 0x000fc4000f8e0202 */
[C---:B------:R-:W-:Y:S02]  /*10fd0*/  IMAD R13, R6.reuse, UR5, R3 ;  /* 0x00000005060d7c24 */ /* 0x040fe4000f8e0203 */
[----:B------:R-:W-:Y:S01]  /*10fe0*/  IMAD.WIDE.U32 R2, R6, UR4, RZ ;  /* 0x0000000406027c25 */ /* 0x000fe2000f8e00ff */
[----:B------:R-:W-:-:S03]  /*10ff0*/  ULDC.64 UR4, c[0x0][0x338] ;  /* 0x0000ce0000047ab9 */ /* 0x000fc60000000a00 */
[----:B------:R-:W-:Y:S02]  /*11000*/  IMAD.IADD R3, R3, 0x1, R13 ;  /* 0x0000000103037824 */ /* 0x000fe400078e020d */
[----:B------:R-:W-:Y:S02]  /*11010*/  IMAD.IADD R9, R9, 0x1, R11 ;  /* 0x0000000109097824 */ /* 0x000fe400078e020b */
[----:B------:R-:W-:Y:S02]  /*11020*/  IMAD R13, R21, UR4, RZ ;  /* 0x00000004150d7c24 */ /* 0x000fe4000f8e02ff */
        /* <DEDUP_REMOVED lines=15> */
[----:B------:R-:W-:-:S04]  /*11120*/  IMAD.MOV.U32 R10, RZ, RZ, -0xa0 ;  /* 0xffffff60ff0a7424 */ /* 0x000fc800078e00ff */
[----:B------:R-:W-:Y:S02]  /*11130*/  IMAD R7, R7, R10, UR38 ;  /* 0x0000002607077e24 */ /* 0x000fe4000f8e020a */
[----:B------:R-:W-:Y:S02]  /*11140*/  IMAD.U32 R10, RZ, RZ, UR7 ;  /* 0x00000007ff0a7e24 */ /* 0x000fe4000f8e00ff */
[----:B------:R-:W-:-:S03]  /*11150*/  IMAD.IADD R7, R7, 0x1, -R27 ;  /* 0x0000000107077824 */ /* 0x000fc600078e0a1b */
[----:B------:R-:W-:Y:S02]  /*11160*/  IADD3.X R9, R10, UR4, R9, P0, !PT ;  /* 0x000000040a097c10 */ /* 0x000fe400087fe409 */
[----:B------:R-:W-:-:S04]  /*11170*/  IADD3 R18, P0, R2, UR6, RZ ;  /* 0x0000000602127c10 */ /* 0x000fc8000ff1e0ff */
[----:B------:R-:W-:Y:S01]  /*11180*/  IADD3.X R10, R10, UR4, R3, P0, !PT ;  /* 0x000000040a0a7c10 */ /* 0x000fe200087fe403 */
[----:B------:R-:W-:Y:S01]  /*11190*/  UMOV UR4, 0xffffffff ;  /* 0xffffffff00047882 */ /* 0x000fe20000000000 */
        /* <DEDUP_REMOVED lines=11> */
[----:B------:R-:W-:-:S07]  /*11250*/  ISETP.GE.AND P4, PT, R7, 0x41, PT ;  /* 0x000000410700780c */ /* 0x000fce0003f86270 */
[----:B------:R-:W-:Y:S02]  /*11260*/  @P6 LOP3.LUT R16, R16, 0x80, RZ, 0xfc, !PT ;  /* 0x0000008010106812 */ /* 0x000fe400078efcff */
[C---:B0-----:R-:W-:Y:S02]  /*11270*/  IADD3 R2, P0, R35.reuse, R14, RZ ;  /* 0x0000000e23027210 */ /* 0x041fe40007f1e0ff */
[-C--:B-1----:R-:W-:Y:S01]  /*11280*/  ISETP.GE.AND P2, PT, R35, R11.reuse, PT ;  /* 0x0000000b2300720c */ /* 0x082fe20003f46270 */
[----:B------:R-:W-:Y:S01]  /*11290*/  SHFL.IDX PT, R14, R8, 0x3, 0x1c1f ;  /* 0x007c1f00080e7f89 */ /* 0x000fe200000e0000 */
[----:B------:R-:W-:Y:S01]  /*112a0*/  ISETP.GE.AND P1, PT, R25, R11, PT ;  /* 0x0000000b1900720c */ /* 0x000fe20003f26270 */
[----:B--2---:R-:W-:Y:S01]  /*112b0*/  IMAD.X R3, RZ, RZ, R3, P0 ;  /* 0x000000ffff037224 */ /* 0x004fe200000e0603 */
[----:B------:R-:W-:-:S13]  /*112c0*/  ISETP.LT.OR P0, PT, R7, 0x1, P2 ;  /* 0x000000010700780c */ /* 0x000fda0001701670 */
[----:B------:R-:W-:Y:S01]  /*112d0*/  LDGSTS.E.BYPASS.LTC128B.128 [R24+0xf200], desc[UR36][R2.64], !P0 ;  /* 0x0f20000002187fae */ /* 0x000fe2000c101d64 */
[----:B------:R-:W-:-:S13]  /*112e0*/  ISETP.LT.OR P0, PT, R7, 0x1, P1 ;  /* 0x000000010700780c */ /* 0x000fda0000f01670 */
[----:B------:R-:W-:Y:S01]  /*112f0*/  LDGSTS.E.BYPASS.LTC128B.128 [R24+0x11a00], desc[UR36][R2.64+0x40], !P0 ;  /* 0x11a0004002187fae */ /* 0x000fe2000c101d64 */
[----:B------:R-:W-:-:S04]  /*11300*/  ISETP.GE.AND P0, PT, R23, R11, PT ;  /* 0x0000000b1700720c */ /* 0x000fc80003f06270 */
        /* <DEDUP_REMOVED lines=22> */
[----:B------:R0:W-:Y:S02]  /*11470*/  LDGSTS.E.BYPASS.LTC128B.128 [R24+0x15200], desc[UR36][R2.64+0x80], !P3 ;  /* 0x1520008002187fae */ /* 0x0001e4000d901d64 */
[----:B0-----:R-:W-:Y:S02]  /*11480*/  IADD3 R2, P3, R35, R14, RZ ;  /* 0x0000000e23027210 */ /* 0x001fe40007f7e0ff */
[----:B------:R0:W1:Y:S03]  /*11490*/  SHFL.IDX PT, R14, R18, RZ, 0x1c1f ;  /* 0x001c1fff120e7589 */ /* 0x00006600000e0000 */
[----:B--2---:R-:W-:Y:S01]  /*114a0*/  IMAD.X R3, RZ, RZ, R9, P3 ;  /* 0x000000ffff037224 */ /* 0x004fe200018e0609 */
[----:B------:R-:W-:-:S13]  /*114b0*/  ISETP.LT.OR P3, PT, R7, 0x61, P2 ;  /* 0x000000610700780c */ /* 0x000fda0001761670 */
[----:B------:R0:W-:Y:S01]  /*114c0*/  LDGSTS.E.BYPASS.LTC128B.128 [R24+0x10a00], desc[UR36][R2.64], !P3 ;  /* 0x10a0000002187fae */ /* 0x0001e2000d901d64 */
[----:B------:R-:W-:-:S13]  /*114d0*/  ISETP.LT.OR P3, PT, R7, 0x61, P1 ;  /* 0x000000610700780c */ /* 0x000fda0000f61670 */
[----:B------:R0:W-:Y:S01]  /*114e0*/  LDGSTS.E.BYPASS.LTC128B.128 [R24+0x13200], desc[UR36][R2.64+0x40], !P3 ;  /* 0x1320004002187fae */ /* 0x0001e2000d901d64 */
[----:B------:R-:W-:-:S13]  /*114f0*/  ISETP.LT.OR P3, PT, R7, 0x61, P0 ;  /* 0x000000610700780c */ /* 0x000fda0000761670 */
[----:B------:R0:W-:Y:S01]  /*11500*/  LDGSTS.E.BYPASS.LTC128B.128 [R24+0x15a00], desc[UR36][R2.64+0x80], !P3 ;  /* 0x15a0008002187fae */ /* 0x0001e2000d901d64 */
[----:B-1----:R-:W-:-:S13]  /*11510*/  ISETP.GE.AND P3, PT, R7, 0x61, PT ;  /* 0x000000610700780c */ /* 0x002fda0003f66270 */
.L_x_2420:
[C---:B------:R-:W-:Y:S02]  /*11520*/  ISETP.LT.OR P2, PT, R7.reuse, 0x81, P2 ;  /* 0x000000810700780c */ /* 0x040fe40001741670 */
[C---:B------:R-:W-:Y:S02]  /*11530*/  ISETP.LT.OR P1, PT, R7.reuse, 0x81, P1 ;  /* 0x000000810700780c */ /* 0x040fe40000f21670 */
[----:B------:R-:W-:Y:S02]  /*11540*/  ISETP.LT.OR P0, PT, R7, 0x81, P0 ;  /* 0x000000810700780c */ /* 0x000fe40000701670 */
[----:B0-----:R-:W-:-:S05]  /*11550*/  IADD3 R2, P6, R35, R14, RZ ;  /* 0x0000000e23027210 */ /* 0x001fca0007fde0ff */
        /* <DEDUP_REMOVED lines=11> */
[----:B------:R-:W-:-:S13]  /*11610*/  LOP3.LUT P6, RZ, R16, 0x10, RZ, 0xc0, !PT ;  /* 0x0000001010ff7812 */ /* 0x000fda00078cc0ff */
[----:B0-----:R-:W-:Y:S05]  /*11620*/  @!P6 BRA `(.L_x_2357) ;  /* 0x000000000004e947 */ /* 0x001fea0003800000 */
[----:B------:R-:W-:Y:S01]  /*11630*/  BPT.TRAP 0x1 ;  /* 0x000000040000795c */ /* 0x000fe20000300000 */
.L_x_2357:
[----:B------:R-:W-:Y:S01]  /*11640*/  SYNCS.ARRIVE.TRANS64.A1T0 RZ, [UR45+0x33470], RZ ;  /* 0x033470ffffff79a7 */ /* 0x000fe2000810002d */
[----:B------:R-:W-:Y:S05]  /*11650*/  @!P6 BRA `(.L_x_2358) ;  /* 0x000000000004e947 */ /* 0x000fea0003800000 */
[----:B------:R-:W-:Y:S01]  /*11660*/  BPT.TRAP 0x1 ;  /* 0x000000040000795c */ /* 0x000fe20000300000 */
.L_x_2358:
[----:B------:R-:W0:Y:S02]  /*11670*/  SYNCS.PHASECHK.TRANS64.TRYWAIT P0, [UR45+0x33440], R29 ;  /* 0x0334401dff0075a7 */ /* 0x000e24000800016d */
[----:B0-----:R-:W-:Y:S05]  /*11680*/  @!P0 BRA `(.L_x_2359) ;  /* 0x0000003c00808947 */ /* 0x001fea0003800000 */
.L_x_2421:
        /* <DEDUP_REMOVED lines=77> */
.L_x_2433:
        /* <DEDUP_REMOVED lines=15> */
.L_x_2362:
[----:B------:R-:W-:Y:S05]  /*11c50*/  BSYNC B0 ;  /* 0x0000000000007941 */ /* 0x000fea0003800000 */
.L_x_2361:
[----:B------:R-:W-:Y:S01]  /*11c60*/  NOP ;  /* 0x0000000000007918 */ /* 0x000fe20000000000 */
[----:B------:R-:W-:Y:S01]  /*11c70*/  SYNCS.ARRIVE.TRANS64.RED.A0T1 RZ, [UR45+0x33430], RZ ;  /* 0x033430ffffff79a7 */ /* 0x000fe2000820042d */
[----:B------:R-:W-:Y:S01]  /*11c80*/  ARRIVES.LDGSTSBAR.64.TRANSCNT [UR45+0x33430] ;  /* 0x03343000ff0079b0 */ /* 0x000fe20008000aad */
[----:B------:R-:W-:Y:S01]  /*11c90*/  NOP ;  /* 0x0000000000007918 */ /* 0x000fe20000000000 */
[----:B------:R-:W-:-:S13]  /*11ca0*/  LOP3.LUT P0, RZ, R16, 0x10, RZ, 0xc0, !PT ;  /* 0x0000001010ff7812 */ /* 0x000fda000780c0ff */
[----:B------:R-:W-:Y:S05]  /*11cb0*/  @!P0 BRA `(.L_x_2363) ;  /* 0x0000000000048947 */ /* 0x000fea0003800000 */
[----:B------:R-:W-:Y:S01]  /*11cc0*/  BPT.TRAP 0x1 ;  /* 0x000000040000795c */ /* 0x000fe20000300000 */
.L_x_2363:
        /* <DEDUP_REMOVED lines=14> */
[----:B0-2---:R-:W-:Y:S01]  /*11db0*/  MOV R2, 0x0 ;  /* 0x0000000000027802 */ /* 0x005fe20000000f00 */
        /* <DEDUP_REMOVED lines=15> */
.L_x_2364:
[----:B------:R-:W-:Y:S01]  /*11eb0*/  UISETP.NE.AND UP0, UPT, UR48, URZ, UPT ;  /* 0x0000003f3000728c */ /* 0x000fe2000bf05270 */
[----:B------:R-:W-:Y:S01]  /*11ec0*/  IMAD.U32 R7, RZ, RZ, UR47 ;  /* 0x0000002fff077e24 */ /* 0x000fe2000f8e00ff */
[----:B------:R-:W-:Y:S01]  /*11ed0*/  ULDC.64 UR4, c[0x0][0x2e0] ;  /* 0x0000b80000047ab9 */ /* 0x000fe20000000a00 */
[----:B0-----:R-:W-:Y:S02]  /*11ee0*/  IMAD.U32 R4, RZ, RZ, UR38 ;  /* 0x00000026ff047e24 */ /* 0x001fe4000f8e00ff */
[----:B------:R-:W-:Y:S01]  /*11ef0*/  IMAD R7, R7, 0x80, R26 ;  /* 0x0000008007077824 */ /* 0x000fe200078e021a */
[----:B------:R-:W-:Y:S01]  /*11f00*/  PLOP3.LUT P0, PT, PT, PT, UP0, 0x80, 0x0 ;  /* 0x000000000000781c */ /* 0x000fe20003f0f008 */
[----:B--2---:R-:W-:Y:S02]  /*11f10*/  IMAD.U32 R3, RZ, RZ, UR46 ;  /* 0x0000002eff037e24 */ /* 0x004fe4000f8e00ff */
[----:B------:R-:W-:Y:S02]  /*11f20*/  IMAD.MOV.U32 R2, RZ, RZ, R4 ;  /* 0x000000ffff027224 */ /* 0x000fe400078e0004 */
[----:B------:R-:W-:Y:S01]  /*11f30*/  @UP0 ULDC UR6, c[0x0][0x44c] ;  /* 0x0001130000060ab9 */ /* 0x000fe20000000800 */
[----:B------:R-:W0:Y:S01]  /*11f40*/  LDC R4, c[0x0][0x448] ;  /* 0x00011200ff047b82 */ /* 0x000e220000000800 */
[----:B------:R-:W-:-:S02]  /*11f50*/  IMAD R9, R18, UR4, RZ ;  /* 0x0000000412097c24 */ /* 0x000fc4000f8e02ff */
[----:B------:R-:W-:Y:S01]  /*11f60*/  IMAD.WIDE.U32 R2, R28, UR4, R2 ;  /* 0x000000041c027c25 */ /* 0x000fe2000f8e0002 */
[----:B------:R-:W-:-:S03]  /*11f70*/  @UP0 ULDC UR4, c[0x0][0x450] ;  /* 0x0001140000040ab9 */ /* 0x000fc60000000800 */
[----:B------:R-:W-:Y:S01]  /*11f80*/  @P0 IMAD.HI.U32 R0, R7, UR6, RZ ;  /* 0x0000000607000c27 */ /* 0x000fe2000f8e00ff */
[----:B------:R-:W-:-:S03]  /*11f90*/  PLOP3.LUT P0, PT, PT, PT, UP0, 0x80, 0x0 ;  /* 0x000000000000781c */ /* 0x000fc60003f0f008 */
[----:B------:R-:W-:Y:S02]  /*11fa0*/  IMAD.U32 R5, RZ, RZ, UR39 ;  /* 0x00000027ff057e24 */ /* 0x000fe4000f8e00ff */
[----:B------:R-:W-:Y:S02]  /*11fb0*/  IMAD.MOV.U32 R5, RZ, RZ, R7 ;  /* 0x000000ffff057224 */ /* 0x000fe400078e0007 */
[----:B------:R-:W-:-:S04]  /*11fc0*/  IMAD R9, R28, UR5, R9 ;  /* 0x000000051c097c24 */ /* 0x000fc8000f8e0209 */
[----:B------:R-:W-:Y:S02]  /*11fd0*/  IMAD.IADD R3, R3, 0x1, R9 ;  /* 0x0000000103037824 */ /* 0x000fe400078e0209 */
[----:B------:R-:W-:Y:S01]  /*11fe0*/  @P0 SHF.R.U32.HI R5, RZ, UR4, R0 ;  /* 0x00000004ff050c19 */ /* 0x000fe20008011600 */
[----:B------:R-:W-:-:S03]  /*11ff0*/  ULDC.64 UR4, c[0x0][0x2d0] ;  /* 0x0000b40000047ab9 */ /* 0x000fc60000000a00 */
[----:B------:R-:W-:Y:S01]  /*12000*/  SHF.R.S32.HI R0, RZ, 0x1f, R5 ;  /* 0x0000001fff007819 */ /* 0x000fe20000011405 */
[----:B------:R-:W-:-:S04]  /*12010*/  IMAD.WIDE.U32 R2, R5, UR4, R2 ;  /* 0x0000000405027c25 */ /* 0x000fc8000f8e0002 */
[----:B------:R-:W-:-:S04]  /*12020*/  IMAD R0, R0, UR4, RZ ;  /* 0x0000000400007c24 */ /* 0x000fc8000f8e02ff */
[----:B------:R-:W-:Y:S01]  /*12030*/  IMAD R9, R5, UR5, R0 ;  /* 0x0000000505097c24 */ /* 0x000fe2000f8e0200 */
[----:B------:R-:W-:Y:S01]  /*12040*/  ULDC.64 UR4, c[0x0][0x2c8] ;  /* 0x0000b20000047ab9 */ /* 0x000fe20000000a00 */
[----:B------:R-:W-:Y:S02]  /*12050*/  IMAD.MOV R0, RZ, RZ, -R5 ;  /* 0x000000ffff007224 */ /* 0x000fe400078e0a05 */
[----:B------:R-:W-:Y:S02]  /*12060*/  IMAD.IADD R3, R3, 0x1, R9 ;  /* 0x0000000103037824 */ /* 0x000fe400078e0209 */
[----:B0-----:R-:W-:-:S04]  /*12070*/  IMAD R7, R4, R0, R7 ;  /* 0x0000000004077224 */ /* 0x001fc800078e0207 */
        /* <DEDUP_REMOVED lines=14> */
[----:B------:R-:W-:Y:S01]  /*12160*/  IMAD.U32 R6, RZ, RZ, UR47 ;  /* 0x0000002fff067e24 */ /* 0x000fe2000f8e00ff */
[----:B------:R-:W-:Y:S02]  /*12170*/  ULDC UR4, c[0x0][0x288] ;  /* 0x0000a20000047ab9 */ /* 0x000fe40000000800 */
[----:B------:R-:W1:Y:S01]  /*12180*/  SHFL.IDX PT, R2, R5, RZ, 0x1c1f ;  /* 0x001c1fff05027589 */ /* 0x000e6200000e0000 */
[----:B------:R-:W-:Y:S02]  /*12190*/  IMAD R7, R4, UR4, RZ ;  /* 0x0000000404077c24 */ /* 0x000fe4000f8e02ff */
[----:B------:R-:W-:Y:S02]  /*121a0*/  IMAD R4, R6, 0x80, R27 ;  /* 0x0000008006047824 */ /* 0x000fe400078e021b */
[----:B------:R-:W-:Y:S02]  /*121b0*/  SHFL.IDX PT, R6, R5, 0x1, 0x1c1f ;  /* 0x003c1f0005067f89 */ /* 0x000fe400000e0000 */
[C---:B------:R-:W-:Y:S01]  /*121c0*/  VIADD R8, R4.reuse, 0x20 ;  /* 0x0000002004087836 */ /* 0x040fe20000000000 */
[C---:B------:R-:W-:Y:S01]  /*121d0*/  ISETP.GE.AND P0, PT, R4.reuse, R7, PT ;  /* 0x000000070400720c */ /* 0x040fe20003f06270 */
[----:B------:R-:W-:-:S12]  /*121e0*/  VIADD R10, R4, 0x40 ;  /* 0x00000040040a7836 */ /* 0x000fd80000000000 */
        /* <DEDUP_REMOVED lines=27> */
.L_x_2442:
        /* <DEDUP_REMOVED lines=12> */
.L_x_2367:
[----:B------:R-:W-:Y:S05]  /*12460*/  BSYNC B0 ;  /* 0x0000000000007941 */ /* 0x000fea0003800000 */
.L_x_2366:
[----:B------:R-:W-:Y:S01]  /*12470*/  NOP ;  /* 0x0000000000007918 */ /* 0x000fe20000000000 */
[----:B------:R-:W-:Y:S01]  /*12480*/  SYNCS.ARRIVE.TRANS64.RED.A0T1 RZ, [UR45+0x33400], RZ ;  /* 0x033400ffffff79a7 */ /* 0x000fe2000820042d */
[----:B0-----:R-:W-:Y:S01]  /*12490*/  IMAD.MOV.U32 R0, RZ, RZ, 0x1 ;  /* 0x00000001ff007424 */ /* 0x001fe200078e00ff */
[----:B------:R-:W-:Y:S04]  /*124a0*/  ARRIVES.LDGSTSBAR.64.TRANSCNT [UR45+0x33400] ;  /* 0x03340000ff0079b0 */ /* 0x000fe80008000aad */
[----:B------:R-:W-:Y:S01]  /*124b0*/  SHF.L.U32 R0, R0, 0x1f, RZ ;  /* 0x0000001f00007819 */ /* 0x000fe200000006ff */
[----:B------:R-:W-:Y:S01]  /*124c0*/  NOP ;  /* 0x0000000000007918 */ /* 0x000fe20000000000 */
[----:B------:R-:W-:Y:S02]  /*124d0*/  SYNCS.ARRIVE.TRANS64.A1T0 RZ, [UR45+0x33400], RZ ;  /* 0x033400ffffff79a7 */ /* 0x000fe4000810002d */
[----:B------:R-:W0:Y:S02]  /*124e0*/  SYNCS.PHASECHK.TRANS64.TRYWAIT P0, [UR45+0x33420], R0 ;  /* 0x03342000ff0075a7 */ /* 0x000e24000800016d */
[----:B0-----:R-:W-:Y:S05]  /*124f0*/  @!P0 BRA `(.L_x_2368) ;  /* 0x0000003800ec8947 */ /* 0x001fea0003800000 */
.L_x_2443:
[----:B------:R-:W-:Y:S01]  /*12500*/  UIADD3 UR4, UR50, -0x2, URZ ;  /* 0xfffffffe32047890 */ /* 0x000fe2000fffe03f */
[----:B------:R-:W-:-:S03]  /*12510*/  IMAD.MOV.U32 R31, RZ, RZ, 0x1 ;  /* 0x00000001ff1f7424 */ /* 0x000fc600078e00ff */
[----:B------:R-:W-:-:S06]  /*12520*/  UISETP.GE.AND UP0, UPT, UR4, UR49, UPT ;  /* 0x000000310400728c */ /* 0x000fcc000bf06270 */
[----:B------:R-:W-:-:S13]  /*12530*/  PLOP3.LUT P0, PT, PT, PT, UP0, 0x80, 0x0 ;  /* 0x000000000000781c */ /* 0x000fda0003f0f008 */
[----:B------:R-:W-:Y:S05]  /*12540*/  @!P0 BRA `(.L_x_2369) ;  /* 0x0000001400f88947 */ /* 0x000fea0003800000 */
[----:B-1----:R-:W3:Y:S01]  /*12550*/  LDL R2, [R1+0x10] ;  /* 0x0000100001027983 */ /* 0x002ee20000100800 */
[----:B------:R-:W-:Y:S01]  /*12560*/  UIADD3 UR4, UR43, 0x1, URZ ;  /* 0x000000012b047890 */ /* 0x000fe2000fffe03f */
[----:B------:R-:W-:Y:S01]  /*12570*/  IADD3 R30, R30, R17, R27 ;  /* 0x000000111e1e7210 */ /* 0x000fe20007ffe01b */
[----:B------:R-:W-:Y:S01]  /*12580*/  ULOP3.LUT UR5, URZ, UR44, URZ, 0x33, !UPT ;  /* 0x0000002c3f057292 */ /* 0x000fe2000f8e333f */
[----:B0-----:R-:W-:Y:S01]  /*12590*/  LOP3.LUT R0, RZ, UR42, RZ, 0x33, !PT ;  /* 0x0000002aff007c12 */ /* 0x001fe2000f8e33ff */
[----:B------:R-:W-:Y:S01]  /*125a0*/  UIMAD UR4, UR4, UR40, URZ ;  /* 0x00000028040472a4 */ /* 0x000fe2000f8e023f */
[----:B------:R-:W-:Y:S02]  /*125b0*/  IMAD.MOV.U32 R21, RZ, RZ, 0x1 ;  /* 0x00000001ff157424 */ /* 0x000fe400078e00ff */
[----:B------:R-:W-:Y:S02]  /*125c0*/  VIADD R30, R30, 0xfffffe20 ;  /* 0xfffffe201e1e7836 */ /* 0x000fe40000000000 */
[----:B------:R-:W-:Y:S01]  /*125d0*/  IMAD.MOV.U32 R20, RZ, RZ, RZ ;  /* 0x000000ffff147224 */ /* 0x000fe200078e00ff */
[----:B------:R-:W-:-:S04]  /*125e0*/  LOP3.LUT R3, RZ, UR4, RZ, 0x33, !PT ;  /* 0x00000004ff037c12 */ /* 0x000fc8000f8e33ff */
[----:B------:R-:W-:-:S04]  /*125f0*/  VIMNMX3 R3, R0, UR5, R3, !PT ;  /* 0x0000000500037c0f */ /* 0x000fc8000f800103 */
[C---:B------:R-:W-:Y:S01]  /*12600*/  IADD3 R33, -R3.reuse, -0x2, RZ ;  /* 0xfffffffe03217810 */ /* 0x040fe20007ffe1ff */
[----:B------:R-:W-:Y:S01]  /*12610*/  IMAD R0, R3, -0xa0, R30 ;  /* 0xffffff6003007824 */ /* 0x000fe200078e021e */
[----:B---3--:R-:W-:-:S13]  /*12620*/  R2UR UR6, R2 ;  /* 0x00000000020672ca */ /* 0x008fda00000e0000 */
[----:B------:R-:W-:-:S05]  /*12630*/  IMAD.U32 R2, RZ, RZ, UR6 ;  /* 0x00000006ff027e24 */ /* 0x000fca000f8e00ff */
[----:B------:R-:W-:-:S05]  /*12640*/  LOP3.LUT R2, R2, 0x1, RZ, 0xfc, !PT ;  /* 0x0000000102027812 */ /* 0x000fca00078efcff */
[----:B------:R0:W-:Y:S02]  /*12650*/  STL [R1+0xc], R2 ;  /* 0x00000c0201007387 */ /* 0x0001e40000100800 */
.L_x_2384:
[----:B------:R-:W3:Y:S01]  /*12660*/  LDL R6, [R1] ;  /* 0x0000000001067983 */ /* 0x000ee20000100800 */
[----:B0-----:R-:W0:Y:S01]  /*12670*/  LDC R2, c[0x0][0x430] ;  /* 0x00010c00ff027b82 */ /* 0x001e220000000800 */
[----:B------:R-:W-:Y:S01]  /*12680*/  VIADD R11, R0, 0x80 ;  /* 0x00000080000b7836 */ /* 0x000fe20000000000 */
[----:B------:R-:W-:Y:S01]  /*12690*/  ULDC.64 UR4, c[0x0][0x428] ;  /* 0x00010a0000047ab9 */ /* 0x000fe20000000a00 */
[----:B0-----:R-:W-:-:S13]  /*126a0*/  ISETP.NE.AND P0, PT, R2, 0x1, PT ;  /* 0x000000010200780c */ /* 0x001fda0003f05270 */
[----:B------:R-:W0:Y:S08]  /*126b0*/  @P0 LDC R3, c[0x0][0x434] ;  /* 0x00010d00ff030b82 */ /* 0x000e300000000800 */
[----:B-1----:R-:W1:Y:S08]  /*126c0*/  @P0 LDC R5, c[0x0][0x438] ;  /* 0x00010e00ff050b82 */ /* 0x002e700000000800 */
        /* <DEDUP_REMOVED lines=22> */
[----:B------:R-:W-:Y:S02]  /*12830*/  @!P2 LEA R4, P0, R2, UR4, 0x2 ;  /* 0x000000040204ac11 */ /* 0x000fe4000f8010ff */
[----:B------:R-:W-:Y:S02]  /*12840*/  LOP3.LUT P1, RZ, R16, 0x10, RZ, 0xc0, !PT ;  /* 0x0000001010ff7812 */ /* 0x000fe4000782c0ff */
[----:B------:R-:W-:Y:S01]  /*12850*/  @!P2 LEA.HI.X R5, R2, UR5, R3, 0x2, P0 ;  /* 0x000000050205ac11 */ /* 0x000fe200080f1403 */
[----:B------:R-:W-:Y:S02]  /*12860*/  VIADD R2, R20, 0x1 ;  /* 0x0000000114027836 */ /* 0x000fe40000000000 */
[----:B------:R-:W-:-:S03]  /*12870*/  IMAD.MOV.U32 R8, RZ, RZ, RZ ;  /* 0x000000ffff087224 */ /* 0x000fc600078e00ff */
[C---:B------:R-:W-:Y:S01]  /*12880*/  ISETP.NE.AND P0, PT, R2.reuse, 0x2, PT ;  /* 0x000000020200780c */ /* 0x040fe20003f05270 */
[----:B------:R-:W-:Y:S02]  /*12890*/  VIADD R33, R33, 0xffffffff ;  /* 0xffffffff21217836 */ /* 0x000fe40000000000 */
[----:B------:R0:W5:Y:S03]  /*128a0*/  @!P2 LDG.E R8, desc[UR36][R4.64] ;  /* 0x000000240408a981 */ /* 0x000166000c1e1900 */
[----:B------:R-:W-:Y:S02]  /*128b0*/  ISETP.GT.AND P2, PT, R33, UR49, PT ;  /* 0x0000003121007c0c */ /* 0x000fe4000bf44270 */
[----:B0-----:R-:W-:Y:S02]  /*128c0*/  SEL R4, R2, RZ, P0 ;  /* 0x000000ff02047207 */ /* 0x001fe40000000000 */
[----:B------:R-:W-:-:S04]  /*128d0*/  SEL R2, RZ, 0x1, P0 ;  /* 0x00000001ff027807 */ /* 0x000fc80000000000 */
[----:B------:R-:W-:Y:S02]  /*128e0*/  LOP3.LUT R31, R21, R2, RZ, 0x3c, !PT ;  /* 0x00000002151f7212 */ /* 0x000fe400078e3cff */
[----:B--2---:R-:W-:Y:S01]  /*128f0*/  SHF.R.S32.HI R29, RZ, 0x1f, R9 ;  /* 0x0000001fff1d7819 */ /* 0x004fe20000011409 */
[----:B------:R-:W-:Y:S06]  /*12900*/  @!P1 BRA `(.L_x_2370) ;  /* 0x0000000000049947 */ /* 0x000fec0003800000 */
[----:B------:R-:W-:Y:S01]  /*12910*/  BPT.TRAP 0x1 ;  /* 0x000000040000795c */ /* 0x000fe20000300000 */
.L_x_2370:
[----:B------:R-:W-:Y:S02]  /*12920*/  LEA R5, R4, UR45, 0x3 ;  /* 0x0000002d04057c11 */ /* 0x000fe4000f8e18ff */
[----:B------:R-:W-:-:S04]  /*12930*/  SHF.L.U32 R30, R31, 0x1f, RZ ;  /* 0x0000001f1f1e7819 */ /* 0x000fc800000006ff */
[----:B------:R-:W0:Y:S02]  /*12940*/  SYNCS.PHASECHK.TRANS64.TRYWAIT P0, [R5+URZ+0x33480], R30 ;  /* 0x0334801e050075a7 */ /* 0x000e24000800017f */
[----:B0-----:R-:W-:Y:S05]  /*12950*/  @!P0 BRA `(.L_x_2371) ;  /* 0x0000003400ec8947 */ /* 0x001fea0003800000 */
.L_x_2444:
        /* <DEDUP_REMOVED lines=76> */
.L_x_2456:
        /* <DEDUP_REMOVED lines=14> */
[----:B-1----:R-:W-:Y:S05]  /*12f00*/  @!P1 BRA `(.L_x_2373) ;  /* 0x0000000000049947 */ /* 0x002fea0003800000 */
[----:B------:R-:W-:Y:S01]  /*12f10*/  BPT.TRAP 0x1 ;  /* 0x000000040000795c */ /* 0x000fe20000300000 */
.L_x_2373:
[----:B------:R1:W-:Y:S01]  /*12f20*/  SYNCS.ARRIVE.TRANS64.A1T0 RZ, [R5+URZ+0x33470], RZ ;  /* 0x033470ff05ff79a7 */ /* 0x0003e2000810003f */
[----:B------:R-:W-:Y:S05]  /*12f30*/  @!P1 BRA `(.L_x_2374) ;  /* 0x0000000000049947 */ /* 0x000fea0003800000 */
[----:B------:R-:W-:Y:S01]  /*12f40*/  BPT.TRAP 0x1 ;  /* 0x000000040000795c */ /* 0x000fe20000300000 */
.L_x_2374:
[----:B------:R-:W2:Y:S02]  /*12f50*/  SYNCS.PHASECHK.TRANS64.TRYWAIT P0, [R5+URZ+0x33440], R30 ;  /* 0x0334401e050075a7 */ /* 0x000ea4000800017f */
[----:B--2---:R-:W-:Y:S05]  /*12f60*/  @!P0 BRA `(.L_x_2375) ;  /* 0x0000003400f88947 */ /* 0x004fea0003800000 */
.L_x_2457:
        /* <DEDUP_REMOVED lines=69> */
.L_x_2469:
        /* <DEDUP_REMOVED lines=16> */
.L_x_2377:
[----:B------:R-:W3:Y:S01]  /*134c0*/  LDL R2, [R1+0xc] ;  /* 0x00000c0001027983 */ /* 0x000ee20000100800 */
[----:B------:R0:W-:Y:S01]  /*134d0*/  SYNCS.ARRIVE.TRANS64.A1T0 RZ, [R5+URZ+0x33430], RZ ;  /* 0x033430ff05ff79a7 */ /* 0x0001e2000810003f */
[----:B---3--:R-:W-:-:S13]  /*134e0*/  ISETP.NE.AND P0, PT, R2, 0x3, PT ;  /* 0x000000030200780c */ /* 0x008fda0003f05270 */
[----:B0-----:R-:W-:Y:S05]  /*134f0*/  @!P0 BRA `(.L_x_2378) ;  /* 0x0000000000048947 */ /* 0x001fea0003800000 */
[----:B------:R-:W-:Y:S01]  /*13500*/  BPT.TRAP 0x1 ;  /* 0x000000040000795c */ /* 0x000fe20000300000 */
.L_x_2378:
[----:B------:R-:W-:Y:S02]  /*13510*/  LOP3.LUT R2, R21, 0x1, RZ, 0x3c, !PT ;  /* 0x0000000115027812 */ /* 0x000fe400078e3cff */
[----:B-12---:R-:W-:Y:S02]  /*13520*/  LEA R5, R20, UR45, 0x3 ;  /* 0x0000002d14057c11 */ /* 0x006fe4000f8e18ff */
[----:B------:R-:W-:-:S04]  /*13530*/  SHF.L.U32 R2, R2, 0x1f, RZ ;  /* 0x0000001f02027819 */ /* 0x000fc800000006ff */
[----:B------:R-:W0:Y:S02]  /*13540*/  SYNCS.PHASECHK.TRANS64.TRYWAIT P1, [R5+URZ+0x33470], R2 ;  /* 0x03347002050075a7 */ /* 0x000e24000802017f */
[----:B0-----:R-:W-:Y:S05]  /*13550*/  @!P1 BRA `(.L_x_2379) ;  /* 0x0000003800009947 */ /* 0x001fea0003800000 */
.L_x_2470:
[----:B------:R-:W-:-:S13]  /*13560*/  LOP3.LUT P1, RZ, R16, 0x10, RZ, 0xc0, !PT ;  /* 0x0000001010ff7812 */ /* 0x000fda000782c0ff */
[----:B------:R-:W-:Y:S05]  /*13570*/  @!P1 BRA `(.L_x_2380) ;  /* 0x0000000000049947 */ /* 0x000fea0003800000 */
[----:B------:R-:W-:Y:S01]  /*13580*/  BPT.TRAP 0x1 ;  /* 0x000000040000795c */ /* 0x000fe20000300000 */
.L_x_2380:
[----:B------:R-:W2:Y:S01]  /*13590*/  LDL R3, [R1+0x8] ;  /* 0x0000080001037983 */ /* 0x000ea20000100800 */
[----:B------:R-:W-:Y:S01]  /*135a0*/  SHF.L.U32 R6, R21, 0x1f, RZ ;  /* 0x0000001f15067819 */ /* 0x000fe200000006ff */
[----:B0-----:R-:W-:-:S03]  /*135b0*/  IMAD R2, R20, 0x7800, RZ ;  /* 0x0000780014027824 */ /* 0x001fc600078e02ff */
[----:B------:R-:W0:Y:S02]  /*135c0*/  SYNCS.PHASECHK.TRANS64.TRYWAIT P1, [R5+URZ+0x33460], R6 ;  /* 0x03346006050075a7 */ /* 0x000e24000802017f */
[----:B--2---:R-:W-:Y:S01]  /*135d0*/  LOP3.LUT R3, R2, R3, RZ, 0xfc, !PT ;  /* 0x0000000302037212 */ /* 0x004fe200078efcff */
[----:B0-----:R-:W-:Y:S06]  /*135e0*/  @!P1 BRA `(.L_x_2381) ;  /* 0x0000003400f09947 */ /* 0x001fec0003800000 */
.L_x_2471:
[----:B------:R-:W2:Y:S01]  /*135f0*/  LDL R7, [R1+0x4] ;  /* 0x0000040001077983 */ /* 0x000ea20000100800 */
[----:B------:R-:W-:Y:S05]  /*13600*/  WARPSYNC.ALL ;  /* 0x0000000000007948 */ /* 0x000fea0003800000 */
[----:B------:R-:W1:Y:S01]  /*13610*/  LDSM.16.MT88.4 R8, [R3+UR45+0xf200] ;  /* 0x00f2002d0308783b */ /* 0x000e620008004200 */
[----:B------:R-:W-:Y:S02]  /*13620*/  LOP3.LUT P1, RZ, R16, 0x10, RZ, 0xc0, !PT ;  /* 0x0000001010ff7812 */ /* 0x000fe4000782c0ff */
[C-C-:B-1----:R-:W-:Y:S02]  /*13630*/  PRMT R20, R8.reuse, 0x6420, R9.reuse ;  /* 0x0000642008147816 */ /* 0x142fe40000000009 */
[----:B------:R-:W-:-:S02]  /*13640*/  PRMT R21, R8, 0x7531, R9 ;  /* 0x0000753108157816 */ /* 0x000fc40000000009 */
[C-C-:B------:R-:W-:Y:S02]  /*13650*/  PRMT R22, R10.reuse, 0x6420, R11.reuse ;  /* 0x000064200a167816 */ /* 0x140fe4000000000b */
[----:B------:R-:W-:Y:S02]  /*13660*/  PRMT R23, R10, 0x7531, R11 ;  /* 0x000075310a177816 */ /* 0x000fe4000000000b */
[----:B--2---:R-:W-:-:S05]  /*13670*/  LOP3.LUT R2, R2, R7, RZ, 0xfc, !PT ;  /* 0x0000000702027212 */ /* 0x004fca00078efcff */
[----:B------:R-:W-:-:S05]  /*13680*/  VIADD R2, R2, UR45 ;  /* 0x0000002d02027c36 */ /* 0x000fca0008000000 */
[----:B------:R-:W-:Y:S04]  /*13690*/  STSM.16.M88.4 [R2+0x200], R20 ;  /* 0x0002001402007844 */ /* 0x000fe80000000200 */
[----:B------:R-:W1:Y:S02]  /*136a0*/  LDSM.16.MT88.4 R8, [R3+UR45+0x11a00] ;  /* 0x011a002d0308783b */ /* 0x000e640008004200 */
[C-C-:B-1----:R-:W-:Y:S02]  /*136b0*/  PRMT R12, R8.reuse, 0x6420, R9.reuse ;  /* 0x00006420080c7816 */ /* 0x142fe40000000009 */
[----:B------:R-:W-:Y:S02]  /*136c0*/  PRMT R13, R8, 0x7531, R9 ;  /* 0x00007531080d7816 */ /* 0x000fe40000000009 */
[----:B------:R-:W-:-:S02]  /*136d0*/  PRMT R14, R10, 0x6420, R11 ;  /* 0x000064200a0e7816 */ /* 0x000fc4000000000b */
[----:B------:R-:W-:-:S05]  /*136e0*/  PRMT R15, R10, 0x7531, R11 ;  /* 0x000075310a0f7816 */ /* 0x000fca000000000b */
        /* <DEDUP_REMOVED lines=87> */
.L_x_2382:
[----:B--2---:R2:W-:Y:S01]  /*13c60*/  SYNCS.ARRIVE.TRANS64.A1T0 RZ, [R5+URZ+0x33450], RZ ;  /* 0x033450ff05ff79a7 */ /* 0x0045e2000810003f */
[----:B------:R-:W-:Y:S06]  /*13c70*/  BAR.SYNC.DEFER_BLOCKING 0x2, 0x80 ;  /* 0x0082000000007b1d */ /* 0x000fec0000010000 */
[----:B------:R-:W-:Y:S05]  /*13c80*/  @!P0 BRA `(.L_x_2383) ;  /* 0x0000000000048947 */ /* 0x000fea0003800000 */
[----:B------:R-:W-:Y:S01]  /*13c90*/  BPT.TRAP 0x1 ;  /* 0x000000040000795c */ /* 0x000fe20000300000 */
.L_x_2383:
[----:B-1----:R-:W1:Y:S01]  /*13ca0*/  S2R R2, SR_CgaCtaId ;  /* 0x0000000000027919 */ /* 0x002e620000008800 */
[----:B0-2---:R-:W-:Y:S02]  /*13cb0*/  VIADD R5, R5, 0x33480 ;  /* 0x0003348005057836 */ /* 0x005fe40000000000 */
[----:B------:R-:W-:Y:S02]  /*13cc0*/  VIADD R0, R0, 0xffffff60 ;  /* 0xffffff6000007836 */ /* 0x000fe40000000000 */
[----:B------:R-:W-:Y:S02]  /*13cd0*/  IMAD.MOV.U32 R20, RZ, RZ, R4 ;  /* 0x000000ffff147224 */ /* 0x000fe400078e0004 */
[----:B------:R-:W-:Y:S01]  /*13ce0*/  IMAD.MOV.U32 R21, RZ, RZ, R31 ;  /* 0x000000ffff157224 */ /* 0x000fe200078e001f */
[----:B-1----:R-:W-:-:S04]  /*13cf0*/  PRMT R5, R2, 0x654, R5 ;  /* 0x0000065402057816 */ /* 0x002fc80000000005 */
[----:B------:R1:W-:Y:S01]  /*13d00*/  SYNCS.ARRIVE.TRANS64.RED.A1T0 RZ, [R5+URZ], RZ ;  /* 0x000000ff05ff79a7 */ /* 0x0003e2000810043f */
[----:B------:R-:W-:Y:S05]  /*13d10*/  @P2 BRA `(.L_x_2384) ;  /* 0xffffffe800502947 */ /* 0x000fea000383ffff */
[----:B------:R-:W-:Y:S05]  /*13d20*/  BRA `(.L_x_2385) ;  /* 0x0000000000047947 */ /* 0x000fea0003800000 */
.L_x_2369:
[----:B------:R-:W-:-:S07]  /*13d30*/  IMAD.MOV.U32 R4, RZ, RZ, RZ ;  /* 0x000000ffff047224 */ /* 0x000fce00078e00ff */
.L_x_2385:
[----:B0-----:R-:W3:Y:S02]  /*13d40*/  LDL R0, [R1+0x10] ;  /* 0x0000100001007983 */ /* 0x001ee40000100800 */
[----:B---3--:R-:W-:-:S13]  /*13d50*/  R2UR UR4, R0 ;  /* 0x00000000000472ca */ /* 0x008fda00000e0000 */
[----:B------:R-:W-:-:S06]  /*13d60*/  ULOP3.LUT UR4, UR4, 0x1, URZ, 0xfc, !UPT ;  /* 0x0000000104047892 */ /* 0x000fcc000f8efc3f */
[----:B------:R-:W-:-:S05]  /*13d70*/  IMAD.U32 R0, RZ, RZ, UR4 ;  /* 0x00000004ff007e24 */ /* 0x000fca000f8e00ff */
[----:B------:R-:W-:-:S13]  /*13d80*/  ISETP.NE.AND P1, PT, R0, 0x3, PT ;  /* 0x000000030000780c */ /* 0x000fda0003f25270 */
[----:B------:R-:W-:Y:S05]  /*13d90*/  @!P1 BRA `(.L_x_2386) ;  /* 0x0000000000049947 */ /* 0x000fea0003800000 */
[----:B------:R-:W-:Y:S01]  /*13da0*/  BPT.TRAP 0x1 ;  /* 0x000000040000795c */ /* 0x000fe20000300000 */
.L_x_2386:
[----:B-1----:R-:W-:Y:S01]  /*13db0*/  LOP3.LUT R3, R31, 0x1, RZ, 0x3c, !PT ;  /* 0x000000011f037812 */ /* 0x002fe200078e3cff */
[----:B------:R-:W-:Y:S01]  /*13dc0*/  BSSY B0, `(.L_x_2387) ;  /* 0x0000005000007945 */ /* 0x000fe20003800000 */
[----:B------:R-:W-:Y:S02]  /*13dd0*/  LEA R0, R4, UR45, 0x3 ;  /* 0x0000002d04007c11 */ /* 0x000fe4000f8e18ff */
[----:B------:R-:W-:-:S04]  /*13de0*/  SHF.L.U32 R3, R3, 0x1f, RZ ;  /* 0x0000001f03037819 */ /* 0x000fc800000006ff */
[----:B------:R-:W0:Y:S02]  /*13df0*/  SYNCS.PHASECHK.TRANS64.TRYWAIT P0, [R0+URZ+0x33470], R3 ;  /* 0x03347003000075a7 */ /* 0x000e24000800017f */
[----:B0-----:R-:W-:Y:S05]  /*13e00*/  @!P0 BRA `(.L_x_2388) ;  /* 0x0000002c00fc8947 */ /* 0x001fea0003800000 */
.L_x_2472:
[----:B------:R-:W-:Y:S05]  /*13e10*/  BSYNC B0 ;  /* 0x0000000000007941 */ /* 0x000fea0003800000 */
.L_x_2387:
[----:B------:R-:W-:-:S13]  /*13e20*/  LOP3.LUT P0, RZ, R16, 0x10, RZ, 0xc0, !PT ;  /* 0x0000001010ff7812 */ /* 0x000fda000780c0ff */
[----:B------:R-:W-:Y:S05]  /*13e30*/  @!P0 BRA `(.L_x_2389) ;  /* 0x0000000000048947 */ /* 0x000fea0003800000 */
[----:B------:R-:W-:Y:S01]  /*13e40*/  BPT.TRAP 0x1 ;  /* 0x000000040000795c */ /* 0x000fe20000300000 */
.L_x_2389:
[----:B------:R-:W3:Y:S01]  /*13e50*/  LDL.LU R2, [R1+0x8] ;  /* 0x0000080001027983 */ /* 0x000ee20000300800 */
[----:B------:R-:W-:Y:S01]  /*13e60*/  SHF.L.U32 R5, R31, 0x1f, RZ ;  /* 0x0000001f1f057819 */ /* 0x000fe200000006ff */
[----:B0-----:R-:W-:-:S03]  /*13e70*/  IMAD R3, R4, 0x7800, RZ ;  /* 0x0000780004037824 */ /* 0x001fc600078e02ff */
[----:B------:R-:W0:Y:S02]  /*13e80*/  SYNCS.PHASECHK.TRANS64.TRYWAIT P0, [R0+URZ+0x33460], R5 ;  /* 0x03346005000075a7 */ /* 0x000e24000800017f */
[----:B---3--:R-:W-:Y:S01]  /*13e90*/  LOP3.LUT R2, R3, R2, RZ, 0xfc, !PT ;  /* 0x0000000203027212 */ /* 0x008fe200078efcff */
[----:B0-----:R-:W-:Y:S06]  /*13ea0*/  @!P0 BRA `(.L_x_2390) ;  /* 0x0000002c00e88947 */ /* 0x001fec0003800000 */
.L_x_2473:
[----:B------:R-:W3:Y:S01]  /*13eb0*/  LDL.LU R6, [R1+0x4] ;  /* 0x0000040001067983 */ /* 0x000ee20000300800 */
[----:B------:R-:W-:Y:S05]  /*13ec0*/  WARPSYNC.ALL ;  /* 0x0000000000007948 */ /* 0x000fea0003800000 */
[----:B------:R-:W1:Y:S01]  /*13ed0*/  LDSM.16.MT88.4 R8, [R2+UR45+0xf200] ;  /* 0x00f2002d0208783b */ /* 0x000e620008004200 */
[----:B------:R-:W-:Y:S02]  /*13ee0*/  LOP3.LUT P0, RZ, R16, 0x10, RZ, 0xc0, !PT ;  /* 0x0000001010ff7812 */ /* 0x000fe4000780c0ff */
[C-C-:B-1----:R-:W-:Y:S02]  /*13ef0*/  PRMT R12, R8.reuse, 0x6420, R9.reuse ;  /* 0x00006420080c7816 */ /* 0x142fe40000000009 */
[----:B------:R-:W-:-:S02]  /*13f00*/  PRMT R13, R8, 0x7531, R9 ;  /* 0x00007531080d7816 */ /* 0x000fc40000000009 */
[C-C-:B--2---:R-:W-:Y:S02]  /*13f10*/  PRMT R14, R10.reuse, 0x6420, R11.reuse ;  /* 0x000064200a0e7816 */ /* 0x144fe4000000000b */
[----:B------:R-:W-:Y:S02]  /*13f20*/  PRMT R15, R10, 0x7531, R11 ;  /* 0x000075310a0f7816 */ /* 0x000fe4000000000b */
[----:B---3--:R-:W-:-:S05]  /*13f30*/  LOP3.LUT R3, R3, R6, RZ, 0xfc, !PT ;  /* 0x0000000603037212 */ /* 0x008fca00078efcff */
        /* <DEDUP_REMOVED lines=94> */
.L_x_2391:
[----:B--2---:R2:W-:Y:S01]  /*14520*/  SYNCS.ARRIVE.TRANS64.A1T0 RZ, [R0+URZ+0x33450], RZ ;  /* 0x033450ff00ff79a7 */ /* 0x0045e2000810003f */
[----:B------:R-:W-:Y:S06]  /*14530*/  BAR.SYNC.DEFER_BLOCKING 0x2, 0x80 ;  /* 0x0082000000007b1d */ /* 0x000fec0000010000 */
[----:B------:R-:W-:Y:S05]  /*14540*/  @!P1 BRA `(.L_x_2392) ;  /* 0x0000000000049947 */ /* 0x000fea0003800000 */
[----:B------:R-:W-:Y:S01]  /*14550*/  BPT.TRAP 0x1 ;  /* 0x000000040000795c */ /* 0x000fe20000300000 */
.L_x_2392:
[----:B------:R-:W3:Y:S01]  /*14560*/  S2R R2, SR_CgaCtaId ;  /* 0x0000000000027919 */ /* 0x000ee20000008800 */
[----:B0-2---:R-:W-:-:S05]  /*14570*/  VIADD R0, R0, 0x33480 ;  /* 0x0003348000007836 */ /* 0x005fca0000000000 */
[----:B---3--:R-:W-:Y:S01]  /*14580*/  PRMT R0, R2, 0x654, R0 ;  /* 0x0000065402007816 */ /* 0x008fe20000000000 */
[----:B------:R-:W-:-:S03]  /*14590*/  IMAD.MOV.U32 R2, RZ, RZ, RZ ;  /* 0x000000ffff027224 */ /* 0x000fc600078e00ff */
[----:B------:R0:W-:Y:S02]  /*145a0*/  SYNCS.ARRIVE.TRANS64.RED.A1T0 RZ, [R0+URZ], RZ ;  /* 0x000000ff00ff79a7 */ /* 0x0001e4000810043f */
[----:B0-----:R-:W-:-:S05]  /*145b0*/  VIADD R0, R4, 0x1 ;  /* 0x0000000104007836 */ /* 0x001fca0000000000 */
[----:B------:R-:W-:-:S04]  /*145c0*/  ISETP.NE.AND P0, PT, R0, 0x2, PT ;  /* 0x000000020000780c */ /* 0x000fc80003f05270 */
[----:B------:R-:W-:Y:S02]  /*145d0*/  SEL R4, RZ, 0x1, P0 ;  /* 0x00000001ff047807 */ /* 0x000fe40000000000 */
[----:B------:R-:W-:Y:S02]  /*145e0*/  SEL R0, R0, RZ, P0 ;  /* 0x000000ff00007207 */ /* 0x000fe40000000000 */
[----:B------:R-:W-:-:S07]  /*145f0*/  LOP3.LUT R31, R31, R4, RZ, 0x3c, !PT ;  /* 0x000000041f1f7212 */ /* 0x000fce00078e3cff */
.L_x_2347:
[----:B------:R-:W0:Y:S01]  /*14600*/  S2R R4, SR_CgaCtaId ;  /* 0x0000000000047919 */ /* 0x000e220000008800 */
[----:B-1----:R-:W-:Y:S02]  /*14610*/  MOV R3, 0x400 ;  /* 0x0000040000037802 */ /* 0x002fe40000000f00 */
[----:B------:R-:W-:Y:S02]  /*14620*/  SHF.L.U32 R2, R2, 0x1f, RZ ;  /* 0x0000001f02027819 */ /* 0x000fe400000006ff */
[----:B0-----:R-:W-:-:S04]  /*14630*/  LEA R5, R4, R3, 0x18 ;  /* 0x0000000304057211 */ /* 0x001fc800078ec0ff */
[----:B------:R-:W0:Y:S02]  /*14640*/  SYNCS.PHASECHK.TRANS64.TRYWAIT P0, [R5+URZ+0x33420], R2 ;  /* 0x03342002050075a7 */ /* 0x000e24000800017f */
[----:B0-----:R-:W-:Y:S05]  /*14650*/  @!P0 BRA `(.L_x_2393) ;  /* 0x0000002800108947 */ /* 0x001fea0003800000 */
.L_x_2474:
        /* <DEDUP_REMOVED lines=8> */
[----:B------:R-:W2:Y:S02]  /*146e0*/  LDL R3, [R1+0x10] ;  /* 0x0000100001037983 */ /* 0x000ea40000100800 */
[----:B--2---:R-:W-:-:S13]  /*146f0*/  R2UR UR4, R3 ;  /* 0x00000000030472ca */ /* 0x004fda00000e0000 */
[----:B------:R-:W-:-:S06]  /*14700*/  ULOP3.LUT UR4, UR4, 0x2, URZ, 0xfc, !UPT ;  /* 0x0000000204047892 */ /* 0x000fcc000f8efc3f */
[----:B------:R-:W-:-:S05]  /*14710*/  IMAD.U32 R2, RZ, RZ, UR4 ;  /* 0x00000004ff027e24 */ /* 0x000fca000f8e00ff */
[----:B------:R-:W-:-:S13]  /*14720*/  ISETP.NE.AND P0, PT, R2, 0x3, PT ;  /* 0x000000030200780c */ /* 0x000fda0003f05270 */
[----:B------:R-:W-:Y:S05]  /*14730*/  @!P0 BRA `(.L_x_2394) ;  /* 0x0000000000048947 */ /* 0x000fea0003800000 */
[----:B------:R-:W-:Y:S01]  /*14740*/  BPT.TRAP 0x1 ;  /* 0x000000040000795c */ /* 0x000fe20000300000 */
.L_x_2394:
[C---:B------:R-:W-:Y:S01]  /*14750*/  IMAD R4, R0.reuse, 0x8, R5 ;  /* 0x0000000800047824 */ /* 0x040fe200078e0205 */
[----:B------:R-:W-:Y:S01]  /*14760*/  SHF.L.U32 R3, R31, 0x1f, RZ ;  /* 0x0000001f1f037819 */ /* 0x000fe200000006ff */
[----:B------:R-:W-:-:S03]  /*14770*/  VIADD R0, R0, 0x1 ;  /* 0x0000000100007836 */ /* 0x000fc60000000000 */
[----:B------:R-:W0:Y:S02]  /*14780*/  SYNCS.PHASECHK.TRANS64.TRYWAIT P1, [R4+URZ+0x33440], R3 ;  /* 0x03344003040075a7 */ /* 0x000e24000802017f */
[----:B------:R-:W-:-:S04]  /*14790*/  ISETP.NE.AND P2, PT, R0, 0x2, PT ;  /* 0x000000020000780c */ /* 0x000fc80003f45270 */
[----:B------:R-:W-:Y:S01]  /*147a0*/  SEL R2, RZ, 0x1, P2 ;  /* 0x00000001ff027807 */ /* 0x000fe20001000000 */
[----:B0-----:R-:W-:Y:S08]  /*147b0*/  @!P1 BRA `(.L_x_2395) ;  /* 0x0000002400cc9947 */ /* 0x001ff00003800000 */
.L_x_2475:
[----:B------:R-:W-:Y:S02]  /*147c0*/  SEL R0, R0, RZ, P2 ;  /* 0x000000ff00007207 */ /* 0x000fe40001000000 */
[----:B------:R-:W-:Y:S01]  /*147d0*/  LOP3.LUT R2, R31, R2, RZ, 0x3c, !PT ;  /* 0x000000021f027212 */ /* 0x000fe200078e3cff */
[----:B------:R-:W-:Y:S06]  /*147e0*/  @!P0 BRA `(.L_x_2396) ;  /* 0x0000000000048947 */ /* 0x000fec0003800000 */
[----:B------:R-:W-:Y:S01]  /*147f0*/  BPT.TRAP 0x1 ;  /* 0x000000040000795c */ /* 0x000fe20000300000 */
.L_x_2396:
[----:B------:R-:W-:Y:S01]  /*14800*/  IMAD R5, R0, 0x8, R5 ;  /* 0x0000000800057824 */ /* 0x000fe200078e0205 */
[----:B------:R-:W-:-:S04]  /*14810*/  SHF.L.U32 R0, R2, 0x1f, RZ ;  /* 0x0000001f02007819 */ /* 0x000fc800000006ff */
[----:B------:R-:W1:Y:S02]  /*14820*/  SYNCS.PHASECHK.TRANS64.TRYWAIT P1, [R5+URZ+0x33440], R0 ;  /* 0x03344000050075a7 */ /* 0x000e64000802017f */
[----:B-1----:R-:W-:Y:S05]  /*14830*/  @!P1 BRA `(.L_x_2397) ;  /* 0x0000002400c09947 */ /* 0x002fea0003800000 */
.L_x_2476:
[----:B------:R-:W-:Y:S05]  /*14840*/  @!P0 BRA `(.L_x_2398) ;  /* 0x0000000000048947 */ /* 0x000fea0003800000 */
[----:B------:R-:W-:Y:S01]  /*14850*/  BPT.TRAP 0x1 ;  /* 0x000000040000795c */ /* 0x000fe20000300000 */
.L_x_2398:
[----:B------:R-:W2:Y:S02]  /*14860*/  SYNCS.PHASECHK.TRANS64.TRYWAIT P1, [R4+URZ+0x33460], R3 ;  /* 0x03346003040075a7 */ /* 0x000ea4000802017f */
[----:B--2---:R-:W-:Y:S05]  /*14870*/  @!P1 BRA `(.L_x_2399) ;  /* 0x0000002400c49947 */ /* 0x004fea0003800000 */
.L_x_2477:
[----:B------:R-:W-:Y:S05]  /*14880*/  @!P0 BRA `(.L_x_2400) ;  /* 0x0000000000048947 */ /* 0x000fea0003800000 */
[----:B------:R-:W-:Y:S01]  /*14890*/  BPT.TRAP 0x1 ;  /* 0x000000040000795c */ /* 0x000fe20000300000 */
.L_x_2400:
[----:B------:R-:W3:Y:S02]  /*148a0*/  SYNCS.PHASECHK.TRANS64.TRYWAIT P1, [R5+URZ+0x33460], R0 ;  /* 0x03346000050075a7 */ /* 0x000ee4000802017f */
[----:B---3--:R-:W-:Y:S05]  /*148b0*/  @!P1 BRA `(.L_x_2401) ;  /* 0x0000002400c89947 */ /* 0x008fea0003800000 */
.L_x_2478:
[----:B------:R-:W-:Y:S05]  /*148c0*/  @!P0 BRA `(.L_x_2402) ;  /* 0x0000000000048947 */ /* 0x000fea0003800000 */
[----:B------:R-:W-:Y:S01]  /*148d0*/  BPT.TRAP 0x1 ;  /* 0x000000040000795c */ /* 0x000fe20000300000 */
.L_x_2402:
[----:B------:R-:W4:Y:S02]  /*148e0*/  SYNCS.PHASECHK.TRANS64.TRYWAIT P1, [R4+URZ+0x33480], R3 ;  /* 0x03348003040075a7 */ /* 0x000f24000802017f */
[----:B----4-:R-:W-:Y:S05]  /*148f0*/  @!P1 BRA `(.L_x_2403) ;  /* 0x0000002400cc9947 */ /* 0x010fea0003800000 */
.L_x_2479:
[----:B------:R-:W-:Y:S05]  /*14900*/  @!P0 BRA `(.L_x_2404) ;  /* 0x0000000000048947 */ /* 0x000fea0003800000 */
[----:B------:R-:W-:Y:S01]  /*14910*/  BPT.TRAP 0x1 ;  /* 0x000000040000795c */ /* 0x000fe20000300000 */
.L_x_2404:
[----:B------:R0:W0:Y:S02]  /*14920*/  SYNCS.PHASECHK.TRANS64.TRYWAIT P0, [R5+URZ+0x33480], R0 ;  /* 0x03348000050075a7 */ /* 0x000024000800017f */
[----:B0-----:R-:W-:Y:S05]  /*14930*/  @!P0 NANOSLEEP.SYNCS 0x989680 ;  /* 0x009896800000895d */ /* 0x001fea0003900000 */
[----:B------:R-:W0:Y:S02]  /*14940*/  @!P0 SYNCS.PHASECHK.TRANS64 P0, [R5+URZ+0x33480], R0 ;  /* 0x03348000050085a7 */ /* 0x000e24000800007f */
[----:B0-----:R-:W-:Y:S05]  /*14950*/  @!P0 BRA `(.L_x_2404) ;  /* 0xfffffffc00f08947 */ /* 0x001fea000383ffff */
.L_x_2303:
[----:B------:R-:W-:Y:S05]  /*14960*/  BSYNC B6 ;  /* 0x0000000000067941 */ /* 0x000fea0003800000 */
.L_x_2300:
[----:B------:R-:W-:Y:S05]  /*14970*/  EXIT ;  /* 0x000000000000794d */ /* 0x000fea0003800000 */
.L_x_2307:
[----:B0-----:R-:W-:-:S04]  /*14980*/  IMAD.U32 R3, RZ, RZ, UR39 ;  /* 0x00000027ff037e24 */ /* 0x001fc8000f8e00ff */
[----:B------:R0:W1:Y:S03]  /*14990*/  SYNCS.PHASECHK.TRANS64.TRYWAIT P0, [R3+URZ+0x33400], R0 ;  /* 0x03340000030075a7 */ /* 0x000066000800017f */
[----:B-1----:R-:W-:Y:S05]  /*149a0*/  @!P0 NANOSLEEP.SYNCS 0x989680 ;  /* 0x009896800000895d */ /* 0x002fea0003900000 */
[----:B------:R-:W1:Y:S02]  /*149b0*/  @!P0 SYNCS.PHASECHK.TRANS64 P0, [R3+URZ+0x33400], R0 ;  /* 0x03340000030085a7 */ /* 0x000e64000800007f */
[----:B-1----:R-:W-:Y:S05]  /*149c0*/  @!P0 BRA `(.L_x_2307) ;  /* 0xfffffffc00ec8947 */ /* 0x002fea000383ffff */
[----:B------:R-:W-:Y:S05]  /*149d0*/  BRA `(.L_x_2405) ;  /* 0xfffffecc008c7947 */ /* 0x000fea000383ffff */
.L_x_2311:
[----:B--2---:R-:W-:-:S04]  /*149e0*/  IMAD.U32 R5, RZ, RZ, UR39 ;  /* 0x00000027ff057e24 */ /* 0x004fc8000f8e00ff */
[----:B------:R2:W3:Y:S03]  /*149f0*/  SYNCS.PHASECHK.TRANS64.TRYWAIT P1, [R5+URZ+0x33430], R0 ;  /* 0x03343000050075a7 */ /* 0x0004e6000802017f */
[----:B---3--:R-:W-:Y:S05]  /*14a00*/  @!P1 NANOSLEEP.SYNCS 0x989680 ;  /* 0x009896800000995d */ /* 0x008fea0003900000 */
[----:B------:R-:W3:Y:S02]  /*14a10*/  @!P1 SYNCS.PHASECHK.TRANS64 P1, [R5+URZ+0x33430], R0 ;  /* 0x03343000050095a7 */ /* 0x000ee4000802007f */
[----:B---3--:R-:W-:Y:S05]  /*14a20*/  @!P1 BRA `(.L_x_2311) ;  /* 0xfffffffc00ec9947 */ /* 0x008fea000383ffff */
[----:B------:R-:W-:Y:S05]  /*14a30*/  BRA `(.L_x_2310) ;  /* 0xfffffecc00b07947 */ /* 0x000fea000383ffff */
.L_x_2317:
[----:B-1----:R-:W-:-:S04]  /*14a40*/  IMAD.U32 R11, RZ, RZ, UR4 ;  /* 0x00000004ff0b7e24 */ /* 0x002fc8000f8e00ff */
[----:B------:R1:W2:Y:S03]  /*14a50*/  SYNCS.PHASECHK.TRANS64.TRYWAIT P1, [R11+URZ+0x33430], R0 ;  /* 0x033430000b0075a7 */ /* 0x0002a6000802017f */
[----:B--2---:R-:W-:Y:S05]  /*14a60*/  @!P1 NANOSLEEP.SYNCS 0x989680 ;  /* 0x009896800000995d */ /* 0x004fea0003900000 */
[----:B------:R-:W2:Y:S02]  /*14a70*/  @!P1 SYNCS.PHASECHK.TRANS64 P1, [R11+URZ+0x33430], R0 ;  /* 0x033430000b0095a7 */ /* 0x000ea4000802007f */
[----:B--2---:R-:W-:Y:S05]  /*14a80*/  @!P1 BRA `(.L_x_2317) ;  /* 0xfffffffc00ec9947 */ /* 0x004fea000383ffff */
[----:B------:R-:W-:Y:S05]  /*14a90*/  BRA `(.L_x_2314) ;  /* 0xffffff0800647947 */ /* 0x000fea000383ffff */
.L_x_2321:
[----:B-1----:R-:W-:-:S04]  /*14aa0*/  IMAD.U32 R11, RZ, RZ, UR10 ;  /* 0x0000000aff0b7e24 */ /* 0x002fc8000f8e00ff */
[----:B------:R1:W2:Y:S03]  /*14ab0*/  SYNCS.PHASECHK.TRANS64.TRYWAIT P1, [R11+URZ+0x33450], R0 ;  /* 0x033450000b0075a7 */ /* 0x0002a6000802017f */
[----:B--2---:R-:W-:Y:S05]  /*14ac0*/  @!P1 NANOSLEEP.SYNCS 0x989680 ;  /* 0x009896800000995d */ /* 0x004fea0003900000 */
[----:B------:R-:W2:Y:S02]  /*14ad0*/  @!P1 SYNCS.PHASECHK.TRANS64 P1, [R11+URZ+0x33450], R0 ;  /* 0x033450000b0095a7 */ /* 0x000ea4000802007f */
[----:B--2---:R-:W-:Y:S05]  /*14ae0*/  @!P1 BRA `(.L_x_2321) ;  /* 0xfffffffc00ec9947 */ /* 0x004fea000383ffff */
[----:B------:R-:W-:Y:S05]  /*14af0*/  BRA `(.L_x_2318) ;  /* 0xffffff1400787947 */ /* 0x000fea000383ffff */
.L_x_2329:
[----:B-1----:R-:W-:-:S04]  /*14b00*/  IMAD.U32 R13, RZ, RZ, UR7 ;  /* 0x00000007ff0d7e24 */ /* 0x002fc8000f8e00ff */
[----:B------:R1:W2:Y:S03]  /*14b10*/  SYNCS.PHASECHK.TRANS64.TRYWAIT P1, [R13+URZ+0x33430], R0 ;  /* 0x033430000d0075a7 */ /* 0x0002a6000802017f */
[----:B--2---:R-:W-:Y:S05]  /*14b20*/  @!P1 NANOSLEEP.SYNCS 0x989680 ;  /* 0x009896800000995d */ /* 0x004fea0003900000 */
[----:B------:R-:W2:Y:S02]  /*14b30*/  @!P1 SYNCS.PHASECHK.TRANS64 P1, [R13+URZ+0x33430], R0 ;  /* 0x033430000d0095a7 */ /* 0x000ea4000802007f */
[----:B--2---:R-:W-:Y:S05]  /*14b40*/  @!P1 BRA `(.L_x_2329) ;  /* 0xfffffffc00ec9947 */ /* 0x004fea000383ffff */
[----:B------:R-:W-:Y:S05]  /*14b50*/  BRA `(.L_x_2326) ;  /* 0xffffff4000ec7947 */ /* 0x000fea000383ffff */
.L_x_2333:
[----:B-1----:R-:W-:-:S04]  /*14b60*/  IMAD.U32 R13, RZ, RZ, UR7 ;  /* 0x00000007ff0d7e24 */ /* 0x002fc8000f8e00ff */
[----:B------:R1:W2:Y:S03]  /*14b70*/  SYNCS.PHASECHK.TRANS64.TRYWAIT P1, [R13+URZ+0x33450], R0 ;  /* 0x033450000d0075a7 */ /* 0x0002a6000802017f */
[----:B--2---:R-:W-:Y:S05]  /*14b80*/  @!P1 NANOSLEEP.SYNCS 0x989680 ;  /* 0x009896800000995d */ /* 0x004fea0003900000 */
[----:B------:R-:W2:Y:S02]  /*14b90*/  @!P1 SYNCS.PHASECHK.TRANS64 P1, [R13+URZ+0x33450], R0 ;  /* 0x033450000d0095a7 */ /* 0x000ea4000802007f */
[----:B--2---:R-:W-:Y:S05]  /*14ba0*/  @!P1 BRA `(.L_x_2333) ;  /* 0xfffffffc00ec9947 */ /* 0x004fea000383ffff */
[----:B------:R-:W-:Y:S05]  /*14bb0*/  BRA `(.L_x_2330) ;  /* 0xffffff4c00f07947 */ /* 0x000fea000383ffff */
.L_x_2340:
[----:B-1----:R-:W-:-:S04]  /*14bc0*/  IMAD.U32 R3, RZ, RZ, UR9 ;  /* 0x00000009ff037e24 */ /* 0x002fc8000f8e00ff */
[----:B------:R1:W3:Y:S03]  /*14bd0*/  SYNCS.PHASECHK.TRANS64.TRYWAIT P1, [R3+URZ+0x33450], R2 ;  /* 0x03345002030075a7 */ /* 0x0002e6000802017f */
[----:B---3--:R-:W-:Y:S05]  /*14be0*/  @!P1 NANOSLEEP.SYNCS 0x989680 ;  /* 0x009896800000995d */ /* 0x008fea0003900000 */
[----:B------:R-:W3:Y:S02]  /*14bf0*/  @!P1 SYNCS.PHASECHK.TRANS64 P1, [R3+URZ+0x33450], R2 ;  /* 0x03345002030095a7 */ /* 0x000ee4000802007f */
[----:B---3--:R-:W-:Y:S05]  /*14c00*/  @!P1 BRA `(.L_x_2340) ;  /* 0xfffffffc00ec9947 */ /* 0x008fea000383ffff */
[----:B------:R-:W-:Y:S05]  /*14c10*/  BRA `(.L_x_2339) ;  /* 0xffffff70003c7947 */ /* 0x000fea000383ffff */
.L_x_2353:
[----:B------:R-:W-:Y:S02]  /*14c20*/  IMAD.MOV.U32 R13, RZ, RZ, R23 ;  /* 0x000000ffff0d7224 */ /* 0x000fe400078e0017 */
[----:B------:R-:W-:Y:S02]  /*14c30*/  IMAD.MOV.U32 R12, RZ, RZ, RZ ;  /* 0x000000ffff0c7224 */ /* 0x000fe400078e00ff */
[----:B------:R-:W-:Y:S02]  /*14c40*/  IMAD.MOV.U32 R11, RZ, RZ, 0x1f ;  /* 0x0000001fff0b7424 */ /* 0x000fe400078e00ff */
[----:B------:R-:W-:-:S07]  /*14c50*/  IMAD.MOV.U32 R15, RZ, RZ, -0x1 ;  /* 0xffffffffff0f7424 */ /* 0x000fce00078e00ff */
[----:B0----5:R-:W-:Y:S05]  /*14c60*/  WARPSYNC.COLLECTIVE R15, `(.L_x_2406) ;  /* 0x000000000f087348 */ /* 0x021fea0003c00000 */
[----:B------:R1:W2:Y:S02]  /*14c70*/  SHFL.IDX P6, R14, R13, R12, R11 ;  /* 0x0000000c0d0e7389 */ /* 0x0002a400000c000b */
[----:B012--5:R-:W-:Y:S01]  /*14c80*/  ENDCOLLECTIVE ;  /* 0x000000000000791b */ /* 0x027fe20003800000 */
.L_x_2406:
[----:B------:R-:W-:Y:S05]  /*14c90*/  BRA `(.L_x_2407) ;  /* 0xffffffb800d47947 */ /* 0x000fea000383ffff */
.L_x_2355:
[----:B0-----:R-:W-:-:S04]  /*14ca0*/  IMAD.U32 R2, RZ, RZ, UR45 ;  /* 0x0000002dff027e24 */ /* 0x001fc8000f8e00ff */
[----:B------:R0:W1:Y:S03]  /*14cb0*/  SYNCS.PHASECHK.TRANS64.TRYWAIT P0, [R2+URZ+0x33480], R29 ;  /* 0x0334801d020075a7 */ /* 0x000066000800017f */
[----:B-1----:R-:W-:Y:S05]  /*14cc0*/  @!P0 NANOSLEEP.SYNCS 0x989680 ;  /* 0x009896800000895d */ /* 0x002fea0003900000 */
[----:B------:R-:W1:Y:S02]  /*14cd0*/  @!P0 SYNCS.PHASECHK.TRANS64 P0, [R2+URZ+0x33480], R29 ;  /* 0x0334801d020085a7 */ /* 0x000e64000800007f */
[----:B-1----:R-:W-:Y:S05]  /*14ce0*/  @!P0 BRA `(.L_x_2355) ;  /* 0xfffffffc00ec8947 */ /* 0x002fea000383ffff */
[----:B------:R-:W-:Y:S05]  /*14cf0*/  BRA `(.L_x_2408) ;  /* 0xffffffc000887947 */ /* 0x000fea000383ffff */
.L_x_2356:
        /* <DEDUP_REMOVED lines=8> */
.L_x_2410:
[----:B------:R-:W-:Y:S05]  /*14d80*/  BSYNC B0 ;  /* 0x0000000000007941 */ /* 0x000fea0003800000 */
.L_x_2409:
        /* <DEDUP_REMOVED lines=13> */
.L_x_2411:
[-C--:B------:R-:W-:Y:S01]  /*14e60*/  ISETP.GE.AND P2, PT, R35, R31.reuse, PT ;  /* 0x0000001f2300720c */ /* 0x080fe20003f46270 */
[----:B------:R-:W-:Y:S01]  /*14e70*/  IMAD.MOV.U32 R13, RZ, RZ, R9 ;  /* 0x000000ffff0d7224 */ /* 0x000fe200078e0009 */
[----:B------:R-:W-:Y:S01]  /*14e80*/  ISETP.GE.AND P1, PT, R25, R31, PT ;  /* 0x0000001f1900720c */ /* 0x000fe20003f26270 */
[----:B------:R-:W-:-:S03]  /*14e90*/  IMAD.MOV.U32 R12, RZ, RZ, 0x1 ;  /* 0x00000001ff0c7424 */ /* 0x000fc600078e00ff */
[----:B------:R-:W-:Y:S02]  /*14ea0*/  ISETP.LT.OR P3, PT, R7, 0x1, P1 ;  /* 0x000000010700780c */ /* 0x000fe40000f61670 */
[----:B------:R-:W-:-:S13]  /*14eb0*/  IADD3 R2, P0, R35, R14, RZ ;  /* 0x0000000e23027210 */ /* 0x000fda0007f1e0ff */
[----:B------:R-:W-:Y:S05]  /*14ec0*/  WARPSYNC.COLLECTIVE R15, `(.L_x_2412) ;  /* 0x000000000f087348 */ /* 0x000fea0003c00000 */
[----:B------:R0:W1:Y:S02]  /*14ed0*/  SHFL.IDX P6, R14, R13, R12, R11 ;  /* 0x0000000c0d0e7389 */ /* 0x00006400000c000b */
[----:B01----:R-:W-:Y:S01]  /*14ee0*/  ENDCOLLECTIVE ;  /* 0x000000000000791b */ /* 0x003fe20003800000 */
.L_x_2412:
        /* <DEDUP_REMOVED lines=15> */
.L_x_2413:
[----:B------:R-:W-:Y:S02]  /*14fe0*/  IMAD.MOV.U32 R13, RZ, RZ, R9 ;  /* 0x000000ffff0d7224 */ /* 0x000fe400078e0009 */
[----:B------:R-:W-:Y:S02]  /*14ff0*/  IMAD.MOV.U32 R12, RZ, RZ, 0x2 ;  /* 0x00000002ff0c7424 */ /* 0x000fe400078e00ff */
[----:B------:R-:W-:-:S07]  /*15000*/  IMAD.MOV.U32 R2, RZ, RZ, R14 ;  /* 0x000000ffff027224 */ /* 0x000fce00078e000e */
[----:B------:R-:W-:Y:S05]  /*15010*/  WARPSYNC.COLLECTIVE R15, `(.L_x_2414) ;  /* 0x000000000f087348 */ /* 0x000fea0003c00000 */
[----:B------:R0:W1:Y:S02]  /*15020*/  SHFL.IDX P6, R14, R13, R12, R11 ;  /* 0x0000000c0d0e7389 */ /* 0x00006400000c000b */
[----:B01----:R-:W-:Y:S01]  /*15030*/  ENDCOLLECTIVE ;  /* 0x000000000000791b */ /* 0x003fe20003800000 */
.L_x_2414:
        /* <DEDUP_REMOVED lines=16> */
.L_x_2415:
[----:B------:R-:W-:Y:S02]  /*15140*/  IMAD.MOV.U32 R13, RZ, RZ, R9 ;  /* 0x000000ffff0d7224 */ /* 0x000fe400078e0009 */
[----:B------:R-:W-:Y:S02]  /*15150*/  IMAD.MOV.U32 R12, RZ, RZ, 0x3 ;  /* 0x00000003ff0c7424 */ /* 0x000fe400078e00ff */
[----:B------:R-:W-:-:S07]  /*15160*/  IMAD.MOV.U32 R2, RZ, RZ, R14 ;  /* 0x000000ffff027224 */ /* 0x000fce00078e000e */
[----:B------:R-:W-:Y:S05]  /*15170*/  WARPSYNC.COLLECTIVE R15, `(.L_x_2416) ;  /* 0x000000000f087348 */ /* 0x000fea0003c00000 */
[----:B------:R0:W1:Y:S02]  /*15180*/  SHFL.IDX P6, R14, R13, R12, R11 ;  /* 0x0000000c0d0e7389 */ /* 0x00006400000c000b */
[----:B01----:R-:W-:Y:S01]  /*15190*/  ENDCOLLECTIVE ;  /* 0x000000000000791b */ /* 0x003fe20003800000 */
.L_x_2416:
        /* <DEDUP_REMOVED lines=13> */
.L_x_2417:
        /* <DEDUP_REMOVED lines=8> */
[----:B0-----:R-:W-:-:S13]  /*152f0*/  IADD3 R2, P3, R35, R14, RZ ;  /* 0x0000000e23027210 */ /* 0x001fda0007f7e0ff */
[----:B------:R-:W-:Y:S05]  /*15300*/  WARPSYNC.COLLECTIVE R15, `(.L_x_2418) ;  /* 0x000000000f087348 */ /* 0x000fea0003c00000 */
[----:B------:R0:W1:Y:S02]  /*15310*/  SHFL.IDX P6, R14, R13, R12, R11 ;  /* 0x0000000c0d0e7389 */ /* 0x00006400000c000b */
[----:B01----:R-:W-:Y:S01]  /*15320*/  ENDCOLLECTIVE ;  /* 0x000000000000791b */ /* 0x003fe20003800000 */
.L_x_2418:
        /* <DEDUP_REMOVED lines=12> */
.L_x_2419:
        /* <DEDUP_REMOVED lines=9> */
[----:B-1----:R-:W-:Y:S06]  /*15480*/  BRA `(.L_x_2420) ;  /* 0xffffffc000247947 */ /* 0x002fec000383ffff */
.L_x_2359:
[----:B0-----:R-:W-:-:S04]  /*15490*/  IMAD.U32 R2, RZ, RZ, UR45 ;  /* 0x0000002dff027e24 */ /* 0x001fc8000f8e00ff */
[----:B------:R0:W1:Y:S03]  /*154a0*/  SYNCS.PHASECHK.TRANS64.TRYWAIT P0, [R2+URZ+0x33440], R29 ;  /* 0x0334401d020075a7 */ /* 0x000066000800017f */
[----:B-1----:R-:W-:Y:S05]  /*154b0*/  @!P0 NANOSLEEP.SYNCS 0x989680 ;  /* 0x009896800000895d */ /* 0x002fea0003900000 */
[----:B------:R-:W1:Y:S02]  /*154c0*/  @!P0 SYNCS.PHASECHK.TRANS64 P0, [R2+URZ+0x33440], R29 ;  /* 0x0334401d020085a7 */ /* 0x000e64000800007f */
[----:B-1----:R-:W-:Y:S05]  /*154d0*/  @!P0 BRA `(.L_x_2359) ;  /* 0xfffffffc00ec8947 */ /* 0x002fea000383ffff */
[----:B------:R-:W-:Y:S05]  /*154e0*/  BRA `(.L_x_2421) ;  /* 0xffffffc000687947 */ /* 0x000fea000383ffff */
.L_x_2360:
        /* <DEDUP_REMOVED lines=8> */
.L_x_2423:
[----:B------:R-:W-:Y:S05]  /*15570*/  BSYNC B0 ;  /* 0x0000000000007941 */ /* 0x000fea0003800000 */
.L_x_2422:
        /* <DEDUP_REMOVED lines=9> */
.L_x_2424:
        /* <DEDUP_REMOVED lines=18> */
.L_x_2425:
[----:B------:R-:W-:Y:S02]  /*15730*/  IMAD.MOV.U32 R13, RZ, RZ, R0 ;  /* 0x000000ffff0d7224 */ /* 0x000fe400078e0000 */
[----:B------:R-:W-:-:S07]  /*15740*/  IMAD.MOV.U32 R6, RZ, RZ, R14 ;  /* 0x000000ffff067224 */ /* 0x000fce00078e000e */
[----:B------:R-:W-:Y:S05]  /*15750*/  WARPSYNC.COLLECTIVE R15, `(.L_x_2426) ;  /* 0x000000000f087348 */ /* 0x000fea0003c00000 */
[----:B------:R0:W1:Y:S02]  /*15760*/  SHFL.IDX P6, R14, R13, R12, R11 ;  /* 0x0000000c0d0e7389 */ /* 0x00006400000c000b */
[----:B01----:R-:W-:Y:S01]  /*15770*/  ENDCOLLECTIVE ;  /* 0x000000000000791b */ /* 0x003fe20003800000 */
.L_x_2426:
        /* <DEDUP_REMOVED lines=14> */
.L_x_2427:
        /* <DEDUP_REMOVED lines=11> */
.L_x_2428:
[----:B------:R-:W-:Y:S02]  /*15910*/  IMAD.MOV.U32 R13, RZ, RZ, R5 ;  /* 0x000000ffff0d7224 */ /* 0x000fe400078e0005 */
[----:B------:R-:W-:Y:S01]  /*15920*/  IMAD.MOV.U32 R12, RZ, RZ, 0x3 ;  /* 0x00000003ff0c7424 */ /* 0x000fe200078e00ff */
[----:B------:R-:W-:-:S05]  /*15930*/  @P4 IADD3 R14, P0, R35, R14, RZ ;  /* 0x0000000e230e4210 */ /* 0x000fca0007f1e0ff */
[----:B------:R-:W-:-:S08]  /*15940*/  @P4 IMAD.MOV.U32 R2, RZ, RZ, R14 ;  /* 0x000000ffff024224 */ /* 0x000fd000078e000e */
[----:B------:R-:W-:Y:S05]  /*15950*/  WARPSYNC.COLLECTIVE R15, `(.L_x_2429) ;  /* 0x000000000f087348 */ /* 0x000fea0003c00000 */
[----:B------:R0:W1:Y:S02]  /*15960*/  SHFL.IDX P6, R14, R13, R12, R11 ;  /* 0x0000000c0d0e7389 */ /* 0x00006400000c000b */
[----:B01----:R-:W-:Y:S01]  /*15970*/  ENDCOLLECTIVE ;  /* 0x000000000000791b */ /* 0x003fe20003800000 */
.L_x_2429:
        /* <DEDUP_REMOVED lines=13> */
.L_x_2430:
[----:B------:R-:W-:Y:S02]  /*15a50*/  IMAD.MOV.U32 R13, RZ, RZ, R8 ;  /* 0x000000ffff0d7224 */ /* 0x000fe400078e0008 */
[----:B------:R-:W-:Y:S01]  /*15a60*/  IMAD.MOV.U32 R12, RZ, RZ, RZ ;  /* 0x000000ffff0c7224 */ /* 0x000fe200078e00ff */
[----:B------:R-:W-:-:S05]  /*15a70*/  @P3 IADD3 R14, P0, R35, R14, RZ ;  /* 0x0000000e230e3210 */ /* 0x000fca0007f1e0ff */
[----:B------:R-:W-:-:S08]  /*15a80*/  @P3 IMAD.MOV.U32 R2, RZ, RZ, R14 ;  /* 0x000000ffff023224 */ /* 0x000fd000078e000e */
[----:B------:R-:W-:Y:S05]  /*15a90*/  WARPSYNC.COLLECTIVE R15, `(.L_x_2431) ;  /* 0x000000000f087348 */ /* 0x000fea0003c00000 */
[----:B------:R0:W1:Y:S02]  /*15aa0*/  SHFL.IDX P6, R14, R13, R12, R11 ;  /* 0x0000000c0d0e7389 */ /* 0x00006400000c000b */
[----:B01----:R-:W-:Y:S01]  /*15ab0*/  ENDCOLLECTIVE ;  /* 0x000000000000791b */ /* 0x003fe20003800000 */
.L_x_2431:
        /* <DEDUP_REMOVED lines=13> */
.L_x_2432:
[----:B------:R-:W-:Y:S05]  /*15b90*/  BRA `(.L_x_2433) ;  /* 0xffffffbc00f07947 */ /* 0x000fea000383ffff */
.L_x_2365:
[----:B------:R-:W-:Y:S02]  /*15ba0*/  IMAD.MOV.U32 R13, RZ, RZ, R5 ;  /* 0x000000ffff0d7224 */ /* 0x000fe400078e0005 */
[----:B------:R-:W-:Y:S02]  /*15bb0*/  IMAD.MOV.U32 R12, RZ, RZ, RZ ;  /* 0x000000ffff0c7224 */ /* 0x000fe400078e00ff */
[----:B------:R-:W-:Y:S02]  /*15bc0*/  IMAD.MOV.U32 R11, RZ, RZ, 0x1c1f ;  /* 0x00001c1fff0b7424 */ /* 0x000fe400078e00ff */
[----:B------:R-:W-:Y:S02]  /*15bd0*/  IMAD.MOV.U32 R15, RZ, RZ, -0x1 ;  /* 0xffffffffff0f7424 */ /* 0x000fe400078e00ff */
[----:B------:R-:W-:-:S07]  /*15be0*/  IMAD.U32 R6, RZ, RZ, UR47 ;  /* 0x0000002fff067e24 */ /* 0x000fce000f8e00ff */
[----:B-1----:R-:W-:Y:S05]  /*15bf0*/  WARPSYNC.COLLECTIVE R15, `(.L_x_2434) ;  /* 0x000000000f087348 */ /* 0x002fea0003c00000 */
[----:B-1----:R0:W1:Y:S02]  /*15c00*/  SHFL.IDX P6, R14, R13, R12, R11 ;  /* 0x0000000c0d0e7389 */ /* 0x00206400000c000b */
[----:B01----:R-:W-:Y:S01]  /*15c10*/  ENDCOLLECTIVE ;  /* 0x000000000000791b */ /* 0x003fe20003800000 */
.L_x_2434:
[----:B------:R-:W-:Y:S02]  /*15c20*/  IMAD.MOV.U32 R13, RZ, RZ, R0 ;  /* 0x000000ffff0d7224 */ /* 0x000fe400078e0000 */
[----:B------:R-:W-:-:S07]  /*15c30*/  IMAD.MOV.U32 R2, RZ, RZ, R14 ;  /* 0x000000ffff027224 */ /* 0x000fce00078e000e */
[----:B------:R-:W-:Y:S05]  /*15c40*/  WARPSYNC.COLLECTIVE R15, `(.L_x_2435) ;  /* 0x000000000f087348 */ /* 0x000fea0003c00000 */
[----:B------:R0:W1:Y:S02]  /*15c50*/  SHFL.IDX P6, R14, R13, R12, R11 ;  /* 0x0000000c0d0e7389 */ /* 0x00006400000c000b */
[----:B01----:R-:W-:Y:S01]  /*15c60*/  ENDCOLLECTIVE ;  /* 0x000000000000791b */ /* 0x003fe20003800000 */
.L_x_2435:
[----:B------:R-:W-:Y:S02]  /*15c70*/  ULDC UR4, c[0x0][0x288] ;  /* 0x0000a20000047ab9 */ /* 0x000fe40000000800 */
[----:B------:R-:W-:Y:S02]  /*15c80*/  IMAD R7, R4, UR4, RZ ;  /* 0x0000000404077c24 */ /* 0x000fe4000f8e02ff */
[----:B------:R-:W-:-:S04]  /*15c90*/  IMAD R4, R6, 0x80, R27 ;  /* 0x0000008006047824 */ /* 0x000fc800078e021b */
[C---:B------:R-:W-:Y:S01]  /*15ca0*/  VIADD R6, R4.reuse, 0x20 ;  /* 0x0000002004067836 */ /* 0x040fe20000000000 */
        /* <DEDUP_REMOVED lines=10> */
.L_x_2436:
        /* <DEDUP_REMOVED lines=11> */
.L_x_2437:
[----:B------:R-:W-:Y:S02]  /*15e00*/  IMAD.MOV.U32 R13, RZ, RZ, R5 ;  /* 0x000000ffff0d7224 */ /* 0x000fe400078e0005 */
[----:B------:R-:W-:Y:S01]  /*15e10*/  IMAD.MOV.U32 R12, RZ, RZ, 0x2 ;  /* 0x00000002ff0c7424 */ /* 0x000fe200078e00ff */
[----:B------:R-:W-:-:S13]  /*15e20*/  @!P1 IADD3 R8, P0, R35, R14, RZ ;  /* 0x0000000e23089210 */ /* 0x000fda0007f1e0ff */
[----:B------:R-:W-:Y:S05]  /*15e30*/  WARPSYNC.COLLECTIVE R15, `(.L_x_2438) ;  /* 0x000000000f087348 */ /* 0x000fea0003c00000 */
[----:B------:R0:W1:Y:S02]  /*15e40*/  SHFL.IDX P6, R14, R13, R12, R11 ;  /* 0x0000000c0d0e7389 */ /* 0x00006400000c000b */
[----:B01----:R-:W-:Y:S01]  /*15e50*/  ENDCOLLECTIVE ;  /* 0x000000000000791b */ /* 0x003fe20003800000 */
.L_x_2438:
[----:B------:R-:W-:Y:S02]  /*15e60*/  @!P1 IMAD.X R9, RZ, RZ, R6, P0 ;  /* 0x000000ffff099224 */ /* 0x000fe400000e0606 */
[----:B------:R-:W-:Y:S02]  /*15e70*/  VIADD R6, R4, 0x40 ;  /* 0x0000004004067836 */ /* 0x000fe40000000000 */
[----:B------:R-:W-:Y:S02]  /*15e80*/  @!P1 IMAD.MOV.U32 R2, RZ, RZ, R8 ;  /* 0x000000ffff029224 */ /* 0x000fe400078e0008 */
[----:B------:R-:W-:Y:S01]  /*15e90*/  @!P1 IMAD.MOV.U32 R3, RZ, RZ, R9 ;  /* 0x000000ffff039224 */ /* 0x000fe200078e0009 */
[----:B------:R-:W-:Y:S01]  /*15ea0*/  ISETP.GE.AND P0, PT, R6, R7, PT ;  /* 0x000000070600720c */ /* 0x000fe20003f06270 */
[----:B------:R-:W-:-:S03]  /*15eb0*/  IMAD.MOV.U32 R13, RZ, RZ, R0 ;  /* 0x000000ffff0d7224 */ /* 0x000fc600078e0000 */
[----:B------:R-:W-:Y:S01]  /*15ec0*/  @!PT LDS RZ, [RZ] ;  /* 0x00000000fffff984 */ /* 0x000fe20000000800 */
[----:B------:R-:W-:Y:S01]  /*15ed0*/  @!PT LDS RZ, [RZ] ;  /* 0x00000000fffff984 */ /* 0x000fe20000000800 */
[----:B------:R-:W-:Y:S01]  /*15ee0*/  @!PT LDS RZ, [RZ] ;  /* 0x00000000fffff984 */ /* 0x000fe20000000800 */
[----:B------:R0:W-:Y:S04]  /*15ef0*/  @!P1 LDGSTS.E.BYPASS.LTC128B.128 [R24+0x1ea00], desc[UR36][R2.64], !P4 ;  /* 0x1ea0000002189fae */ /* 0x0001e8000e101d64 */
[----:B------:R0:W-:Y:S04]  /*15f00*/  @!P1 LDGSTS.E.BYPASS.LTC128B.128 [R24+0x20a00], desc[UR36][R2.64+0x40], !P3 ;  /* 0x20a0004002189fae */ /* 0x0001e8000d901d64 */
[----:B------:R0:W-:Y:S01]  /*15f10*/  @!P1 LDGSTS.E.BYPASS.LTC128B.128 [R24+0x22a00], desc[UR36][R2.64+0x80], !P2 ;  /* 0x22a0008002189fae */ /* 0x0001e2000d101d64 */
[----:B------:R-:W-:-:S07]  /*15f20*/  IMAD.MOV.U32 R6, RZ, RZ, R14 ;  /* 0x000000ffff067224 */ /* 0x000fce00078e000e */
[----:B0-----:R-:W-:Y:S05]  /*15f30*/  WARPSYNC.COLLECTIVE R15, `(.L_x_2439) ;  /* 0x000000000f087348 */ /* 0x001fea0003c00000 */
[----:B------:R1:W2:Y:S02]  /*15f40*/  SHFL.IDX P6, R14, R13, R12, R11 ;  /* 0x0000000c0d0e7389 */ /* 0x0002a400000c000b */
[----:B012---:R-:W-:Y:S01]  /*15f50*/  ENDCOLLECTIVE ;  /* 0x000000000000791b */ /* 0x007fe20003800000 */
.L_x_2439:
[----:B------:R-:W-:Y:S02]  /*15f60*/  IMAD.MOV.U32 R13, RZ, RZ, R5 ;  /* 0x000000ffff0d7224 */ /* 0x000fe400078e0005 */
[----:B------:R-:W-:Y:S01]  /*15f70*/  IMAD.MOV.U32 R12, RZ, RZ, 0x3 ;  /* 0x00000003ff0c7424 */ /* 0x000fe200078e00ff */
[----:B------:R-:W-:-:S05]  /*15f80*/  @!P0 IADD3 R14, P5, R35, R14, RZ ;  /* 0x0000000e230e8210 */ /* 0x000fca0007fbe0ff */
[----:B------:R-:W-:-:S08]  /*15f90*/  @!P0 IMAD.MOV.U32 R2, RZ, RZ, R14 ;  /* 0x000000ffff028224 */ /* 0x000fd000078e000e */
[----:B------:R-:W-:Y:S05]  /*15fa0*/  WARPSYNC.COLLECTIVE R15, `(.L_x_2440) ;  /* 0x000000000f087348 */ /* 0x000fea0003c00000 */
[----:B------:R0:W1:Y:S02]  /*15fb0*/  SHFL.IDX P6, R14, R13, R12, R11 ;  /* 0x0000000c0d0e7389 */ /* 0x00006400000c000b */
[----:B01----:R-:W-:Y:S01]  /*15fc0*/  ENDCOLLECTIVE ;  /* 0x000000000000791b */ /* 0x003fe20003800000 */
.L_x_2440:
        /* <DEDUP_REMOVED lines=13> */
.L_x_2441:
[----:B------:R-:W-:Y:S05]  /*160a0*/  BRA `(.L_x_2442) ;  /* 0xffffffc000bc7947 */ /* 0x000fea000383ffff */
.L_x_2368:
[----:B01----:R-:W-:-:S04]  /*160b0*/  IMAD.U32 R3, RZ, RZ, UR45 ;  /* 0x0000002dff037e24 */ /* 0x003fc8000f8e00ff */
[----:B------:R0:W1:Y:S03]  /*160c0*/  SYNCS.PHASECHK.TRANS64.TRYWAIT P0, [R3+URZ+0x33420], R0 ;  /* 0x03342000030075a7 */ /* 0x000066000800017f */
[----:B-1----:R-:W-:Y:S05]  /*160d0*/  @!P0 NANOSLEEP.SYNCS 0x989680 ;  /* 0x009896800000895d */ /* 0x002fea0003900000 */
[----:B------:R-:W1:Y:S02]  /*160e0*/  @!P0 SYNCS.PHASECHK.TRANS64 P0, [R3+URZ+0x33420], R0 ;  /* 0x03342000030085a7 */ /* 0x000e64000800007f */
[----:B-1----:R-:W-:Y:S05]  /*160f0*/  @!P0 BRA `(.L_x_2368) ;  /* 0xfffffffc00ec8947 */ /* 0x002fea000383ffff */
[----:B------:R-:W-:Y:S05]  /*16100*/  BRA `(.L_x_2443) ;  /* 0xffffffc000fc7947 */ /* 0x000fea000383ffff */
.L_x_2371:
[----:B0-----:R0:W1:Y:S02]  /*16110*/  SYNCS.PHASECHK.TRANS64.TRYWAIT P0, [R5+URZ+0x33480], R30 ;  /* 0x0334801e050075a7 */ /* 0x001064000800017f */
[----:B-1----:R-:W-:Y:S05]  /*16120*/  @!P0 NANOSLEEP.SYNCS 0x989680 ;  /* 0x009896800000895d */ /* 0x002fea0003900000 */
[----:B------:R-:W1:Y:S02]  /*16130*/  @!P0 SYNCS.PHASECHK.TRANS64 P0, [R5+URZ+0x33480], R30 ;  /* 0x0334801e050085a7 */ /* 0x000e64000800007f */
[----:B-1----:R-:W-:Y:S05]  /*16140*/  @!P0 BRA `(.L_x_2371) ;  /* 0xfffffffc00f08947 */ /* 0x002fea000383ffff */
[----:B------:R-:W-:Y:S05]  /*16150*/  BRA `(.L_x_2444) ;  /* 0xffffffc800007947 */ /* 0x000fea000383ffff */
.L_x_2372:
        /* <DEDUP_REMOVED lines=8> */
.L_x_2446:
[----:B------:R-:W-:Y:S05]  /*161e0*/  BSYNC B0 ;  /* 0x0000000000007941 */ /* 0x000fea0003800000 */
.L_x_2445:
        /* <DEDUP_REMOVED lines=9> */
.L_x_2447:
[----:B------:R-:W-:Y:S02]  /*16280*/  IMAD.MOV.U32 R13, RZ, RZ, R19 ;  /* 0x000000ffff0d7224 */ /* 0x000fe400078e0013 */
[----:B------:R-:W-:Y:S02]  /*16290*/  IMAD.MOV.U32 R12, RZ, RZ, 0x1 ;  /* 0x00000001ff0c7424 */ /* 0x000fe400078e00ff */
[----:B------:R-:W-:-:S07]  /*162a0*/  IMAD.MOV.U32 R2, RZ, RZ, R14 ;  /* 0x000000ffff027224 */ /* 0x000fce00078e000e */
[----:B------:R-:W-:Y:S05]  /*162b0*/  WARPSYNC.COLLECTIVE R15, `(.L_x_2448) ;  /* 0x000000000f087348 */ /* 0x000fea0003c00000 */
[----:B------:R0:W1:Y:S02]  /*162c0*/  SHFL.IDX P6, R14, R13, R12, R11 ;  /* 0x0000000c0d0e7389 */ /* 0x00006400000c000b */
[----:B01----:R-:W-:Y:S01]  /*162d0*/  ENDCOLLECTIVE ;  /* 0x000000000000791b */ /* 0x003fe20003800000 */
.L_x_2448:
        /* <DEDUP_REMOVED lines=13> */
.L_x_2449:
[----:B------:R-:W-:Y:S02]  /*163b0*/  IMAD.MOV.U32 R13, RZ, RZ, R19 ;  /* 0x000000ffff0d7224 */ /* 0x000fe400078e0013 */
[----:B------:R-:W-:Y:S02]  /*163c0*/  IMAD.MOV.U32 R12, RZ, RZ, 0x2 ;  /* 0x00000002ff0c7424 */ /* 0x000fe400078e00ff */
[----:B------:R-:W-:-:S07]  /*163d0*/  IMAD.MOV.U32 R2, RZ, RZ, R14 ;  /* 0x000000ffff027224 */ /* 0x000fce00078e000e */
[----:B------:R-:W-:Y:S05]  /*163e0*/  WARPSYNC.COLLECTIVE R15, `(.L_x_2450) ;  /* 0x000000000f087348 */ /* 0x000fea0003c00000 */
[----:B------:R0:W1:Y:S02]  /*163f0*/  SHFL.IDX P6, R14, R13, R12, R11 ;  /* 0x0000000c0d0e7389 */ /* 0x00006400000c000b */
[----:B01----:R-:W-:Y:S01]  /*16400*/  ENDCOLLECTIVE ;  /* 0x000000000000791b */ /* 0x003fe20003800000 */
.L_x_2450:
        /* <DEDUP_REMOVED lines=13> */
.L_x_2451:
[----:B------:R-:W-:Y:S02]  /*164e0*/  IMAD.MOV.U32 R13, RZ, RZ, R19 ;  /* 0x000000ffff0d7224 */ /* 0x000fe400078e0013 */
[----:B------:R-:W-:Y:S02]  /*164f0*/  IMAD.MOV.U32 R12, RZ, RZ, 0x3 ;  /* 0x00000003ff0c7424 */ /* 0x000fe400078e00ff */
[----:B------:R-:W-:-:S07]  /*16500*/  IMAD.MOV.U32 R2, RZ, RZ, R14 ;  /* 0x000000ffff027224 */ /* 0x000fce00078e000e */
[----:B------:R-:W-:Y:S05]  /*16510*/  WARPSYNC.COLLECTIVE R15, `(.L_x_2452) ;  /* 0x000000000f087348 */ /* 0x000fea0003c00000 */
[----:B------:R0:W1:Y:S02]  /*16520*/  SHFL.IDX P6, R14, R13, R12, R11 ;  /* 0x0000000c0d0e7389 */ /* 0x00006400000c000b */
[----:B01----:R-:W-:Y:S01]  /*16530*/  ENDCOLLECTIVE ;  /* 0x000000000000791b */ /* 0x003fe20003800000 */
.L_x_2452:
        /* <DEDUP_REMOVED lines=13> */
.L_x_2453:
[----:B------:R-:W-:Y:S02]  /*16610*/  IMAD.MOV.U32 R13, RZ, RZ, R25 ;  /* 0x000000ffff0d7224 */ /* 0x000fe400078e0019 */
[----:B------:R-:W-:Y:S02]  /*16620*/  IMAD.MOV.U32 R12, RZ, RZ, RZ ;  /* 0x000000ffff0c7224 */ /* 0x000fe400078e00ff */
[----:B------:R-:W-:-:S07]  /*16630*/  IMAD.MOV.U32 R2, RZ, RZ, R14 ;  /* 0x000000ffff027224 */ /* 0x000fce00078e000e */
[----:B------:R-:W-:Y:S05]  /*16640*/  WARPSYNC.COLLECTIVE R15, `(.L_x_2454) ;  /* 0x000000000f087348 */ /* 0x000fea0003c00000 */
[----:B------:R0:W1:Y:S02]  /*16650*/  SHFL.IDX P6, R14, R13, R12, R11 ;  /* 0x0000000c0d0e7389 */ /* 0x00006400000c000b */
[----:B01----:R-:W-:Y:S01]  /*16660*/  ENDCOLLECTIVE ;  /* 0x000000000000791b */ /* 0x003fe20003800000 */
.L_x_2454:
        /* <DEDUP_REMOVED lines=13> */
.L_x_2455:
[----:B------:R-:W-:Y:S05]  /*16740*/  BRA `(.L_x_2456) ;  /* 0xffffffc400b47947 */ /* 0x000fea000383ffff */
.L_x_2375:
[----:B--2---:R2:W3:Y:S02]  /*16750*/  SYNCS.PHASECHK.TRANS64.TRYWAIT P0, [R5+URZ+0x33440], R30 ;  /* 0x0334401e050075a7 */ /* 0x0044e4000800017f */
[----:B---3--:R-:W-:Y:S05]  /*16760*/  @!P0 NANOSLEEP.SYNCS 0x989680 ;  /* 0x009896800000895d */ /* 0x008fea0003900000 */
[----:B------:R-:W3:Y:S02]  /*16770*/  @!P0 SYNCS.PHASECHK.TRANS64 P0, [R5+URZ+0x33440], R30 ;  /* 0x0334401e050085a7 */ /* 0x000ee4000800007f */
[----:B---3--:R-:W-:Y:S05]  /*16780*/  @!P0 BRA `(.L_x_2375) ;  /* 0xfffffffc00f08947 */ /* 0x008fea000383ffff */
[----:B------:R-:W-:Y:S05]  /*16790*/  BRA `(.L_x_2457) ;  /* 0xffffffc400f47947 */ /* 0x000fea000383ffff */
.L_x_2376:
        /* <DEDUP_REMOVED lines=8> */
.L_x_2459:
[----:B------:R-:W-:Y:S05]  /*16820*/  BSYNC B0 ;  /* 0x0000000000007941 */ /* 0x000fea0003800000 */
.L_x_2458:
        /* <DEDUP_REMOVED lines=9> */
.L_x_2460:
[----:B------:R-:W-:Y:S02]  /*168c0*/  VIADD R22, R22, UR45 ;  /* 0x0000002d16167c36 */ /* 0x000fe40008000000 */
[----:B------:R-:W-:Y:S02]  /*168d0*/  IMAD.MOV.U32 R13, RZ, RZ, R19 ;  /* 0x000000ffff0d7224 */ /* 0x000fe400078e0013 */
[----:B------:R-:W-:Y:S01]  /*168e0*/  IMAD.MOV.U32 R12, RZ, RZ, 0x1 ;  /* 0x00000001ff0c7424 */ /* 0x000fe200078e00ff */
[----:B------:R-:W-:-:S13]  /*168f0*/  IADD3 R2, P0, R35, R14, RZ ;  /* 0x0000000e23027210 */ /* 0x000fda0007f1e0ff */
[----:B------:R-:W-:Y:S05]  /*16900*/  WARPSYNC.COLLECTIVE R15, `(.L_x_2461) ;  /* 0x000000000f087348 */ /* 0x000fea0003c00000 */
[----:B------:R0:W1:Y:S02]  /*16910*/  SHFL.IDX P6, R14, R13, R12, R11 ;  /* 0x0000000c0d0e7389 */ /* 0x00006400000c000b */
[----:B01----:R-:W-:Y:S01]  /*16920*/  ENDCOLLECTIVE ;  /* 0x000000000000791b */ /* 0x003fe20003800000 */
.L_x_2461:
        /* <DEDUP_REMOVED lines=12> */
.L_x_2462:
[----:B------:R-:W-:Y:S02]  /*169f0*/  IMAD.MOV.U32 R13, RZ, RZ, R19 ;  /* 0x000000ffff0d7224 */ /* 0x000fe400078e0013 */
[----:B------:R-:W-:Y:S01]  /*16a00*/  IMAD.MOV.U32 R12, RZ, RZ, 0x2 ;  /* 0x00000002ff0c7424 */ /* 0x000fe200078e00ff */
[----:B------:R-:W-:-:S13]  /*16a10*/  IADD3 R2, P0, R35, R14, RZ ;  /* 0x0000000e23027210 */ /* 0x000fda0007f1e0ff */
[----:B------:R-:W-:Y:S05]  /*16a20*/  WARPSYNC.COLLECTIVE R15, `(.L_x_2463) ;  /* 0x000000000f087348 */ /* 0x000fea0003c00000 */
[----:B------:R0:W1:Y:S02]  /*16a30*/  SHFL.IDX P6, R14, R13, R12, R11 ;  /* 0x0000000c0d0e7389 */ /* 0x00006400000c000b */
[----:B01----:R-:W-:Y:S01]  /*16a40*/  ENDCOLLECTIVE ;  /* 0x000000000000791b */ /* 0x003fe20003800000 */
.L_x_2463:
        /* <DEDUP_REMOVED lines=12> */
.L_x_2464:
[----:B------:R-:W-:Y:S02]  /*16b10*/  IMAD.MOV.U32 R13, RZ, RZ, R19 ;  /* 0x000000ffff0d7224 */ /* 0x000fe400078e0013 */
[----:B------:R-:W-:Y:S01]  /*16b20*/  IMAD.MOV.U32 R12, RZ, RZ, 0x3 ;  /* 0x00000003ff0c7424 */ /* 0x000fe200078e00ff */
[----:B------:R-:W-:-:S13]  /*16b30*/  IADD3 R2, P0, R35, R14, RZ ;  /* 0x0000000e23027210 */ /* 0x000fda0007f1e0ff */
[----:B------:R-:W-:Y:S05]  /*16b40*/  WARPSYNC.COLLECTIVE R15, `(.L_x_2465) ;  /* 0x000000000f087348 */ /* 0x000fea0003c00000 */
[----:B------:R0:W1:Y:S02]  /*16b50*/  SHFL.IDX P6, R14, R13, R12, R11 ;  /* 0x0000000c0d0e7389 */ /* 0x00006400000c000b */
[----:B01----:R-:W-:Y:S01]  /*16b60*/  ENDCOLLECTIVE ;  /* 0x000000000000791b */ /* 0x003fe20003800000 */
.L_x_2465:
        /* <DEDUP_REMOVED lines=12> */
.L_x_2466:
[----:B------:R-:W-:Y:S02]  /*16c30*/  IMAD.MOV.U32 R13, RZ, RZ, R23 ;  /* 0x000000ffff0d7224 */ /* 0x000fe400078e0017 */
[----:B------:R-:W-:Y:S01]  /*16c40*/  IMAD.MOV.U32 R12, RZ, RZ, RZ ;  /* 0x000000ffff0c7224 */ /* 0x000fe200078e00ff */
[----:B------:R-:W-:-:S13]  /*16c50*/  IADD3 R2, P0, R35, R14, RZ ;  /* 0x0000000e23027210 */ /* 0x000fda0007f1e0ff */
[----:B------:R-:W-:Y:S05]  /*16c60*/  WARPSYNC.COLLECTIVE R15, `(.L_x_2467) ;  /* 0x000000000f087348 */ /* 0x000fea0003c00000 */
[----:B------:R0:W1:Y:S02]  /*16c70*/  SHFL.IDX P6, R14, R13, R12, R11 ;  /* 0x0000000c0d0e7389 */ /* 0x00006400000c000b */
[----:B01----:R-:W-:Y:S01]  /*16c80*/  ENDCOLLECTIVE ;  /* 0x000000000000791b */ /* 0x003fe20003800000 */
.L_x_2467:
        /* <DEDUP_REMOVED lines=12> */
.L_x_2468:
[----:B------:R-:W-:Y:S05]  /*16d50*/  BRA `(.L_x_2469) ;  /* 0xffffffc400987947 */ /* 0x000fea000383ffff */
.L_x_2379:
[----:B0-----:R0:W1:Y:S02]  /*16d60*/  SYNCS.PHASECHK.TRANS64.TRYWAIT P1, [R5+URZ+0x33470], R2 ;  /* 0x03347002050075a7 */ /* 0x001064000802017f */
[----:B-1----:R-:W-:Y:S05]  /*16d70*/  @!P1 NANOSLEEP.SYNCS 0x989680 ;  /* 0x009896800000995d */ /* 0x002fea0003900000 */
[----:B------:R-:W1:Y:S02]  /*16d80*/  @!P1 SYNCS.PHASECHK.TRANS64 P1, [R5+URZ+0x33470], R2 ;  /* 0x03347002050095a7 */ /* 0x000e64000802007f */
[----:B-1----:R-:W-:Y:S05]  /*16d90*/  @!P1 BRA `(.L_x_2379) ;  /* 0xfffffffc00f09947 */ /* 0x002fea000383ffff */
[----:B------:R-:W-:Y:S05]  /*16da0*/  BRA `(.L_x_2470) ;  /* 0xffffffc400ec7947 */ /* 0x000fea000383ffff */
.L_x_2381:
[----:B0-----:R0:W1:Y:S02]  /*16db0*/  SYNCS.PHASECHK.TRANS64.TRYWAIT P1, [R5+URZ+0x33460], R6 ;  /* 0x03346006050075a7 */ /* 0x001064000802017f */
[----:B-1----:R-:W-:Y:S05]  /*16dc0*/  @!P1 NANOSLEEP.SYNCS 0x989680 ;  /* 0x009896800000995d */ /* 0x002fea0003900000 */
[----:B------:R-:W1:Y:S02]  /*16dd0*/  @!P1 SYNCS.PHASECHK.TRANS64 P1, [R5+URZ+0x33460], R6 ;  /* 0x03346006050095a7 */ /* 0x000e64000802007f */
[----:B-1----:R-:W-:Y:S05]  /*16de0*/  @!P1 BRA `(.L_x_2381) ;  /* 0xfffffffc00f09947 */ /* 0x002fea000383ffff */
[----:B------:R-:W-:Y:S05]  /*16df0*/  BRA `(.L_x_2471) ;  /* 0xffffffc400fc7947 */ /* 0x000fea000383ffff */
.L_x_2388:
[----:B0-----:R0:W1:Y:S02]  /*16e00*/  SYNCS.PHASECHK.TRANS64.TRYWAIT P0, [R0+URZ+0x33470], R3 ;  /* 0x03347003000075a7 */ /* 0x001064000800017f */
[----:B-1----:R-:W-:Y:S05]  /*16e10*/  @!P0 NANOSLEEP.SYNCS 0x989680 ;  /* 0x009896800000895d */ /* 0x002fea0003900000 */
[----:B------:R-:W1:Y:S02]  /*16e20*/  @!P0 SYNCS.PHASECHK.TRANS64 P0, [R0+URZ+0x33470], R3 ;  /* 0x03347003000085a7 */ /* 0x000e64000800007f */
[----:B-1----:R-:W-:Y:S05]  /*16e30*/  @!P0 BRA `(.L_x_2388) ;  /* 0xfffffffc00f08947 */ /* 0x002fea000383ffff */
[----:B------:R-:W-:Y:S05]  /*16e40*/  BRA `(.L_x_2472) ;  /* 0xffffffcc00f07947 */ /* 0x000fea000383ffff */
.L_x_2390:
[----:B0-----:R0:W1:Y:S02]  /*16e50*/  SYNCS.PHASECHK.TRANS64.TRYWAIT P0, [R0+URZ+0x33460], R5 ;  /* 0x03346005000075a7 */ /* 0x001064000800017f */
[----:B-1----:R-:W-:Y:S05]  /*16e60*/  @!P0 NANOSLEEP.SYNCS 0x989680 ;  /* 0x009896800000895d */ /* 0x002fea0003900000 */
[----:B------:R-:W1:Y:S02]  /*16e70*/  @!P0 SYNCS.PHASECHK.TRANS64 P0, [R0+URZ+0x33460], R5 ;  /* 0x03346005000085a7 */ /* 0x000e64000800007f */
[----:B-1----:R-:W-:Y:S05]  /*16e80*/  @!P0 BRA `(.L_x_2390) ;  /* 0xfffffffc00f08947 */ /* 0x002fea000383ffff */
[----:B------:R-:W-:Y:S05]  /*16e90*/  BRA `(.L_x_2473) ;  /* 0xffffffd000047947 */ /* 0x000fea000383ffff */
.L_x_2393:
[----:B0-----:R0:W1:Y:S02]  /*16ea0*/  SYNCS.PHASECHK.TRANS64.TRYWAIT P0, [R5+URZ+0x33420], R2 ;  /* 0x03342002050075a7 */ /* 0x001064000800017f */
[----:B-1----:R-:W-:Y:S05]  /*16eb0*/  @!P0 NANOSLEEP.SYNCS 0x989680 ;  /* 0x009896800000895d */ /* 0x002fea0003900000 */
[----:B------:R-:W1:Y:S02]  /*16ec0*/  @!P0 SYNCS.PHASECHK.TRANS64 P0, [R5+URZ+0x33420], R2 ;  /* 0x03342002050085a7 */ /* 0x000e64000800007f */
[----:B-1----:R-:W-:Y:S05]  /*16ed0*/  @!P0 BRA `(.L_x_2393) ;  /* 0xfffffffc00f08947 */ /* 0x002fea000383ffff */
[----:B------:R-:W-:Y:S05]  /*16ee0*/  BRA `(.L_x_2474) ;  /* 0xffffffd400dc7947 */ /* 0x000fea000383ffff */
.L_x_2395:
[----:B0-----:R0:W1:Y:S02]  /*16ef0*/  SYNCS.PHASECHK.TRANS64.TRYWAIT P1, [R4+URZ+0x33440], R3 ;  /* 0x03344003040075a7 */ /* 0x001064000802017f */
[----:B-1----:R-:W-:Y:S05]  /*16f00*/  @!P1 NANOSLEEP.SYNCS 0x989680 ;  /* 0x009896800000995d */ /* 0x002fea0003900000 */
[----:B------:R-:W1:Y:S02]  /*16f10*/  @!P1 SYNCS.PHASECHK.TRANS64 P1, [R4+URZ+0x33440], R3 ;  /* 0x03344003040095a7 */ /* 0x000e64000802007f */
[----:B-1----:R-:W-:Y:S05]  /*16f20*/  @!P1 BRA `(.L_x_2395) ;  /* 0xfffffffc00f09947 */ /* 0x002fea000383ffff */
[----:B------:R-:W-:Y:S05]  /*16f30*/  BRA `(.L_x_2475) ;  /* 0xffffffd800207947 */ /* 0x000fea000383ffff */
.L_x_2397:
[----:B-1----:R1:W2:Y:S02]  /*16f40*/  SYNCS.PHASECHK.TRANS64.TRYWAIT P1, [R5+URZ+0x33440], R0 ;  /* 0x03344000050075a7 */ /* 0x0022a4000802017f */
[----:B--2---:R-:W-:Y:S05]  /*16f50*/  @!P1 NANOSLEEP.SYNCS 0x989680 ;  /* 0x009896800000995d */ /* 0x004fea0003900000 */
[----:B------:R-:W2:Y:S02]  /*16f60*/  @!P1 SYNCS.PHASECHK.TRANS64 P1, [R5+URZ+0x33440], R0 ;  /* 0x03344000050095a7 */ /* 0x000ea4000802007f */
[----:B--2---:R-:W-:Y:S05]  /*16f70*/  @!P1 BRA `(.L_x_2397) ;  /* 0xfffffffc00f09947 */ /* 0x004fea000383ffff */
[----:B------:R-:W-:Y:S05]  /*16f80*/  BRA `(.L_x_2476) ;  /* 0xffffffd8002c7947 */ /* 0x000fea000383ffff */
.L_x_2399:
[----:B--2---:R2:W3:Y:S02]  /*16f90*/  SYNCS.PHASECHK.TRANS64.TRYWAIT P1, [R4+URZ+0x33460], R3 ;  /* 0x03346003040075a7 */ /* 0x0044e4000802017f */
[----:B---3--:R-:W-:Y:S05]  /*16fa0*/  @!P1 NANOSLEEP.SYNCS 0x989680 ;  /* 0x009896800000995d */ /* 0x008fea0003900000 */
[----:B------:R-:W3:Y:S02]  /*16fb0*/  @!P1 SYNCS.PHASECHK.TRANS64 P1, [R4+URZ+0x33460], R3 ;  /* 0x03346003040095a7 */ /* 0x000ee4000802007f */
[----:B---3--:R-:W-:Y:S05]  /*16fc0*/  @!P1 BRA `(.L_x_2399) ;  /* 0xfffffffc00f09947 */ /* 0x008fea000383ffff */
[----:B------:R-:W-:Y:S05]  /*16fd0*/  BRA `(.L_x_2477) ;  /* 0xffffffd800287947 */ /* 0x000fea000383ffff */
.L_x_2401:
[----:B---3--:R3:W4:Y:S02]  /*16fe0*/  SYNCS.PHASECHK.TRANS64.TRYWAIT P1, [R5+URZ+0x33460], R0 ;  /* 0x03346000050075a7 */ /* 0x008724000802017f */
[----:B----4-:R-:W-:Y:S05]  /*16ff0*/  @!P1 NANOSLEEP.SYNCS 0x989680 ;  /* 0x009896800000995d */ /* 0x010fea0003900000 */
[----:B------:R-:W4:Y:S02]  /*17000*/  @!P1 SYNCS.PHASECHK.TRANS64 P1, [R5+URZ+0x33460], R0 ;  /* 0x03346000050095a7 */ /* 0x000f24000802007f */
[----:B----4-:R-:W-:Y:S05]  /*17010*/  @!P1 BRA `(.L_x_2401) ;  /* 0xfffffffc00f09947 */ /* 0x010fea000383ffff */
[----:B------:R-:W-:Y:S05]  /*17020*/  BRA `(.L_x_2478) ;  /* 0xffffffd800247947 */ /* 0x000fea000383ffff */
.L_x_2403:
[----:B----4-:R4:W0:Y:S02]  /*17030*/  SYNCS.PHASECHK.TRANS64.TRYWAIT P1, [R4+URZ+0x33480], R3 ;  /* 0x03348003040075a7 */ /* 0x010824000802017f */
[----:B0-----:R-:W-:Y:S05]  /*17040*/  @!P1 NANOSLEEP.SYNCS 0x989680 ;  /* 0x009896800000995d */ /* 0x001fea0003900000 */
[----:B------:R-:W0:Y:S02]  /*17050*/  @!P1 SYNCS.PHASECHK.TRANS64 P1, [R4+URZ+0x33480], R3 ;  /* 0x03348003040095a7 */ /* 0x000e24000802007f */
[----:B0-----:R-:W-:Y:S05]  /*17060*/  @!P1 BRA `(.L_x_2403) ;  /* 0xfffffffc00f09947 */ /* 0x001fea000383ffff */
[----:B------:R-:W-:Y:S05]  /*17070*/  BRA `(.L_x_2479) ;  /* 0xffffffd800207947 */ /* 0x000fea000383ffff */
.L_x_2480:
        /* <DEDUP_REMOVED lines=16> */
.L_x_3424:


//--------------------- .text._ZN7cutlass13device_kernelIN5flash11enable_sm90INS1_16FlashAttnFwdSm90INS1_25CollectiveMainloopFwdSm90ILi2EN4cute5tupleIJNS5_1CILi1EEES8_S8_EEENS6_IJNS7_ILi128EEENS7_ILi160EEENS7_ILi192EEEEEELi192ENS_12float_e4m3_tEfNS_4arch4Sm90ELb1ELb0ELb0ELb1ELb1ELb0ELb0ELb1ELb1ELb1ELb1ELb0EEENS1_21CollectiveEpilogueFwdINS6_IJSA_SC_SB_EEES9_NS_10bfloat16_tESG_Li256ELb1ELb1ELb1ELb1EEENS1_36VarlenDynamicPersistentTileSchedulerILi128ELi160ELi256ELi128ELb1ELb1ELb1ELb1ELb1ELb1EEEEEEEEEvNT_6ParamsE --------------------------
	.section	.text._ZN7cutlass13device_kernelIN5flash11enable_sm90INS1_16FlashAttnFwdSm90INS1_25CollectiveMainloopFwdSm90ILi2EN4cute5tupleIJNS5_1CILi1EEES8_S8_EEENS6_IJNS7_ILi128EEENS7_ILi160EEENS7_ILi192EEEEEELi192ENS_12float_e4m3_tEfNS_4arch4Sm90ELb1ELb0ELb0ELb1ELb1ELb0ELb0ELb1ELb1ELb1ELb1ELb0EEENS1_21CollectiveEpilogueFwdINS6_IJSA_SC_SB_EEES9_NS_10bfloat16_tESG_Li256ELb1ELb1ELb1ELb1EEENS1_36VarlenDynamicPersistentTileSchedulerILi128ELi160ELi256ELi128ELb1ELb1ELb1ELb1ELb1ELb1EEEEEEEEEvNT_6ParamsE,"ax",@progbits
	.align	128
.text._ZN7cutlass13device_kernelIN5flash11enable_sm90INS1_16FlashAttnFwdSm90INS1_25CollectiveMainloopFwdSm90ILi2EN4cute5tupleIJNS5_1CILi1EEES8_S8_EEENS6_IJNS7_ILi128EEENS7_ILi160EEENS7_ILi192EEEEEELi192ENS_12float_e4m3_tEfNS_4arch4Sm90ELb1ELb0ELb0ELb1ELb1ELb0ELb0ELb1ELb1ELb1ELb1ELb0EEENS1_21CollectiveEpilogueFwdINS6_IJSA_SC_SB_EEES9_NS_10bfloat16_tESG_Li256ELb1ELb1ELb1ELb1EEENS1_36VarlenDynamicPersistentTileSchedulerILi128ELi160ELi256ELi128ELb1ELb1ELb1ELb1ELb1ELb1EEEEEEEEEvNT_6ParamsE:
        .type           _ZN7cutlass13device_kernelIN5flash11enable_sm90INS1_16FlashAttnFwdSm90INS1_25CollectiveMainloopFwdSm90ILi2EN4cute5tupleIJNS5_1CILi1EEES8_S8_EEENS6_IJNS7_ILi128EEENS7_ILi160EEENS7_ILi192EEEEEELi192ENS_12float_e4m3_tEfNS_4arch4Sm90ELb1ELb0ELb0ELb1ELb1ELb0ELb0ELb1ELb1ELb1ELb1ELb0EEENS1_21CollectiveEpilogueFwdINS6_IJSA_SC_SB_EEES9_NS_10bfloat16_tESG_Li256ELb1ELb1ELb1ELb1EEENS1_36VarlenDynamicPersistentTileSchedulerILi128ELi160ELi256ELi128ELb1ELb1ELb1ELb1ELb1ELb1EEEEEEEEEvNT_6ParamsE,@function
        .size           _ZN7cutlass13device_kernelIN5flash11enable_sm90INS1_16FlashAttnFwdSm90INS1_25CollectiveMainloopFwdSm90ILi2EN4cute5tupleIJNS5_1CILi1EEES8_S8_EEENS6_IJNS7_ILi128EEENS7_ILi160EEENS7_ILi192EEEEEELi192ENS_12float_e4m3_tEfNS_4arch4Sm90ELb1ELb0ELb0ELb1ELb1ELb0ELb0ELb1ELb1ELb1ELb1ELb0EEENS1_21CollectiveEpilogueFwdINS6_IJSA_SC_SB_EEES9_NS_10bfloat16_tESG_Li256ELb1ELb1ELb1ELb1EEENS1_36VarlenDynamicPersistentTileSchedulerILi128ELi160ELi256ELi128ELb1ELb1ELb1ELb1ELb1ELb1EEEEEEEEEvNT_6ParamsE,(.L_x_3425 - _ZN7cutlass13device_kernelIN5flash11enable_sm90INS1_16FlashAttnFwdSm90INS1_25CollectiveMainloopFwdSm90ILi2EN4cute5tupleIJNS5_1CILi1EEES8_S8_EEENS6_IJNS7_ILi128EEENS7_ILi160EEENS7_ILi192EEEEEELi192ENS_12float_e4m3_tEfNS_4arch4Sm90ELb1ELb0ELb0ELb1ELb1ELb0ELb0ELb1ELb1ELb1ELb1ELb0EEENS1_21CollectiveEpilogueFwdINS6_IJSA_SC_SB_EEES9_NS_10bfloat16_tESG_Li256ELb1ELb1ELb1ELb1EEENS1_36VarlenDynamicPersistentTileSchedulerILi128ELi160ELi256ELi128ELb1ELb1ELb1ELb1ELb1ELb1EEEEEEEEEvNT_6ParamsE)
        .other          _ZN7cutlass13device_kernelIN5flash11enable_sm90INS1_16FlashAttnFwdSm90INS1_25CollectiveMainloopFwdSm90ILi2EN4cute5tupleIJNS5_1CILi1EEES8_S8_EEENS6_IJNS7_ILi128EEENS7_ILi160EEENS7_ILi192EEEEEELi192ENS_12float_e4m3_tEfNS_4arch4Sm90ELb1ELb0ELb0ELb1ELb1ELb0ELb0ELb1ELb1ELb1ELb1ELb0EEENS1_21CollectiveEpilogueFwdINS6_IJSA_SC_SB_EEES9_NS_10bfloat16_tESG_Li256ELb1ELb1ELb1ELb1EEENS1_36VarlenDynamicPersistentTileSchedulerILi128ELi160ELi256ELi128ELb1ELb1ELb1ELb1ELb1ELb1EEEEEEEEEvNT_6ParamsE,@"STO_CUDA_ENTRY STV_DEFAULT"
_ZN7cutlass13device_kernelIN5flash11enable_sm90INS1_16FlashAttnFwdSm90INS1_25CollectiveMainloopFwdSm90ILi2EN4cute5tupleIJNS5_1CILi1EEES8_S8_EEENS6_IJNS7_ILi128EEENS7_ILi160EEENS7_ILi192EEEEEELi192ENS_12float_e4m3_tEfNS_4arch4Sm90ELb1ELb0ELb0ELb1ELb1ELb0ELb0ELb1ELb1ELb1ELb1ELb0EEENS1_21CollectiveEpilogueFwdINS6_IJSA_SC_SB_EEES9_NS_10bfloat16_tESG_Li256ELb1ELb1ELb1ELb1EEENS1_36VarlenDynamicPersistentTileSchedulerILi128ELi160ELi256ELi128ELb1ELb1ELb1ELb1ELb1ELb1EEEEEEEEEvNT_6ParamsE:
        /* <DEDUP_REMOVED lines=45> */
.L_x_2481:
        /* <DEDUP_REMOVED lines=22> */
.L_x_2482:
        /* <DEDUP_REMOVED lines=18> */
.L_x_2483:
        /* <DEDUP_REMOVED lines=22> */
.L_x_2484:
        /* <DEDUP_REMOVED lines=24> */
.L_x_2485:
[----:B------:R-:W-:Y:S01]  /*0830*/  UISETP.NE.AND UP0, UPT, UR9, URZ, UPT ;  /* 0x0000003f0900728c */ /* 0x000fe2000bf05270 */
[----:B------:R-:W-:Y:S01]  /*0840*/  NOP ;  /* 0x0000000000007918 */ /* 0x000fe20000000000 */
[----:B01----:R-:W-:Y:S01]  /*0850*/  UMOV UR4, 0x1 ;  /* 0x0000000100047882 */ /* 0x003fe20000000000 */
[----:B------:R-:W-:Y:S01]  /*0860*/  ULDC.64 UR36, c[0x0][0x208] ;  /* 0x0000820000247ab9 */ /* 0x000fe20000000a00 */
[----:B------:R-:W-:Y:S01]  /*0870*/  USEL UR4, UR4, 0x2, !UP0 ;  /* 0x0000000204047887 */ /* 0x000fe2000c000000 */
[----:B--234-:R-:W-:Y:S01]  /*0880*/  BAR.SYNC.DEFER_BLOCKING 0x0 ;  /* 0x0000000000007b1d */ /* 0x01cfe20000010000 */
[----:B------:R-:W-:-:S04]  /*0890*/  PLOP3.LUT P0, PT, PT, PT, UP0, 0x80, 0x0 ;  /* 0x000000000000781c */ /* 0x000fc80003f0f008 */
[----:B------:R-:W-:-:S05]  /*08a0*/  IMAD.U32 R3, RZ, RZ, UR4 ;  /* 0x00000004ff037e24 */ /* 0x000fca000f8e00ff */
[----:B------:R0:W-:Y:S04]  /*08b0*/  STL [R1+0x28], R3 ;  /* 0x0000280301007387 */ /* 0x0001e80000100800 */
[----:B------:R-:W-:Y:S05]  /*08c0*/  @!P0 BRA `(.L_x_2486) ;  /* 0x0000011400b08947 */ /* 0x000fea0003800000 */
.L_x_2487:
[----:B------:R-:W-:-:S08]  /*08d0*/  NOP ;  /* 0x0000000000007918 */ /* 0x000fd00000000000 */
[----:B------:R-:W1:Y:S02]  /*08e0*/  USETMAXREG.TRY_ALLOC.CTAPOOL UP0, 0xe8 ;  /* 0x000000e8000079c8 */ /* 0x000e640008000600 */
[----:B-1----:R-:W-:-:S13]  /*08f0*/  PLOP3.LUT P0, PT, PT, PT, UP0, 0x80, 0x0 ;  /* 0x000000000000781c */ /* 0x002fda0003f0f008 */
[----:B------:R-:W-:Y:S05]  /*0900*/  @!P0 BRA `(.L_x_2487) ;  /* 0xfffffffc00f08947 */ /* 0x000fea000383ffff */
[----:B------:R-:W1:Y:S01]  /*0910*/  S2R R2, SR_TID.X ;  /* 0x0000000000027919 */ /* 0x000e620000002100 */
[----:B------:R-:W2:Y:S01]  /*0920*/  S2UR UR5, SR_CgaCtaId ;  /* 0x00000000000579c3 */ /* 0x000ea20000008800 */
[----:B------:R-:W-:-:S07]  /*0930*/  UMOV UR4, 0x400 ;  /* 0x0000040000047882 */ /* 0x000fce0000000000 */
[----:B------:R-:W-:Y:S06]  /*0940*/  BAR.ARV 0x8, 0x180 ;  /* 0x0206000000007b1d */ /* 0x000fec0000002000 */
[----:B--2---:R-:W-:Y:S01]  /*0950*/  ULEA UR4, UR5, UR4, 0x18 ;  /* 0x0000000405047291 */ /* 0x004fe2000f8ec03f */
[----:B-1----:R-:W-:-:S04]  /*0960*/  LOP3.LUT R0, R2, 0xffffff80, RZ, 0xc0, !PT ;  /* 0xffffff8002007812 */ /* 0x002fc800078ec0ff */
[----:B------:R-:W-:-:S13]  /*0970*/  ISETP.NE.AND P0, PT, R0, 0x80, PT ;  /* 0x000000800000780c */ /* 0x000fda0003f05270 */
[----:B------:R-:W-:Y:S08]  /*0980*/  @!P0 BAR.ARV 0x9, 0x100 ;  /* 0x0244000000008b1d */ /* 0x000ff00000002000 */
[----:B------:R-:W-:Y:S06]  /*0990*/  BAR.SYNC.DEFER_BLOCKING 0x5, 0x180 ;  /* 0x0146000000007b1d */ /* 0x000fec0000010000 */
[----:B------:R-:W1:Y:S01]  /*09a0*/  LDS.128 R8, [UR4+0x334d0] ;  /* 0x0334d004ff087984 */ /* 0x000e620008000c00 */
[----:B------:R-:W-:Y:S01]  /*09b0*/  ULDC UR4, c[0x0][0xc3c] ;  /* 0x00030f0000047ab9 */ /* 0x000fe20000000800 */
[----:B------:R-:W-:Y:S06]  /*09c0*/  BAR.ARV 0x4, 0x180 ;  /* 0x0106000000007b1d */ /* 0x000fec0000002000 */
[----:B-1----:R-:W-:-:S13]  /*09d0*/  ISETP.GE.AND P0, PT, R11, UR4, PT ;  /* 0x000000040b007c0c */ /* 0x002fda000bf06270 */
[----:B------:R-:W-:Y:S05]  /*09e0*/  @P0 EXIT ;  /* 0x000000000000094d */ /* 0x000fea0003800000 */
[----:B0-----:R-:W2:Y:S01]  /*09f0*/  LDL R3, [R1+0x28] ;  /* 0x0000280001037983 */ /* 0x001ea20000100800 */
[----:B------:R-:W-:Y:S01]  /*0a00*/  VIADD R12, R2, 0xffffff80 ;  /* 0xffffff80020c7836 */ /* 0x000fe20000000000 */
[----:B------:R-:W-:Y:S01]  /*0a10*/  R2UR UR6, R9 ;  /* 0x00000000090672ca */ /* 0x000fe200000e0000 */
[----:B------:R-:W-:Y:S01]  /*0a20*/  UMOV UR60, URZ ;  /* 0x0000003f003c7c82 */ /* 0x000fe20008000000 */
[----:B------:R-:W-:Y:S01]  /*0a30*/  R2UR UR5, R10 ;  /* 0x000000000a0572ca */ /* 0x000fe200000e0000 */
[----:B------:R-:W-:Y:S01]  /*0a40*/  UMOV UR41, URZ ;  /* 0x0000003f00297c82 */ /* 0x000fe20008000000 */
[----:B------:R-:W-:Y:S01]  /*0a50*/  SHF.R.S32.HI R0, RZ, 0x1f, R12 ;  /* 0x0000001fff007819 */ /* 0x000fe2000001140c */
[----:B------:R-:W-:Y:S01]  /*0a60*/  UMOV UR38, URZ ;  /* 0x0000003f00267c82 */ /* 0x000fe20008000000 */
[----:B------:R-:W-:Y:S02]  /*0a70*/  R2UR UR7, R11 ;  /* 0x000000000b0772ca */ /* 0x000fe400000e0000 */
[----:B------:R-:W-:-:S02]  /*0a80*/  LEA.HI R2, R0, R12, RZ, 0x7 ;  /* 0x0000000c00027211 */ /* 0x000fc400078f38ff */
[-C--:B------:R-:W-:Y:S02]  /*0a90*/  LEA.HI R4, R0, R12.reuse, RZ, 0x5 ;  /* 0x0000000c00047211 */ /* 0x080fe400078f28ff */
[----:B------:R-:W-:Y:S02]  /*0aa0*/  LOP3.LUT R228, R2, 0xffffff80, RZ, 0xc0, !PT ;  /* 0xffffff8002e47812 */ /* 0x000fe400078ec0ff */
[----:B------:R-:W-:Y:S01]  /*0ab0*/  LEA.HI R11, R0, R12, RZ, 0x2 ;  /* 0x0000000c000b7211 */ /* 0x000fe200078f10ff */
[----:B------:R-:W-:Y:S01]  /*0ac0*/  IMAD.SHL.U32 R5, R4, 0x20, RZ ;  /* 0x0000002004057824 */ /* 0x000fe200078e00ff */
[----:B------:R-:W-:Y:S01]  /*0ad0*/  SHF.R.S32.HI R13, RZ, 0x7, R2 ;  /* 0x00000007ff0d7819 */ /* 0x000fe20000011402 */
[----:B------:R-:W-:Y:S01]  /*0ae0*/  IMAD.IADD R228, R12, 0x1, -R228 ;  /* 0x000000010ce47824 */ /* 0x000fe200078e0ae4 */
[----:B------:R-:W-:Y:S02]  /*0af0*/  LOP3.LUT R11, R11, 0xfffffffc, RZ, 0xc0, !PT ;  /* 0xfffffffc0b0b7812 */ /* 0x000fe400078ec0ff */
[----:B------:R-:W-:-:S02]  /*0b00*/  LEA.HI R2, R2, R13, RZ, 0x1 ;  /* 0x0000000d02027211 */ /* 0x000fc400078f08ff */
[----:B------:R-:W-:Y:S01]  /*0b10*/  SHF.R.S32.HI R7, RZ, 0x1f, R228 ;  /* 0x0000001fff077819 */ /* 0x000fe200000114e4 */
[----:B------:R-:W-:Y:S01]  /*0b20*/  IMAD.IADD R11, R12, 0x1, -R11 ;  /* 0x000000010c0b7824 */ /* 0x000fe200078e0a0b */
[----:B------:R-:W-:Y:S02]  /*0b30*/  LOP3.LUT R5, R5, 0xfffffc00, RZ, 0xc0, !PT ;  /* 0xfffffc0005057812 */ /* 0x000fe400078ec0ff */
[CC--:B------:R-:W-:Y:S02]  /*0b40*/  LEA.HI R8, R7.reuse, R228.reuse, RZ, 0x2 ;  /* 0x000000e407087211 */ /* 0x0c0fe400078f10ff */
[----:B------:R-:W-:Y:S02]  /*0b50*/  LEA.HI R7, R7, R228, RZ, 0x5 ;  /* 0x000000e407077211 */ /* 0x000fe400078f28ff */
[--C-:B------:R-:W-:Y:S02]  /*0b60*/  SHF.R.S32.HI R9, RZ, 0x2, R8.reuse ;  /* 0x00000002ff097819 */ /* 0x100fe40000011408 */
[----:B------:R-:W-:-:S02]  /*0b70*/  SHF.R.S32.HI R10, RZ, 0x1f, R8 ;  /* 0x0000001fff0a7819 */ /* 0x000fc40000011408 */
[----:B------:R-:W-:Y:S02]  /*0b80*/  SHF.R.S32.HI R7, RZ, 0x5, R7 ;  /* 0x00000005ff077819 */ /* 0x000fe40000011407 */
[----:B------:R-:W-:Y:S02]  /*0b90*/  LEA.HI R10, R10, R9, RZ, 0x3 ;  /* 0x000000090a0a7211 */ /* 0x000fe400078f18ff */
[----:B------:R-:W-:Y:S02]  /*0ba0*/  LOP3.LUT R2, R2, 0x3fffffe, RZ, 0xc0, !PT ;  /* 0x03fffffe02027812 */ /* 0x000fe400078ec0ff */
[----:B------:R-:W-:-:S03]  /*0bb0*/  LOP3.LUT R10, R10, 0xfffffff8, RZ, 0xc0, !PT ;  /* 0xfffffff80a0a7812 */ /* 0x000fc600078ec0ff */
[----:B------:R-:W-:Y:S02]  /*0bc0*/  IMAD.IADD R2, R13, 0x1, -R2 ;  /* 0x000000010d027824 */ /* 0x000fe400078e0a02 */
[----:B------:R-:W-:-:S04]  /*0bd0*/  IMAD.IADD R10, R9, 0x1, -R10 ;  /* 0x00000001090a7824 */ /* 0x000fc800078e0a0a */
[----:B------:R-:W-:Y:S01]  /*0be0*/  IMAD R7, R7, 0x10, R10 ;  /* 0x0000001007077824 */ /* 0x000fe200078e020a */
[----:B--2---:R-:W-:Y:S02]  /*0bf0*/  R2UR UR4, R3 ;  /* 0x00000000030472ca */ /* 0x004fe400000e0000 */
[CC--:B------:R-:W-:Y:S02]  /*0c00*/  LEA.HI R3, R0.reuse, R12.reuse, RZ, 0x4 ;  /* 0x0000000c00037211 */ /* 0x0c0fe400078f20ff */
[----:B------:R-:W-:Y:S02]  /*0c10*/  LEA.HI R0, R0, R12, RZ, 0x3 ;  /* 0x0000000c00007211 */ /* 0x000fe400078f18ff */
[----:B------:R-:W-:Y:S02]  /*0c20*/  SHF.R.S32.HI R6, RZ, 0x4, R3 ;  /* 0x00000004ff067819 */ /* 0x000fe40000011403 */
[C---:B------:R-:W-:Y:S02]  /*0c30*/  LOP3.LUT R4, R3.reuse, 0x3fffff0, RZ, 0xc0, !PT ;  /* 0x03fffff003047812 */ /* 0x040fe400078ec0ff */
[----:B------:R-:W-:-:S02]  /*0c40*/  LEA.HI R3, R3, R6, RZ, 0x1 ;  /* 0x0000000603037211 */ /* 0x000fc400078f08ff */
[----:B------:R-:W-:Y:S01]  /*0c50*/  LOP3.LUT R18, R0, 0xfffffff8, RZ, 0xc0, !PT ;  /* 0xfffffff800127812 */ /* 0x000fe200078ec0ff */
[----:B------:R-:W-:Y:S01]  /*0c60*/  IMAD.IADD R4, R12, 0x1, -R4 ;  /* 0x000000010c047824 */ /* 0x000fe200078e0a04 */
[----:B------:R-:W-:Y:S01]  /*0c70*/  LOP3.LUT R3, R3, 0x1ffffffe, RZ, 0xc0, !PT ;  /* 0x1ffffffe03037812 */ /* 0x000fe200078ec0ff */
[----:B------:R-:W-:Y:S01]  /*0c80*/  ULOP3.LUT UR61, UR4, 0x1, URZ, 0xfc, !UPT ;  /* 0x00000001043d7892 */ /* 0x000fe2000f8efc3f */
[----:B------:R-:W-:Y:S01]  /*0c90*/  SHF.R.S32.HI R227, RZ, 0x3, R0 ;  /* 0x00000003ffe37819 */ /* 0x000fe20000011400 */
[----:B------:R-:W-:Y:S01]  /*0ca0*/  IMAD R4, R4, 0x40, R5 ;  /* 0x0000004004047824 */ /* 0x000fe200078e0205 */
[----:B------:R-:W-:Y:S01]  /*0cb0*/  LEA.HI R5, R11, R11, RZ, 0x1 ;  /* 0x0000000b0b057211 */ /* 0x000fe200078f08ff */
[----:B------:R-:W-:Y:S02]  /*0cc0*/  IMAD.IADD R3, R6, 0x1, -R3 ;  /* 0x0000000106037824 */ /* 0x000fe400078e0a03 */
[----:B------:R-:W-:Y:S02]  /*0cd0*/  IMAD.IADD R18, R12, 0x1, -R18 ;  /* 0x000000010c127824 */ /* 0x000fe400078e0a12 */
[----:B------:R-:W-:Y:S01]  /*0ce0*/  IMAD R3, R3, 0x8, R4 ;  /* 0x0000000803037824 */ /* 0x000fe200078e0204 */
[----:B------:R-:W-:Y:S01]  /*0cf0*/  LOP3.LUT R4, R5, 0x1ffffffe, RZ, 0xc0, !PT ;  /* 0x1ffffffe05047812 */ /* 0x000fe200078ec0ff */
[----:B------:R-:W-:-:S03]  /*0d00*/  IMAD R5, R2, 0x40, R7 ;  /* 0x0000004002057824 */ /* 0x000fc600078e0207 */
[----:B------:R0:W-:Y:S01]  /*0d10*/  STL [R1+0x24], R3 ;  /* 0x0000240301007387 */ /* 0x0001e20000100800 */
[----:B------:R-:W-:-:S03]  /*0d20*/  IMAD.IADD R4, R11, 0x1, -R4 ;  /* 0x000000010b047824 */ /* 0x000fc600078e0a04 */
[----:B------:R1:W-:Y:S01]  /*0d30*/  STL [R1+0x20], R5 ;  /* 0x0000200501007387 */ /* 0x0003e20000100800 */
[----:B------:R-:W-:Y:S01]  /*0d40*/  IMAD R17, R4, 0x8, R5 ;  /* 0x0000000804117824 */ /* 0x000fe200078e0205 */
[----:B0-----:R-:W-:-:S05]  /*0d50*/  LOP3.LUT R3, R8, 0x7ffffffc, RZ, 0xc0, !PT ;  /* 0x7ffffffc08037812 */ /* 0x001fca00078ec0ff */
[----:B------:R-:W-:-:S04]  /*0d60*/  IMAD.IADD R3, R228, 0x1, -R3 ;  /* 0x00000001e4037824 */ /* 0x000fc800078e0a03 */
[----:B------:R-:W-:-:S04]  /*0d70*/  IMAD.SHL.U32 R16, R3, 0x2, RZ ;  /* 0x0000000203107824 */ /* 0x000fc800078e00ff */
[C---:B------:R-:W-:Y:S02]  /*0d80*/  VIADD R226, R16.reuse, 0x8 ;  /* 0x0000000810e27836 */ /* 0x040fe40000000000 */
        /* <DEDUP_REMOVED lines=17> */
[----:B-1----:R-:W-:-:S07]  /*0ea0*/  SHF.R.S32.HI R229, RZ, 0x1f, R22 ;  /* 0x0000001fffe57819 */ /* 0x002fce0000011416 */
.L_x_2551:
[----:B------:R-:W-:Y:S01]  /*0eb0*/  ULDC.64 UR8, c[0x0][0xc88] ;  /* 0x0003220000087ab9 */ /* 0x000fe20000000a00 */
[----:B------:R-:W-:Y:S01]  /*0ec0*/  ULDC.64 UR10, c[0x0][0xa18] ;  /* 0x00028600000a7ab9 */ /* 0x000fe20000000a00 */
[----:B------:R-:W-:Y:S02]  /*0ed0*/  UIMAD.WIDE UR8, UR7, 0x4, UR8 ;  /* 0x00000004070878a5 */ /* 0x000fe4000f8e0208 */
[----:B------:R-:W-:Y:S01]  /*0ee0*/  UISETP.NE.U32.AND UP1, UPT, UR10, URZ, UPT ;  /* 0x0000003f0a00728c */ /* 0x000fe2000bf25070 */
[----:B------:R-:W-:Y:S01]  /*0ef0*/  ULDC UR4, c[0x0][0x424] ;  /* 0x0001090000047ab9 */ /* 0x000fe20000000800 */
[----:B------:R-:W-:Y:S02]  /*0f00*/  ULDC UR7, c[0x0][0x2f0] ;  /* 0x0000bc0000077ab9 */ /* 0x000fe40000000800 */
[----:B012---:R-:W-:Y:S02]  /*0f10*/  IMAD.U32 R2, RZ, RZ, UR8 ;  /* 0x00000008ff027e24 */ /* 0x007fe4000f8e00ff */
[----:B------:R-:W-:Y:S01]  /*0f20*/  IMAD.U32 R3, RZ, RZ, UR9 ;  /* 0x00000009ff037e24 */ /* 0x000fe2000f8e00ff */
[----:B------:R-:W-:-:S04]  /*0f30*/  ULDC.64 UR8, c[0x0][0xa28] ;  /* 0x00028a0000087ab9 */ /* 0x000fc80000000a00 */
[----:B------:R-:W2:Y:S01]  /*0f40*/  LDG.E R2, desc[UR36][R2.64] ;  /* 0x0000002402027981 */ /* 0x000ea2000c1e1900 */
[----:B------:R-:W-:Y:S02]  /*0f50*/  UISETP.NE.U32.AND UP0, UPT, UR8, URZ, UPT ;  /* 0x0000003f0800728c */ /* 0x000fe4000bf05070 */
[----:B------:R-:W-:Y:S02]  /*0f60*/  UISETP.NE.AND.EX UP1, UPT, UR11, URZ, UPT, UP1 ;  /* 0x0000003f0b00728c */ /* 0x000fe4000bf25310 */
[----:B------:R-:W-:-:S04]  /*0f70*/  UISETP.NE.AND.EX UP0, UPT, UR9, URZ, UPT, UP0 ;  /* 0x0000003f0900728c */ /* 0x000fc8000bf05300 */
[----:B------:R-:W-:Y:S02]  /*0f80*/  PLOP3.LUT P2, PT, PT, PT, UP1, 0x80, 0x0 ;  /* 0x000000000000781c */ /* 0x000fe40003f4f018 */
[----:B------:R-:W-:Y:S02]  /*0f90*/  PLOP3.LUT P0, PT, PT, PT, UP0, 0x80, 0x0 ;  /* 0x000000000000781c */ /* 0x000fe40003f0f008 */
[----:B--2---:R-:W-:-:S13]  /*0fa0*/  R2UR UR54, R2 ;  /* 0x00000000023672ca */ /* 0x004fda00000e0000 */
[----:B------:R-:W-:Y:S02]  /*0fb0*/  USHF.R.S32.HI UR58, URZ, 0x1f, UR54 ;  /* 0x0000001f3f3a7899 */ /* 0x000fe40008011436 */
[----:B------:R-:W-:-:S04]  /*0fc0*/  @UP0 ULEA UR8, UP2, UR54, UR8, 0x2 ;  /* 0x0000000836080291 */ /* 0x000fc8000f84103f */
[----:B------:R-:W-:Y:S02]  /*0fd0*/  @UP0 ULEA.HI.X UR9, UR54, UR9, UR58, 0x2, UP2 ;  /* 0x0000000936090291 */ /* 0x000fe400090f143a */
[----:B------:R-:W-:Y:S01]  /*0fe0*/  @UP1 ULEA UR10, UP0, UR54, UR10, 0x2 ;  /* 0x0000000a360a1291 */ /* 0x000fe2000f80103f */
[----:B------:R-:W-:-:S03]  /*0ff0*/  IMAD.U32 R2, RZ, RZ, UR8 ;  /* 0x00000008ff027e24 */ /* 0x000fc6000f8e00ff */
[----:B------:R-:W-:Y:S01]  /*1000*/  @UP1 ULEA.HI.X UR11, UR54, UR11, UR58, 0x2, UP0 ;  /* 0x0000000b360b1291 */ /* 0x000fe200080f143a */
[----:B------:R-:W-:Y:S01]  /*1010*/  IMAD.U32 R3, RZ, RZ, UR9 ;  /* 0x00000009ff037e24 */ /* 0x000fe2000f8e00ff */
[----:B------:R-:W-:Y:S01]  /*1020*/  ULDC.64 UR8, c[0x0][0x418] ;  /* 0x0001060000087ab9 */ /* 0x000fe20000000a00 */
[----:B------:R-:W-:-:S03]  /*1030*/  IMAD.U32 R4, RZ, RZ, UR10 ;  /* 0x0000000aff047e24 */ /* 0x000fc6000f8e00ff */
[----:B----4-:R-:W-:Y:S01]  /*1040*/  IMAD.U32 R5, RZ, RZ, UR11 ;  /* 0x0000000bff057e24 */ /* 0x010fe2000f8e00ff */
[----:B------:R-:W2:Y:S01]  /*1050*/  @P0 LDG.E R2, desc[UR36][R2.64] ;  /* 0x0000002402020981 */ /* 0x000ea2000c1e1900 */
[----:B------:R-:W-:Y:S01]  /*1060*/  UISETP.NE.U32.AND UP0, UPT, UR8, URZ, UPT ;  /* 0x0000003f0800728c */ /* 0x000fe2000bf05070 */
[----:B------:R-:W-:Y:S02]  /*1070*/  ULDC.64 UR10, c[0x0][0xa20] ;  /* 0x00028800000a7ab9 */ /* 0x000fe40000000a00 */
[----:B---3--:R-:W3:Y:S01]  /*1080*/  @P2 LDG.E R4, desc[UR36][R4.64] ;  /* 0x0000002404042981 */ /* 0x008ee2000c1e1900 */
[----:B------:R-:W-:Y:S01]  /*1090*/  UISETP.NE.AND.EX UP0, UPT, UR9, URZ, UPT, UP0 ;  /* 0x0000003f0900728c */ /* 0x000fe2000bf05300 */
[----:B------:R-:W-:Y:S01]  /*10a0*/  ISETP.NE.U32.AND P1, PT, RZ, UR10, PT ;  /* 0x0000000aff007c0c */ /* 0x000fe2000bf25070 */
[----:B------:R-:W-:Y:S01]  /*10b0*/  UMOV UR51, URZ ;  /* 0x0000003f00337c82 */ /* 0x000fe20008000000 */
[----:B------:R-:W-:Y:S02]  /*10c0*/  ULOP3.LUT UR55, UR5, 0xffff, URZ, 0xc0, !UPT ;  /* 0x0000ffff05377892 */ /* 0x000fe4000f8ec03f */
[----:B------:R-:W-:Y:S01]  /*10d0*/  USEL UR4, UR4, 0x1, UP0 ;  /* 0x0000000104047887 */ /* 0x000fe20008000000 */
[----:B------:R-:W-:-:S03]  /*10e0*/  ISETP.NE.AND.EX P1, PT, RZ, UR11, PT, P1 ;  /* 0x0000000bff007c0c */ /* 0x000fc6000bf25310 */
[----:B------:R-:W-:Y:S01]  /*10f0*/  UIMAD UR4, UR4, UR7, URZ ;  /* 0x00000007040472a4 */ /* 0x000fe2000f8e023f */
[----:B--2---:R-:W-:Y:S02]  /*1100*/  @P0 R2UR UR51, R2 ;  /* 0x00000000023302ca */ /* 0x004fe400000e0000 */
[----:B---3--:R-:W-:Y:S01]  /*1110*/  @P2 R2UR UR42, R4 ;  /* 0x00000000042a22ca */ /* 0x008fe200000e0000 */
[----:B-----5:R-:W-:-:S14]  /*1120*/  @P2 BRA `(.L_x_2488) ;  /* 0x0000000000382947 */ /* 0x020fdc0003800000 */
        /* <DEDUP_REMOVED lines=14> */
.L_x_2488:
[----:B------:R-:W-:Y:S05]  /*1210*/  @!P1 BRA `(.L_x_2489) ;  /* 0x00000000001c9947 */ /* 0x000fea0003800000 */
[----:B------:R-:W-:-:S04]  /*1220*/  ULEA UR4, UP0, UR54, UR10, 0x2 ;  /* 0x0000000a36047291 */ /* 0x000fc8000f80103f */
[----:B------:R-:W-:Y:S02]  /*1230*/  ULEA.HI.X UR7, UR54, UR11, UR58, 0x2, UP0 ;  /* 0x0000000b36077291 */ /* 0x000fe400080f143a */
[----:B------:R-:W-:-:S04]  /*1240*/  IMAD.U32 R2, RZ, RZ, UR4 ;  /* 0x00000004ff027e24 */ /* 0x000fc8000f8e00ff */
[----:B------:R-:W-:-:S05]  /*1250*/  IMAD.U32 R3, RZ, RZ, UR7 ;  /* 0x00000007ff037e24 */ /* 0x000fca000f8e00ff */
[----:B------:R-:W2:Y:S02]  /*1260*/  LDG.E R2, desc[UR36][R2.64] ;  /* 0x0000002402027981 */ /* 0x000ea4000c1e1900 */
[----:B--2---:R-:W-:Y:S01]  /*1270*/  R2UR UR4, R2 ;  /* 0x00000000020472ca */ /* 0x004fe200000e0000 */
[----:B------:R-:W-:-:S14]  /*1280*/  BRA `(.L_x_2490) ;  /* 0x0000000000347947 */ /* 0x000fdc0003800000 */
.L_x_2489:
        /* <DEDUP_REMOVED lines=13> */
.L_x_2490:
[----:B------:R-:W-:Y:S01]  /*1360*/  ULDC.64 UR10, c[0x0][0x998] ;  /* 0x00026600000a7ab9 */ /* 0x000fe20000000a00 */
[----:B------:R-:W-:Y:S01]  /*1370*/  ULDC.64 UR8, c[0x0][0x990] ;  /* 0x0002640000087ab9 */ /* 0x000fe20000000a00 */
[----:B------:R-:W-:Y:S01]  /*1380*/  ISETP.NE.U32.AND P1, PT, RZ, UR10, PT ;  /* 0x0000000aff007c0c */ /* 0x000fe2000bf25070 */
[----:B------:R-:W-:Y:S01]  /*1390*/  ULDC UR7, c[0x0][0x448] ;  /* 0x0001120000077ab9 */ /* 0x000fe20000000800 */
[----:B------:R-:W-:Y:S02]  /*13a0*/  ISETP.NE.U32.AND P0, PT, RZ, UR8, PT ;  /* 0x00000008ff007c0c */ /* 0x000fe4000bf05070 */
[----:B------:R-:W-:Y:S02]  /*13b0*/  ISETP.NE.AND.EX P1, PT, RZ, UR11, PT, P1 ;  /* 0x0000000bff007c0c */ /* 0x000fe4000bf25310 */
[----:B------:R-:W-:-:S11]  /*13c0*/  ISETP.NE.AND.EX P0, PT, RZ, UR9, PT, P0 ;  /* 0x00000009ff007c0c */ /* 0x000fd6000bf05300 */
[----:B------:R-:W0:Y:S08]  /*13d0*/  @P1 LDC.64 R8, c[0x0][0x9b8] ;  /* 0x00026e00ff081b82 */ /* 0x000e300000000a00 */
[----:B------:R-:W1:Y:S08]  /*13e0*/  @P0 LDC.64 R6, c[0x0][0x9a8] ;  /* 0x00026a00ff060b82 */ /* 0x000e700000000a00 */
[----:B------:R-:W2:Y:S08]  /*13f0*/  @P0 LDC.64 R10, c[0x0][0x9b0] ;  /* 0x00026c00ff0a0b82 */ /* 0x000eb00000000a00 */
[----:B------:R-:W3:Y:S01]  /*1400*/  @P1 LDC.64 R12, c[0x0][0x9c0] ;  /* 0x00027000ff0c1b82 */ /* 0x000ee20000000a00 */
[----:B0-----:R-:W-:-:S02]  /*1410*/  @P1 IMAD R2, R8, UR58, RZ ;  /* 0x0000003a08021c24 */ /* 0x001fc4000f8e02ff */
[----:B------:R-:W-:-:S04]  /*1420*/  @P1 IMAD.WIDE.U32 R4, R8, UR54, RZ ;  /* 0x0000003608041c25 */ /* 0x000fc8000f8e00ff */
[----:B------:R-:W-:Y:S02]  /*1430*/  @P1 IMAD R9, R9, UR54, R2 ;  /* 0x0000003609091c24 */ /* 0x000fe4000f8e0202 */
[C---:B-1----:R-:W-:Y:S02]  /*1440*/  @P0 IMAD R0, R6.reuse, UR58, RZ ;  /* 0x0000003a06000c24 */ /* 0x042fe4000f8e02ff */
[----:B------:R-:W-:-:S04]  /*1450*/  @P0 IMAD.WIDE.U32 R2, R6, UR54, RZ ;  /* 0x0000003606020c25 */ /* 0x000fc8000f8e00ff */
[----:B------:R-:W-:Y:S02]  /*1460*/  @P0 IMAD R7, R7, UR54, R0 ;  /* 0x0000003607070c24 */ /* 0x000fe4000f8e0200 */
[----:B------:R-:W-:Y:S02]  /*1470*/  @P1 IMAD.IADD R5, R5, 0x1, R9 ;  /* 0x0000000105051824 */ /* 0x000fe400078e0209 */
[----:B------:R-:W-:Y:S02]  /*1480*/  @P0 IMAD.IADD R3, R3, 0x1, R7 ;  /* 0x0000000103030824 */ /* 0x000fe400078e0207 */
[----:B------:R-:W-:Y:S02]  /*1490*/  IMAD.MOV.U32 R0, RZ, RZ, 0x3f800000 ;  /* 0x3f800000ff007424 */ /* 0x000fe400078e00ff */
[----:B--2---:R-:W-:-:S04]  /*14a0*/  @P0 IMAD.WIDE.U32 R2, R10, UR55, R2 ;  /* 0x000000370a020c25 */ /* 0x004fc8000f8e0002 */
[----:B---3--:R-:W-:Y:S01]  /*14b0*/  @P1 IMAD.WIDE.U32 R6, R12, UR55, R4 ;  /* 0x000000370c061c25 */ /* 0x008fe2000f8e0004 */
[----:B------:R-:W-:-:S03]  /*14c0*/  @P0 LEA R4, P2, R2, UR8, 0x2 ;  /* 0x0000000802040c11 */ /* 0x000fc6000f8410ff */
[----:B------:R-:W-:Y:S01]  /*14d0*/  @P0 IMAD R5, R11, UR55, R3 ;  /* 0x000000370b050c24 */ /* 0x000fe2000f8e0203 */
[----:B------:R-:W-:Y:S01]  /*14e0*/  @P1 LEA R8, P3, R6, UR10, 0x2 ;  /* 0x0000000a06081c11 */ /* 0x000fe2000f8610ff */
[----:B------:R-:W-:-:S03]  /*14f0*/  @P1 IMAD R3, R13, UR55, R7 ;  /* 0x000000370d031c24 */ /* 0x000fc6000f8e0207 */
[----:B------:R-:W-:Y:S02]  /*1500*/  @P0 LEA.HI.X R5, R2, UR9, R5, 0x2, P2 ;  /* 0x0000000902050c11 */ /* 0x000fe400090f1405 */
[----:B------:R-:W-:Y:S01]  /*1510*/  @P1 LEA.HI.X R9, R6, UR11, R3, 0x2, P3 ;  /* 0x0000000b06091c11 */ /* 0x000fe200098f1403 */
[----:B------:R-:W-:Y:S01]  /*1520*/  IMAD.MOV.U32 R3, RZ, RZ, 0x3f800000 ;  /* 0x3f800000ff037424 */ /* 0x000fe200078e00ff */
[----:B------:R-:W-:Y:S02]  /*1530*/  UISETP.NE.AND UP0, UPT, UR7, 0x1, UPT ;  /* 0x000000010700788c */ /* 0x000fe4000bf05270 */
[----:B------:R-:W-:Y:S01]  /*1540*/  USHF.L.U32 UR49, UR6, 0x7, URZ ;  /* 0x0000000706317899 */ /* 0x000fe2000800063f */
[----:B------:R-:W2:Y:S01]  /*1550*/  @P1 LDG.E R0, desc[UR36][R8.64] ;  /* 0x0000002408001981 */ /* 0x000ea2000c1e1900 */
[----:B------:R-:W-:Y:S01]  /*1560*/  UIADD3 UR51, -UR51, UR4, URZ ;  /* 0x0000000433337290 */ /* 0x000fe2000fffe13f */
[----:B------:R-:W-:Y:S02]  /*1570*/  ULDC UR11, c[0x0][0x988] ;  /* 0x00026200000b7ab9 */ /* 0x000fe40000000800 */
[----:B------:R-:W2:Y:S01]  /*1580*/  @P0 LDG.E R3, desc[UR36][R4.64] ;  /* 0x0000002404030981 */ /* 0x000ea2000c1e1900 */
[----:B------:R-:W-:-:S03]  /*1590*/  UIADD3 UR8, UR49, 0x7f, URZ ;  /* 0x0000007f31087890 */ /* 0x000fc6000fffe03f */
[----:B------:R-:W-:Y:S01]  /*15a0*/  @UP0 ULDC UR6, c[0x0][0x44c] ;  /* 0x0001130000060ab9 */ /* 0x000fe20000000800 */
[----:B------:R-:W-:Y:S01]  /*15b0*/  @UP0 ULDC UR9, c[0x0][0x450] ;  /* 0x0001140000090ab9 */ /* 0x000fe20000000800 */
[----:B------:R-:W-:Y:S02]  /*15c0*/  UIMAD.WIDE.U32 UR6, UR8, UR6, URZ ;  /* 0x00000006080672a5 */ /* 0x000fe4000f8e003f */
[----:B------:R-:W-:Y:S02]  /*15d0*/  UIADD3 UR4, UR51, 0xa0, -UR42 ;  /* 0x000000a033047890 */ /* 0x000fe4000fffe82a */
[----:B------:R-:W-:Y:S02]  /*15e0*/  @UP0 USHF.R.U32.HI UR8, URZ, UR9, UR7 ;  /* 0x000000093f080299 */ /* 0x000fe40008011607 */
[----:B------:R-:W-:Y:S02]  /*15f0*/  UIADD3 UR6, UR51, 0x9f, URZ ;  /* 0x0000009f33067890 */ /* 0x000fe4000fffe03f */
[----:B------:R-:W-:-:S02]  /*1600*/  UIADD3 UR8, UR4, UR8, URZ ;  /* 0x0000000804087290 */ /* 0x000fc4000fffe03f */
[----:B------:R-:W-:Y:S02]  /*1610*/  UIMAD.WIDE UR6, UR6, 0x66666667, URZ ;  /* 0x66666667060678a5 */ /* 0x000fe4000f8e023f */
[----:B------:R-:W-:Y:S02]  /*1620*/  UIMAD.WIDE UR8, UR8, 0x66666667, URZ ;  /* 0x66666667080878a5 */ /* 0x000fe4000f8e023f */
[----:B------:R-:W-:Y:S02]  /*1630*/  USHF.R.U32.HI UR4, URZ, 0x1f, UR7 ;  /* 0x0000001f3f047899 */ /* 0x000fe40008011607 */
[----:B------:R-:W-:Y:S02]  /*1640*/  USHF.R.U32.HI UR6, URZ, 0x1f, UR9 ;  /* 0x0000001f3f067899 */ /* 0x000fe40008011609 */
[----:B------:R-:W-:Y:S02]  /*1650*/  ULEA.HI.SX32 UR7, UR7, UR4, 0x1a ;  /* 0x0000000407077291 */ /* 0x000fe4000f8fd23f */
[----:B------:R-:W-:-:S02]  /*1660*/  ULEA.HI.SX32 UR6, UR9, UR6, 0x1a ;  /* 0x0000000609067291 */ /* 0x000fc4000f8fd23f */
[----:B------:R-:W-:Y:S02]  /*1670*/  UP2UR UR52, UPR, URZ, 0x1 ;  /* 0x000000013f347883 */ /* 0x000fe40008000000 */
[----:B------:R-:W-:-:S04]  /*1680*/  UISETP.LT.AND UP0, UPT, UR7, UR6, UPT ;  /* 0x000000060700728c */ /* 0x000fc8000bf01270 */
[----:B------:R-:W-:-:S04]  /*1690*/  USEL UR9, UR7, UR6, UP0 ;  /* 0x0000000607097287 */ /* 0x000fc80008000000 */
[----:B------:R-:W-:Y:S02]  /*16a0*/  UISETP.GE.AND UP0, UPT, UR9, 0x1, UPT ;  /* 0x000000010900788c */ /* 0x000fe4000bf06270 */
[----:B------:R-:W-:-:S04]  /*16b0*/  ULOP3.LUT UR4, UR5, 0xff000000, URZ, 0xc0, !UPT ;  /* 0xff00000005047892 */ /* 0x000fc8000f8ec03f */
[----:B------:R-:W-:Y:S01]  /*16c0*/  PLOP3.LUT P0, PT, PT, PT, UP0, 0x80, 0x0 ;  /* 0x000000000000781c */ /* 0x000fe20003f0f008 */
[----:B------:R-:W-:Y:S02]  /*16d0*/  ULOP3.LUT UR5, UR5, 0xff0000, URZ, 0xc0, !UPT ;  /* 0x00ff000005057892 */ /* 0x000fe4000f8ec03f */
[----:B------:R-:W-:-:S04]  /*16e0*/  USHF.R.U32.HI UR4, URZ, 0x8, UR4 ;  /* 0x000000083f047899 */ /* 0x000fc80008011604 */
[----:B------:R-:W-:-:S03]  /*16f0*/  ULEA.HI UR5, UR5, UR4, URZ, 0x10 ;  /* 0x0000000405057291 */ /* 0x000fc6000f8f803f */
[----:B------:R-:W-:Y:S01]  /*1700*/  UMOV UR4, URZ ;  /* 0x0000003f00047c82 */ /* 0x000fe20008000000 */
[----:B------:R-:W-:Y:S02]  /*1710*/  ULOP3.LUT UR59, UR5, 0xff, URZ, 0xc0, !UPT ;  /* 0x000000ff053b7892 */ /* 0x000fe4000f8ec03f */
[----:B------:R-:W-:Y:S01]  /*1720*/  USHF.R.U32.HI UR57, URZ, 0x10, UR5 ;  /* 0x000000103f397899 */ /* 0x000fe20008011605 */
[----:B--2---:R-:W-:Y:S01]  /*1730*/  FMUL.FTZ R0, R3, R0 ;  /* 0x0000000003007220 */ /* 0x004fe20000410000 */
[----:B------:R-:W-:Y:S10]  /*1740*/  @!P0 BRA `(.L_x_2491) ;  /* 0x0000000000908947 */ /* 0x000ff40003800000 */
        /* <DEDUP_REMOVED lines=36> */
.L_x_2491:
[----:B------:R-:W-:Y:S01]  /*1990*/  UIMAD UR53, UR59, UR4, URZ ;  /* 0x000000043b3572a4 */ /* 0x000fe2000f8e023f */
[----:B------:R-:W-:Y:S02]  /*19a0*/  IMAD.U32 R2, RZ, RZ, UR9 ;  /* 0x00000009ff027e24 */ /* 0x000fe4000f8e00ff */
[----:B------:R-:W-:Y:S01]  /*19b0*/  FMUL.FTZ R0, R0, UR11 ;  /* 0x0000000b00007c20 */ /* 0x000fe20008410000 */
[----:B------:R-:W-:Y:S01]  /*19c0*/  IMAD.U32 R3, RZ, RZ, UR4 ;  /* 0x00000004ff037e24 */ /* 0x000fe2000f8e00ff */
[----:B------:R-:W-:Y:S01]  /*19d0*/  PLOP3.LUT P0, PT, PT, PT, PT, 0x80, 0x0 ;  /* 0x000000000000781c */ /* 0x000fe20003f0f070 */
[----:B------:R-:W-:Y:S01]  /*19e0*/  IMAD.MOV.U32 R96, RZ, RZ, RZ ;  /* 0x000000ffff607224 */ /* 0x000fe200078e00ff */
[----:B------:R-:W-:Y:S02]  /*19f0*/  CS2R R20, SRZ ;  /* 0x0000000000147805 */ /* 0x000fe4000001ff00 */
[----:B------:R-:W-:Y:S02]  /*1a00*/  R2UR UR40, R0 ;  /* 0x00000000002872ca */ /* 0x000fe400000e0000 */
[----:B------:R-:W-:-:S02]  /*1a10*/  CS2R R126, SRZ ;  /* 0x00000000007e7805 */ /* 0x000fc4000001ff00 */
[----:B------:R-:W-:Y:S01]  /*1a20*/  VIADDMNMX R2, R3, UR53, R2, PT ;  /* 0x0000003503027c46 */ /* 0x000fe2000b800102 */
[----:B------:R-:W-:Y:S01]  /*1a30*/  IMAD.MOV.U32 R63, RZ, RZ, RZ ;  /* 0x000000ffff3f7224 */ /* 0x000fe200078e00ff */
[----:B------:R-:W-:Y:S02]  /*1a40*/  CS2R R92, SRZ ;  /* 0x00000000005c7805 */ /* 0x000fe4000001ff00 */
[----:B------:R-:W-:Y:S02]  /*1a50*/  CS2R R124, SRZ ;  /* 0x00000000007c7805 */ /* 0x000fe4000001ff00 */
[----:B------:R-:W-:Y:S02]  /*1a60*/  R2UR UR43, R2 ;  /* 0x00000000022b72ca */ /* 0x000fe400000e0000 */
[----:B------:R-:W-:Y:S01]  /*1a70*/  CS2R R2, SRZ ;  /* 0x0000000000027805 */ /* 0x000fe2000001ff00 */
[----:B------:R-:W-:Y:S01]  /*1a80*/  IMAD.MOV.U32 R29, RZ, RZ, RZ ;  /* 0x000000ffff1d7224 */ /* 0x000fe200078e00ff */
[----:B------:R-:W-:Y:S01]  /*1a90*/  CS2R R138, SRZ ;  /* 0x00000000008a7805 */ /* 0x000fe2000001ff00 */
[----:B------:R-:W-:Y:S01]  /*1aa0*/  IMAD.MOV.U32 R84, RZ, RZ, RZ ;  /* 0x000000ffff547224 */ /* 0x000fe200078e00ff */
[----:B------:R-:W-:Y:S01]  /*1ab0*/  CS2R R76, SRZ ;  /* 0x00000000004c7805 */ /* 0x000fe2000001ff00 */
[----:B------:R-:W-:Y:S01]  /*1ac0*/  IMAD.MOV.U32 R55, RZ, RZ, RZ ;  /* 0x000000ffff377224 */ /* 0x000fe200078e00ff */
[----:B------:R-:W-:-:S02]  /*1ad0*/  CS2R R32, SRZ ;  /* 0x0000000000207805 */ /* 0x000fc4000001ff00 */
[----:B------:R-:W-:Y:S01]  /*1ae0*/  CS2R R68, SRZ ;  /* 0x0000000000447805 */ /* 0x000fe2000001ff00 */
[----:B------:R-:W-:Y:S01]  /*1af0*/  IMAD.MOV.U32 R141, RZ, RZ, RZ ;  /* 0x000000ffff8d7224 */ /* 0x000fe200078e00ff */
[----:B------:R-:W-:Y:S02]  /*1b00*/  CS2R R100, SRZ ;  /* 0x0000000000647805 */ /* 0x000fe4000001ff00 */
[----:B------:R-:W-:Y:S01]  /*1b10*/  CS2R R122, SRZ ;  /* 0x00000000007a7805 */ /* 0x000fe2000001ff00 */
[----:B------:R-:W-:Y:S01]  /*1b20*/  IMAD.MOV.U32 R143, RZ, RZ, RZ ;  /* 0x000000ffff8f7224 */ /* 0x000fe200078e00ff */
[----:B------:R-:W-:Y:S01]  /*1b30*/  UISETP.GT.AND UP0, UPT, UR43, UR53, UPT ;  /* 0x000000352b00728c */ /* 0x000fe2000bf04270 */
[----:B------:R-:W-:Y:S02]  /*1b40*/  CS2R R60, SRZ ;  /* 0x00000000003c7805 */ /* 0x000fe4000001ff00 */
[----:B------:R-:W-:Y:S02]  /*1b50*/  CS2R R36, SRZ ;  /* 0x0000000000247805 */ /* 0x000fe4000001ff00 */
[----:B------:R-:W-:Y:S01]  /*1b60*/  CS2R R52, SRZ ;  /* 0x0000000000347805 */ /* 0x000fe2000001ff00 */
[----:B------:R-:W-:Y:S01]  /*1b70*/  IMAD.MOV.U32 R149, RZ, RZ, RZ ;  /* 0x000000ffff957224 */ /* 0x000fe200078e00ff */
[----:B------:R-:W-:-:S02]  /*1b80*/  CS2R R40, SRZ ;  /* 0x0000000000287805 */ /* 0x000fc4000001ff00 */
[----:B------:R-:W-:Y:S02]  /*1b90*/  PLOP3.LUT P1, PT, PT, PT, UP0, 0x80, 0x0 ;  /* 0x000000000000781c */ /* 0x000fe40003f2f008 */
[----:B------:R-:W-:Y:S01]  /*1ba0*/  CS2R R120, SRZ ;  /* 0x0000000000787805 */ /* 0x000fe2000001ff00 */
[----:B------:R-:W-:Y:S01]  /*1bb0*/  IMAD.MOV.U32 R155, RZ, RZ, RZ ;  /* 0x000000ffff9b7224 */ /* 0x000fe200078e00ff */
        /* <DEDUP_REMOVED lines=74> */
.L_x_2493:
        /* <DEDUP_REMOVED lines=9> */
.L_x_2656:
[----:B------:R-:W-:Y:S05]  /*20f0*/  @!P1 BRA `(.L_x_2495) ;  /* 0x0000000000049947 */ /* 0x000fea0003800000 */
[----:B------:R-:W-:Y:S01]  /*2100*/  BPT.TRAP 0x1 ;  /* 0x000000040000795c */ /* 0x000fe20000300000 */
.L_x_2495:
[----:B0-----:R-:W-:Y:S02]  /*2110*/  IMAD.U32 R3, RZ, RZ, UR38 ;  /* 0x00000026ff037e24 */ /* 0x001fe4000f8e00ff */
[----:B------:R-:W-:-:S03]  /*2120*/  IMAD.U32 R0, RZ, RZ, UR41 ;  /* 0x00000029ff007e24 */ /* 0x000fc6000f8e00ff */
[----:B------:R-:W-:Y:S02]  /*2130*/  LEA R3, R3, UR39, 0x3 ;  /* 0x0000002703037c11 */ /* 0x000fe4000f8e18ff */
[----:B------:R-:W-:-:S04]  /*2140*/  SHF.L.U32 R0, R0, 0x1f, RZ ;  /* 0x0000001f00007819 */ /* 0x000fc800000006ff */
[----:B------:R0:W1:Y:S01]  /*2150*/  SYNCS.PHASECHK.TRANS64.TRYWAIT P0, [R3+URZ+0x33430], R0 ;  /* 0x03343000030075a7 */ /* 0x000062000800017f */
[----:B------:R-:W-:Y:S05]  /*2160*/  @!P1 BRA `(.L_x_2496) ;  /* 0x0000000000049947 */ /* 0x000fea0003800000 */
[----:B------:R-:W-:Y:S01]  /*2170*/  BPT.TRAP 0x1 ;  /* 0x000000040000795c */ /* 0x000fe20000300000 */
.L_x_2496:
[----:B-1----:R-:W-:Y:S05]  /*2180*/  @P0 BRA `(.L_x_2497) ;  /* 0x0000000000080947 */ /* 0x002fea0003800000 */
[----:B------:R-:W1:Y:S02]  /*2190*/  SYNCS.PHASECHK.TRANS64.TRYWAIT P0, [R3+URZ+0x33430], R0 ;  /* 0x03343000030075a7 */ /* 0x000e64000800017f */
[----:B-1----:R-:W-:Y:S05]  /*21a0*/  @!P0 BRA `(.L_x_2498) ;  /* 0x00000178000c8947 */ /* 0x002fea0003800000 */
.L_x_2497:
        /* <DEDUP_REMOVED lines=11> */
[----:B------:R-:W-:Y:S02]  /*2260*/  UMOV UR7, 0x80000020 ;  /* 0x8000002000077882 */ /* 0x000fe40000000000 */
[----:B------:R-:W-:Y:S01]  /*2270*/  UMOV UR4, UR28 ;  /* 0x0000001c00047c82 */ /* 0x000fe20008000000 */
[----:B------:R-:W-:Y:S01]  /*2280*/  UIMAD UR30, UR38, 0x780, UR48 ;  /* 0x00000780261e78a4 */ /* 0x000fe2000f8e0230 */
[----:B------:R-:W-:Y:S01]  /*2290*/  UMOV UR8, UR28 ;  /* 0x0000001c00087c82 */ /* 0x000fe20008000000 */
[----:B------:R-:W-:-:S02]  /*22a0*/  UMOV UR9, UR29 ;  /* 0x0000001d00097c82 */ /* 0x000fc40008000000 */
[----:B------:R-:W-:Y:S02]  /*22b0*/  UIADD3 UR6, UR30, 0x80, URZ ;  /* 0x000000801e067890 */ /* 0x000fe4000fffe03f */
[----:B------:R-:W-:Y:S01]  /*22c0*/  UIADD3 UR10, UR30, 0x100, URZ ;  /* 0x000001001e0a7890 */ /* 0x000fe2000fffe03f */
[----:B------:R-:W-:Y:S02]  /*22d0*/  UMOV UR11, 0x80000020 ;  /* 0x80000020000b7882 */ /* 0x000fe40000000000 */
[----:B------:R-:W-:Y:S01]  /*22e0*/  QGMMA.64x32x32.F32.E4M3.E4M3 R88, gdesc[UR28], RZ, !UPT, gsb0 ;  /* 0x006000001c5879f3 */ /* 0x000fe2000c0008ff */
[----:B------:R-:W-:Y:S02]  /*22f0*/  UIADD3 UR12, UR30, 0x180, URZ ;  /* 0x000001801e0c7890 */ /* 0x000fe4000fffe03f */
[----:B------:R-:W-:Y:S02]  /*2300*/  UIADD3 UR13, UR30, 0x200, URZ ;  /* 0x000002001e0d7890 */ /* 0x000fe4000fffe03f */
[----:B------:R-:W-:Y:S01]  /*2310*/  UIADD3 UR14, UR30, 0x202, URZ ;  /* 0x000002021e0e7890 */ /* 0x000fe2000fffe03f */
        /* <DEDUP_REMOVED lines=16> */
[----:B------:R-:W-:Y:S01]  /*2420*/  UMOV UR5, UR29 ;  /* 0x0000001d00057c82 */ /* 0x000fe20008000000 */
[----:B------:R-:W-:Y:S01]  /*2430*/  UMOV UR6, UR12 ;  /* 0x0000000c00067c82 */ /* 0x000fe20008000000 */
[----:B------:R-:W-:Y:S01]  /*2440*/  UMOV UR7, 0x80000020 ;  /* 0x8000002000077882 */ /* 0x000fe20000000000 */
[----:B------:R-:W-:Y:S01]  /*2450*/  UIADD3 UR12, UR30, 0x102, URZ ;  /* 0x000001021e0c7890 */ /* 0x000fe2000fffe03f */
[----:B------:R-:W-:Y:S02]  /*2460*/  WARPGROUP.DEPBAR.LE gsb0, 0x0 ;  /* 0x00008000000079c5 */ /* 0x000fe40000010000 */
[----:B------:R-:W-:-:S06]  /*2470*/  WARPGROUP.ARRIVE ;  /* 0x00000000000079c5 */ /* 0x000fcc0000000000 */
[----:B------:R-:W-:Y:S01]  /*2480*/  QGMMA.64x32x32.F32.E4M3.E4M3 R56, gdesc[UR8], RZ, !UPT, gsb0 ;  /* 0x00600000083879f3 */ /* 0x000fe2000c0008ff */
[----:B------:R-:W-:Y:S02]  /*2490*/  UIADD3 UR8, UR24, 0x2, URZ ;  /* 0x0000000218087890 */ /* 0x000fe4000fffe03f */
[----:B------:R-:W-:Y:S01]  /*24a0*/  UIADD3 UR10, UR30, 0x2, URZ ;  /* 0x000000021e0a7890 */ /* 0x000fe2000fffe03f */
[----:B------:R-:W-:Y:S01]  /*24b0*/  UMOV UR9, 0x80000020 ;  /* 0x8000002000097882 */ /* 0x000fe20000000000 */
[----:B------:R-:W-:Y:S01]  /*24c0*/  UMOV UR11, 0x80000020 ;  /* 0x80000020000b7882 */ /* 0x000fe20000000000 */
[----:B------:R-:W-:Y:S02]  /*24d0*/  WARPGROUP.DEPBAR.LE gsb0, 0x0 ;  /* 0x00008000000079c5 */ /* 0x000fe40000010000 */
        /* <DEDUP_REMOVED lines=27> */
[----:B------:R-:W-:Y:S01]  /*2690*/  UMOV UR13, 0x80000020 ;  /* 0x80000020000d7882 */ /* 0x000fe20000000000 */
        /* <DEDUP_REMOVED lines=42> */
[----:B------:R-:W-:Y:S01]  /*2940*/  UMOV UR5, UR13 ;  /* 0x0000000d00057c82 */ /* 0x000fe20008000000 */
[----:B------:R-:W-:Y:S01]  /*2950*/  UMOV UR6, UR16 ;  /* 0x0000001000067c82 */ /* 0x000fe20008000000 */
[----:B------:R-:W-:Y:S01]  /*2960*/  UMOV UR7, 0x80000020 ;  /* 0x8000002000077882 */ /* 0x000fe20000000000 */
[----:B------:R-:W-:Y:S02]  /*2970*/  UIADD3 UR16, UR24, 0x202, URZ ;  /* 0x0000020218107890 */ /* 0x000fe4000fffe03f */
        /* <DEDUP_REMOVED lines=100> */
.L_x_2499:
[----:B------:R-:W-:Y:S01]  /*2fc0*/  UISETP.NE.AND UP0, UPT, UR52, URZ, UPT ;  /* 0x0000003f3400728c */ /* 0x000fe2000bf05270 */
[----:B------:R-:W-:Y:S01]  /*2fd0*/  VIADD R2, R17, UR49 ;  /* 0x0000003111027c36 */ /* 0x000fe20008000000 */
[----:B------:R-:W-:Y:S01]  /*2fe0*/  UIMAD UR5, UR43, -0xa0, UR51 ;  /* 0xffffff602b0578a4 */ /* 0x000fe2000f8e0233 */
[----:B------:R-:W-:Y:S01]  /*2ff0*/  IMAD.U32 R7, RZ, RZ, UR42 ;  /* 0x0000002aff077e24 */ /* 0x000fe2000f8e00ff */
[----:B------:R-:W-:Y:S01]  /*3000*/  R2UR UR10, R3 ;  /* 0x00000000030a72ca */ /* 0x000fe200000e0000 */
[----:B------:R-:W-:Y:S01]  /*3010*/  IMAD.U32 R135, RZ, RZ, UR40 ;  /* 0x00000028ff877e24 */ /* 0x000fe2000f8e00ff */
[----:B------:R-:W-:Y:S01]  /*3020*/  PLOP3.LUT P0, PT, PT, PT, UP0, 0x80, 0x0 ;  /* 0x000000000000781c */ /* 0x000fe20003f0f008 */
[----:B------:R-:W-:Y:S01]  /*3030*/  UMOV UR7, UR49 ;  /* 0x0000003100077c82 */ /* 0x000fe20008000000 */
[----:B------:R-:W-:Y:S01]  /*3040*/  PLOP3.LUT P2, PT, PT, PT, UP0, 0x80, 0x0 ;  /* 0x000000000000781c */ /* 0x000fe20003f4f008 */
[----:B------:R-:W-:Y:S01]  /*3050*/  IMAD.U32 R9, RZ, RZ, UR5 ;  /* 0x00000005ff097e24 */ /* 0x000fe2000f8e00ff */
[----:B------:R-:W-:Y:S01]  /*3060*/  UIADD3 UR6, UR43, -0x2, URZ ;  /* 0xfffffffe2b067890 */ /* 0x000fe2000fffe03f */
[----:B------:R-:W-:Y:S01]  /*3070*/  @UP0 ULDC UR4, c[0x0][0x44c] ;  /* 0x0001130000040ab9 */ /* 0x000fe20000000800 */
[----:B------:R-:W-:-:S02]  /*3080*/  @UP0 ULDC UR11, c[0x0][0x450] ;  /* 0x00011400000b0ab9 */ /* 0x000fc40000000800 */
[----:B------:R-:W-:-:S05]  /*3090*/  IADD3 R9, -R16, 0xa0, R9 ;  /* 0x000000a010097810 */ /* 0x000fca0007ffe109 */
[----:B01----:R-:W-:Y:S01]  /*30a0*/  @P0 IMAD.HI.U32 R0, R2, UR4, RZ ;  /* 0x0000000402000c27 */ /* 0x003fe2000f8e00ff */
[----:B------:R-:W-:-:S04]  /*30b0*/  @UP0 ULDC UR4, c[0x0][0x450] ;  /* 0x0001140000040ab9 */ /* 0x000fc80000000800 */
[----:B------:R-:W-:Y:S01]  /*30c0*/  @P2 SHF.R.U32.HI R2, RZ, UR4, R0 ;  /* 0x00000004ff022c19 */ /* 0x000fe20008011600 */
[----:B------:R-:W-:-:S04]  /*30d0*/  UIMAD UR4, UR43, -0xa0, URZ ;  /* 0xffffff602b0478a4 */ /* 0x000fc8000f8e023f */
[----:B------:R-:W0:Y:S02]  /*30e0*/  SHFL.IDX PT, R4, R2, 0x1, 0x1c1f ;  /* 0x003c1f0002047f89 */ /* 0x000e2400000e0000 */
[----:B------:R-:W-:Y:S01]  /*30f0*/  IMAD.U32 R5, RZ, RZ, UR4 ;  /* 0x00000004ff057e24 */ /* 0x000fe2000f8e00ff */
[----:B------:R-:W-:Y:S01]  /*3100*/  @UP0 ULDC UR4, c[0x0][0x44c] ;  /* 0x0001130000040ab9 */ /* 0x000fe20000000800 */
[----:B------:R-:W1:Y:S01]  /*3110*/  SHFL.IDX PT, R2, R2, RZ, 0x1c1f ;  /* 0x001c1fff02027589 */ /* 0x000e6200000e0000 */
[----:B------:R-:W-:Y:S02]  /*3120*/  UIMAD.WIDE.U32 UR4, UR49, UR4, URZ ;  /* 0x00000004310472a5 */ /* 0x000fe4000f8e003f */
[----:B------:R-:W-:Y:S02]  /*3130*/  IADD3 R0, -R16, 0xa1, R5 ;  /* 0x000000a110007810 */ /* 0x000fe40007ffe105 */
[----:B------:R-:W-:Y:S02]  /*3140*/  @UP0 USHF.R.U32.HI UR7, URZ, UR11, UR5 ;  /* 0x0000000b3f070299 */ /* 0x000fe40008011605 */
[----:B------:R-:W-:-:S02]  /*3150*/  IADD3 R10, -R7, UR51, R0 ;  /* 0x00000033070a7c10 */ /* 0x000fc4000fffe100 */
[----:B------:R-:W-:-:S04]  /*3160*/  UIADD3 UR4, UR7, UR51, -UR42 ;  /* 0x0000003307047290 */ /* 0x000fc8000fffe82a */
[----:B------:R-:W-:-:S04]  /*3170*/  UIMAD.WIDE UR4, UR4, 0x66666667, URZ ;  /* 0x66666667040478a5 */ /* 0x000fc8000f8e023f */
[----:B------:R-:W-:Y:S01]  /*3180*/  USHF.R.U32.HI UR4, URZ, 0x1f, UR5 ;  /* 0x0000001f3f047899 */ /* 0x000fe20008011605 */
[----:B0-----:R-:W-:-:S03]  /*3190*/  VIADDMNMX R4, R4, R10, R9, PT ;  /* 0x0000000a04047246 */ /* 0x001fc60003800109 */
[----:B------:R-:W-:Y:S02]  /*31a0*/  ULEA.HI.SX32 UR5, UR5, UR4, 0x1a ;  /* 0x0000000405057291 */ /* 0x000fe4000f8fd23f */
[----:B------:R-:W-:Y:S01]  /*31b0*/  UIADD3 UR4, UR10, 0x33440, URZ ;  /* 0x000334400a047890 */ /* 0x000fe2000fffe03f */
[C---:B------:R-:W-:Y:S01]  /*31c0*/  ISETP.GT.AND P0, PT, R4.reuse, RZ, PT ;  /* 0x000000ff0400720c */ /* 0x040fe20003f04270 */
[----:B------:R-:W-:Y:S01]  /*31d0*/  UISETP.LT.AND UP0, UPT, UR53, UR5, UPT ;  /* 0x000000053500728c */ /* 0x000fe2000bf01270 */
[C---:B------:R-:W-:Y:S01]  /*31e0*/  ISETP.GT.AND P2, PT, R4.reuse, 0x1, PT ;  /* 0x000000010400780c */ /* 0x040fe20003f44270 */
[----:B------:R-:W-:Y:S01]  /*31f0*/  UPRMT UR4, UR56, 0x654, UR4 ;  /* 0x0000065438047896 */ /* 0x000fe20008000004 */
[----:B------:R-:W-:Y:S01]  /*3200*/  ISETP.GT.AND P3, PT, R4, 0x8, PT ;  /* 0x000000080400780c */ /* 0x000fe20003f64270 */
[----:B------:R-:W-:Y:S01]  /*3210*/  USEL UR43, UR53, UR5, !UP0 ;  /* 0x00000005352b7287 */ /* 0x000fe2000c000000 */
[----:B------:R-:W-:Y:S02]  /*3220*/  FSEL R5, R90, -INF , P0 ;  /* 0xff8000005a057808 */ /* 0x000fe40000000000 */
[----:B------:R-:W-:Y:S01]  /*3230*/  FSEL R7, R91, -INF , P2 ;  /* 0xff8000005b077808 */ /* 0x000fe20001000000 */
[----:B------:R-:W-:Y:S01]  /*3240*/  UISETP.GE.AND UP0, UPT, UR6, UR43, UPT ;  /* 0x0000002b0600728c */ /* 0x000fe2000bf06270 */
[----:B------:R-:W-:-:S02]  /*3250*/  ISETP.GT.AND P0, PT, R4, 0x9, PT ;  /* 0x000000090400780c */ /* 0x000fc40003f04270 */
[----:B------:R-:W-:Y:S01]  /*3260*/  FSEL R105, R94, -INF , P3 ;  /* 0xff8000005e697808 */ /* 0x000fe20001800000 */
[----:B------:R-:W-:Y:S01]  /*3270*/  SYNCS.ARRIVE.TRANS64.RED.A1T0 RZ, [UR4], RZ ;  /* 0x000000ffffff79a7 */ /* 0x000fe20008100404 */
[----:B------:R-:W-:Y:S02]  /*3280*/  FMNMX.FTZ R0, R5, R7, !PT ;  /* 0x0000000705007209 */ /* 0x000fe40007810000 */
[C---:B------:R-:W-:Y:S02]  /*3290*/  ISETP.GT.AND P2, PT, R4.reuse, 0x10, PT ;  /* 0x000000100400780c */ /* 0x040fe40003f44270 */
[----:B------:R-:W-:Y:S02]  /*32a0*/  FSEL R117, R95, -INF , P0 ;  /* 0xff8000005f757808 */ /* 0x000fe40000000000 */
[----:B------:R-:W-:Y:S02]  /*32b0*/  FMNMX.FTZ R0, R105, R0, !PT ;  /* 0x0000000069007209 */ /* 0x000fe40007810000 */
[----:B------:R-:W-:-:S02]  /*32c0*/  ISETP.GT.AND P0, PT, R4, 0x11, PT ;  /* 0x000000110400780c */ /* 0x000fc40003f04270 */
[----:B------:R-:W-:Y:S02]  /*32d0*/  FSEL R119, R98, -INF , P2 ;  /* 0xff80000062777808 */ /* 0x000fe40001000000 */
        /* <DEDUP_REMOVED lines=103> */
[----:B------:R-:W-:Y:S02]  /*3950*/  FSEL R39, R39, -INF , P0 ;  /* 0xff80000027277808 */ /* 0x000fe40000000000 */
[----:B------:R-:W-:Y:S02]  /*3960*/  FMNMX.FTZ R0, R31, R0, !PT ;  /* 0x000000001f007209 */ /* 0x000fe40007810000 */
[----:B-1----:R-:W-:Y:S02]  /*3970*/  VIADDMNMX R78, R2, R10, R9, PT ;  /* 0x0000000a024e7246 */ /* 0x002fe40003800109 */
[----:B------:R-:W-:-:S02]  /*3980*/  FMNMX.FTZ R6, R39, R0, !PT ;  /* 0x0000000027067209 */ /* 0x000fc40007810000 */
[C---:B------:R-:W-:Y:S02]  /*3990*/  ISETP.GT.AND P2, PT, R78.reuse, 0x1, PT ;  /* 0x000000014e00780c */ /* 0x040fe40003f44270 */
[----:B------:R-:W-:Y:S01]  /*39a0*/  ISETP.GT.AND P3, PT, R78, 0x8, PT ;  /* 0x000000084e00780c */ /* 0x000fe20003f64270 */
[----:B------:R-:W0:Y:S03]  /*39b0*/  SHFL.BFLY PT, R133, R6, 0x2, 0x1f ;  /* 0x0c401f0006857f89 */ /* 0x000e2600000e0000 */
[----:B------:R-:W-:Y:S02]  /*39c0*/  FSEL R92, R92, -INF , P3 ;  /* 0xff8000005c5c7808 */ /* 0x000fe40001800000 */
[----:B0-----:R-:W-:-:S05]  /*39d0*/  FMNMX.FTZ R133, R6, R133, !PT ;  /* 0x0000008506857209 */ /* 0x001fca0007810000 */
[----:B------:R-:W0:Y:S02]  /*39e0*/  SHFL.BFLY PT, R0, R133, 0x1, 0x1f ;  /* 0x0c201f0085007f89 */ /* 0x000e2400000e0000 */
[----:B0-----:R-:W-:-:S04]  /*39f0*/  FMNMX.FTZ R0, R133, R0, !PT ;  /* 0x0000000085007209 */ /* 0x001fc80007810000 */
[C---:B------:R-:W-:Y:S01]  /*3a00*/  FSETP.NEU.FTZ.AND P0, PT, R0.reuse, -INF , PT ;  /* 0xff8000000000780b */ /* 0x040fe20003f1d000 */
[----:B------:R-:W-:-:S05]  /*3a10*/  FFMA.FTZ R4, R0, R135, -8 ;  /* 0xc100000000047423 */ /* 0x000fca0000010087 */
[----:B------:R-:W-:Y:S02]  /*3a20*/  FSEL R4, R4, RZ, P0 ;  /* 0x000000ff04047208 */ /* 0x000fe40000000000 */
[----:B------:R-:W-:-:S03]  /*3a30*/  ISETP.GT.AND P0, PT, R78, RZ, PT ;  /* 0x000000ff4e00720c */ /* 0x000fc60003f04270 */
[--C-:B------:R-:W-:Y:S01]  /*3a40*/  FFMA.FTZ R6, R7, UR40, -R4.reuse ;  /* 0x0000002807067c23 */ /* 0x100fe20008010804 */
[----:B------:R-:W-:-:S01]  /*3a50*/  FFMA.FTZ R7, R105, UR40, -R4 ;  /* 0x0000002869077c23 */ /* 0x000fc20008010804 */
[----:B------:R-:W-:Y:S01]  /*3a60*/  FSEL R88, R88, -INF , P0 ;  /* 0xff80000058587808 */ /* 0x000fe20000000000 */
[----:B------:R-:W-:-:S01]  /*3a70*/  FFMA.FTZ R8, R117, UR40, -R4 ;  /* 0x0000002875087c23 */ /* 0x000fc20008010804 */
[----:B------:R-:W-:Y:S01]  /*3a80*/  FSEL R105, R89, -INF , P2 ;  /* 0xff80000059697808 */ /* 0x000fe20001000000 */
[----:B------:R-:W-:-:S01]  /*3a90*/  FFMA.FTZ R30, R113, UR40, -R4 ;  /* 0x00000028711e7c23 */ /* 0x000fc20008010804 */
[----:B------:R-:W-:Y:S01]  /*3aa0*/  ISETP.GT.AND P0, PT, R78, 0x9, PT ;  /* 0x000000094e00780c */ /* 0x000fe20003f04270 */
[----:B------:R-:W-:-:S01]  /*3ab0*/  FFMA.FTZ R42, R103, UR40, -R4 ;  /* 0x00000028672a7c23 */ /* 0x000fc20008010804 */
[----:B------:R-:W-:Y:S01]  /*3ac0*/  FMNMX.FTZ R89, R88, R105, !PT ;  /* 0x0000006958597209 */ /* 0x000fe20007810000 */
[----:B------:R-:W-:-:S01]  /*3ad0*/  FFMA.FTZ R82, R55, UR40, -R4 ;  /* 0x0000002837527c23 */ /* 0x000fc20008010804 */
[----:B------:R-:W-:Y:S01]  /*3ae0*/  ISETP.GT.AND P2, PT, R78, 0x10, PT ;  /* 0x000000104e00780c */ /* 0x000fe20003f44270 */
[----:B------:R-:W-:Y:S01]  /*3af0*/  IMAD.U32 R55, RZ, RZ, UR40 ;  /* 0x00000028ff377e24 */ /* 0x000fe2000f8e00ff */
[----:B------:R-:W-:Y:S01]  /*3b00*/  FSEL R93, R93, -INF , P0 ;  /* 0xff8000005d5d7808 */ /* 0x000fe20000000000 */
[----:B------:R-:W-:-:S01]  /*3b10*/  FFMA.FTZ R94, R35, UR40, -R4 ;  /* 0x00000028235e7c23 */ /* 0x000fc20008010804 */
[----:B------:R-:W-:Y:S01]  /*3b20*/  FMNMX.FTZ R2, R92, R89, !PT ;  /* 0x000000595c027209 */ /* 0x000fe20007810000 */
[----:B------:R-:W-:-:S01]  /*3b30*/  FFMA.FTZ R5, R5, UR40, -R4 ;  /* 0x0000002805057c23 */ /* 0x000fc20008010804 */
[----:B------:R-:W-:Y:S01]  /*3b40*/  ISETP.GT.AND P0, PT, R78, 0x11, PT ;  /* 0x000000114e00780c */ /* 0x000fe20003f04270 */
[----:B------:R-:W-:Y:S01]  /*3b50*/  MUFU.EX2 R6, R6 ;  /* 0x0000000600067308 */ /* 0x000fe20000000800 */
[----:B------:R-:W-:Y:S01]  /*3b60*/  FSEL R96, R96, -INF , P2 ;  /* 0xff80000060607808 */ /* 0x000fe20001000000 */
[--C-:B------:R-:W-:Y:S01]  /*3b70*/  FFMA.FTZ R90, R83, UR40, -R4.reuse ;  /* 0x00000028535a7c23 */ /* 0x100fe20008010804 */
[----:B------:R-:W-:Y:S01]  /*3b80*/  FMNMX.FTZ R89, R93, R2, !PT ;  /* 0x000000025d597209 */ /* 0x000fe20007810000 */
[--C-:B------:R-:W-:Y:S01]  /*3b90*/  FFMA.FTZ R9, R119, UR40, -R4.reuse ;  /* 0x0000002877097c23 */ /* 0x100fe20008010804 */
[----:B------:R-:W-:Y:S01]  /*3ba0*/  ISETP.GT.AND P2, PT, R78, 0x18, PT ;  /* 0x000000184e00780c */ /* 0x000fe20003f44270 */
[--C-:B------:R-:W-:Y:S01]  /*3bb0*/  FFMA.FTZ R10, R121, UR40, -R4.reuse ;  /* 0x00000028790a7c23 */ /* 0x100fe20008010804 */
[----:B------:R-:W-:Y:S01]  /*3bc0*/  FSEL R97, R97, -INF , P0 ;  /* 0xff80000061617808 */ /* 0x000fe20000000000 */
[----:B------:R-:W-:Y:S01]  /*3bd0*/  MUFU.EX2 R5, R5 ;  /* 0x0000000500057308 */ /* 0x000fe20000000800 */
[----:B------:R-:W-:Y:S01]  /*3be0*/  FMNMX.FTZ R2, R96, R89, !PT ;  /* 0x0000005960027209 */ /* 0x000fe20007810000 */
[--C-:B------:R-:W-:Y:S01]  /*3bf0*/  FFMA.FTZ R12, R123, UR40, -R4.reuse ;  /* 0x000000287b0c7c23 */ /* 0x100fe20008010804 */
[----:B------:R-:W-:Y:S01]  /*3c00*/  ISETP.GT.AND P0, PT, R78, 0x19, PT ;  /* 0x000000194e00780c */ /* 0x000fe20003f04270 */
[--C-:B------:R-:W-:Y:S01]  /*3c10*/  FFMA.FTZ R63, R63, UR40, -R4.reuse ;  /* 0x000000283f3f7c23 */ /* 0x100fe20008010804 */
[----:B------:R-:W-:Y:S01]  /*3c20*/  FSEL R100, R100, -INF , P2 ;  /* 0xff80000064647808 */ /* 0x000fe20001000000 */
[--C-:B------:R-:W-:Y:S01]  /*3c30*/  FFMA.FTZ R125, R125, UR40, -R4.reuse ;  /* 0x000000287d7d7c23 */ /* 0x100fe20008010804 */
[----:B------:R-:W-:Y:S01]  /*3c40*/  FMNMX.FTZ R117, R97, R2, !PT ;  /* 0x0000000261757209 */ /* 0x000fe20007810000 */
[----:B------:R-:W-:Y:S01]  /*3c50*/  MUFU.EX2 R7, R7 ;  /* 0x0000000700077308 */ /* 0x000fe20000000800 */
[----:B------:R-:W-:Y:S01]  /*3c60*/  FSEL R101, R101, -INF , P0 ;  /* 0xff80000065657808 */ /* 0x000fe20000000000 */
[--C-:B------:R-:W-:Y:S01]  /*3c70*/  FFMA.FTZ R14, R127, UR40, -R4.reuse ;  /* 0x000000287f0e7c23 */ /* 0x100fe20008010804 */
[----:B------:R-:W-:Y:S01]  /*3c80*/  ISETP.GT.AND P0, PT, R78, 0x20, PT ;  /* 0x000000204e00780c */ /* 0x000fe20003f04270 */
[--C-:B------:R-:W-:Y:S01]  /*3c90*/  FFMA.FTZ R20, R131, UR40, -R4.reuse ;  /* 0x0000002883147c23 */ /* 0x100fe20008010804 */
[----:B------:R-:W-:Y:S01]  /*3ca0*/  FMNMX.FTZ R2, R100, R117, !PT ;  /* 0x0000007564027209 */ /* 0x000fe20007810000 */
[--C-:B------:R-:W-:Y:S01]  /*3cb0*/  FFMA.FTZ R38, R109, UR40, -R4.reuse ;  /* 0x000000286d267c23 */ /* 0x100fe20008010804 */
[----:B------:R-:W-:Y:S01]  /*3cc0*/  ISETP.GT.AND P2, PT, R78, 0x21, PT ;  /* 0x000000214e00780c */ /* 0x000fe20003f44270 */
[----:B------:R-:W0:Y:S01]  /*3cd0*/  MUFU.EX2 R8, R8 ;  /* 0x0000000800087308 */ /* 0x000e220000000800 */
        /* <DEDUP_REMOVED lines=16> */
[----:B------:R-:W-:Y:S01]  /*3de0*/  ISETP.GT.AND P0, PT, R78, 0x30, PT ;  /* 0x000000304e00780c */ /* 0x000fe20003f04270 */
[--C-:B------:R-:W-:Y:S01]  /*3df0*/  FFMA.FTZ R31, R31, UR40, -R4.reuse ;  /* 0x000000281f1f7c23 */ /* 0x100fe20008010804 */
[----:B------:R-:W-:Y:S01]  /*3e00*/  FSEL R77, R77, -INF , P2 ;  /* 0xff8000004d4d7808 */ /* 0x000fe20001000000 */
[----:B------:R-:W-:Y:S01]  /*3e10*/  FFMA.FTZ R39, R39, UR40, -R4 ;  /* 0x0000002827277c23 */ /* 0x000fe20008010804 */
[----:B------:R-:W-:-:S02]  /*3e20*/  FMNMX.FTZ R2, R76, R117, !PT ;  /* 0x000000754c027209 */ /* 0x000fc40007810000 */
[----:B------:R-:W-:Y:S02]  /*3e30*/  CS2R R108, SRZ ;  /* 0x00000000006c7805 */ /* 0x000fe4000001ff00 */
[----:B------:R-:W-:Y:S01]  /*3e40*/  ISETP.GT.AND P2, PT, R78, 0x31, PT ;  /* 0x000000314e00780c */ /* 0x000fe20003f44270 */
[----:B------:R-:W-:Y:S01]  /*3e50*/  MUFU.EX2 R12, R12 ;  /* 0x0000000c000c7308 */ /* 0x000fe20000000800 */
[----:B------:R-:W-:Y:S02]  /*3e60*/  FSEL R80, R80, -INF , P0 ;  /* 0xff80000050507808 */ /* 0x000fe40000000000 */
[----:B------:R-:W-:Y:S02]  /*3e70*/  CS2R R118, SRZ ;  /* 0x0000000000767805 */ /* 0x000fe4000001ff00 */
[----:B------:R-:W-:Y:S02]  /*3e80*/  FMNMX.FTZ R117, R77, R2, !PT ;  /* 0x000000024d757209 */ /* 0x000fe40007810000 */
[----:B------:R-:W-:-:S02]  /*3e90*/  ISETP.GT.AND P0, PT, R78, 0x38, PT ;  /* 0x000000384e00780c */ /* 0x000fc40003f04270 */
[----:B------:R-:W-:Y:S01]  /*3ea0*/  FSEL R34, R81, -INF , P2 ;  /* 0xff80000051227808 */ /* 0x000fe20001000000 */
[----:B------:R-:W-:Y:S01]  /*3eb0*/  MUFU.EX2 R89, R125 ;  /* 0x0000007d00597308 */ /* 0x000fe20000000800 */
[----:B------:R-:W-:Y:S01]  /*3ec0*/  FMNMX.FTZ R117, R80, R117, !PT ;  /* 0x0000007550757209 */ /* 0x000fe20007810000 */
[----:B------:R-:W-:Y:S01]  /*3ed0*/  FFMA.FTZ R81, R115, UR40, -R4 ;  /* 0x0000002873517c23 */ /* 0x000fe20008010804 */
[----:B------:R-:W-:Y:S02]  /*3ee0*/  ISETP.GT.AND P2, PT, R78, 0x39, PT ;  /* 0x000000394e00780c */ /* 0x000fe40003f44270 */
[----:B------:R-:W-:Y:S02]  /*3ef0*/  CS2R R114, SRZ ;  /* 0x0000000000727805 */ /* 0x000fe4000001ff00 */
[----:B------:R-:W-:Y:S02]  /*3f00*/  FSEL R84, R84, -INF , P0 ;  /* 0xff80000054547808 */ /* 0x000fe40000000000 */
[----:B------:R-:W-:Y:S01]  /*3f10*/  FMNMX.FTZ R117, R34, R117, !PT ;  /* 0x0000007522757209 */ /* 0x000fe20007810000 */
[----:B------:R-:W-:Y:S01]  /*3f20*/  MUFU.EX2 R14, R14 ;  /* 0x0000000e000e7308 */ /* 0x000fe20000000800 */
[----:B------:R-:W-:-:S02]  /*3f30*/  FSEL R85, R85, -INF , P2 ;  /* 0xff80000055557808 */ /* 0x000fc40001000000 */
[----:B------:R-:W-:Y:S02]  /*3f40*/  ISETP.GT.AND P0, PT, R78, 0x40, PT ;  /* 0x000000404e00780c */ /* 0x000fe40003f04270 */
[----:B------:R-:W-:Y:S02]  /*3f50*/  FMNMX.FTZ R2, R84, R117, !PT ;  /* 0x0000007554027209 */ /* 0x000fe40007810000 */
[----:B------:R-:W-:Y:S02]  /*3f60*/  CS2R R116, SRZ ;  /* 0x0000000000747805 */ /* 0x000fe4000001ff00 */
[----:B------:R-:W-:Y:S01]  /*3f70*/  ISETP.GT.AND P2, PT, R78, 0x41, PT ;  /* 0x000000414e00780c */ /* 0x000fe20003f44270 */
[----:B------:R-:W-:Y:S01]  /*3f80*/  MUFU.EX2 R73, R73 ;  /* 0x0000004900497308 */ /* 0x000fe20000000800 */
[----:B------:R-:W-:Y:S02]  /*3f90*/  FSEL R56, R56, -INF , P0 ;  /* 0xff80000038387808 */ /* 0x000fe40000000000 */
[----:B------:R-:W-:-:S02]  /*3fa0*/  FMNMX.FTZ R113, R85, R2, !PT ;  /* 0x0000000255717209 */ /* 0x000fc40007810000 */
[----:B------:R-:W-:Y:S02]  /*3fb0*/  ISETP.GT.AND P0, PT, R78, 0x48, PT ;  /* 0x000000484e00780c */ /* 0x000fe40003f04270 */
[----:B------:R-:W-:Y:S01]  /*3fc0*/  FSEL R46, R57, -INF , P2 ;  /* 0xff800000392e7808 */ /* 0x000fe20001000000 */
[----:B------:R-:W-:Y:S01]  /*3fd0*/  MUFU.EX2 R20, R20 ;  /* 0x0000001400147308 */ /* 0x000fe20000000800 */
[----:B------:R-:W-:Y:S01]  /*3fe0*/  FMNMX.FTZ R113, R56, R113, !PT ;  /* 0x0000007138717209 */ /* 0x000fe20007810000 */
[----:B------:R-:W-:Y:S01]  /*3ff0*/  FFMA.FTZ R57, R111, UR40, -R4 ;  /* 0x000000286f397c23 */ /* 0x000fe20008010804 */
[----:B------:R-:W-:Y:S02]  /*4000*/  ISETP.GT.AND P2, PT, R78, 0x49, PT ;  /* 0x000000494e00780c */ /* 0x000fe40003f44270 */
[----:B------:R-:W-:Y:S02]  /*4010*/  CS2R R110, SRZ ;  /* 0x00000000006e7805 */ /* 0x000fe4000001ff00 */
[----:B------:R-:W-:-:S02]  /*4020*/  FSEL R60, R60, -INF , P0 ;  /* 0xff8000003c3c7808 */ /* 0x000fc40000000000 */
[----:B------:R-:W-:Y:S01]  /*4030*/  FMNMX.FTZ R113, R46, R113, !PT ;  /* 0x000000712e717209 */ /* 0x000fe20007810000 */
[----:B------:R-:W-:Y:S01]  /*4040*/  MUFU.EX2 R81, R81 ;  /* 0x0000005100517308 */ /* 0x000fe20000000800 */
[----:B------:R-:W-:Y:S02]  /*4050*/  ISETP.GT.AND P0, PT, R78, 0x50, PT ;  /* 0x000000504e00780c */ /* 0x000fe40003f04270 */
[----:B------:R-:W-:Y:S01]  /*4060*/  FSEL R50, R61, -INF , P2 ;  /* 0xff8000003d327808 */ /* 0x000fe20001000000 */
[----:B------:R-:W-:-:S01]  /*4070*/  FFMA.FTZ R61, R107, UR40, -R4 ;  /* 0x000000286b3d7c23 */ /* 0x000fc20008010804 */
        /* <DEDUP_REMOVED lines=9> */
[----:B------:R-:W-:Y:S02]  /*4110*/  CS2R R112, SRZ ;  /* 0x0000000000707805 */ /* 0x000fe4000001ff00 */
[----:B------:R-:W-:-:S02]  /*4120*/  ISETP.GT.AND P2, PT, R78, 0x59, PT ;  /* 0x000000594e00780c */ /* 0x000fc40003f44270 */
[----:B------:R-:W-:Y:S02]  /*4130*/  FSEL R68, R68, -INF , P0 ;  /* 0xff80000044447808 */ /* 0x000fe40000000000 */
[----:B------:R-:W-:Y:S01]  /*4140*/  FMNMX.FTZ R107, R65, R2, !PT ;  /* 0x00000002416b7209 */ /* 0x000fe20007810000 */
[----:B------:R-:W-:Y:S01]  /*4150*/  MUFU.EX2 R38, R38 ;  /* 0x0000002600267308 */ /* 0x000fe20000000800 */
[----:B------:R-:W-:Y:S02]  /*4160*/  FSEL R69, R69, -INF , P2 ;  /* 0xff80000045457808 */ /* 0x000fe40001000000 */
[----:B------:R-:W-:Y:S02]  /*4170*/  ISETP.GT.AND P0, PT, R78, 0x60, PT ;  /* 0x000000604e00780c */ /* 0x000fe40003f04270 */
[----:B------:R-:W-:Y:S02]  /*4180*/  FMNMX.FTZ R2, R68, R107, !PT ;  /* 0x0000006b44027209 */ /* 0x000fe40007810000 */
[----:B------:R-:W-:-:S02]  /*4190*/  CS2R R106, SRZ ;  /* 0x00000000006a7805 */ /* 0x000fc4000001ff00 */
[----:B------:R-:W-:Y:S01]  /*41a0*/  ISETP.GT.AND P2, PT, R78, 0x61, PT ;  /* 0x000000614e00780c */ /* 0x000fe20003f44270 */
[----:B------:R-:W1:Y:S01]  /*41b0*/  MUFU.EX2 R61, R61 ;  /* 0x0000003d003d7308 */ /* 0x000e620000000800 */
[----:B------:R-:W-:Y:S02]  /*41c0*/  FSEL R54, R40, -INF , P0 ;  /* 0xff80000028367808 */ /* 0x000fe40000000000 */
[----:B------:R-:W-:Y:S02]  /*41d0*/  FMNMX.FTZ R103, R69, R2, !PT ;  /* 0x0000000245677209 */ /* 0x000fe40007810000 */
[----:B------:R-:W-:Y:S02]  /*41e0*/  ISETP.GT.AND P0, PT, R78, 0x68, PT ;  /* 0x000000684e00780c */ /* 0x000fe40003f04270 */
[----:B------:R-:W-:Y:S01]  /*41f0*/  FSEL R58, R41, -INF , P2 ;  /* 0xff800000293a7808 */ /* 0x000fe20001000000 */
[----:B------:R2:W-:Y:S01]  /*4200*/  MUFU.EX2 R40, R42 ;  /* 0x0000002a00287308 */ /* 0x0005e20000000800 */
[----:B------:R-:W-:Y:S01]  /*4210*/  FMNMX.FTZ R103, R54, R103, !PT ;  /* 0x0000006736677209 */ /* 0x000fe20007810000 */
[----:B------:R-:W-:Y:S01]  /*4220*/  FFMA.FTZ R41, R99, UR40, -R4 ;  /* 0x0000002863297c23 */ /* 0x000fe20008010804 */
[----:B------:R-:W-:-:S02]  /*4230*/  ISETP.GT.AND P2, PT, R78, 0x69, PT ;  /* 0x000000694e00780c */ /* 0x000fc40003f44270 */
[----:B------:R-:W-:Y:S02]  /*4240*/  FSEL R44, R44, -INF , P0 ;  /* 0xff8000002c2c7808 */ /* 0x000fe40000000000 */
[----:B------:R-:W-:Y:S01]  /*4250*/  FMNMX.FTZ R103, R58, R103, !PT ;  /* 0x000000673a677209 */ /* 0x000fe20007810000 */
[----:B------:R-:W-:Y:S01]  /*4260*/  MUFU.EX2 R41, R41 ;  /* 0x0000002900297308 */ /* 0x000fe20000000800 */
[----:B------:R-:W-:Y:S01]  /*4270*/  ISETP.GT.AND P0, PT, R78, 0x70, PT ;  /* 0x000000704e00780c */ /* 0x000fe20003f04270 */
[--C-:B--2---:R-:W-:Y:S01]  /*4280*/  FFMA.FTZ R42, R95, UR40, -R4.reuse ;  /* 0x000000285f2a7c23 */ /* 0x104fe20008010804 */
[----:B------:R-:W-:Y:S01]  /*4290*/  FSEL R62, R45, -INF , P2 ;  /* 0xff8000002d3e7808 */ /* 0x000fe20001000000 */
[----:B------:R-:W-:Y:S01]  /*42a0*/  FFMA.FTZ R45, R75, UR40, -R4 ;  /* 0x000000284b2d7c23 */ /* 0x000fe20008010804 */
        /* <DEDUP_REMOVED lines=17> */
[----:B------:R-:W-:Y:S01]  /*43c0*/  ISETP.GT.AND P2, PT, R78, 0x81, PT ;  /* 0x000000814e00780c */ /* 0x000fe20003f44270 */
[----:B------:R-:W-:Y:S01]  /*43d0*/  MUFU.EX2 R13, R13 ;  /* 0x0000000d000d7308 */ /* 0x000fe20000000800 */
[----:B------:R-:W-:Y:S01]  /*43e0*/  FSEL R66, R24, -INF , P0 ;  /* 0xff80000018427808 */ /* 0x000fe20000000000 */
[----:B------:R-:W-:Y:S01]  /*43f0*/  FFMA.FTZ R24, R67, UR40, -R4 ;  /* 0x0000002843187c23 */ /* 0x000fe20008010804 */
[----:B------:R-:W-:-:S02]  /*4400*/  FMNMX.FTZ R75, R53, R2, !PT ;  /* 0x00000002354b7209 */ /* 0x000fc40007810000 */
[----:B------:R-:W-:Y:S02]  /*4410*/  ISETP.GT.AND P0, PT, R78, 0x88, PT ;  /* 0x000000884e00780c */ /* 0x000fe40003f04270 */
[----:B------:R-:W-:Y:S01]  /*4420*/  FSEL R25, R25, -INF , P2 ;  /* 0xff80000019197808 */ /* 0x000fe20001000000 */
[----:B------:R-:W-:Y:S01]  /*4430*/  MUFU.EX2 R24, R24 ;  /* 0x0000001800187308 */ /* 0x000fe20000000800 */
[----:B------:R-:W-:Y:S02]  /*4440*/  FMNMX.FTZ R2, R66, R75, !PT ;  /* 0x0000004b42027209 */ /* 0x000fe40007810000 */
[----:B------:R-:W-:Y:S02]  /*4450*/  ISETP.GT.AND P2, PT, R78, 0x89, PT ;  /* 0x000000894e00780c */ /* 0x000fe40003f44270 */
[----:B------:R-:W-:Y:S01]  /*4460*/  FSEL R67, R28, -INF , P0 ;  /* 0xff8000001c437808 */ /* 0x000fe20000000000 */
[----:B------:R-:W-:Y:S01]  /*4470*/  FFMA.FTZ R28, R43, UR40, -R4 ;  /* 0x000000282b1c7c23 */ /* 0x000fe20008010804 */
[----:B------:R-:W-:Y:S01]  /*4480*/  FMNMX.FTZ R2, R25, R2, !PT ;  /* 0x0000000219027209 */ /* 0x000fe20007810000 */
[----:B------:R-:W-:Y:S01]  /*4490*/  MUFU.EX2 R11, R11 ;  /* 0x0000000b000b7308 */ /* 0x000fe20000000800 */
[----:B------:R-:W-:-:S02]  /*44a0*/  ISETP.GT.AND P0, PT, R78, 0x90, PT ;  /* 0x000000904e00780c */ /* 0x000fc40003f04270 */
[----:B------:R-:W-:Y:S02]  /*44b0*/  FSEL R29, R29, -INF , P2 ;  /* 0xff8000001d1d7808 */ /* 0x000fe40001000000 */
[----:B------:R-:W-:Y:S02]  /*44c0*/  FMNMX.FTZ R2, R67, R2, !PT ;  /* 0x0000000243027209 */ /* 0x000fe40007810000 */
[----:B------:R-:W-:Y:S01]  /*44d0*/  ISETP.GT.AND P2, PT, R78, 0x91, PT ;  /* 0x000000914e00780c */ /* 0x000fe20003f44270 */
[----:B------:R-:W-:Y:S01]  /*44e0*/  MUFU.EX2 R28, R28 ;  /* 0x0000001c001c7308 */ /* 0x000fe20000000800 */
[----:B------:R-:W-:Y:S01]  /*44f0*/  FSEL R70, R32, -INF , P0 ;  /* 0xff80000020467808 */ /* 0x000fe20000000000 */
[----:B------:R-:W-:Y:S01]  /*4500*/  FFMA.FTZ R32, R71, UR40, -R4 ;  /* 0x0000002847207c23 */ /* 0x000fe20008010804 */
[----:B------:R-:W-:Y:S02]  /*4510*/  FMNMX.FTZ R75, R29, R2, !PT ;  /* 0x000000021d4b7209 */ /* 0x000fe40007810000 */
[----:B------:R-:W-:-:S02]  /*4520*/  ISETP.GT.AND P0, PT, R78, 0x98, PT ;  /* 0x000000984e00780c */ /* 0x000fc40003f04270 */
        /* <DEDUP_REMOVED lines=11> */
[----:B------:R-:W-:Y:S01]  /*45e0*/  FFMA.FTZ R51, R87, UR40, -R4 ;  /* 0x0000002857337c23 */ /* 0x000fe20008010804 */
[----:B------:R-:W-:Y:S01]  /*45f0*/  FMNMX.FTZ R2, R71, R2, !PT ;  /* 0x0000000247027209 */ /* 0x000fe20007810000 */
[----:B------:R-:W-:Y:S01]  /*4600*/  MUFU.EX2 R32, R32 ;  /* 0x0000002000207308 */ /* 0x000fe20000000800 */
[----:B0-----:R-:W-:-:S02]  /*4610*/  F2FP.SATFINITE.E4M3.F32.PACK_AB_MERGE_C R217, R8, R7, RZ ;  /* 0x0000000708d9723e */ /* 0x001fc400048070ff */
[----:B------:R-:W-:Y:S02]  /*4620*/  FMNMX.FTZ R2, R37, R2, !PT ;  /* 0x0000000225027209 */ /* 0x000fe40007810000 */
[----:B-1----:R-:W-:Y:S02]  /*4630*/  F2FP.SATFINITE.E4M3.F32.PACK_AB_MERGE_C R215, R61, R38, RZ ;  /* 0x000000263dd7723e */ /* 0x002fe400048070ff */
[----:B------:R-:W-:Y:S01]  /*4640*/  F2FP.SATFINITE.E4M3.F32.PACK_AB_MERGE_C R217, R6, R5, R217 ;  /* 0x0000000506d9723e */ /* 0x000fe200048070d9 */
[----:B------:R-:W0:Y:S01]  /*4650*/  SHFL.BFLY PT, R43, R2, 0x2, 0x1f ;  /* 0x0c401f00022b7f89 */ /* 0x000e2200000e0000 */
[----:B------:R-:W-:Y:S01]  /*4660*/  MUFU.EX2 R33, R33 ;  /* 0x0000002100217308 */ /* 0x000fe20000000800 */
[----:B------:R-:W-:Y:S02]  /*4670*/  F2FP.SATFINITE.E4M3.F32.PACK_AB_MERGE_C R219, R89, R12, RZ ;  /* 0x0000000c59db723e */ /* 0x000fe400048070ff */
[----:B------:R-:W-:Y:S02]  /*4680*/  F2FP.SATFINITE.E4M3.F32.PACK_AB_MERGE_C R213, R81, R20, RZ ;  /* 0x0000001451d5723e */ /* 0x000fe400048070ff */
[----:B------:R-:W-:-:S02]  /*4690*/  F2FP.SATFINITE.E4M3.F32.PACK_AB_MERGE_C R219, R10, R9, R219 ;  /* 0x000000090adb723e */ /* 0x000fc400048070db */
[----:B------:R-:W-:Y:S01]  /*46a0*/  F2FP.SATFINITE.E4M3.F32.PACK_AB_MERGE_C R213, R73, R14, R213 ;  /* 0x0000000e49d5723e */ /* 0x000fe200048070d5 */
[----:B------:R-:W-:Y:S01]  /*46b0*/  MUFU.EX2 R78, R78 ;  /* 0x0000004e004e7308 */ /* 0x000fe20000000800 */
[----:B------:R-:W-:-:S07]  /*46c0*/  F2FP.SATFINITE.E4M3.F32.PACK_AB_MERGE_C R215, R57, R30, R215 ;  /* 0x0000001e39d7723e */ /* 0x000fce00048070d7 */
[----:B------:R-:W-:Y:S01]  /*46d0*/  MUFU.EX2 R15, R15 ;  /* 0x0000000f000f7308 */ /* 0x000fe20000000800 */
[----:B0-----:R-:W-:-:S07]  /*46e0*/  FMNMX.FTZ R59, R2, R43, !PT ;  /* 0x0000002b023b7209 */ /* 0x001fce0007810000 */
[----:B------:R-:W-:Y:S01]  /*46f0*/  MUFU.EX2 R36, R36 ;  /* 0x0000002400247308 */ /* 0x000fe20000000800 */
[----:B------:R-:W0:Y:S07]  /*4700*/  SHFL.BFLY PT, R2, R59, 0x1, 0x1f ;  /* 0x0c201f003b027f89 */ /* 0x000e2e00000e0000 */
[----:B------:R1:W-:Y:S08]  /*4710*/  MUFU.EX2 R43, R63 ;  /* 0x0000003f002b7308 */ /* 0x0003f00000000800 */
        /* <DEDUP_REMOVED lines=20> */
[----:B------:R-:W-:Y:S01]  /*4860*/  FADD.FTZ R54, R5, R6 ;  /* 0x0000000605367221 */ /* 0x000fe20000010000 */
[----:B------:R-:W-:-:S01]  /*4870*/  FFMA.FTZ R101, R101, UR40, -R79 ;  /* 0x0000002865657c23 */ /* 0x000fc2000801084f */
[--C-:B-1----:R-:W-:Y:S01]  /*4880*/  FFMA.FTZ R63, R72, UR40, -R79.reuse ;  /* 0x00000028483f7c23 */ /* 0x102fe2000801084f */
[----:B------:R-:W-:-:S01]  /*4890*/  FFMA.FTZ R72, R26, UR40, -R79 ;  /* 0x000000281a487c23 */ /* 0x000fc2000801084f */
[----:B------:R-:W-:Y:S01]  /*48a0*/  MUFU.EX2 R88, R88 ;  /* 0x0000005800587308 */ /* 0x000fe20000000800 */
[----:B------:R-:W-:-:S01]  /*48b0*/  FADD.FTZ R95, R7, R54 ;  /* 0x00000036075f7221 */ /* 0x000fc20000010000 */
[--C-:B------:R-:W-:Y:S01]  /*48c0*/  FFMA.FTZ R76, R76, UR40, -R79.reuse ;  /* 0x000000284c4c7c23 */ /* 0x100fe2000801084f */
[----:B------:R-:W-:-:S01]  /*48d0*/  FFMA.FTZ R77, R77, UR40, -R79 ;  /* 0x000000284d4d7c23 */ /* 0x000fc2000801084f */
[----:B------:R-:W-:Y:S01]  /*48e0*/  FFMA.FTZ R26, R80, UR40, -R79 ;  /* 0x00000028501a7c23 */ /* 0x000fe2000801084f */
[----:B------:R-:W-:-:S01]  /*48f0*/  FADD.FTZ R54, R8, R95 ;  /* 0x0000005f08367221 */ /* 0x000fc20000010000 */
[--C-:B------:R-:W-:Y:S01]  /*4900*/  FFMA.FTZ R84, R84, UR40, -R79.reuse ;  /* 0x0000002854547c23 */ /* 0x100fe2000801084f */
[----:B------:R-:W-:-:S01]  /*4910*/  FFMA.FTZ R85, R85, UR40, -R79 ;  /* 0x0000002855557c23 */ /* 0x000fc2000801084f */
[----:B------:R0:W-:Y:S01]  /*4920*/  MUFU.EX2 R83, R59 ;  /* 0x0000003b00537308 */ /* 0x0001e20000000800 */
        /* <DEDUP_REMOVED lines=8> */
[----:B0-----:R-:W-:-:S01]  /*49b0*/  FFMA.FTZ R59, R34, UR40, -R79 ;  /* 0x00000028223b7c23 */ /* 0x001fc2000801084f */
        /* <DEDUP_REMOVED lines=16> */
[----:B-1----:R-:W-:-:S02]  /*4ac0*/  F2FP.SATFINITE.E4M3.F32.PACK_AB_MERGE_C R216, R98, R83, RZ ;  /* 0x0000005362d8723e */ /* 0x002fc400048070ff */
[----:B------:R-:W-:Y:S02]  /*4ad0*/  CS2R R96, SRZ ;  /* 0x0000000000607805 */ /* 0x000fe4000001ff00 */
[----:B------:R-:W-:Y:S02]  /*4ae0*/  CS2R R104, SRZ ;  /* 0x0000000000687805 */ /* 0x000fe4000001ff00 */
[----:B------:R-:W-:Y:S01]  /*4af0*/  F2FP.SATFINITE.E4M3.F32.PACK_AB_MERGE_C R216, R88, R35, R216 ;  /* 0x0000002358d8723e */ /* 0x000fe200048070d8 */
[----:B------:R1:W-:Y:S08]  /*4b00*/  MUFU.EX2 R87, R50 ;  /* 0x0000003200577308 */ /* 0x0003f00000000800 */
[----:B------:R-:W3:Y:S01]  /*4b10*/  MUFU.EX2 R100, R100 ;  /* 0x0000006400647308 */ /* 0x000ee20000000800 */
[----:B-1----:R-:W-:-:S04]  /*4b20*/  FADD.FTZ R50, R35, R88 ;  /* 0x0000005823327221 */ /* 0x002fc80000010000 */
[----:B------:R-:W-:-:S03]  /*4b30*/  FADD.FTZ R93, R83, R50 ;  /* 0x00000032535d7221 */ /* 0x000fc60000010000 */
[----:B------:R-:W1:Y:S01]  /*4b40*/  MUFU.EX2 R101, R101 ;  /* 0x0000006500657308 */ /* 0x000e620000000800 */
[----:B------:R-:W-:-:S01]  /*4b50*/  FADD.FTZ R50, R98, R93 ;  /* 0x0000005d62327221 */ /* 0x000fc20000010000 */
[----:B------:R-:W-:Y:S01]  /*4b60*/  FADD.FTZ R93, R9, R54 ;  /* 0x00000036095d7221 */ /* 0x000fe20000010000 */
[----:B------:R-:W-:Y:S02]  /*4b70*/  CS2R R98, SRZ ;  /* 0x0000000000627805 */ /* 0x000fe4000001ff00 */
[----:B0-----:R-:W-:Y:S01]  /*4b80*/  FADD.FTZ R3, R55, R50 ;  /* 0x0000003237037221 */ /* 0x001fe20000010000 */
[----:B------:R-:W-:-:S02]  /*4b90*/  FADD.FTZ R93, R10, R93 ;  /* 0x0000005d0a5d7221 */ /* 0x000fc40000010000 */
[----:B------:R-:W0:Y:S01]  /*4ba0*/  MUFU.EX2 R63, R63 ;  /* 0x0000003f003f7308 */ /* 0x000e220000000800 */
[----:B--2---:R-:W-:-:S01]  /*4bb0*/  FADD.FTZ R3, R92, R3 ;  /* 0x000000035c037221 */ /* 0x004fc20000010000 */
[----:B------:R-:W-:-:S03]  /*4bc0*/  FADD.FTZ R50, R12, R93 ;  /* 0x0000005d0c327221 */ /* 0x000fc60000010000 */
[----:B---3--:R-:W-:Y:S01]  /*4bd0*/  FADD.FTZ R4, R100, R3 ;  /* 0x0000000364047221 */ /* 0x008fe20000010000 */
[----:B------:R-:W-:-:S01]  /*4be0*/  FADD.FTZ R93, R89, R50 ;  /* 0x00000032595d7221 */ /* 0x000fc20000010000 */
[----:B------:R-:W-:Y:S01]  /*4bf0*/  CS2R R88, SRZ ;  /* 0x0000000000587805 */ /* 0x000fe2000001ff00 */
[----:B------:R-:W2:Y:S01]  /*4c00*/  MUFU.EX2 R72, R72 ;  /* 0x0000004800487308 */ /* 0x000ea20000000800 */
[----:B-1----:R-:W-:-:S01]  /*4c10*/  FADD.FTZ R4, R101, R4 ;  /* 0x0000000465047221 */ /* 0x002fc20000010000 */
[----:B------:R-:W-:Y:S01]  /*4c20*/  FADD.FTZ R50, R14, R93 ;  /* 0x0000005d0e327221 */ /* 0x000fe20000010000 */
[----:B------:R-:W-:Y:S02]  /*4c30*/  F2FP.SATFINITE.E4M3.F32.PACK_AB_MERGE_C R218, R101, R100, RZ ;  /* 0x0000006465da723e */ /* 0x000fe400048070ff */
[----:B------:R-:W-:Y:S01]  /*4c40*/  CS2R R100, SRZ ;  /* 0x0000000000647805 */ /* 0x000fe2000001ff00 */
[----:B------:R-:W-:-:S01]  /*4c50*/  FADD.FTZ R95, R73, R50 ;  /* 0x00000032495f7221 */ /* 0x000fc20000010000 */
[----:B------:R-:W-:Y:S01]  /*4c60*/  F2FP.SATFINITE.E4M3.F32.PACK_AB_MERGE_C R218, R92, R55, R218 ;  /* 0x000000375cda723e */ /* 0x000fe200048070da */
[----:B------:R-:W1:Y:S01]  /*4c70*/  MUFU.EX2 R76, R76 ;  /* 0x0000004c004c7308 */ /* 0x000e620000000800 */
[----:B0-----:R-:W-:-:S01]  /*4c80*/  FADD.FTZ R93, R63, R4 ;  /* 0x000000043f5d7221 */ /* 0x001fc20000010000 */
[----:B------:R-:W-:Y:S01]  /*4c90*/  FADD.FTZ R50, R20, R95 ;  /* 0x0000005f14327221 */ /* 0x000fe20000010000 */
[----:B------:R-:W-:-:S03]  /*4ca0*/  CS2R R54, SRZ ;  /* 0x0000000000367805 */ /* 0x000fc6000001ff00 */
[----:B------:R-:W-:Y:S01]  /*4cb0*/  FADD.FTZ R95, R81, R50 ;  /* 0x00000032515f7221 */ /* 0x000fe20000010000 */
[----:B------:R-:W-:Y:S01]  /*4cc0*/  CS2R R80, SRZ ;  /* 0x0000000000507805 */ /* 0x000fe2000001ff00 */
        /* <DEDUP_REMOVED lines=10> */
[----:B------:R-:W-:Y:S01]  /*4d70*/  FADD.FTZ R8, R40, R79 ;  /* 0x0000004f28087221 */ /* 0x000fe20000010000 */
[----:B------:R-:W-:Y:S02]  /*4d80*/  F2FP.SATFINITE.E4M3.F32.PACK_AB_MERGE_C R212, R77, R76, RZ ;  /* 0x0000004c4dd4723e */ /* 0x000fe400048070ff */
[----:B------:R-:W-:Y:S01]  /*4d90*/  CS2R R76, SRZ ;  /* 0x00000000004c7805 */ /* 0x000fe2000001ff00 */
[----:B------:R-:W-:-:S01]  /*4da0*/  FADD.FTZ R79, R41, R8 ;  /* 0x00000008294f7221 */ /* 0x000fc20000010000 */
[----:B------:R-:W-:Y:S01]  /*4db0*/  F2FP.SATFINITE.E4M3.F32.PACK_AB_MERGE_C R212, R72, R63, R212 ;  /* 0x0000003f48d4723e */ /* 0x000fe200048070d4 */
[----:B------:R-:W0:Y:S01]  /*4dc0*/  MUFU.EX2 R84, R84 ;  /* 0x0000005400547308 */ /* 0x000e220000000800 */
[----:B--2---:R-:W-:-:S01]  /*4dd0*/  FADD.FTZ R4, R26, R93 ;  /* 0x0000005d1a047221 */ /* 0x004fc20000010000 */
[----:B------:R-:W-:Y:S01]  /*4de0*/  FADD.FTZ R8, R42, R79 ;  /* 0x0000004f2a087221 */ /* 0x000fe20000010000 */
[----:B------:R-:W-:-:S02]  /*4df0*/  F2FP.SATFINITE.E4M3.F32.PACK_AB_MERGE_C R42, R45, R42, RZ ;  /* 0x0000002a2d2a723e */ /* 0x000fc400048070ff */
[----:B------:R-:W-:Y:S01]  /*4e00*/  CS2R R72, SRZ ;  /* 0x0000000000487805 */ /* 0x000fe2000001ff00 */
[----:B------:R-:W-:-:S01]  /*4e10*/  FADD.FTZ R8, R45, R8 ;  /* 0x000000082d087221 */ /* 0x000fc20000010000 */
[----:B------:R-:W-:Y:S01]  /*4e20*/  F2FP.SATFINITE.E4M3.F32.PACK_AB_MERGE_C R209, R41, R40, R42 ;  /* 0x0000002829d1723e */ /* 0x000fe2000480702a */
[----:B------:R-:W2:Y:S01]  /*4e30*/  MUFU.EX2 R85, R85 ;  /* 0x0000005500557308 */ /* 0x000ea20000000800 */
[----:B-1----:R-:W-:-:S01]  /*4e40*/  FADD.FTZ R93, R59, R4 ;  /* 0x000000043b5d7221 */ /* 0x002fc20000010000 */
[----:B------:R-:W-:Y:S01]  /*4e50*/  FADD.FTZ R61, R21, R8 ;  /* 0x00000008153d7221 */ /* 0x000fe20000010000 */
[----:B------:R-:W-:-:S03]  /*4e60*/  CS2R R40, SRZ ;  /* 0x0000000000287805 */ /* 0x000fc6000001ff00 */
[----:B------:R-:W-:Y:S02]  /*4e70*/  FADD.FTZ R8, R24, R61 ;  /* 0x0000003d18087221 */ /* 0x000fe40000010000 */
[----:B------:R-:W1:Y:S01]  /*4e80*/  MUFU.EX2 R56, R56 ;  /* 0x0000003800387308 */ /* 0x000e620000000800 */
[----:B0-----:R-:W-:-:S01]  /*4e90*/  FADD.FTZ R4, R84, R93 ;  /* 0x0000005d54047221 */ /* 0x001fc20000010000 */
[----:B------:R-:W-:-:S06]  /*4ea0*/  CS2R R92, SRZ ;  /* 0x00000000005c7805 */ /* 0x000fcc000001ff00 */
[----:B------:R-:W0:Y:S01]  /*4eb0*/  MUFU.EX2 R75, R75 ;  /* 0x0000004b004b7308 */ /* 0x000e220000000800 */
[----:B--2---:R-:W-:-:S01]  /*4ec0*/  FADD.FTZ R7, R85, R4 ;  /* 0x0000000455077221 */ /* 0x004fc20000010000 */
[----:B------:R-:W-:Y:S02]  /*4ed0*/  F2FP.SATFINITE.E4M3.F32.PACK_AB_MERGE_C R214, R85, R84, RZ ;  /* 0x0000005455d6723e */ /* 0x000fe400048070ff */
[----:B------:R-:W-:Y:S02]  /*4ee0*/  CS2R R84, SRZ ;  /* 0x0000000000547805 */ /* 0x000fe4000001ff00 */
[----:B------:R-:W-:Y:S02]  /*4ef0*/  F2FP.SATFINITE.E4M3.F32.PACK_AB_MERGE_C R214, R59, R26, R214 ;  /* 0x0000001a3bd6723e */ /* 0x000fe400048070d6 */
[----:B------:R-:W-:Y:S01]  /*4f00*/  CS2R R58, SRZ ;  /* 0x00000000003a7805 */ /* 0x000fe2000001ff00 */
[----:B------:R-:W2:Y:S01]  /*4f10*/  MUFU.EX2 R60, R60 ;  /* 0x0000003c003c7308 */ /* 0x000ea20000000800 */
[----:B-1----:R-:W-:-:S07]  /*4f20*/  FADD.FTZ R4, R56, R7 ;  /* 0x0000000738047221 */ /* 0x002fce0000010000 */
[----:B------:R-:W1:Y:S01]  /*4f30*/  MUFU.EX2 R34, R34 ;  /* 0x0000002200227308 */ /* 0x000e620000000800 */
[----:B0-----:R-:W-:-:S07]  /*4f40*/  FADD.FTZ R7, R75, R4 ;  /* 0x000000044b077221 */ /* 0x001fce0000010000 */
[----:B------:R-:W0:Y:S01]  /*4f50*/  MUFU.EX2 R65, R65 ;  /* 0x0000004100417308 */ /* 0x000e220000000800 */
[----:B--2---:R-:W-:-:S01]  /*4f60*/  FADD.FTZ R4, R60, R7 ;  /* 0x000000073c047221 */ /* 0x004fc20000010000 */
[----:B------:R-:W-:-:S03]  /*4f70*/  F2FP.SATFINITE.E4M3.F32.PACK_AB_MERGE_C R60, R87, R60, RZ ;  /* 0x0000003c573c723e */ /* 0x000fc600048070ff */
[----:B------:R-:W-:Y:S01]  /*4f80*/  FADD.FTZ R7, R87, R4 ;  /* 0x0000000457077221 */ /* 0x000fe20000010000 */
[----:B------:R-:W-:Y:S02]  /*4f90*/  F2FP.SATFINITE.E4M3.F32.PACK_AB_MERGE_C R208, R75, R56, R60 ;  /* 0x000000384bd0723e */ /* 0x000fe4000480703c */
[----:B------:R-:W-:Y:S01]  /*4fa0*/  CS2R R56, SRZ ;  /* 0x0000000000387805 */ /* 0x000fe2000001ff00 */
[----:B------:R-:W2:Y:S01]  /*4fb0*/  MUFU.EX2 R68, R68 ;  /* 0x0000004400447308 */ /* 0x000ea20000000800 */
[----:B-1----:R-:W-:-:S01]  /*4fc0*/  FADD.FTZ R4, R34, R7 ;  /* 0x0000000722047221 */ /* 0x002fc20000010000 */
[----:B------:R-:W-:Y:S01]  /*4fd0*/  FADD.FTZ R7, R13, R8 ;  /* 0x000000080d077221 */ /* 0x000fe20000010000 */
[C---:B------:R-:W-:Y:S02]  /*4fe0*/  F2FP.SATFINITE.E4M3.F32.PACK_AB_MERGE_C R13, R32.reuse, R13, RZ ;  /* 0x0000000d200d723e */ /* 0x040fe400048070ff */
[----:B------:R-:W-:Y:S01]  /*4ff0*/  CS2R R60, SRZ ;  /* 0x00000000003c7805 */ /* 0x000fe2000001ff00 */
[----:B------:R-:W-:-:S01]  /*5000*/  FADD.FTZ R32, R32, R7 ;  /* 0x0000000720207221 */ /* 0x000fc20000010000 */
[----:B------:R-:W-:Y:S01]  /*5010*/  F2FP.SATFINITE.E4M3.F32.PACK_AB_MERGE_C R211, R24, R21, R13 ;  /* 0x0000001518d3723e */ /* 0x000fe2000480700d */
[----:B------:R-:W1:Y:S01]  /*5020*/  MUFU.EX2 R91, R64 ;  /* 0x00000040005b7308 */ /* 0x000e620000000800 */
[----:B0-----:R-:W-:-:S07]  /*5030*/  FADD.FTZ R5, R65, R4 ;  /* 0x0000000441057221 */ /* 0x001fce0000010000 */
[----:B------:R-:W0:Y:S01]  /*5040*/  MUFU.EX2 R46, R46 ;  /* 0x0000002e002e7308 */ /* 0x000e220000000800 */
[----:B--2---:R-:W-:-:S01]  /*5050*/  FADD.FTZ R4, R68, R5 ;  /* 0x0000000544047221 */ /* 0x004fc20000010000 */
[----:B------:R-:W-:-:S04]  /*5060*/  FADD.FTZ R5, R11, R32 ;  /* 0x000000200b057221 */ /* 0x000fc80000010000 */
[----:B------:R-:W-:Y:S02]  /*5070*/  FADD.FTZ R8, R28, R5 ;  /* 0x000000051c087221 */ /* 0x000fe40000010000 */
[----:B------:R-:W2:Y:S01]  /*5080*/  MUFU.EX2 R69, R69 ;  /* 0x0000004500457308 */ /* 0x000ea20000000800 */
[C---:B-1----:R-:W-:Y:S01]  /*5090*/  F2FP.SATFINITE.E4M3.F32.PACK_AB_MERGE_C R68, R91.reuse, R68, RZ ;  /* 0x000000445b44723e */ /* 0x042fe200048070ff */
[----:B------:R-:W-:Y:S01]  /*50a0*/  FADD.FTZ R91, R91, R4 ;  /* 0x000000045b5b7221 */ /* 0x000fe20000010000 */
[----:B------:R-:W-:-:S01]  /*50b0*/  FADD.FTZ R7, R33, R8 ;  /* 0x0000000821077221 */ /* 0x000fc20000010000 */
[C---:B------:R-:W-:Y:S02]  /*50c0*/  F2FP.SATFINITE.E4M3.F32.PACK_AB_MERGE_C R33, R78.reuse, R33, RZ ;  /* 0x000000214e21723e */ /* 0x040fe400048070ff */
[----:B------:R-:W-:Y:S01]  /*50d0*/  F2FP.SATFINITE.E4M3.F32.PACK_AB_MERGE_C R210, R65, R34, R68 ;  /* 0x0000002241d2723e */ /* 0x000fe20004807044 */
[----:B------:R-:W-:Y:S01]  /*50e0*/  FADD.FTZ R78, R78, R7 ;  /* 0x000000074e4e7221 */ /* 0x000fe20000010000 */
[----:B------:R-:W1:Y:S01]  /*50f0*/  MUFU.EX2 R44, R44 ;  /* 0x0000002c002c7308 */ /* 0x000e620000000800 */
[----:B0-----:R-:W-:-:S01]  /*5100*/  FADD.FTZ R6, R46, R91 ;  /* 0x0000005b2e067221 */ /* 0x001fc20000010000 */
[----:B------:R-:W-:Y:S01]  /*5110*/  F2FP.SATFINITE.E4M3.F32.PACK_AB_MERGE_C R205, R28, R11, R33 ;  /* 0x0000000b1ccd723e */ /* 0x000fe20004807021 */
[----:B------:R-:W-:-:S01]  /*5120*/  FADD.FTZ R7, R15, R78 ;  /* 0x0000004e0f077221 */ /* 0x000fc20000010000 */
[----:B------:R-:W-:-:S02]  /*5130*/  CS2R R32, SRZ ;  /* 0x0000000000207805 */ /* 0x000fc4000001ff00 */
[----:B------:R-:W-:Y:S02]  /*5140*/  CS2R R34, SRZ ;  /* 0x0000000000227805 */ /* 0x000fe4000001ff00 */
[----:B------:R-:W-:Y:S01]  /*5150*/  CS2R R64, SRZ ;  /* 0x0000000000407805 */ /* 0x000fe2000001ff00 */
[----:B------:R-:W-:-:S01]  /*5160*/  FADD.FTZ R8, R36, R7 ;  /* 0x0000000724087221 */ /* 0x000fc20000010000 */
[----:B------:R0:W3:Y:S01]  /*5170*/  MUFU.EX2 R3, R62 ;  /* 0x0000003e00037308 */ /* 0x0000e20000000800 */
[----:B--2---:R-:W-:-:S01]  /*5180*/  FADD.FTZ R5, R69, R6 ;  /* 0x0000000645057221 */ /* 0x004fc20000010000 */
[----:B------:R-:W-:Y:S01]  /*5190*/  CS2R R78, SRZ ;  /* 0x00000000004e7805 */ /* 0x000fe2000001ff00 */
[----:B------:R-:W-:-:S01]  /*51a0*/  FADD.FTZ R7, R43, R8 ;  /* 0x000000082b077221 */ /* 0x000fc20000010000 */
[----:B------:R-:W-:-:S03]  /*51b0*/  F2FP.SATFINITE.E4M3.F32.PACK_AB_MERGE_C R43, R82, R43, RZ ;  /* 0x0000002b522b723e */ /* 0x000fc600048070ff */
[----:B------:R-:W-:Y:S01]  /*51c0*/  FADD.FTZ R82, R82, R7 ;  /* 0x0000000752527221 */ /* 0x000fe20000010000 */
[----:B------:R-:W2:Y:S01]  /*51d0*/  MUFU.EX2 R48, R48 ;  /* 0x0000003000307308 */ /* 0x000ea20000000800 */
[----:B-1----:R-:W-:-:S01]  /*51e0*/  FADD.FTZ R6, R44, R5 ;  /* 0x000000052c067221 */ /* 0x002fc20000010000 */
[----:B------:R-:W-:Y:S02]  /*51f0*/  F2FP.SATFINITE.E4M3.F32.PACK_AB_MERGE_C R207, R36, R15, R43 ;  /* 0x0000000f24cf723e */ /* 0x000fe4000480702b */
[----:B------:R-:W-:Y:S02]  /*5200*/  CS2R R42, SRZ ;  /* 0x00000000002a7805 */ /* 0x000fe4000001ff00 */
[----:B0-----:R-:W-:Y:S02]  /*5210*/  CS2R R62, SRZ ;  /* 0x00000000003e7805 */ /* 0x001fe4000001ff00 */
[----:B------:R-:W0:Y:S01]  /*5220*/  MUFU.EX2 R49, R49 ;  /* 0x0000003100317308 */ /* 0x000e220000000800 */
[----:B---3--:R-:W-:-:S01]  /*5230*/  FADD.FTZ R5, R3, R6 ;  /* 0x0000000603057221 */ /* 0x008fc20000010000 */
[----:B------:R-:W-:-:S04]  /*5240*/  F2FP.SATFINITE.E4M3.F32.PACK_AB_MERGE_C R44, R3, R44, RZ ;  /* 0x0000002c032c723e */ /* 0x000fc800048070ff */
[----:B------:R-:W-:Y:S02]  /*5250*/  F2FP.SATFINITE.E4M3.F32.PACK_AB_MERGE_C R204, R69, R46, R44 ;  /* 0x0000002e45cc723e */ /* 0x000fe4000480702c */
[----:B------:R-:W-:Y:S01]  /*5260*/  CS2R R44, SRZ ;  /* 0x00000000002c7805 */ /* 0x000fe2000001ff00 */
[----:B------:R-:W1:Y:S01]  /*5270*/  MUFU.EX2 R52, R52 ;  /* 0x0000003400347308 */ /* 0x000e620000000800 */
[----:B--2---:R-:W-:-:S01]  /*5280*/  FADD.FTZ R6, R48, R5 ;  /* 0x0000000530067221 */ /* 0x004fc20000010000 */
[----:B------:R-:W-:-:S06]  /*5290*/  CS2R R68, SRZ ;  /* 0x0000000000447805 */ /* 0x000fcc000001ff00 */
[----:B------:R-:W2:Y:S01]  /*52a0*/  MUFU.EX2 R53, R53 ;  /* 0x0000003500357308 */ /* 0x000ea20000000800 */
[----:B0-----:R-:W-:-:S07]  /*52b0*/  FADD.FTZ R5, R49, R6 ;  /* 0x0000000631057221 */ /* 0x001fce0000010000 */
[----:B------:R-:W0:Y:S01]  /*52c0*/  MUFU.EX2 R66, R66 ;  /* 0x0000004200427308 */ /* 0x000e220000000800 */
[----:B-1----:R-:W-:-:S01]  /*52d0*/  FADD.FTZ R6, R52, R5 ;  /* 0x0000000534067221 */ /* 0x002fc20000010000 */
[----:B------:R-:W-:Y:S01]  /*52e0*/  FADD.FTZ R5, R47, R82 ;  /* 0x000000522f057221 */ /* 0x000fe20000010000 */
[----:B------:R-:W-:-:S03]  /*52f0*/  CS2R R82, SRZ ;  /* 0x0000000000527805 */ /* 0x000fc6000001ff00 */
[----:B------:R-:W-:Y:S02]  /*5300*/  FADD.FTZ R12, R86, R5 ;  /* 0x00000005560c7221 */ /* 0x000fe40000010000 */
[----:B------:R-:W1:Y:S01]  /*5310*/  MUFU.EX2 R25, R25 ;  /* 0x0000001900197308 */ /* 0x000e620000000800 */
[C---:B--2---:R-:W-:Y:S01]  /*5320*/  F2FP.SATFINITE.E4M3.F32.PACK_AB_MERGE_C R52, R53.reuse, R52, RZ ;  /* 0x000000343534723e */ /* 0x044fe200048070ff */
[----:B------:R-:W-:Y:S01]  /*5330*/  FADD.FTZ R53, R53, R6 ;  /* 0x0000000635357221 */ /* 0x000fe20000010000 */
[----:B------:R-:W-:-:S02]  /*5340*/  FADD.FTZ R7, R51, R12 ;  /* 0x0000000c33077221 */ /* 0x000fc40000010000 */
[----:B------:R-:W-:Y:S02]  /*5350*/  F2FP.SATFINITE.E4M3.F32.PACK_AB_MERGE_C R206, R49, R48, R52 ;  /* 0x0000003031ce723e */ /* 0x000fe40004807034 */
[----:B------:R-:W-:Y:S01]  /*5360*/  CS2R R48, SRZ ;  /* 0x0000000000307805 */ /* 0x000fe2000001ff00 */
[----:B------:R-:W2:Y:S01]  /*5370*/  MUFU.EX2 R67, R67 ;  /* 0x0000004300437308 */ /* 0x000ea20000000800 */
[----:B0-----:R-:W-:-:S01]  /*5380*/  FADD.FTZ R8, R66, R53 ;  /* 0x0000003542087221 */ /* 0x001fc20000010000 */
[----:B------:R-:W-:-:S06]  /*5390*/  CS2R R52, SRZ ;  /* 0x0000000000347805 */ /* 0x000fcc000001ff00 */
[----:B------:R-:W0:Y:S01]  /*53a0*/  MUFU.EX2 R90, R90 ;  /* 0x0000005a005a7308 */ /* 0x000e220000000800 */
[----:B-1----:R-:W-:-:S07]  /*53b0*/  FADD.FTZ R10, R25, R8 ;  /* 0x00000008190a7221 */ /* 0x002fce0000010000 */
[----:B------:R1:W3:Y:S01]  /*53c0*/  MUFU.EX2 R4, R29 ;  /* 0x0000001d00047308 */ /* 0x0002e20000000800 */
[----:B--2---:R-:W-:-:S07]  /*53d0*/  FADD.FTZ R5, R67, R10 ;  /* 0x0000000a43057221 */ /* 0x004fce0000010000 */
[----:B------:R-:W2:Y:S01]  /*53e0*/  MUFU.EX2 R27, R27 ;  /* 0x0000001b001b7308 */ /* 0x000ea20000000800 */
[C---:B0-----:R-:W-:Y:S01]  /*53f0*/  F2FP.SATFINITE.E4M3.F32.PACK_AB_MERGE_C R51, R90.reuse, R51, RZ ;  /* 0x000000335a33723e */ /* 0x041fe200048070ff */
[----:B------:R-:W-:Y:S01]  /*5400*/  FADD.FTZ R90, R90, R7 ;  /* 0x000000075a5a7221 */ /* 0x000fe20000010000 */
[----:B-1----:R-:W-:Y:S02]  /*5410*/  CS2R R28, SRZ ;  /* 0x00000000001c7805 */ /* 0x002fe4000001ff00 */
[----:B------:R-:W-:Y:S02]  /*5420*/  F2FP.SATFINITE.E4M3.F32.PACK_AB_MERGE_C R201, R86, R47, R51 ;  /* 0x0000002f56c9723e */ /* 0x000fe40004807033 */
[----:B------:R-:W-:Y:S02]  /*5430*/  CS2R R46, SRZ ;  /* 0x00000000002e7805 */ /* 0x000fe4000001ff00 */
[----:B------:R-:W-:Y:S01]  /*5440*/  CS2R R50, SRZ ;  /* 0x0000000000327805 */ /* 0x000fe2000001ff00 */
[----:B------:R-:W0:Y:S01]  /*5450*/  MUFU.EX2 R70, R70 ;  /* 0x0000004600467308 */ /* 0x000e220000000800 */
[----:B---3--:R-:W-:-:S01]  /*5460*/  FADD.FTZ R5, R4, R5 ;  /* 0x0000000504057221 */ /* 0x008fc20000010000 */
[----:B------:R-:W-:-:S02]  /*5470*/  F2FP.SATFINITE.E4M3.F32.PACK_AB_MERGE_C R67, R4, R67, RZ ;  /* 0x000000430443723e */ /* 0x000fc400048070ff */
[----:B------:R-:W-:Y:S02]  /*5480*/  CS2R R86, SRZ ;  /* 0x0000000000567805 */ /* 0x000fe4000001ff00 */
[----:B------:R-:W-:Y:S02]  /*5490*/  F2FP.SATFINITE.E4M3.F32.PACK_AB_MERGE_C R200, R25, R66, R67 ;  /* 0x0000004219c8723e */ /* 0x000fe40004807043 */
[----:B------:R-:W-:Y:S01]  /*54a0*/  CS2R R24, SRZ ;  /* 0x0000000000187805 */ /* 0x000fe2000001ff00 */
[----:B------:R-:W1:Y:S01]  /*54b0*/  MUFU.EX2 R94, R94 ;  /* 0x0000005e005e7308 */ /* 0x000e620000000800 */
[----:B--2---:R-:W-:-:S01]  /*54c0*/  FADD.FTZ R7, R27, R90 ;  /* 0x0000005a1b077221 */ /* 0x004fc20000010000 */
[----:B------:R-:W-:Y:S02]  /*54d0*/  CS2R R66, SRZ ;  /* 0x0000000000427805 */ /* 0x000fe4000001ff00 */
[----:B------:R-:W-:-:S04]  /*54e0*/  CS2R R90, SRZ ;  /* 0x00000000005a7805 */ /* 0x000fc8000001ff00 */
[----:B------:R2:W3:Y:S01]  /*54f0*/  MUFU.EX2 R3, R74 ;  /* 0x0000004a00037308 */ /* 0x0004e20000000800 */
[----:B0-----:R-:W-:-:S07]  /*5500*/  FADD.FTZ R4, R70, R5 ;  /* 0x0000000546047221 */ /* 0x001fce0000010000 */
[----:B------:R-:W-:Y:S01]  /*5510*/  MUFU.EX2 R31, R31 ;  /* 0x0000001f001f7308 */ /* 0x000fe20000000800 */
[----:B-1----:R-:W-:-:S01]  /*5520*/  FADD.FTZ R10, R94, R7 ;  /* 0x000000075e0a7221 */ /* 0x002fc20000010000 */
[----:B--2---:R-:W-:-:S06]  /*5530*/  CS2R R74, SRZ ;  /* 0x00000000004a7805 */ /* 0x004fcc000001ff00 */
[----:B------:R-:W-:Y:S01]  /*5540*/  MUFU.EX2 R71, R71 ;  /* 0x0000004700477308 */ /* 0x000fe20000000800 */
[----:B---3--:R-:W-:-:S07]  /*5550*/  FADD.FTZ R4, R3, R4 ;  /* 0x0000000403047221 */ /* 0x008fce0000010000 */
[----:B------:R0:W1:Y:S08]  /*5560*/  MUFU.EX2 R6, R37 ;  /* 0x0000002500067308 */ /* 0x0000700000000800 */
[----:B------:R2:W3:Y:S01]  /*5570*/  MUFU.EX2 R8, R39 ;  /* 0x0000002700087308 */ /* 0x0004e20000000800 */
[----:B0-----:R-:W-:Y:S02]  /*5580*/  CS2R R36, SRZ ;  /* 0x0000000000247805 */ /* 0x001fe4000001ff00 */
[----:B-1----:R-:W-:Y:S01]  /*5590*/  F2FP.SATFINITE.E4M3.F32.PACK_AB_MERGE_C R5, R6, R71, RZ ;  /* 0x000000470605723e */ /* 0x002fe200048070ff */
[----:B------:R-:W-:-:S01]  /*55a0*/  FADD.FTZ R71, R71, R4 ;  /* 0x0000000447477221 */ /* 0x000fc20000010000 */
[----:B--2---:R-:W-:-:S02]  /*55b0*/  CS2R R38, SRZ ;  /* 0x0000000000267805 */ /* 0x004fc4000001ff00 */
[----:B------:R-:W-:Y:S01]  /*55c0*/  F2FP.SATFINITE.E4M3.F32.PACK_AB_MERGE_C R202, R3, R70, R5 ;  /* 0x0000004603ca723e */ /* 0x000fe20004807005 */
[----:B------:R-:W-:Y:S01]  /*55d0*/  FADD.FTZ R4, R6, R71 ;  /* 0x0000004706047221 */ /* 0x000fe20000010000 */
[----:B------:R-:W-:Y:S02]  /*55e0*/  CS2R R70, SRZ ;  /* 0x0000000000467805 */ /* 0x000fe4000001ff00 */
[----:B---3--:R-:W-:Y:S01]  /*55f0*/  F2FP.SATFINITE.E4M3.F32.PACK_AB_MERGE_C R7, R8, R31, RZ ;  /* 0x0000001f0807723e */ /* 0x008fe200048070ff */
[----:B------:R-:W-:-:S03]  /*5600*/  FADD.FTZ R31, R31, R10 ;  /* 0x0000000a1f1f7221 */ /* 0x000fc60000010000 */
[----:B------:R-:W-:Y:S01]  /*5610*/  F2FP.SATFINITE.E4M3.F32.PACK_AB_MERGE_C R203, R94, R27, R7 ;  /* 0x0000001b5ecb723e */ /* 0x000fe20004807007 */
[----:B------:R-:W-:-:S01]  /*5620*/  FADD.FTZ R3, R8, R31 ;  /* 0x0000001f08037221 */ /* 0x000fc20000010000 */
        /* <DEDUP_REMOVED lines=56> */
.L_x_2511:
[----:B------:R-:W-:Y:S01]  /*59b0*/  ISETP.NE.AND P2, PT, RZ, UR50, PT ;  /* 0x00000032ff007c0c */ /* 0x000fe2000bf45270 */
[----:B------:R-:W-:-:S04]  /*59c0*/  UISETP.NE.AND UP0, UPT, UR4, 0x1, UPT ;  /* 0x000000010400788c */ /* 0x000fc8000bf05270 */
[----:B------:R-:W-:-:S04]  /*59d0*/  USEL UR41, URZ, 0x1, UP0 ;  /* 0x000000013f297887 */ /* 0x000fc80008000000 */
[----:B------:R-:W-:-:S04]  /*59e0*/  ULOP3.LUT UR41, UR7, UR41, URZ, 0x3c, !UPT ;  /* 0x0000002907297292 */ /* 0x000fc8000f8e3c3f */
[----:B------:R-:W-:Y:S08]  /*59f0*/  @P2 BRA `(.L_x_2501) ;  /* 0x0000000000382947 */ /* 0x000ff00003800000 */
[----:B------:R-:W-:Y:S05]  /*5a00*/  @!P1 BRA `(.L_x_2502) ;  /* 0x0000000000049947 */ /* 0x000fea0003800000 */
[----:B------:R-:W-:Y:S01]  /*5a10*/  BPT.TRAP 0x1 ;  /* 0x000000040000795c */ /* 0x000fe20000300000 */
.L_x_2502:
        /* <DEDUP_REMOVED lines=9> */
.L_x_2503:
[----:B-1----:R-:W-:Y:S05]  /*5ab0*/  @P0 BRA `(.L_x_2501) ;  /* 0x0000000000080947 */ /* 0x002fea0003800000 */
[----:B------:R-:W1:Y:S02]  /*5ac0*/  SYNCS.PHASECHK.TRANS64.TRYWAIT P0, [UR5+0x33430], R0 ;  /* 0x03343000ff0075a7 */ /* 0x000e640008000145 */
[----:B-1----:R-:W-:Y:S05]  /*5ad0*/  @!P0 BRA `(.L_x_2504) ;  /* 0x0000013c00d48947 */ /* 0x002fea0003800000 */
.L_x_2501:
[----:B------:R-:W2:Y:S01]  /*5ae0*/  S2R R2, SR_TID.X ;  /* 0x0000000000027919 */ /* 0x000ea20000002100 */
        /* <DEDUP_REMOVED lines=21> */
[----:B--2---:R-:W-:Y:S01]  /*5c40*/  SHF.R.U32.HI R2, RZ, 0x7, R2 ;  /* 0x00000007ff027819 */ /* 0x004fe20000011602 */
[----:B------:R-:W-:Y:S01]  /*5c50*/  UMOV UR23, 0x80000020 ;  /* 0x8000002000177882 */ /* 0x000fe20000000000 */
[----:B------:R-:W-:Y:S01]  /*5c60*/  UIADD3 UR26, UR5, 0x502, URZ ;  /* 0x00000502051a7890 */ /* 0x000fe2000fffe03f */
[----:B------:R-:W-:-:S02]  /*5c70*/  UMOV UR27, 0x80000020 ;  /* 0x80000020001b7882 */ /* 0x000fc40000000000 */
[----:B01----:R-:W-:-:S05]  /*5c80*/  VIADD R0, R2, 0x8 ;  /* 0x0000000802007836 */ /* 0x003fca0000000000 */
        /* <DEDUP_REMOVED lines=165> */
.L_x_2506:
[----:B------:R-:W-:Y:S01]  /*66e0*/  ULEA UR5, UR4, UR39, 0x3 ;  /* 0x0000002704057291 */ /* 0x000fe2000f8e183f */
[----:B------:R-:W-:-:S05]  /*66f0*/  IMAD.U32 R0, RZ, RZ, UR7 ;  /* 0x00000007ff007e24 */ /* 0x000fca000f8e00ff */
[----:B------:R-:W-:-:S04]  /*6700*/  SHF.L.U32 R0, R0, 0x1f, RZ ;  /* 0x0000001f00007819 */ /* 0x000fc800000006ff */
[----:B------:R0:W1:Y:S01]  /*6710*/  SYNCS.PHASECHK.TRANS64.TRYWAIT P0, [UR5+0x33450], R0 ;  /* 0x03345000ff0075a7 */ /* 0x0000620008000145 */
[----:B------:R-:W-:Y:S05]  /*6720*/  @!P1 BRA `(.L_x_2507) ;  /* 0x0000000000049947 */ /* 0x000fea0003800000 */
[----:B------:R-:W-:Y:S01]  /*6730*/  BPT.TRAP 0x1 ;  /* 0x000000040000795c */ /* 0x000fe20000300000 */
.L_x_2507:
[----:B-1----:R-:W-:Y:S05]  /*6740*/  @P0 BRA `(.L_x_2505) ;  /* 0x0000000000080947 */ /* 0x002fea0003800000 */
[----:B------:R-:W1:Y:S02]  /*6750*/  SYNCS.PHASECHK.TRANS64.TRYWAIT P0, [UR5+0x33450], R0 ;  /* 0x03345000ff0075a7 */ /* 0x000e640008000145 */
[----:B-1----:R-:W-:Y:S05]  /*6760*/  @!P0 BRA `(.L_x_2508) ;  /* 0x0000013000c88947 */ /* 0x002fea0003800000 */
.L_x_2505:
        /* <DEDUP_REMOVED lines=36> */
.L_x_2509:
[----:B------:R-:W-:Y:S01]  /*69b0*/  UISETP.NE.AND UP0, UPT, UR52, URZ, UPT ;  /* 0x0000003f3400728c */ /* 0x000fe2000bf05270 */
[----:B------:R-:W-:-:S05]  /*69c0*/  VIADD R8, R17, UR49 ;  /* 0x0000003111087c36 */ /* 0x000fca0008000000 */
[----:B------:R-:W-:Y:S02]  /*69d0*/  PLOP3.LUT P0, PT, PT, PT, UP0, 0x80, 0x0 ;  /* 0x000000000000781c */ /* 0x000fe40003f0f008 */
[----:B------:R-:W-:-:S03]  /*69e0*/  PLOP3.LUT P2, PT, PT, PT, UP0, 0x80, 0x0 ;  /* 0x000000000000781c */ /* 0x000fc60003f4f008 */
[----:B------:R-:W-:-:S08]  /*69f0*/  @UP0 ULDC UR5, c[0x0][0x44c] ;  /* 0x0001130000050ab9 */ /* 0x000fd00000000800 */
[----:B0-----:R-:W-:Y:S01]  /*6a00*/  @P0 IMAD.HI.U32 R0, R8, UR5, RZ ;  /* 0x0000000508000c27 */ /* 0x001fe2000f8e00ff */
[----:B------:R-:W-:-:S04]  /*6a10*/  @UP0 ULDC UR5, c[0x0][0x450] ;  /* 0x0001140000050ab9 */ /* 0x000fc80000000800 */
[----:B------:R-:W-:Y:S01]  /*6a20*/  @P2 SHF.R.U32.HI R8, RZ, UR5, R0 ;  /* 0x00000005ff082c19 */ /* 0x000fe20008011600 */
[----:B------:R-:W-:-:S04]  /*6a30*/  UIMAD UR5, UR6, -0xa0, URZ ;  /* 0xffffff60060578a4 */ /* 0x000fc8000f8e023f */
[----:B------:R-:W0:Y:S02]  /*6a40*/  SHFL.IDX PT, R7, R8, RZ, 0x1c1f ;  /* 0x001c1fff08077589 */ /* 0x000e2400000e0000 */
[----:B------:R-:W-:Y:S01]  /*6a50*/  IMAD.U32 R9, RZ, RZ, UR5 ;  /* 0x00000005ff097e24 */ /* 0x000fe2000f8e00ff */
[----:B------:R-:W-:-:S04]  /*6a60*/  ULEA UR5, UR38, UR39, 0x3 ;  /* 0x0000002726057291 */ /* 0x000fc8000f8e183f */
[----:B------:R-:W-:Y:S01]  /*6a70*/  IADD3 R2, -R16, 0x1, R9 ;  /* 0x0000000110027810 */ /* 0x000fe20007ffe109 */
[----:B------:R-:W-:Y:S01]  /*6a80*/  IMAD.U32 R9, RZ, RZ, UR42 ;  /* 0x0000002aff097e24 */ /* 0x000fe2000f8e00ff */
[----:B------:R-:W-:-:S04]  /*6a90*/  UIADD3 UR5, UR5, 0x33440, URZ ;  /* 0x0003344005057890 */ /* 0x000fc8000fffe03f */
[----:B------:R-:W-:Y:S01]  /*6aa0*/  IADD3 R2, -R9, UR51, R2 ;  /* 0x0000003309027c10 */ /* 0x000fe2000fffe102 */
[----:B------:R-:W-:-:S09]  /*6ab0*/  UPRMT UR5, UR56, 0x654, UR5 ;  /* 0x0000065438057896 */ /* 0x000fd20008000005 */
[----:B------:R-:W-:Y:S01]  /*6ac0*/  SYNCS.ARRIVE.TRANS64.RED.A1T0 RZ, [UR5], RZ ;  /* 0x000000ffffff79a7 */ /* 0x000fe20008100405 */
[----:B0-----:R-:W-:-:S05]  /*6ad0*/  IMAD.IADD R0, R2, 0x1, R7 ;  /* 0x0000000102007824 */ /* 0x001fca00078e0207 */
        /* <DEDUP_REMOVED lines=100> */
[C---:B------:R-:W-:Y:S02]  /*7120*/  ISETP.GT.AND P3, PT, R0.reuse, 0x88, PT ;  /* 0x000000880000780c */ /* 0x040fe40003f64270 */
[----:B------:R-:W-:-:S02]  /*7130*/  ISETP.GT.AND P4, PT, R0, 0x89, PT ;  /* 0x000000890000780c */ /* 0x000fc40003f84270 */
[C---:B------:R-:W-:Y:S02]  /*7140*/  ISETP.GT.AND P6, PT, R0.reuse, 0x90, PT ;  /* 0x000000900000780c */ /* 0x040fe40003fc4270 */
[C---:B------:R-:W-:Y:S02]  /*7150*/  ISETP.GT.AND P5, PT, R0.reuse, 0x91, PT ;  /* 0x000000910000780c */ /* 0x040fe40003fa4270 */
[C---:B------:R-:W-:Y:S02]  /*7160*/  ISETP.GT.AND P0, PT, R0.reuse, 0x98, PT ;  /* 0x000000980000780c */ /* 0x040fe40003f04270 */
[----:B------:R-:W-:Y:S02]  /*7170*/  ISETP.GT.AND P2, PT, R0, 0x99, PT ;  /* 0x000000990000780c */ /* 0x000fe40003f44270 */
[----:B------:R-:W-:Y:S02]  /*7180*/  FMNMX.FTZ R0, R120, R9, !PT ;  /* 0x0000000978007209 */ /* 0x000fe40007810000 */
[----:B------:R-:W-:-:S02]  /*7190*/  FSEL R124, R124, -INF , P3 ;  /* 0xff8000007c7c7808 */ /* 0x000fc40001800000 */
[----:B------:R-:W-:Y:S02]  /*71a0*/  FMNMX.FTZ R9, R121, R0, !PT ;  /* 0x0000000079097209 */ /* 0x000fe40007810000 */
[----:B------:R-:W-:Y:S02]  /*71b0*/  FSEL R125, R125, -INF , P4 ;  /* 0xff8000007d7d7808 */ /* 0x000fe40002000000 */
[----:B------:R-:W-:Y:S02]  /*71c0*/  FMNMX.FTZ R0, R124, R9, !PT ;  /* 0x000000097c007209 */ /* 0x000fe40007810000 */
[----:B------:R-:W-:Y:S02]  /*71d0*/  FSEL R128, R128, -INF , P6 ;  /* 0xff80000080807808 */ /* 0x000fe40003000000 */
[----:B------:R-:W-:Y:S02]  /*71e0*/  FMNMX.FTZ R9, R125, R0, !PT ;  /* 0x000000007d097209 */ /* 0x000fe40007810000 */
[----:B------:R-:W-:-:S02]  /*71f0*/  FSEL R129, R129, -INF , P5 ;  /* 0xff80000081817808 */ /* 0x000fc40002800000 */
[----:B------:R-:W-:Y:S02]  /*7200*/  FMNMX.FTZ R0, R128, R9, !PT ;  /* 0x0000000980007209 */ /* 0x000fe40007810000 */
[----:B------:R-:W-:Y:S02]  /*7210*/  FSEL R132, R132, -INF , P0 ;  /* 0xff80000084847808 */ /* 0x000fe40000000000 */
[----:B------:R-:W-:Y:S02]  /*7220*/  FMNMX.FTZ R9, R129, R0, !PT ;  /* 0x0000000081097209 */ /* 0x000fe40007810000 */
[----:B------:R-:W-:Y:S02]  /*7230*/  FSEL R133, R133, -INF , P2 ;  /* 0xff80000085857808 */ /* 0x000fe40001000000 */
[----:B------:R-:W-:-:S04]  /*7240*/  FMNMX.FTZ R0, R132, R9, !PT ;  /* 0x0000000984007209 */ /* 0x000fc80007810000 */
[----:B------:R-:W-:-:S05]  /*7250*/  FMNMX.FTZ R10, R133, R0, !PT ;  /* 0x00000000850a7209 */ /* 0x000fca0007810000 */
[----:B------:R-:W0:Y:S02]  /*7260*/  SHFL.BFLY PT, R9, R10, 0x2, 0x1f ;  /* 0x0c401f000a097f89 */ /* 0x000e2400000e0000 */
[----:B0-----:R-:W-:Y:S02]  /*7270*/  FMNMX.FTZ R11, R10, R9, !PT ;  /* 0x000000090a0b7209 */ /* 0x001fe40007810000 */
[----:B------:R-:W0:Y:S04]  /*7280*/  SHFL.IDX PT, R9, R8, 0x1, 0x1c1f ;  /* 0x003c1f0008097f89 */ /* 0x000e2800000e0000 */
[----:B------:R-:W1:Y:S01]  /*7290*/  SHFL.BFLY PT, R12, R11, 0x1, 0x1f ;  /* 0x0c201f000b0c7f89 */ /* 0x000e6200000e0000 */
[----:B0-----:R-:W-:Y:S02]  /*72a0*/  IMAD.IADD R0, R2, 0x1, R9 ;  /* 0x0000000102007824 */ /* 0x001fe400078e0209 */
[----:B------:R-:W-:Y:S01]  /*72b0*/  IMAD.U32 R9, RZ, RZ, UR40 ;  /* 0x00000028ff097e24 */ /* 0x000fe2000f8e00ff */
[----:B-1----:R-:W-:-:S02]  /*72c0*/  FMNMX.FTZ R2, R11, R12, !PT ;  /* 0x0000000c0b027209 */ /* 0x002fc40007810000 */
[C---:B------:R-:W-:Y:S02]  /*72d0*/  ISETP.GT.AND P6, PT, R0.reuse, RZ, PT ;  /* 0x000000ff0000720c */ /* 0x040fe40003fc4270 */
[----:B------:R-:W-:Y:S01]  /*72e0*/  ISETP.GT.AND P5, PT, R0, 0x11, PT ;  /* 0x000000110000780c */ /* 0x000fe20003fa4270 */
[----:B------:R-:W-:-:S01]  /*72f0*/  FFMA.FTZ R8, R2, R9, -8 ;  /* 0xc100000002087423 */ /* 0x000fc20000010009 */
[----:B------:R-:W-:Y:S02]  /*7300*/  FSEL R186, R186, -INF , P6 ;  /* 0xff800000baba7808 */ /* 0x000fe40003000000 */
[----:B------:R-:W-:Y:S02]  /*7310*/  ISETP.GT.AND P6, PT, R0, 0x18, PT ;  /* 0x000000180000780c */ /* 0x000fe40003fc4270 */
[----:B------:R-:W-:Y:S02]  /*7320*/  FSEL R195, R195, -INF , P5 ;  /* 0xff800000c3c37808 */ /* 0x000fe40002800000 */
[----:B------:R-:W-:-:S02]  /*7330*/  FSEL R198, R198, -INF , P6 ;  /* 0xff800000c6c67808 */ /* 0x000fc40003000000 */
[C---:B------:R-:W-:Y:S02]  /*7340*/  ISETP.GT.AND P3, PT, R0.reuse, 0x9, PT ;  /* 0x000000090000780c */ /* 0x040fe40003f64270 */
[C---:B------:R-:W-:Y:S02]  /*7350*/  ISETP.GT.AND P5, PT, R0.reuse, 0x20, PT ;  /* 0x000000200000780c */ /* 0x040fe40003fa4270 */
[----:B------:R-:W-:Y:S02]  /*7360*/  ISETP.GT.AND P6, PT, R0, 0x28, PT ;  /* 0x000000280000780c */ /* 0x000fe40003fc4270 */
[----:B------:R-:W-:Y:S02]  /*7370*/  FSEL R191, R191, -INF , P3 ;  /* 0xff800000bfbf7808 */ /* 0x000fe40001800000 */
        /* <DEDUP_REMOVED lines=16> */
[C---:B------:R-:W-:Y:S02]  /*7480*/  ISETP.GT.AND P3, PT, R0.reuse, 0x51, PT ;  /* 0x000000510000780c */ /* 0x040fe40003f64270 */
[C---:B------:R-:W-:Y:S02]  /*7490*/  ISETP.GT.AND P6, PT, R0.reuse, 0x58, PT ;  /* 0x000000580000780c */ /* 0x040fe40003fc4270 */
[----:B------:R-:W-:Y:S02]  /*74a0*/  ISETP.GT.AND P5, PT, R0, 0x59, PT ;  /* 0x000000590000780c */ /* 0x000fe40003fa4270 */
[----:B------:R-:W-:-:S02]  /*74b0*/  FSEL R190, R190, -INF , P2 ;  /* 0xff800000bebe7808 */ /* 0x000fc40001000000 */
[----:B------:R-:W-:Y:S02]  /*74c0*/  FSEL R194, R194, -INF , P4 ;  /* 0xff800000c2c27808 */ /* 0x000fe40002000000 */
[----:B------:R-:W-:Y:S02]  /*74d0*/  FSEL R163, R163, -INF , P3 ;  /* 0xff800000a3a37808 */ /* 0x000fe40001800000 */
[----:B------:R-:W-:Y:S02]  /*74e0*/  FSEL R166, R166, -INF , P6 ;  /* 0xff800000a6a67808 */ /* 0x000fe40003000000 */
[----:B------:R-:W-:Y:S02]  /*74f0*/  FSEL R167, R167, -INF , P5 ;  /* 0xff800000a7a77808 */ /* 0x000fe40002800000 */
[C---:B------:R-:W-:Y:S02]  /*7500*/  ISETP.GT.AND P2, PT, R0.reuse, 0x29, PT ;  /* 0x000000290000780c */ /* 0x040fe40003f44270 */
[----:B------:R-:W-:-:S02]  /*7510*/  ISETP.GT.AND P4, PT, R0, 0x31, PT ;  /* 0x000000310000780c */ /* 0x000fc40003f84270 */
[C---:B------:R-:W-:Y:S02]  /*7520*/  ISETP.GT.AND P3, PT, R0.reuse, 0x60, PT ;  /* 0x000000600000780c */ /* 0x040fe40003f64270 */
[C---:B------:R-:W-:Y:S02]  /*7530*/  ISETP.GT.AND P6, PT, R0.reuse, 0x61, PT ;  /* 0x000000610000780c */ /* 0x040fe40003fc4270 */
[----:B------:R-:W-:Y:S02]  /*7540*/  ISETP.GT.AND P5, PT, R0, 0x68, PT ;  /* 0x000000680000780c */ /* 0x000fe40003fa4270 */
[----:B------:R-:W-:Y:S02]  /*7550*/  FSEL R175, R175, -INF , P2 ;  /* 0xff800000afaf7808 */ /* 0x000fe40001000000 */
[----:B------:R-:W-:Y:S02]  /*7560*/  FSEL R179, R179, -INF , P4 ;  /* 0xff800000b3b37808 */ /* 0x000fe40002000000 */
[----:B------:R-:W-:-:S02]  /*7570*/  FSEL R138, R138, -INF , P3 ;  /* 0xff8000008a8a7808 */ /* 0x000fc40001800000 */
[----:B------:R-:W-:Y:S02]  /*7580*/  FSEL R139, R139, -INF , P6 ;  /* 0xff8000008b8b7808 */ /* 0x000fe40003000000 */
[----:B------:R-:W-:Y:S02]  /*7590*/  FSEL R142, R142, -INF , P5 ;  /* 0xff8000008e8e7808 */ /* 0x000fe40002800000 */
[C---:B------:R-:W-:Y:S02]  /*75a0*/  ISETP.GT.AND P0, PT, R0.reuse, 0x1, PT ;  /* 0x000000010000780c */ /* 0x040fe40003f04270 */
[C---:B------:R-:W-:Y:S02]  /*75b0*/  ISETP.GT.AND P2, PT, R0.reuse, 0x49, PT ;  /* 0x000000490000780c */ /* 0x040fe40003f44270 */
[C---:B------:R-:W-:Y:S02]  /*75c0*/  ISETP.GT.AND P4, PT, R0.reuse, 0x50, PT ;  /* 0x000000500000780c */ /* 0x040fe40003f84270 */
[----:B------:R-:W-:-:S02]  /*75d0*/  ISETP.GT.AND P3, PT, R0, 0x71, PT ;  /* 0x000000710000780c */ /* 0x000fc40003f64270 */
[C---:B------:R-:W-:Y:S02]  /*75e0*/  ISETP.GT.AND P6, PT, R0.reuse, 0x78, PT ;  /* 0x000000780000780c */ /* 0x040fe40003fc4270 */
[----:B------:R-:W-:Y:S02]  /*75f0*/  ISETP.GT.AND P5, PT, R0, 0x79, PT ;  /* 0x000000790000780c */ /* 0x000fe40003fa4270 */
[----:B------:R-:W-:Y:S02]  /*7600*/  FSEL R187, R187, -INF , P0 ;  /* 0xff800000bbbb7808 */ /* 0x000fe40000000000 */
        /* <DEDUP_REMOVED lines=23> */
[----:B------:R-:W-:Y:S02]  /*7780*/  FMNMX.FTZ R0, R186, R5, !PT ;  /* 0x00000005ba007209 */ /* 0x000fe40007810000 */
[----:B------:R-:W-:Y:S02]  /*7790*/  FSEL R171, R171, -INF , P0 ;  /* 0xff800000abab7808 */ /* 0x000fe40000000000 */
[----:B------:R-:W-:Y:S02]  /*77a0*/  FMNMX.FTZ R15, R187, R0, !PT ;  /* 0x00000000bb0f7209 */ /* 0x000fe40007810000 */
[----:B------:R-:W-:-:S02]  /*77b0*/  FSETP.NEU.FTZ.AND P0, PT, R2, -INF , PT ;  /* 0xff8000000200780b */ /* 0x000fc40003f1d000 */
[----:B------:R-:W-:Y:S02]  /*77c0*/  FMNMX.FTZ R0, R190, R15, !PT ;  /* 0x0000000fbe007209 */ /* 0x000fe40007810000 */
[----:B------:R-:W-:Y:S02]  /*77d0*/  FSEL R8, R8, RZ, P0 ;  /* 0x000000ff08087208 */ /* 0x000fe40000000000 */
[----:B------:R-:W-:Y:S02]  /*77e0*/  FMNMX.FTZ R21, R191, R0, !PT ;  /* 0x00000000bf157209 */ /* 0x000fe40007810000 */
[----:B------:R-:W-:Y:S01]  /*77f0*/  FSEL R127, R127, -INF , P2 ;  /* 0xff8000007f7f7808 */ /* 0x000fe20001000000 */
[--C-:B------:R-:W-:Y:S01]  /*7800*/  FFMA.FTZ R184, R168, UR40, -R8.reuse ;  /* 0x00000028a8b87c23 */ /* 0x100fe20008010808 */
[----:B------:R-:W-:Y:S01]  /*7810*/  FMNMX.FTZ R0, R194, R21, !PT ;  /* 0x00000015c2007209 */ /* 0x000fe20007810000 */
[--C-:B------:R-:W-:Y:S01]  /*7820*/  FFMA.FTZ R168, R169, UR40, -R8.reuse ;  /* 0x00000028a9a87c23 */ /* 0x100fe20008010808 */
[----:B------:R-:W-:-:S01]  /*7830*/  FFMA.FTZ R10, R185, UR40, -R8 ;  /* 0x00000028b90a7c23 */ /* 0x000fc20008010808 */
[--C-:B------:R-:W-:Y:S01]  /*7840*/  FFMA.FTZ R185, R172, UR40, -R8.reuse ;  /* 0x00000028acb97c23 */ /* 0x100fe20008010808 */
[----:B------:R-:W-:Y:S01]  /*7850*/  FMNMX.FTZ R21, R195, R0, !PT ;  /* 0x00000000c3157209 */ /* 0x000fe20007810000 */
[--C-:B------:R-:W-:Y:S01]  /*7860*/  FFMA.FTZ R172, R173, UR40, -R8.reuse ;  /* 0x00000028adac7c23 */ /* 0x100fe20008010808 */
[----:B------:R0:W-:Y:S01]  /*7870*/  MUFU.EX2 R15, R184 ;  /* 0x000000b8000f7308 */ /* 0x0001e20000000800 */
        /* <DEDUP_REMOVED lines=8> */
[----:B0-----:R-:W-:-:S01]  /*7900*/  FFMA.FTZ R184, R176, UR40, -R8 ;  /* 0x00000028b0b87c23 */ /* 0x001fc20008010808 */
[--C-:B------:R-:W-:Y:S01]  /*7910*/  FFMA.FTZ R176, R177, UR40, -R8.reuse ;  /* 0x00000028b1b07c23 */ /* 0x100fe20008010808 */
[----:B------:R-:W-:Y:S01]  /*7920*/  FMNMX.FTZ R0, R170, R169, !PT ;  /* 0x000000a9aa007209 */ /* 0x000fe20007810000 */
[--C-:B------:R-:W-:Y:S01]  /*7930*/  FFMA.FTZ R11, R192, UR40, -R8.reuse ;  /* 0x00000028c00b7c23 */ /* 0x100fe20008010808 */
[----:B------:R-:W-:Y:S01]  /*7940*/  FSEL R135, R135, -INF , P5 ;  /* 0xff80000087877808 */ /* 0x000fe20002800000 */
[--C-:B------:R-:W-:Y:S01]  /*7950*/  FFMA.FTZ R14, R193, UR40, -R8.reuse ;  /* 0x00000028c10e7c23 */ /* 0x100fe20008010808 */
[----:B------:R-:W-:Y:S01]  /*7960*/  FMNMX.FTZ R169, R171, R0, !PT ;  /* 0x00000000aba97209 */ /* 0x000fe20007810000 */
[--C-:B------:R-:W-:Y:S01]  /*7970*/  FFMA.FTZ R13, R196, UR40, -R8.reuse ;  /* 0x00000028c40d7c23 */ /* 0x100fe20008010808 */
[----:B-1----:R-:W-:-:S01]  /*7980*/  FFMA.FTZ R185, R180, UR40, -R8 ;  /* 0x00000028b4b97c23 */ /* 0x002fc20008010808 */
[--C-:B------:R-:W-:Y:S01]  /*7990*/  FFMA.FTZ R180, R181, UR40, -R8.reuse ;  /* 0x00000028b5b47c23 */ /* 0x100fe20008010808 */
[----:B------:R-:W-:Y:S01]  /*79a0*/  FMNMX.FTZ R0, R174, R169, !PT ;  /* 0x000000a9ae007209 */ /* 0x000fe20007810000 */
[--C-:B------:R-:W-:Y:S01]  /*79b0*/  FFMA.FTZ R181, R136, UR40, -R8.reuse ;  /* 0x0000002888b57c23 */ /* 0x100fe20008010808 */
[----:B------:R-:W-:Y:S01]  /*79c0*/  FSEL R136, R130, -INF , P4 ;  /* 0xff80000082887808 */ /* 0x000fe20002000000 */
[--C-:B------:R-:W-:Y:S01]  /*79d0*/  FFMA.FTZ R20, R197, UR40, -R8.reuse ;  /* 0x00000028c5147c23 */ /* 0x100fe20008010808 */
[----:B------:R-:W-:Y:S01]  /*79e0*/  FMNMX.FTZ R173, R175, R0, !PT ;  /* 0x00000000afad7209 */ /* 0x000fe20007810000 */
[--C-:B------:R-:W-:Y:S01]  /*79f0*/  FFMA.FTZ R152, R152, UR40, -R8.reuse ;  /* 0x0000002898987c23 */ /* 0x100fe20008010808 */
[----:B------:R-:W-:Y:S01]  /*7a00*/  FSEL R189, R2, RZ, P0 ;  /* 0x000000ff02bd7208 */ /* 0x000fe20000000000 */
[--C-:B------:R-:W-:Y:S01]  /*7a10*/  FFMA.FTZ R153, R153, UR40, -R8.reuse ;  /* 0x0000002899997c23 */ /* 0x100fe20008010808 */
[----:B------:R-:W-:Y:S01]  /*7a20*/  FMNMX.FTZ R0, R178, R173, !PT ;  /* 0x000000adb2007209 */ /* 0x000fe20007810000 */
[--C-:B------:R-:W-:Y:S01]  /*7a30*/  FFMA.FTZ R156, R156, UR40, -R8.reuse ;  /* 0x000000289c9c7c23 */ /* 0x100fe20008010808 */
[----:B------:R-:W-:-:S01]  /*7a40*/  FFMA.FTZ R157, R157, UR40, -R8 ;  /* 0x000000289d9d7c23 */ /* 0x000fc20008010808 */
[----:B------:R-:W-:Y:S01]  /*7a50*/  FADD.FTZ R189, -R189, R6 ;  /* 0x00000006bdbd7221 */ /* 0x000fe20000010100 */
        /* <DEDUP_REMOVED lines=25> */
[----:B------:R-:W-:Y:S01]  /*7bf0*/  FFMA.FTZ R133, R133, UR40, -R8 ;  /* 0x0000002885857c23 */ /* 0x000fe20008010808 */
[----:B------:R0:W-:Y:S02]  /*7c00*/  MUFU.EX2 R169, R184 ;  /* 0x000000b800a97308 */ /* 0x0001e40000000800 */
[----:B------:R-:W-:-:S04]  /*7c10*/  FMNMX.FTZ R0, R162, R177, !PT ;  /* 0x000000b1a2007209 */ /* 0x000fc80007810000 */
[----:B------:R-:W-:Y:S02]  /*7c20*/  FMNMX.FTZ R177, R163, R0, !PT ;  /* 0x00000000a3b17209 */ /* 0x000fe40007810000 */
[----:B------:R-:W-:Y:S02]  /*7c30*/  MUFU.EX2 R7, R7 ;  /* 0x0000000700077308 */ /* 0x000fe40000000800 */
[----:B------:R-:W-:-:S04]  /*7c40*/  FMNMX.FTZ R0, R166, R177, !PT ;  /* 0x000000b1a6007209 */ /* 0x000fc80007810000 */
[----:B------:R-:W-:Y:S02]  /*7c50*/  FMNMX.FTZ R177, R167, R0, !PT ;  /* 0x00000000a7b17209 */ /* 0x000fe40007810000 */
[----:B------:R1:W-:Y:S02]  /*7c60*/  MUFU.EX2 R130, R181 ;  /* 0x000000b500827308 */ /* 0x0003e40000000800 */
[----:B------:R-:W-:-:S04]  /*7c70*/  FMNMX.FTZ R0, R138, R177, !PT ;  /* 0x000000b18a007209 */ /* 0x000fc80007810000 */
[----:B------:R-:W-:Y:S02]  /*7c80*/  FMNMX.FTZ R177, R139, R0, !PT ;  /* 0x000000008bb17209 */ /* 0x000fe40007810000 */
[----:B------:R-:W-:Y:S02]  /*7c90*/  MUFU.EX2 R10, R10 ;  /* 0x0000000a000a7308 */ /* 0x000fe40000000800 */
        /* <DEDUP_REMOVED lines=20> */
[----:B------:R-:W-:Y:S03]  /*7de0*/  MUFU.EX2 R20, R20 ;  /* 0x0000001400147308 */ /* 0x000fe60000000800 */
[----:B------:R-:W3:Y:S05]  /*7df0*/  SHFL.BFLY PT, R177, R0, 0x2, 0x1f ;  /* 0x0c401f0000b17f89 */ /* 0x000eea00000e0000 */
[----:B------:R-:W-:Y:S08]  /*7e00*/  MUFU.EX2 R168, R168 ;  /* 0x000000a800a87308 */ /* 0x000ff00000000800 */
[----:B------:R-:W-:Y:S08]  /*7e10*/  MUFU.EX2 R172, R172 ;  /* 0x000000ac00ac7308 */ /* 0x000ff00000000800 */
[----:B------:R-:W-:Y:S01]  /*7e20*/  MUFU.EX2 R176, R176 ;  /* 0x000000b000b07308 */ /* 0x000fe20000000800 */
[----:B---3--:R-:W-:-:S05]  /*7e30*/  FMNMX.FTZ R177, R0, R177, !PT ;  /* 0x000000b100b17209 */ /* 0x008fca0007810000 */
[----:B------:R-:W3:Y:S02]  /*7e40*/  SHFL.BFLY PT, R0, R177, 0x1, 0x1f ;  /* 0x0c201f00b1007f89 */ /* 0x000ee400000e0000 */
[----:B------:R-:W-:Y:S08]  /*7e50*/  MUFU.EX2 R180, R180 ;  /* 0x000000b400b47308 */ /* 0x000ff00000000800 */
[----:B------:R-:W-:Y:S08]  /*7e60*/  MUFU.EX2 R152, R152 ;  /* 0x0000009800987308 */ /* 0x000ff00000000800 */
[----:B------:R-:W-:Y:S01]  /*7e70*/  MUFU.EX2 R153, R153 ;  /* 0x0000009900997308 */ /* 0x000fe20000000800 */
[----:B---3--:R-:W-:Y:S01]  /*7e80*/  FMNMX.FTZ R0, R177, R0, !PT ;  /* 0x00000000b1007209 */ /* 0x008fe20007810000 */
[----:B------:R-:W-:-:S06]  /*7e90*/  IMAD.U32 R177, RZ, RZ, UR40 ;  /* 0x00000028ffb17e24 */ /* 0x000fcc000f8e00ff */
[----:B------:R-:W-:Y:S01]  /*7ea0*/  MUFU.EX2 R156, R156 ;  /* 0x0000009c009c7308 */ /* 0x000fe20000000800 */
[C---:B------:R-:W-:Y:S01]  /*7eb0*/  FSETP.NEU.FTZ.AND P2, PT, R0.reuse, -INF , PT ;  /* 0xff8000000000780b */ /* 0x040fe20003f5d000 */
[----:B------:R-:W-:-:S03]  /*7ec0*/  FFMA.FTZ R177, R0, R177, -8 ;  /* 0xc100000000b17423 */ /* 0x000fc600000100b1 */
[----:B------:R-:W-:Y:S02]  /*7ed0*/  FSEL R6, R0, RZ, P2 ;  /* 0x000000ff00067208 */ /* 0x000fe40001000000 */
[----:B------:R-:W-:Y:S01]  /*7ee0*/  FSEL R8, R177, RZ, P2 ;  /* 0x000000ffb1087208 */ /* 0x000fe20001000000 */
[----:B------:R-:W-:Y:S02]  /*7ef0*/  MUFU.EX2 R157, R157 ;  /* 0x0000009d009d7308 */ /* 0x000fe40000000800 */
[----:B------:R-:W-:-:S01]  /*7f00*/  FADD.FTZ R5, -R6, R5 ;  /* 0x0000000506057221 */ /* 0x000fc20000010100 */
[----:B------:R-:W-:Y:S01]  /*7f10*/  FMUL.FTZ R6, R189, UR40 ;  /* 0x00000028bd067c20 */ /* 0x000fe20008410000 */
[----:B0-----:R-:W-:-:S01]  /*7f20*/  FFMA.FTZ R184, R186, UR40, -R8 ;  /* 0x00000028bab87c23 */ /* 0x001fc20008010808 */
[--C-:B------:R-:W-:Y:S01]  /*7f30*/  FFMA.FTZ R177, R187, UR40, -R8.reuse ;  /* 0x00000028bbb17c23 */ /* 0x100fe20008010808 */
[----:B------:R-:W-:Y:S01]  /*7f40*/  FMUL.FTZ R5, R5, UR40 ;  /* 0x0000002805057c20 */ /* 0x000fe20008410000 */
[--C-:B-1----:R-:W-:Y:S01]  /*7f50*/  FFMA.FTZ R181, R190, UR40, -R8.reuse ;  /* 0x00000028beb57c23 */ /* 0x102fe20008010808 */
[----:B------:R-:W-:-:S01]  /*7f60*/  FFMA.FTZ R186, R191, UR40, -R8 ;  /* 0x00000028bfba7c23 */ /* 0x000fc20008010808 */
[----:B------:R-:W0:Y:S01]  /*7f70*/  MUFU.EX2 R6, R6 ;  /* 0x0000000600067308 */ /* 0x000e220000000800 */
[----:B--2---:R-:W-:-:S01]  /*7f80*/  FFMA.FTZ R185, R194, UR40, -R8 ;  /* 0x00000028c2b97c23 */ /* 0x004fc20008010808 */
        /* <DEDUP_REMOVED lines=28> */
[--C-:B------:R-:W-:Y:S01]  /*8150*/  FFMA.FTZ R150, R150, UR40, -R8.reuse ;  /* 0x0000002896967c23 */ /* 0x100fe20008010808 */
[----:B------:R-:W-:-:S01]  /*8160*/  FFMA.FTZ R151, R151, UR40, -R8 ;  /* 0x0000002897977c23 */ /* 0x000fc20008010808 */
[----:B------:R-:W3:Y:S01]  /*8170*/  MUFU.EX2 R181, R181 ;  /* 0x000000b500b57308 */ /* 0x000ee20000000800 */
[----:B------:R-:W-:-:S01]  /*8180*/  FFMA.FTZ R122, R122, UR40, -R8 ;  /* 0x000000287a7a7c23 */ /* 0x000fc20008010808 */
[--C-:B------:R-:W-:Y:S01]  /*8190*/  FFMA.FTZ R123, R123, UR40, -R8.reuse ;  /* 0x000000287b7b7c23 */ /* 0x100fe20008010808 */
[----:B------:R-:W-:-:S01]  /*81a0*/  FFMA.FTZ R126, R126, UR40, -R8 ;  /* 0x000000287e7e7c23 */ /* 0x000fc20008010808 */
[--C-:B------:R-:W-:Y:S01]  /*81b0*/  FFMA.FTZ R127, R127, UR40, -R8.reuse ;  /* 0x000000287f7f7c23 */ /* 0x100fe20008010808 */
[----:B------:R-:W-:-:S01]  /*81c0*/  FFMA.FTZ R136, R136, UR40, -R8 ;  /* 0x0000002888887c23 */ /* 0x000fc20008010808 */
[--C-:B------:R-:W-:Y:S01]  /*81d0*/  FFMA.FTZ R131, R131, UR40, -R8.reuse ;  /* 0x0000002883837c23 */ /* 0x100fe20008010808 */
[----:B------:R-:W-:-:S01]  /*81e0*/  FFMA.FTZ R134, R134, UR40, -R8 ;  /* 0x0000002886867c23 */ /* 0x000fc20008010808 */
[----:B------:R-:W4:Y:S01]  /*81f0*/  MUFU.EX2 R186, R186 ;  /* 0x000000ba00ba7308 */ /* 0x000f220000000800 */
[----:B------:R-:W-:-:S01]  /*8200*/  FFMA.FTZ R8, R135, UR40, -R8 ;  /* 0x0000002887087c23 */ /* 0x000fc20008010808 */
[----:B0-----:R-:W-:Y:S01]  /*8210*/  FFMA.FTZ R135, R6, R4, R7 ;  /* 0x0000000406877223 */ /* 0x001fe20000010007 */
[----:B-1----:R-:W-:-:S03]  /*8220*/  FFMA.FTZ R4, R5, R3, R184 ;  /* 0x0000000305047223 */ /* 0x002fc600000100b8 */
[----:B------:R-:W-:Y:S01]  /*8230*/  FADD.FTZ R192, R10, R135 ;  /* 0x000000870ac07221 */ /* 0x000fe20000010000 */
[----:B--2---:R-:W-:-:S01]  /*8240*/  FADD.FTZ R4, R177, R4 ;  /* 0x00000004b1047221 */ /* 0x004fc20000010000 */
[----:B------:R-:W0:Y:S02]  /*8250*/  MUFU.EX2 R185, R185 ;  /* 0x000000b900b97308 */ /* 0x000e240000000800 */
[----:B------:R-:W-:-:S01]  /*8260*/  FADD.FTZ R3, R9, R192 ;  /* 0x000000c009037221 */ /* 0x000fc20000010000 */
[----:B---3--:R-:W-:-:S03]  /*8270*/  FADD.FTZ R135, R181, R4 ;  /* 0x00000004b5877221 */ /* 0x008fc60000010000 */
[----:B------:R-:W-:Y:S02]  /*8280*/  FADD.FTZ R4, R12, R3 ;  /* 0x000000030c047221 */ /* 0x000fe40000010000 */
[----:B------:R-:W1:Y:S01]  /*8290*/  MUFU.EX2 R188, R188 ;  /* 0x000000bc00bc7308 */ /* 0x000e620000000800 */
[----:B----4-:R-:W-:-:S01]  /*82a0*/  FADD.FTZ R192, R186, R135 ;  /* 0x00000087bac07221 */ /* 0x010fc20000010000 */
        /* <DEDUP_REMOVED lines=10> */
[----:B--2---:R-:W-:-:S01]  /*8350*/  FADD.FTZ R135, R187, R192 ;  /* 0x000000c0bb877221 */ /* 0x004fc20000010000 */
[----:B------:R-:W-:-:S06]  /*8360*/  FADD.FTZ R192, R168, R3 ;  /* 0x00000003a8c07221 */ /* 0x000fcc0000010000 */
[----:B------:R-:W2:Y:S01]  /*8370*/  MUFU.EX2 R171, R171 ;  /* 0x000000ab00ab7308 */ /* 0x000ea20000000800 */
[----:B0-----:R-:W-:-:S07]  /*8380*/  FADD.FTZ R135, R190, R135 ;  /* 0x00000087be877221 */ /* 0x001fce0000010000 */
        /* <DEDUP_REMOVED lines=22> */
[----:B------:R-:W-:-:S06]  /*84f0*/  FADD.FTZ R4, R152, R135 ;  /* 0x0000008798047221 */ /* 0x000fcc0000010000 */
        /* <DEDUP_REMOVED lines=24> */
[----:B-1----:R-:W-:-:S04]  /*8680*/  FADD.FTZ R3, R165, R4 ;  /* 0x00000004a5037221 */ /* 0x002fc80000010000 */
[----:B------:R-:W-:-:S03]  /*8690*/  FADD.FTZ R4, R130, R3 ;  /* 0x0000000382047221 */ /* 0x000fc60000010000 */
        /* <DEDUP_REMOVED lines=64> */
.L_x_2510:
        /* <DEDUP_REMOVED lines=148> */
.L_x_2500:
[----:B------:R-:W-:-:S06]  /*93e0*/  UISETP.GE.AND UP0, UPT, UR6, UR53, UPT ;  /* 0x000000350600728c */ /* 0x000fcc000bf06270 */
[----:B------:R-:W-:-:S13]  /*93f0*/  PLOP3.LUT P0, PT, PT, PT, UP0, 0x80, 0x0 ;  /* 0x000000000000781c */ /* 0x000fda0003f0f008 */
[----:B------:R-:W-:Y:S05]  /*9400*/  @!P0 BRA `(.L_x_2512) ;  /* 0x0000002c00b08947 */ /* 0x000fea0003800000 */
[----:B------:R-:W-:Y:S01]  /*9410*/  IMAD.MOV.U32 R5, RZ, RZ, R0 ;  /* 0x000000ffff057224 */ /* 0x000fe200078e0000 */
[----:B------:R-:W-:Y:S01]  /*9420*/  UMOV UR7, UR41 ;  /* 0x0000002900077c82 */ /* 0x000fe20008000000 */
[----:B------:R-:W-:Y:S01]  /*9430*/  IMAD.MOV.U32 R6, RZ, RZ, R2 ;  /* 0x000000ffff067224 */ /* 0x000fe200078e0002 */
[----:B------:R-:W-:-:S06]  /*9440*/  UMOV UR4, UR38 ;  /* 0x0000002600047c82 */ /* 0x000fcc0008000000 */
.L_x_2523:
        /* <DEDUP_REMOVED lines=9> */
.L_x_2514:
[----:B------:R-:W-:Y:S01]  /*94e0*/  ULEA UR5, UR38, UR39, 0x3 ;  /* 0x0000002726057291 */ /* 0x000fe2000f8e183f */
[----:B------:R-:W-:-:S05]  /*94f0*/  IMAD.U32 R0, RZ, RZ, UR41 ;  /* 0x00000029ff007e24 */ /* 0x000fca000f8e00ff */
[----:B------:R-:W-:-:S04]  /*9500*/  SHF.L.U32 R0, R0, 0x1f, RZ ;  /* 0x0000001f00007819 */ /* 0x000fc800000006ff */
[----:B------:R0:W1:Y:S01]  /*9510*/  SYNCS.PHASECHK.TRANS64.TRYWAIT P0, [UR5+0x33430], R0 ;  /* 0x03343000ff0075a7 */ /* 0x0000620008000145 */
[----:B------:R-:W-:Y:S05]  /*9520*/  @!P1 BRA `(.L_x_2515) ;  /* 0x0000000000049947 */ /* 0x000fea0003800000 */
[----:B------:R-:W-:Y:S01]  /*9530*/  BPT.TRAP 0x1 ;  /* 0x000000040000795c */ /* 0x000fe20000300000 */
.L_x_2515:
[----:B-1----:R-:W-:Y:S05]  /*9540*/  @P0 BRA `(.L_x_2513) ;  /* 0x0000000000080947 */ /* 0x002fea0003800000 */
[----:B------:R-:W1:Y:S02]  /*9550*/  SYNCS.PHASECHK.TRANS64.TRYWAIT P0, [UR5+0x33430], R0 ;  /* 0x03343000ff0075a7 */ /* 0x000e640008000145 */
[----:B-1----:R-:W-:Y:S05]  /*9560*/  @!P0 BRA `(.L_x_2516) ;  /* 0x0000010400608947 */ /* 0x002fea0003800000 */
.L_x_2513:
[----:B------:R-:W2:Y:S01]  /*9570*/  S2R R2, SR_TID.X ;  /* 0x0000000000027919 */ /* 0x000ea20000002100 */
[----:B------:R-:W-:Y:S01]  /*9580*/  UIMAD UR5, UR38, 0x780, UR48 ;  /* 0x00000780260578a4 */ /* 0x000fe2000f8e0230 */
[----:B------:R-:W-:Y:S01]  /*9590*/  UMOV UR31, 0x80000020 ;  /* 0x80000020001f7882 */ /* 0x000fe20000000000 */
[----:B------:R-:W-:Y:S02]  /*95a0*/  UMOV UR32, UR28 ;  /* 0x0000001c00207c82 */ /* 0x000fe40008000000 */
[----:B------:R-:W-:Y:S01]  /*95b0*/  UIADD3 UR34, UR5, 0x80, URZ ;  /* 0x0000008005227890 */ /* 0x000fe2000fffe03f */
[----:B------:R-:W-:Y:S02]  /*95c0*/  UMOV UR33, UR29 ;  /* 0x0000001d00217c82 */ /* 0x000fe40008000000 */
[----:B------:R-:W-:Y:S01]  /*95d0*/  UMOV UR30, UR5 ;  /* 0x00000005001e7c82 */ /* 0x000fe20008000000 */
[----:B------:R-:W-:Y:S01]  /*95e0*/  UMOV UR35, 0x80000020 ;  /* 0x8000002000237882 */ /* 0x000fe20000000000 */
[----:B------:R-:W-:Y:S01]  /*95f0*/  UIADD3 UR46, UR5, 0x100, URZ ;  /* 0x00000100052e7890 */ /* 0x000fe2000fffe03f */
[----:B------:R-:W-:Y:S01]  /*9600*/  UMOV UR44, UR28 ;  /* 0x0000001c002c7c82 */ /* 0x000fe20008000000 */
[----:B------:R-:W-:Y:S01]  /*9610*/  UMOV UR45, UR29 ;  /* 0x0000001d002d7c82 */ /* 0x000fe20008000000 */
        /* <DEDUP_REMOVED lines=178> */
.L_x_2518:
[----:B------:R-:W-:Y:S01]  /*a140*/  ULEA UR5, UR4, UR39, 0x3 ;  /* 0x0000002704057291 */ /* 0x000fe2000f8e183f */
[----:B------:R-:W-:-:S05]  /*a150*/  IMAD.U32 R0, RZ, RZ, UR7 ;  /* 0x00000007ff007e24 */ /* 0x000fca000f8e00ff */
[----:B------:R-:W-:-:S04]  /*a160*/  SHF.L.U32 R0, R0, 0x1f, RZ ;  /* 0x0000001f00007819 */ /* 0x000fc800000006ff */
[----:B------:R0:W1:Y:S01]  /*a170*/  SYNCS.PHASECHK.TRANS64.TRYWAIT P0, [UR5+0x33450], R0 ;  /* 0x03345000ff0075a7 */ /* 0x0000620008000145 */
[----:B------:R-:W-:Y:S05]  /*a180*/  @!P1 BRA `(.L_x_2519) ;  /* 0x0000000000049947 */ /* 0x000fea0003800000 */
[----:B------:R-:W-:Y:S01]  /*a190*/  BPT.TRAP 0x1 ;  /* 0x000000040000795c */ /* 0x000fe20000300000 */
.L_x_2519:
[----:B-1----:R-:W-:Y:S05]  /*a1a0*/  @P0 BRA `(.L_x_2517) ;  /* 0x0000000000080947 */ /* 0x002fea0003800000 */
[----:B------:R-:W1:Y:S02]  /*a1b0*/  SYNCS.PHASECHK.TRANS64.TRYWAIT P0, [UR5+0x33450], R0 ;  /* 0x03345000ff0075a7 */ /* 0x000e640008000145 */
[----:B-1----:R-:W-:Y:S05]  /*a1c0*/  @!P0 BRA `(.L_x_2520) ;  /* 0x000000f800608947 */ /* 0x002fea0003800000 */
.L_x_2517:
        /* <DEDUP_REMOVED lines=36> */
.L_x_2521:
[----:B0-----:R-:W-:Y:S01]  /*a410*/  FMNMX.FTZ R0, R184, R6, !PT ;  /* 0x00000006b8007209 */ /* 0x001fe20007810000 */
        /* <DEDUP_REMOVED lines=92> */
[C---:B------:R-:W-:Y:S01]  /*a9e0*/  FADD.FTZ R6, -R2.reuse, R6 ;  /* 0x0000000602067221 */ /* 0x040fe20000010100 */
[----:B------:R-:W-:-:S03]  /*a9f0*/  FFMA.FTZ R7, R2, R7, -8 ;  /* 0xc100000002077423 */ /* 0x000fc60000010007 */
[----:B------:R-:W-:Y:S01]  /*aa00*/  FMUL.FTZ R12, R6, UR40 ;  /* 0x00000028060c7c20 */ /* 0x000fe20008410000 */
[----:B------:R-:W-:-:S01]  /*aa10*/  FFMA.FTZ R20, R168, UR40, -R7 ;  /* 0x00000028a8147c23 */ /* 0x000fc20008010807 */
[----:B------:R-:W-:Y:S01]  /*aa20*/  FFMA.FTZ R21, R169, UR40, -R7 ;  /* 0x00000028a9157c23 */ /* 0x000fe20008010807 */
[----:B------:R-:W-:-:S01]  /*aa30*/  FADD.FTZ R6, -R0, R5 ;  /* 0x0000000500067221 */ /* 0x000fc20000010100 */
        /* <DEDUP_REMOVED lines=11> */
[----:B0-----:R-:W-:-:S01]  /*aaf0*/  FFMA.FTZ R12, R192, UR40, -R7 ;  /* 0x00000028c00c7c23 */ /* 0x001fc20008010807 */
        /* <DEDUP_REMOVED lines=26> */
[----:B------:R-:W-:Y:S01]  /*aca0*/  FFMA.FTZ R7, R133, UR40, -R7 ;  /* 0x0000002885077c23 */ /* 0x000fe20008010807 */
[----:B------:R-:W-:-:S02]  /*acb0*/  IMAD.U32 R133, RZ, RZ, UR40 ;  /* 0x00000028ff857e24 */ /* 0x000fc4000f8e00ff */
[----:B------:R-:W-:Y:S01]  /*acc0*/  FMUL.FTZ R6, R6, UR40 ;  /* 0x0000002806067c20 */ /* 0x000fe20008410000 */
[----:B------:R-:W0:Y:S01]  /*acd0*/  MUFU.EX2 R8, R8 ;  /* 0x0000000800087308 */ /* 0x000e220000000800 */
[----:B------:R-:W-:-:S04]  /*ace0*/  FFMA.FTZ R133, R0, R133, -8 ;  /* 0xc100000000857423 */ /* 0x000fc80000010085 */
[--C-:B------:R-:W-:Y:S01]  /*acf0*/  FFMA.FTZ R181, R186, UR40, -R133.reuse ;  /* 0x00000028bab57c23 */ /* 0x100fe20008010885 */
[----:B------:R-:W-:-:S02]  /*ad00*/  FFMA.FTZ R180, R187, UR40, -R133 ;  /* 0x00000028bbb47c23 */ /* 0x000fc40008010885 */
        /* <DEDUP_REMOVED lines=46> */
[----:B0-----:R-:W-:Y:S01]  /*aff0*/  FADD.FTZ R135, R9, R4 ;  /* 0x0000000409877221 */ /* 0x001fe20000010000 */
[----:B--2---:R-:W-:-:S01]  /*b000*/  FADD.FTZ R3, R180, R3 ;  /* 0x00000003b4037221 */ /* 0x004fc20000010000 */
[----:B------:R-:W0:Y:S02]  /*b010*/  MUFU.EX2 R11, R11 ;  /* 0x0000000b000b7308 */ /* 0x000e240000000800 */
[----:B-1----:R-:W-:-:S06]  /*b020*/  FADD.FTZ R4, R10, R135 ;  /* 0x000000870a047221 */ /* 0x002fcc0000010000 */
[----:B------:R-:W1:Y:S08]  /*b030*/  MUFU.EX2 R185, R185 ;  /* 0x000000b900b97308 */ /* 0x000e700000000800 */
[----:B------:R-:W2:Y:S08]  /*b040*/  MUFU.EX2 R12, R12 ;  /* 0x0000000c000c7308 */ /* 0x000eb00000000800 */
[----:B------:R-:W4:Y:S08]  /*b050*/  MUFU.EX2 R186, R186 ;  /* 0x000000ba00ba7308 */ /* 0x000f300000000800 */
[----:B------:R-:W5:Y:S08]  /*b060*/  MUFU.EX2 R13, R13 ;  /* 0x0000000d000d7308 */ /* 0x000f700000000800 */
[----:B------:R-:W5:Y:S08]  /*b070*/  MUFU.EX2 R187, R187 ;  /* 0x000000bb00bb7308 */ /* 0x000f700000000800 */
[----:B------:R-:W5:Y:S08]  /*b080*/  MUFU.EX2 R14, R14 ;  /* 0x0000000e000e7308 */ /* 0x000f700000000800 */
[----:B------:R-:W5:Y:S08]  /*b090*/  MUFU.EX2 R188, R188 ;  /* 0x000000bc00bc7308 */ /* 0x000f700000000800 */
[----:B------:R3:W-:Y:S08]  /*b0a0*/  MUFU.EX2 R146, R190 ;  /* 0x000000be00927308 */ /* 0x0007f00000000800 */
[----:B------:R-:W5:Y:S01]  /*b0b0*/  MUFU.EX2 R15, R15 ;  /* 0x0000000f000f7308 */ /* 0x000f620000000800 */
[----:B---3--:R-:W-:-:S01]  /*b0c0*/  FADD.FTZ R190, R184, R3 ;  /* 0x00000003b8be7221 */ /* 0x008fc20000010000 */
[----:B0-----:R-:W-:-:S03]  /*b0d0*/  FADD.FTZ R3, R11, R4 ;  /* 0x000000040b037221 */ /* 0x001fc60000010000 */
[----:B-1----:R-:W-:Y:S01]  /*b0e0*/  FADD.FTZ R135, R185, R190 ;  /* 0x000000beb9877221 */ /* 0x002fe20000010000 */
[----:B--2---:R-:W-:-:S02]  /*b0f0*/  FADD.FTZ R4, R12, R3 ;  /* 0x000000030c047221 */ /* 0x004fc40000010000 */
[----:B------:R-:W0:Y:S01]  /*b100*/  MUFU.EX2 R189, R189 ;  /* 0x000000bd00bd7308 */ /* 0x000e220000000800 */
[----:B----4-:R-:W-:-:S01]  /*b110*/  FADD.FTZ R190, R186, R135 ;  /* 0x00000087babe7221 */ /* 0x010fc20000010000 */
[----:B-----5:R-:W-:-:S03]  /*b120*/  FADD.FTZ R3, R13, R4 ;  /* 0x000000040d037221 */ /* 0x020fc60000010000 */
[----:B------:R-:W-:Y:S01]  /*b130*/  FADD.FTZ R135, R187, R190 ;  /* 0x000000bebb877221 */ /* 0x000fe20000010000 */
[----:B------:R-:W-:-:S02]  /*b140*/  FADD.FTZ R4, R14, R3 ;  /* 0x000000030e047221 */ /* 0x000fc40000010000 */
[----:B------:R-:W1:Y:S01]  /*b150*/  MUFU.EX2 R20, R20 ;  /* 0x0000001400147308 */ /* 0x000e620000000800 */
[----:B------:R-:W-:-:S01]  /*b160*/  FADD.FTZ R190, R188, R135 ;  /* 0x00000087bcbe7221 */ /* 0x000fc20000010000 */
        /* <DEDUP_REMOVED lines=130> */
.L_x_2522:
        /* <DEDUP_REMOVED lines=148> */
.L_x_2512:
[----:B------:R-:W-:Y:S06]  /*c2d0*/  BAR.ARV 0x8, 0x180 ;  /* 0x0206000000007b1d */ /* 0x000fec0000002000 */
[----:B------:R-:W-:Y:S05]  /*c2e0*/  @!P1 BRA `(.L_x_2524) ;  /* 0x0000000000049947 */ /* 0x000fea0003800000 */
[----:B------:R-:W-:Y:S01]  /*c2f0*/  BPT.TRAP 0x1 ;  /* 0x000000040000795c */ /* 0x000fe20000300000 */
.L_x_2524:
[----:B------:R-:W-:Y:S01]  /*c300*/  ULEA UR5, UR38, UR39, 0x3 ;  /* 0x0000002726057291 */ /* 0x000fe2000f8e183f */
[----:B------:R-:W-:-:S05]  /*c310*/  IMAD.U32 R5, RZ, RZ, UR41 ;  /* 0x00000029ff057e24 */ /* 0x000fca000f8e00ff */
[----:B------:R-:W-:-:S04]  /*c320*/  SHF.L.U32 R5, R5, 0x1f, RZ ;  /* 0x0000001f05057819 */ /* 0x000fc800000006ff */
[----:B------:R0:W1:Y:S01]  /*c330*/  SYNCS.PHASECHK.TRANS64.TRYWAIT P0, [UR5+0x33450], R5 ;  /* 0x03345005ff0075a7 */ /* 0x0000620008000145 */
[----:B------:R-:W-:Y:S05]  /*c340*/  @!P1 BRA `(.L_x_2525) ;  /* 0x0000000000049947 */ /* 0x000fea0003800000 */
[----:B------:R-:W-:Y:S01]  /*c350*/  BPT.TRAP 0x1 ;  /* 0x000000040000795c */ /* 0x000fe20000300000 */
.L_x_2525:
[----:B-1----:R-:W-:Y:S05]  /*c360*/  @P0 BRA `(.L_x_2526) ;  /* 0x0000000000080947 */ /* 0x002fea0003800000 */
[----:B------:R-:W1:Y:S02]  /*c370*/  SYNCS.PHASECHK.TRANS64.TRYWAIT P0, [UR5+0x33450], R5 ;  /* 0x03345005ff0075a7 */ /* 0x000e640008000145 */
[----:B-1----:R-:W-:Y:S05]  /*c380*/  @!P0 BRA `(.L_x_2527) ;  /* 0x000000d800088947 */ /* 0x002fea0003800000 */
.L_x_2526:
        /* <DEDUP_REMOVED lines=22> */
[----:B------:R-:W1:Y:S08]  /*c4f0*/  @P0 LDC.64 R8, c[0x0][0x9c8] ;  /* 0x00027200ff080b82 */ /* 0x000e700000000a00 */
[----:B------:R-:W2:Y:S01]  /*c500*/  @P0 LDC.64 R10, c[0x0][0x9d0] ;  /* 0x00027400ff0a0b82 */ /* 0x000ea20000000a00 */
[----:B-1----:R-:W-:-:S04]  /*c510*/  @P0 IMAD R6, R8, UR58, RZ ;  /* 0x0000003a08060c24 */ /* 0x002fc8000f8e02ff */
[----:B0-----:R-:W-:Y:S02]  /*c520*/  @P0 IMAD R5, R9, UR54, R6 ;  /* 0x0000003609050c24 */ /* 0x001fe4000f8e0206 */
        /* <DEDUP_REMOVED lines=14> */
[----:B------:R-:W-:Y:S01]  /*c610*/  UMOV UR7, 0xc0000010 ;  /* 0xc000001000077882 */ /* 0x000fe20000000000 */
[----:B------:R-:W1:Y:S04]  /*c620*/  SHFL.BFLY PT, R7, R4, 0x2, 0x1f ;  /* 0x0c401f0004077f89 */ /* 0x000e6800000e0000 */
[----:B------:R-:W3:Y:S01]  /*c630*/  SHFL.BFLY PT, R10, R3, 0x2, 0x1f ;  /* 0x0c401f00030a7f89 */ /* 0x000ee200000e0000 */
[----:B-1----:R-:W-:-:S01]  /*c640*/  FADD.FTZ R7, R7, R4 ;  /* 0x0000000407077221 */ /* 0x002fc20000010000 */
        /* <DEDUP_REMOVED lines=35> */
.L_x_2528:
[----:B------:R-:W-:Y:S01]  /*c880*/  UIADD3 UR4, UR5, 0x33460, URZ ;  /* 0x0003346005047890 */ /* 0x000fe2000fffe03f */
[-C--:B------:R-:W-:Y:S01]  /*c890*/  FMUL.FTZ R125, R29, R129.reuse ;  /* 0x000000811d7d7220 */ /* 0x080fe20000410000 */
[----:B------:R-:W-:Y:S01]  /*c8a0*/  UIADD3 UR38, UR38, 0x1, URZ ;  /* 0x0000000126267890 */ /* 0x000fe2000fffe03f */
[-C--:B------:R-:W-:Y:S01]  /*c8b0*/  FMUL.FTZ R123, R40, R129.reuse ;  /* 0x00000081287b7220 */ /* 0x080fe20000410000 */
[----:B------:R-:W-:Y:S01]  /*c8c0*/  UPRMT UR4, UR56, 0x654, UR4 ;  /* 0x0000065438047896 */ /* 0x000fe20008000004 */
[-C--:B------:R-:W-:Y:S01]  /*c8d0*/  FMUL.FTZ R9, R77, R129.reuse ;  /* 0x000000814d097220 */ /* 0x080fe20000410000 */
[-C--:B------:R-:W-:Y:S01]  /*c8e0*/  FMUL.FTZ R6, R93, R129.reuse ;  /* 0x000000815d067220 */ /* 0x080fe20000410000 */
        /* <DEDUP_REMOVED lines=8> */
[----:B------:R-:W-:Y:S01]  /*c970*/  FMUL.FTZ R49, R92, R129 ;  /* 0x000000815c317220 */ /* 0x000fe20000410000 */
        /* <DEDUP_REMOVED lines=83> */
[----:B------:R-:W-:Y:S01]  /*ceb0*/  FMUL.FTZ R27, R118, R137 ;  /* 0x00000089761b7220 */ /* 0x000fe20000410000 */
[----:B------:R-:W-:Y:S01]  /*cec0*/  FMUL.FTZ R129, R113, R129 ;  /* 0x0000008171817220 */ /* 0x000fe20000410000 */
[----:B------:R-:W-:Y:S01]  /*ced0*/  PLOP3.LUT P0, PT, PT, PT, PT, 0x8, 0x0 ;  /* 0x000000000000781c */ /* 0x000fe20003f0e170 */
[----:B------:R-:W-:Y:S01]  /*cee0*/  FMUL.FTZ R137, R115, R137 ;  /* 0x0000008973897220 */ /* 0x000fe20000410000 */
[----:B------:R-:W-:-:S02]  /*cef0*/  UIADD3 UR60, UR60, 0x1, URZ ;  /* 0x000000013c3c7890 */ /* 0x000fc4000fffe03f */
[----:B------:R-:W-:Y:S02]  /*cf00*/  USEL UR38, UR38, URZ, UP0 ;  /* 0x0000003f26267287 */ /* 0x000fe40008000000 */
[----:B------:R-:W-:-:S12]  /*cf10*/  ULOP3.LUT UR41, UR41, UR4, URZ, 0x3c, !UPT ;  /* 0x0000000429297292 */ /* 0x000fd8000f8e3c3f */
.L_x_2492:
        /* <DEDUP_REMOVED lines=27> */
[----:B------:R-:W-:Y:S01]  /*d0d0*/  IMAD.MOV.U32 R12, RZ, RZ, 0x2 ;  /* 0x00000002ff0c7424 */ /* 0x000fe200078e00ff */
[----:B------:R-:W-:Y:S01]  /*d0e0*/  UMOV UR10, UR8 ;  /* 0x00000008000a7c82 */ /* 0x000fe20008000000 */
[----:B-1----:R-:W-:Y:S01]  /*d0f0*/  UMOV UR11, UR4 ;  /* 0x00000004000b7c82 */ /* 0x002fe20008000000 */
[----:B------:R-:W-:Y:S01]  /*d100*/  UIMAD.WIDE UR12, UR54, 0x4, UR12 ;  /* 0x00000004360c78a5 */ /* 0x000fe2000f8e020c */
        /* <DEDUP_REMOVED lines=96> */
[----:B--2---:R-:W-:Y:S01]  /*d710*/  LOP3.LUT R94, R28, 0x2, RZ, 0x3c, !PT ;  /* 0x000000021c5e7812 */ /* 0x004fe200078e3cff */
[----:B------:R-:W-:Y:S04]  /*d720*/  SHFL.IDX PT, R102, R133, R28, 0x1c1f ;  /* 0x001c1f1c85667589 */ /* 0x000fe800000e0000 */
[----:B------:R-:W-:Y:S04]  /*d730*/  SHFL.IDX PT, R132, R83, R28, 0x1c1f ;  /* 0x001c1f1c53847589 */ /* 0x000fe800000e0000 */
[----:B------:R-:W-:Y:S01]  /*d740*/  SHFL.IDX PT, R131, R131, R28, 0x1c1f ;  /* 0x001c1f1c83837589 */ /* 0x000fe200000e0000 */
[----:B---3--:R-:W-:-:S03]  /*d750*/  IMAD.WIDE R12, R10, R12, UR10 ;  /* 0x0000000a0a0c7e25 */ /* 0x008fc6000f8e020c */
[----:B------:R-:W-:Y:S01]  /*d760*/  SHFL.IDX PT, R120, R135, R28, 0x1c1f ;  /* 0x001c1f1c87787589 */ /* 0x000fe200000e0000 */
[C---:B------:R-:W-:Y:S02]  /*d770*/  IADD3 R201, P6, R12.reuse, 0x8020, RZ ;  /* 0x000080200cc97810 */ /* 0x040fe40007fde0ff */
[C---:B------:R-:W-:Y:S01]  /*d780*/  IADD3 R205, P4, R12.reuse, 0x8060, RZ ;  /* 0x000080600ccd7810 */ /* 0x040fe20007f9e0ff */
[----:B------:R-:W0:Y:S01]  /*d790*/  SHFL.IDX PT, R133, R29, R94, 0x1c1f ;  /* 0x001c1f5e1d857589 */ /* 0x000e2200000e0000 */
[----:B------:R-:W-:Y:S01]  /*d7a0*/  LOP3.LUT R0, R201, 0x380, RZ, 0xc0, !PT ;  /* 0x00000380c9007812 */ /* 0x000fe200078ec0ff */
[--C-:B------:R-:W-:Y:S01]  /*d7b0*/  IMAD.X R15, RZ, RZ, R13.reuse, P6 ;  /* 0x000000ffff0f7224 */ /* 0x100fe200030e060d */
[----:B------:R-:W-:Y:S01]  /*d7c0*/  IADD3 R199, P5, R12, 0x8000, RZ ;  /* 0x000080000cc77810 */ /* 0x000fe20007fbe0ff */
[--C-:B------:R-:W-:Y:S01]  /*d7d0*/  IMAD.X R27, RZ, RZ, R13.reuse, P4 ;  /* 0x000000ffff1b7224 */ /* 0x100fe200020e060d */
[----:B------:R-:W-:Y:S01]  /*d7e0*/  SHF.R.U64 R0, R0, 0x3, RZ ;  /* 0x0000000300007819 */ /* 0x000fe200000012ff */
[----:B------:R-:W1:Y:S01]  /*d7f0*/  SHFL.IDX PT, R128, R55, R94, 0x1c1f ;  /* 0x001c1f5e37807589 */ /* 0x000e6200000e0000 */
[C---:B------:R-:W-:Y:S01]  /*d800*/  IADD3 R203, P3, R12.reuse, 0x8040, RZ ;  /* 0x000080400ccb7810 */ /* 0x040fe20007f7e0ff */
[--C-:B------:R-:W-:Y:S01]  /*d810*/  IMAD.X R137, RZ, RZ, R13.reuse, P5 ;  /* 0x000000ffff897224 */ /* 0x100fe200028e060d */
[----:B------:R-:W-:Y:S01]  /*d820*/  IADD3 R193, P4, R12, 0x4020, RZ ;  /* 0x000040200cc17810 */ /* 0x000fe20007f9e0ff */
[----:B------:R-:W-:Y:S01]  /*d830*/  SHFL.IDX PT, R100, R99, R28, 0x1c1f ;  /* 0x001c1f1c63647589 */ /* 0x000fe200000e0000 */
[----:B------:R-:W-:Y:S01]  /*d840*/  LOP3.LUT R4, R205, 0x380, RZ, 0xc0, !PT ;  /* 0x00000380cd047812 */ /* 0x000fe200078ec0ff */
[--C-:B------:R-:W-:Y:S01]  /*d850*/  IMAD.X R25, RZ, RZ, R13.reuse, P3 ;  /* 0x000000ffff197224 */ /* 0x100fe200018e060d */
[----:B------:R-:W-:Y:S01]  /*d860*/  LOP3.LUT R14, R0, R201, RZ, 0x3c, !PT ;  /* 0x000000c9000e7212 */ /* 0x000fe200078e3cff */
[----:B------:R-:W-:Y:S01]  /*d870*/  SHFL.IDX PT, R92, R103, R28, 0x1c1f ;  /* 0x001c1f1c675c7589 */ /* 0x000fe200000e0000 */
[----:B------:R-:W-:Y:S01]  /*d880*/  LOP3.LUT R6, R199, 0x380, RZ, 0xc0, !PT ;  /* 0x00000380c7067812 */ /* 0x000fe200078ec0ff */
[----:B------:R-:W-:Y:S01]  /*d890*/  IMAD.X R9, RZ, RZ, R13, P4 ;  /* 0x000000ffff097224 */ /* 0x000fe200020e060d */
[----:B------:R-:W-:Y:S01]  /*d8a0*/  LOP3.LUT R2, R203, 0x380, RZ, 0xc0, !PT ;  /* 0x00000380cb027812 */ /* 0x000fe200078ec0ff */
[----:B------:R-:W-:Y:S01]  /*d8b0*/  SHFL.IDX PT, R86, R85, R28, 0x1c1f ;  /* 0x001c1f1c55567589 */ /* 0x000fe200000e0000 */
[----:B------:R-:W-:-:S02]  /*d8c0*/  LOP3.LUT R0, R193, 0x380, RZ, 0xc0, !PT ;  /* 0x00000380c1007812 */ /* 0x000fc400078ec0ff */
[----:B------:R-:W-:Y:S01]  /*d8d0*/  SHF.R.U64 R4, R4, 0x3, RZ ;  /* 0x0000000304047819 */ /* 0x000fe200000012ff */
[----:B------:R-:W-:Y:S01]  /*d8e0*/  SHFL.IDX PT, R90, R145, R28, 0x1c1f ;  /* 0x001c1f1c915a7589 */ /* 0x000fe200000e0000 */
[----:B------:R-:W-:Y:S02]  /*d8f0*/  SHF.R.U64 R6, R6, 0x3, RZ ;  /* 0x0000000306067819 */ /* 0x000fe400000012ff */
[C---:B------:R-:W-:Y:S01]  /*d900*/  IADD3 R197, P2, R12.reuse, 0x4060, RZ ;  /* 0x000040600cc57810 */ /* 0x040fe20007f5e0ff */
[----:B------:R-:W-:Y:S01]  /*d910*/  SHFL.IDX PT, R99, R30, R94, 0x1c1f ;  /* 0x001c1f5e1e637589 */ /* 0x000fe200000e0000 */
[----:B------:R-:W-:Y:S02]  /*d920*/  IADD3 R191, P3, R12, 0x4000, RZ ;  /* 0x000040000cbf7810 */ /* 0x000fe40007f7e0ff */
[----:B------:R-:W-:Y:S01]  /*d930*/  SHF.R.U64 R2, R2, 0x3, RZ ;  /* 0x0000000302027819 */ /* 0x000fe200000012ff */
[--C-:B------:R-:W-:Y:S01]  /*d940*/  IMAD.X R11, RZ, RZ, R13.reuse, P2 ;  /* 0x000000ffff0b7224 */ /* 0x100fe200010e060d */
[----:B------:R-:W-:Y:S01]  /*d950*/  SHF.R.U64 R0, R0, 0x3, RZ ;  /* 0x0000000300007819 */ /* 0x000fe200000012ff */
[----:B------:R-:W-:Y:S01]  /*d960*/  IMAD.X R141, RZ, RZ, R13, P3 ;  /* 0x000000ffff8d7224 */ /* 0x000fe200018e060d */
[C---:B------:R-:W-:Y:S01]  /*d970*/  IADD3 R195, P1, R12.reuse, 0x4040, RZ ;  /* 0x000040400cc37810 */ /* 0x040fe20007f3e0ff */
[----:B------:R-:W-:Y:S01]  /*d980*/  SHFL.IDX PT, R103, R56, R94, 0x1c1f ;  /* 0x001c1f5e38677589 */ /* 0x000fe200000e0000 */
[----:B------:R-:W-:-:S02]  /*d990*/  IADD3 R37, P6, R12, 0x20, RZ ;  /* 0x000000200c257810 */ /* 0x000fc40007fde0ff */
[----:B------:R-:W-:Y:S01]  /*d9a0*/  LOP3.LUT R26, R4, R205, RZ, 0x3c, !PT ;  /* 0x000000cd041a7212 */ /* 0x000fe200078e3cff */
[--C-:B------:R-:W-:Y:S01]  /*d9b0*/  IMAD.X R139, RZ, RZ, R13.reuse, P1 ;  /* 0x000000ffff8b7224 */ /* 0x100fe200008e060d */
[----:B------:R-:W-:Y:S01]  /*d9c0*/  LOP3.LUT R136, R6, R199, RZ, 0x3c, !PT ;  /* 0x000000c706887212 */ /* 0x000fe200078e3cff */
[----:B------:R-:W-:Y:S01]  /*d9d0*/  IMAD.X R7, RZ, RZ, R13, P6 ;  /* 0x000000ffff077224 */ /* 0x000fe200030e060d */
[----:B------:R-:W-:Y:S01]  /*d9e0*/  LOP3.LUT R24, R2, R203, RZ, 0x3c, !PT ;  /* 0x000000cb02187212 */ /* 0x000fe200078e3cff */
[----:B------:R-:W-:Y:S01]  /*d9f0*/  SHFL.IDX PT, R59, R59, R94, 0x1c1f ;  /* 0x001c1f5e3b3b7589 */ /* 0x000fe200000e0000 */
[----:B------:R-:W-:Y:S02]  /*da00*/  LOP3.LUT R4, R197, 0x380, RZ, 0xc0, !PT ;  /* 0x00000380c5047812 */ /* 0x000fe400078ec0ff */
[----:B------:R-:W-:Y:S01]  /*da10*/  LOP3.LUT R8, R0, R193, RZ, 0x3c, !PT ;  /* 0x000000c100087212 */ /* 0x000fe200078e3cff */
[----:B------:R-:W-:Y:S01]  /*da20*/  SHFL.IDX PT, R95, R95, R28, 0x1c1f ;  /* 0x001c1f1c5f5f7589 */ /* 0x000fe200000e0000 */
[----:B------:R-:W-:-:S02]  /*da30*/  LOP3.LUT R6, R191, 0x380, RZ, 0xc0, !PT ;  /* 0x00000380bf067812 */ /* 0x000fc400078ec0ff */
[----:B------:R-:W-:Y:S01]  /*da40*/  LOP3.LUT R2, R195, 0x380, RZ, 0xc0, !PT ;  /* 0x00000380c3027812 */ /* 0x000fe200078ec0ff */
[----:B------:R-:W-:Y:S01]  /*da50*/  SHFL.IDX PT, R97, R97, R28, 0x1c1f ;  /* 0x001c1f1c61617589 */ /* 0x000fe200000e0000 */
[----:B------:R-:W-:Y:S02]  /*da60*/  LOP3.LUT R0, R37, 0x380, RZ, 0xc0, !PT ;  /* 0x0000038025007812 */ /* 0x000fe400078ec0ff */
[----:B------:R-:W-:Y:S01]  /*da70*/  SHF.R.U64 R4, R4, 0x3, RZ ;  /* 0x0000000304047819 */ /* 0x000fe200000012ff */
[----:B------:R-:W-:Y:S01]  /*da80*/  SHFL.IDX PT, R88, R159, R28, 0x1c1f ;  /* 0x001c1f1c9f587589 */ /* 0x000fe200000e0000 */
[----:B------:R-:W-:Y:S02]  /*da90*/  SHF.R.U64 R6, R6, 0x3, RZ ;  /* 0x0000000306067819 */ /* 0x000fe400000012ff */
[----:B------:R-:W-:Y:S01]  /*daa0*/  IADD3 R189, P5, R12, 0x60, RZ ;  /* 0x000000600cbd7810 */ /* 0x000fe20007fbe0ff */
[----:B------:R-:W-:Y:S01]  /*dab0*/  SHFL.IDX PT, R36, R36, R94, 0x1c1f ;  /* 0x001c1f5e24247589 */ /* 0x000fe200000e0000 */
[----:B------:R-:W-:-:S02]  /*dac0*/  SHF.R.U64 R2, R2, 0x3, RZ ;  /* 0x0000000302027819 */ /* 0x000fc400000012ff */
[----:B------:R-:W-:Y:S01]  /*dad0*/  SHF.R.U64 R0, R0, 0x3, RZ ;  /* 0x0000000300007819 */ /* 0x000fe200000012ff */
[--C-:B------:R-:W-:Y:S01]  /*dae0*/  IMAD.X R5, RZ, RZ, R13.reuse, P5 ;  /* 0x000000ffff057224 */ /* 0x100fe200028e060d */
[----:B------:R-:W-:Y:S01]  /*daf0*/  IADD3 R187, P2, R12, 0x40, RZ ;  /* 0x000000400cbb7810 */ /* 0x000fe20007f5e0ff */
[----:B------:R-:W-:Y:S01]  /*db00*/  SHFL.IDX PT, R108, R35, R94, 0x1c1f ;  /* 0x001c1f5e236c7589 */ /* 0x000fe200000e0000 */
[----:B------:R-:W-:Y:S02]  /*db10*/  LOP3.LUT R10, R4, R197, RZ, 0x3c, !PT ;  /* 0x000000c5040a7212 */ /* 0x000fe400078e3cff */
[----:B------:R-:W-:Y:S01]  /*db20*/  LOP3.LUT R140, R6, R191, RZ, 0x3c, !PT ;  /* 0x000000bf068c7212 */ /* 0x000fe200078e3cff */
[----:B------:R-:W-:Y:S01]  /*db30*/  IMAD.X R143, RZ, RZ, R13, P2 ;  /* 0x000000ffff8f7224 */ /* 0x000fe200010e060d */
[----:B------:R-:W-:Y:S01]  /*db40*/  LOP3.LUT R21, R12, 0x380, RZ, 0xc0, !PT ;  /* 0x000003800c157812 */ /* 0x000fe200078ec0ff */
[----:B------:R-:W-:Y:S01]  /*db50*/  SHFL.IDX PT, R67, R67, R94, 0x1c1f ;  /* 0x001c1f5e43437589 */ /* 0x000fe200000e0000 */
[----:B------:R-:W-:-:S02]  /*db60*/  LOP3.LUT R138, R2, R195, RZ, 0x3c, !PT ;  /* 0x000000c3028a7212 */ /* 0x000fc400078e3cff */
[----:B------:R-:W-:Y:S01]  /*db70*/  LOP3.LUT R4, R189, 0x380, RZ, 0xc0, !PT ;  /* 0x00000380bd047812 */ /* 0x000fe200078ec0ff */
[----:B------:R-:W-:Y:S01]  /*db80*/  SHFL.IDX PT, R93, R93, R28, 0x1c1f ;  /* 0x001c1f1c5d5d7589 */ /* 0x000fe200000e0000 */
[----:B------:R-:W-:Y:S02]  /*db90*/  LOP3.LUT R6, R0, R37, RZ, 0x3c, !PT ;  /* 0x0000002500067212 */ /* 0x000fe400078e3cff */
[----:B------:R-:W-:Y:S01]  /*dba0*/  LOP3.LUT R2, R187, 0x380, RZ, 0xc0, !PT ;  /* 0x00000380bb027812 */ /* 0x000fe200078ec0ff */
[----:B------:R-:W-:Y:S01]  /*dbb0*/  SHFL.IDX PT, R153, R153, R28, 0x1c1f ;  /* 0x001c1f1c99997589 */ /* 0x000fe200000e0000 */
[----:B------:R-:W-:Y:S02]  /*dbc0*/  SHF.R.U64 R21, R21, 0x3, RZ ;  /* 0x0000000315157819 */ /* 0x000fe400000012ff */
[----:B------:R-:W-:Y:S01]  /*dbd0*/  SHF.R.U64 R4, R4, 0x3, RZ ;  /* 0x0000000304047819 */ /* 0x000fe200000012ff */
[----:B------:R-:W-:Y:S01]  /*dbe0*/  SHFL.IDX PT, R157, R157, R28, 0x1c1f ;  /* 0x001c1f1c9d9d7589 */ /* 0x000fe200000e0000 */
[----:B------:R-:W-:-:S02]  /*dbf0*/  MOV R37, R6 ;  /* 0x0000000600257202 */ /* 0x000fc40000000f00 */
[----:B------:R-:W-:Y:S01]  /*dc00*/  SHF.R.U64 R2, R2, 0x3, RZ ;  /* 0x0000000302027819 */ /* 0x000fe200000012ff */
[----:B------:R-:W-:Y:S01]  /*dc10*/  SHFL.IDX PT, R7, R121, R28, 0x1c1f ;  /* 0x001c1f1c79077589 */ /* 0x000fe200000e0000 */
[----:B------:R-:W-:Y:S02]  /*dc20*/  MOV R0, R26 ;  /* 0x0000001a00007202 */ /* 0x000fe40000000f00 */
[----:B------:R-:W-:Y:S01]  /*dc30*/  LOP3.LUT R12, R21, R12, RZ, 0x3c, !PT ;  /* 0x0000000c150c7212 */ /* 0x000fe200078e3cff */
[----:B------:R-:W2:Y:S01]  /*dc40*/  SHFL.IDX PT, R121, R58, R94, 0x1c1f ;  /* 0x001c1f5e3a797589 */ /* 0x000ea200000e0000 */
[----:B------:R-:W-:Y:S02]  /*dc50*/  LOP3.LUT R4, R4, R189, RZ, 0x3c, !PT ;  /* 0x000000bd04047212 */ /* 0x000fe400078e3cff */
[----:B------:R-:W-:Y:S01]  /*dc60*/  LOP3.LUT R142, R2, R187, RZ, 0x3c, !PT ;  /* 0x000000bb028e7212 */ /* 0x000fe200078e3cff */
[----:B------:R-:W-:Y:S01]  /*dc70*/  SHFL.IDX PT, R27, R101, R28, 0x1c1f ;  /* 0x001c1f1c651b7589 */ /* 0x000fe200000e0000 */
[----:B------:R-:W-:-:S02]  /*dc80*/  MOV R2, R24 ;  /* 0x0000001800027202 */ /* 0x000fc40000000f00 */
[----:B------:R-:W-:Y:S01]  /*dc90*/  MOV R136, R136 ;  /* 0x0000008800887202 */ /* 0x000fe20000000f00 */
[----:B------:R-:W-:Y:S01]  /*dca0*/  SHFL.IDX PT, R101, R38, R94, 0x1c1f ;  /* 0x001c1f5e26657589 */ /* 0x000fe200000e0000 */
[----:B------:R-:W-:Y:S02]  /*dcb0*/  MOV R138, R138 ;  /* 0x0000008a008a7202 */ /* 0x000fe40000000f00 */
[----:B------:R-:W-:Y:S01]  /*dcc0*/  MOV R140, R140 ;  /* 0x0000008c008c7202 */ /* 0x000fe20000000f00 */
[----:B------:R-:W-:Y:S01]  /*dcd0*/  SHFL.IDX PT, R34, R34, R94, 0x1c1f ;  /* 0x001c1f5e22227589 */ /* 0x000fe200000e0000 */
[----:B------:R-:W-:Y:S02]  /*dce0*/  MOV R13, R12 ;  /* 0x0000000c000d7202 */ /* 0x000fe40000000f00 */
[----:B------:R-:W-:Y:S01]  /*dcf0*/  MOV R21, R14 ;  /* 0x0000000e00157202 */ /* 0x000fe20000000f00 */
[----:B------:R-:W-:Y:S01]  /*dd00*/  SHFL.IDX PT, R30, R53, R94, 0x1c1f ;  /* 0x001c1f5e351e7589 */ /* 0x000fe200000e0000 */
[----:B------:R-:W-:-:S02]  /*dd10*/  MOV R137, R10 ;  /* 0x0000000a00897202 */ /* 0x000fc40000000f00 */
[----:B------:R-:W-:Y:S01]  /*dd20*/  MOV R139, R8 ;  /* 0x00000008008b7202 */ /* 0x000fe20000000f00 */
[----:B------:R-:W3:Y:S01]  /*dd30*/  SHFL.IDX PT, R64, R64, R94, 0x1c1f ;  /* 0x001c1f5e40407589 */ /* 0x000ee200000e0000 */
[----:B------:R-:W-:Y:S02]  /*dd40*/  MOV R141, R4 ;  /* 0x00000004008d7202 */ /* 0x000fe40000000f00 */
[----:B------:R-:W-:Y:S01]  /*dd50*/  MOV R142, R142 ;  /* 0x0000008e008e7202 */ /* 0x000fe20000000f00 */
[----:B------:R-:W4:Y:S01]  /*dd60*/  SHFL.IDX PT, R66, R66, R94, 0x1c1f ;  /* 0x001c1f5e42427589 */ /* 0x000f2200000e0000 */
[----:B0-----:R-:W-:Y:S02]  /*dd70*/  SEL R134, R132, R133, P0 ;  /* 0x0000008584867207 */ /* 0x001fe40000000000 */
[----:B-1----:R-:W-:Y:S01]  /*dd80*/  SEL R130, R131, R128, P0 ;  /* 0x0000008083827207 */ /* 0x002fe20000000000 */
[----:B------:R-:W-:Y:S01]  /*dd90*/  SHFL.IDX PT, R87, R87, R28, 0x1c1f ;  /* 0x001c1f1c57577589 */ /* 0x000fe200000e0000 */
[----:B--2---:R-:W-:-:S02]  /*dda0*/  SEL R122, R120, R121, P0 ;  /* 0x00000079787a7207 */ /* 0x004fc40000000000 */
[----:B------:R-:W-:Y:S01]  /*ddb0*/  SEL R132, R133, R132, P0 ;  /* 0x0000008485847207 */ /* 0x000fe20000000000 */
[----:B------:R3:W-:Y:S01]  /*ddc0*/  SHFL.IDX PT, R25, R105, R28, 0x1c1f ;  /* 0x001c1f1c69197589 */ /* 0x0007e200000e0000 */
        /* <DEDUP_REMOVED lines=11> */
[----:B------:R-:W0:Y:S01]  /*de80*/  SHFL.IDX PT, R124, R31, R94, 0x1c1f ;  /* 0x001c1f5e1f7c7589 */ /* 0x000e2200000e0000 */
[----:B---3--:R-:W-:Y:S02]  /*de90*/  SEL R105, R64, R153, P0 ;  /* 0x0000009940697207 */ /* 0x008fe40000000000 */
[----:B----4-:R-:W-:Y:S01]  /*dea0*/  SEL R99, R157, R66, P0 ;  /* 0x000000429d637207 */ /* 0x010fe20000000000 */
[----:B------:R-:W-:Y:S04]  /*deb0*/  SHFL.IDX PT, R98, R39, R94, 0x1c1f ;  /* 0x001c1f5e27627589 */ /* 0x000fe800000e0000 */
[----:B------:R-:W1:Y:S04]  /*dec0*/  SHFL.IDX PT, R150, R41, R94, 0x1c1f ;  /* 0x001c1f5e29967589 */ /* 0x000e6800000e0000 */
[----:B------:R-:W2:Y:S04]  /*ded0*/  SHFL.IDX PT, R82, R82, R94, 0x1c1f ;  /* 0x001c1f5e52527589 */ /* 0x000ea800000e0000 */
[----:B------:R-:W-:Y:S04]  /*dee0*/  SHFL.IDX PT, R53, R75, R94, 0x1c1f ;  /* 0x001c1f5e4b357589 */ /* 0x000fe800000e0000 */
[----:B------:R-:W-:Y:S04]  /*def0*/  SHFL.IDX PT, R55, R74, R94, 0x1c1f ;  /* 0x001c1f5e4a377589 */ /* 0x000fe800000e0000 */
[----:B------:R-:W-:Y:S01]  /*df00*/  SHFL.IDX PT, R89, R89, R28, 0x1c1f ;  /* 0x001c1f1c59597589 */ /* 0x000fe200000e0000 */
[----:B0-----:R-:W-:-:S02]  /*df10*/  SEL R126, R87, R124, P0 ;  /* 0x0000007c577e7207 */ /* 0x001fc40000000000 */
[----:B------:R-:W-:Y:S01]  /*df20*/  SEL R124, R124, R87, P0 ;  /* 0x000000577c7c7207 */ /* 0x000fe20000000000 */
[----:B------:R-:W-:Y:S04]  /*df30*/  SHFL.IDX PT, R91, R91, R28, 0x1c1f ;  /* 0x001c1f1c5b5b7589 */ /* 0x000fe800000e0000 */
[----:B------:R-:W-:Y:S01]  /*df40*/  SHFL.IDX PT, R147, R147, R28, 0x1c1f ;  /* 0x001c1f1c93937589 */ /* 0x000fe200000e0000 */
[----:B-1----:R-:W-:-:S03]  /*df50*/  SEL R95, R25, R150, P0 ;  /* 0x00000096195f7207 */ /* 0x002fc60000000000 */
[----:B------:R-:W-:Y:S01]  /*df60*/  SHFL.IDX PT, R85, R161, R28, 0x1c1f ;  /* 0x001c1f1ca1557589 */ /* 0x000fe200000e0000 */
[----:B--2---:R-:W-:-:S03]  /*df70*/  SEL R41, R82, R185, P0 ;  /* 0x000000b952297207 */ /* 0x004fc60000000000 */
[----:B------:R-:W-:Y:S04]  /*df80*/  SHFL.IDX PT, R83, R163, R28, 0x1c1f ;  /* 0x001c1f1ca3537589 */ /* 0x000fe800000e0000 */
[----:B------:R-:W-:Y:S04]  /*df90*/  SHFL.IDX PT, R96, R32, R94, 0x1c1f ;  /* 0x001c1f5e20607589 */ /* 0x000fe800000e0000 */
[----:B------:R-:W0:Y:S04]  /*dfa0*/  SHFL.IDX PT, R116, R33, R94, 0x1c1f ;  /* 0x001c1f5e21747589 */ /* 0x000e2800000e0000 */
[----:B------:R1:W2:Y:S04]  /*dfb0*/  SHFL.IDX PT, R112, R61, R94, 0x1c1f ;  /* 0x001c1f5e3d707589 */ /* 0x0002a800000e0000 */
[----:B------:R-:W-:Y:S04]  /*dfc0*/  SHFL.IDX PT, R70, R70, R94, 0x1c1f ;  /* 0x001c1f5e46467589 */ /* 0x000fe800000e0000 */
[----:B------:R3:W-:Y:S01]  /*dfd0*/  SHFL.IDX PT, R76, R111, R28, 0x1c1f ;  /* 0x001c1f1c6f4c7589 */ /* 0x0007e200000e0000 */
[----:B-1----:R-:W-:-:S03]  /*dfe0*/  SEL R61, R30, R7, P0 ;  /* 0x000000071e3d7207 */ /* 0x002fc60000000000 */
[----:B------:R-:W-:Y:S04]  /*dff0*/  SHFL.IDX PT, R68, R115, R28, 0x1c1f ;  /* 0x001c1f1c73447589 */ /* 0x000fe800000e0000 */
[----:B------:R-:W-:Y:S01]  /*e000*/  SHFL.IDX PT, R149, R149, R28, 0x1c1f ;  /* 0x001c1f1c95957589 */ /* 0x000fe200000e0000 */
[----:B---3--:R-:W-:-:S03]  /*e010*/  SEL R111, R97, R36, P0 ;  /* 0x00000024616f7207 */ /* 0x008fc60000000000 */
[----:B------:R-:W-:Y:S01]  /*e020*/  SHFL.IDX PT, R151, R151, R28, 0x1c1f ;  /* 0x001c1f1c97977589 */ /* 0x000fe200000e0000 */
[----:B0-----:R-:W-:Y:S02]  /*e030*/  SEL R118, R91, R116, P0 ;  /* 0x000000745b767207 */ /* 0x001fe40000000000 */
[----:B------:R-:W-:Y:S01]  /*e040*/  SEL R116, R116, R91, P0 ;  /* 0x0000005b74747207 */ /* 0x000fe20000000000 */
[----:B------:R-:W-:Y:S01]  /*e050*/  SHFL.IDX PT, R163, R40, R94, 0x1c1f ;  /* 0x001c1f5e28a37589 */ /* 0x000fe200000e0000 */
[----:B--2---:R-:W-:Y:S02]  /*e060*/  SEL R114, R147, R112, P0 ;  /* 0x0000007093727207 */ /* 0x004fe40000000000 */
[----:B------:R-:W-:Y:S01]  /*e070*/  SEL R112, R112, R147, P0 ;  /* 0x0000009370707207 */ /* 0x000fe20000000000 */
[----:B------:R-:W-:Y:S04]  /*e080*/  SHFL.IDX PT, R161, R42, R94, 0x1c1f ;  /* 0x001c1f5e2aa17589 */ /* 0x000fe800000e0000 */
[----:B------:R-:W-:Y:S04]  /*e090*/  SHFL.IDX PT, R45, R45, R94, 0x1c1f ;  /* 0x001c1f5e2d2d7589 */ /* 0x000fe800000e0000 */
[----:B------:R-:W-:Y:S04]  /*e0a0*/  SHFL.IDX PT, R47, R47, R94, 0x1c1f ;  /* 0x001c1f5e2f2f7589 */ /* 0x000fe800000e0000 */
[----:B------:R-:W0:Y:S04]  /*e0b0*/  SHFL.IDX PT, R62, R62, R94, 0x1c1f ;  /* 0x001c1f5e3e3e7589 */ /* 0x000e2800000e0000 */
[----:B------:R1:W2:Y:S04]  /*e0c0*/  SHFL.IDX PT, R104, R63, R94, 0x1c1f ;  /* 0x001c1f5e3f687589 */ /* 0x0002a800000e0000 */
[----:B------:R3:W4:Y:S04]  /*e0d0*/  SHFL.IDX PT, R84, R107, R28, 0x1c1f ;  /* 0x001c1f1c6b547589 */ /* 0x00072800000e0000 */
[----:B------:R0:W-:Y:S01]  /*e0e0*/  SHFL.IDX PT, R15, R109, R28, 0x1c1f ;  /* 0x001c1f1c6d0f7589 */ /* 0x0001e200000e0000 */
[----:B-1----:R-:W-:-:S03]  /*e0f0*/  SEL R63, R7, R30, P0 ;  /* 0x0000001e073f7207 */ /* 0x002fc60000000000 */
[----:B------:R-:W-:Y:S01]  /*e100*/  SHFL.IDX PT, R12, R113, R28, 0x1c1f ;  /* 0x001c1f1c710c7589 */ /* 0x000fe200000e0000 */
[----:B------:R-:W-:Y:S02]  /*e110*/  F2FP.BF16.F32.PACK_AB R7, R121, R120 ;  /* 0x000000787907723e */ /* 0x000fe400000010ff */
[----:B---3--:R-:W-:Y:S01]  /*e120*/  SEL R107, R153, R64, P0 ;  /* 0x00000040996b7207 */ /* 0x008fe20000000000 */
[----:B------:R1:W-:Y:S01]  /*e130*/  SHFL.IDX PT, R10, R117, R28, 0x1c1f ;  /* 0x001c1f1c750a7589 */ /* 0x0003e200000e0000 */
[----:B------:R-:W-:Y:S02]  /*e140*/  SEL R64, R55, R26, P0 ;  /* 0x0000001a37407207 */ /* 0x000fe40000000000 */
[----:B0-----:R-:W-:Y:S01]  /*e150*/  SEL R109, R36, R97, P0 ;  /* 0x00000061246d7207 */ /* 0x001fe20000000000 */
[----:B------:R0:W-:Y:S01]  /*e160*/  SHFL.IDX PT, R60, R119, R28, 0x1c1f ;  /* 0x001c1f1c773c7589 */ /* 0x0001e200000e0000 */
[----:B------:R-:W-:Y:S02]  /*e170*/  SEL R97, R66, R157, P0 ;  /* 0x0000009d42617207 */ /* 0x000fe40000000000 */
[----:B------:R-:W-:Y:S01]  /*e180*/  SEL R66, R26, R55, P0 ;  /* 0x000000371a427207 */ /* 0x000fe20000000000 */
[----:B------:R3:W-:Y:S01]  /*e190*/  SHFL.IDX PT, R52, R123, R28, 0x1c1f ;  /* 0x001c1f1c7b347589 */ /* 0x0007e200000e0000 */
[----:B------:R-:W-:-:S02]  /*e1a0*/  F2FP.BF16.F32.PACK_AB R26, R133, R132 ;  /* 0x00000084851a723e */ /* 0x000fc400000010ff */
[----:B-1----:R-:W-:Y:S01]  /*e1b0*/  SEL R117, R34, R93, P0 ;  /* 0x0000005d22757207 */ /* 0x002fe20000000000 */
[----:B------:R-:W-:Y:S01]  /*e1c0*/  SHFL.IDX PT, R5, R125, R28, 0x1c1f ;  /* 0x001c1f1c7d057589 */ /* 0x000fe200000e0000 */
[----:B------:R-:W-:Y:S02]  /*e1d0*/  SEL R115, R149, R62, P0 ;  /* 0x0000003e95737207 */ /* 0x000fe40000000000 */
[----:B0-----:R-:W-:Y:S01]  /*e1e0*/  SEL R119, R93, R34, P0 ;  /* 0x000000225d777207 */ /* 0x001fe20000000000 */
[----:B------:R0:W-:Y:S01]  /*e1f0*/  SHFL.IDX PT, R44, R127, R28, 0x1c1f ;  /* 0x001c1f1c7f2c7589 */ /* 0x0001e200000e0000 */
[----:B------:R-:W-:Y:S02]  /*e200*/  SEL R93, R150, R25, P0 ;  /* 0x00000019965d7207 */ /* 0x000fe40000000000 */
[----:B---3--:R-:W-:Y:S01]  /*e210*/  SEL R123, R90, R59, P0 ;  /* 0x0000003b5a7b7207 */ /* 0x008fe20000000000 */
[----:B------:R1:W-:Y:S01]  /*e220*/  SHFL.IDX PT, R4, R129, R28, 0x1c1f ;  /* 0x001c1f1c81047589 */ /* 0x0003e200000e0000 */
[----:B------:R-:W-:-:S02]  /*e230*/  SEL R90, R88, R67, P0 ;  /* 0x00000043585a7207 */ /* 0x000fc40000000000 */
[----:B------:R-:W-:Y:S01]  /*e240*/  SEL R88, R67, R88, P0 ;  /* 0x0000005843587207 */ /* 0x000fe20000000000 */
[----:B------:R-:W-:Y:S01]  /*e250*/  SHFL.IDX PT, R155, R155, R28, 0x1c1f ;  /* 0x001c1f1c9b9b7589 */ /* 0x000fe200000e0000 */
[----:B------:R-:W-:Y:S02]  /*e260*/  SEL R67, R24, R53, P0 ;  /* 0x0000003518437207 */ /* 0x000fe40000000000 */
[----:B0-----:R-:W-:Y:S01]  /*e270*/  SEL R127, R89, R96, P0 ;  /* 0x00000060597f7207 */ /* 0x001fe20000000000 */
[----:B------:R-:W-:Y:S01]  /*e280*/  SHFL.IDX PT, R146, R165, R28, 0x1c1f ;  /* 0x001c1f1ca5927589 */ /* 0x000fe200000e0000 */
[----:B------:R-:W-:Y:S02]  /*e290*/  SEL R125, R96, R89, P0 ;  /* 0x00000059607d7207 */ /* 0x000fe40000000000 */
[----:B-1----:R-:W-:Y:S01]  /*e2a0*/  SEL R129, R103, R102, P0 ;  /* 0x0000006667817207 */ /* 0x002fe20000000000 */
[----:B------:R-:W-:Y:S01]  /*e2b0*/  SHFL.IDX PT, R144, R167, R28, 0x1c1f ;  /* 0x001c1f1ca7907589 */ /* 0x000fe200000e0000 */
[----:B------:R-:W-:-:S02]  /*e2c0*/  SEL R102, R100, R101, P0 ;  /* 0x0000006564667207 */ /* 0x000fc40000000000 */
[----:B------:R-:W-:Y:S01]  /*e2d0*/  SEL R100, R101, R100, P0 ;  /* 0x0000006465647207 */ /* 0x000fe20000000000 */
[----:B------:R-:W-:Y:S01]  /*e2e0*/  SHFL.IDX PT, R143, R169, R28, 0x1c1f ;  /* 0x001c1f1ca98f7589 */ /* 0x000fe200000e0000 */
[----:B------:R-:W-:Y:S02]  /*e2f0*/  SEL R103, R27, R98, P0 ;  /* 0x000000621b677207 */ /* 0x000fe40000000000 */
[----:B------:R-:W-:Y:S01]  /*e300*/  SEL R101, R98, R27, P0 ;  /* 0x0000001b62657207 */ /* 0x000fe20000000000 */
[----:B------:R-:W-:Y:S01]  /*e310*/  SHFL.IDX PT, R14, R175, R28, 0x1c1f ;  /* 0x001c1f1caf0e7589 */ /* 0x000fe200000e0000 */
[----:B------:R-:W-:Y:S02]  /*e320*/  F2FP.BF16.F32.PACK_AB R25, R131, R130 ;  /* 0x000000828319723e */ /* 0x000fe400000010ff */
[----:B------:R-:W-:Y:S01]  /*e330*/  F2FP.BF16.F32.PACK_AB R27, R129, R128 ;  /* 0x00000080811b723e */ /* 0x000fe200000010ff */
[----:B------:R-:W-:Y:S01]  /*e340*/  SHFL.IDX PT, R11, R177, R28, 0x1c1f ;  /* 0x001c1f1cb10b7589 */ /* 0x000fe200000e0000 */
[----:B------:R-:W-:-:S02]  /*e350*/  SEL R113, R62, R149, P0 ;  /* 0x000000953e717207 */ /* 0x000fc40000000000 */
[----:B--2---:R-:W-:Y:S01]  /*e360*/  SEL R106, R151, R104, P0 ;  /* 0x00000068976a7207 */ /* 0x004fe20000000000 */
[----:B------:R-:W-:Y:S01]  /*e370*/  SHFL.IDX PT, R9, R179, R28, 0x1c1f ;  /* 0x001c1f1cb3097589 */ /* 0x000fe200000e0000 */
[----:B------:R-:W-:Y:S02]  /*e380*/  SEL R104, R104, R151, P0 ;  /* 0x0000009768687207 */ /* 0x000fe40000000000 */
[----:B----4-:R-:W-:Y:S01]  /*e390*/  SEL R86, R84, R161, P0 ;  /* 0x000000a154567207 */ /* 0x010fe20000000000 */
[----:B------:R-:W-:Y:S01]  /*e3a0*/  SHFL.IDX PT, R8, R183, R28, 0x1c1f ;  /* 0x001c1f1cb7087589 */ /* 0x000fe200000e0000 */
[----:B------:R-:W-:-:S03]  /*e3b0*/  SEL R84, R161, R84, P0 ;  /* 0x00000054a1547207 */ /* 0x000fc60000000000 */
[----:B------:R-:W-:Y:S04]  /*e3c0*/  SHFL.IDX PT, R6, R181, R28, 0x1c1f ;  /* 0x001c1f1cb5067589 */ /* 0x000fe800000e0000 */
[----:B------:R-:W0:Y:S04]  /*e3d0*/  SHFL.IDX PT, R35, R48, R94, 0x1c1f ;  /* 0x001c1f5e30237589 */ /* 0x000e2800000e0000 */
[----:B------:R-:W-:Y:S04]  /*e3e0*/  SHFL.IDX PT, R29, R57, R94, 0x1c1f ;  /* 0x001c1f5e391d7589 */ /* 0x000fe800000e0000 */
[----:B------:R-:W-:Y:S04]  /*e3f0*/  SHFL.IDX PT, R31, R51, R94, 0x1c1f ;  /* 0x001c1f5e331f7589 */ /* 0x000fe800000e0000 */
[----:B------:R-:W1:Y:S04]  /*e400*/  SHFL.IDX PT, R40, R69, R94, 0x1c1f ;  /* 0x001c1f5e45287589 */ /* 0x000e6800000e0000 */
[----:B------:R-:W-:Y:S04]  /*e410*/  SHFL.IDX PT, R71, R71, R94, 0x1c1f ;  /* 0x001c1f5e47477589 */ /* 0x000fe800000e0000 */
[----:B------:R-:W2:Y:S04]  /*e420*/  SHFL.IDX PT, R42, R73, R94, 0x1c1f ;  /* 0x001c1f5e492a7589 */ /* 0x000ea800000e0000 */
[----:B------:R-:W3:Y:S01]  /*e430*/  SHFL.IDX PT, R49, R49, R94, 0x1c1f ;  /* 0x001c1f5e31317589 */ /* 0x000ee200000e0000 */
[----:B0-----:R-:W-:-:S02]  /*e440*/  SEL R62, R60, R35, P0 ;  /* 0x000000233c3e7207 */ /* 0x001fc40000000000 */
[----:B------:R-:W-:Y:S01]  /*e450*/  SEL R60, R35, R60, P0 ;  /* 0x0000003c233c7207 */ /* 0x000fe20000000000 */
[----:B------:R-:W0:Y:S04]  /*e460*/  SHFL.IDX PT, R28, R54, R94, 0x1c1f ;  /* 0x001c1f5e361c7589 */ /* 0x000e2800000e0000 */
[----:B------:R4:W0:Y:S04]  /*e470*/  SHFL.IDX PT, R38, R65, R94, 0x1c1f ;  /* 0x001c1f5e41267589 */ /* 0x00082800000e0000 */
[----:B------:R-:W0:Y:S01]  /*e480*/  SHFL.IDX PT, R51, R72, R94, 0x1c1f ;  /* 0x001c1f5e48337589 */ /* 0x000e2200000e0000 */
[----:B-1----:R-:W-:-:S02]  /*e490*/  SEL R91, R85, R40, P0 ;  /* 0x00000028555b7207 */ /* 0x002fc40000000000 */
[----:B------:R-:W-:Y:S01]  /*e4a0*/  SEL R89, R40, R85, P0 ;  /* 0x0000005528597207 */ /* 0x000fe20000000000 */
[----:B------:R-:W1:Y:S01]  /*e4b0*/  SHFL.IDX PT, R57, R77, R94, 0x1c1f ;  /* 0x001c1f5e4d397589 */ /* 0x000e6200000e0000 */
[----:B----4-:R-:W-:-:S03]  /*e4c0*/  SEL R65, R53, R24, P0 ;  /* 0x0000001835417207 */ /* 0x010fc60000000000 */
[----:B------:R-:W4:Y:S01]  /*e4d0*/  SHFL.IDX PT, R48, R79, R94, 0x1c1f ;  /* 0x001c1f5e4f307589 */ /* 0x000f2200000e0000 */
[----:B------:R-:W-:Y:S02]  /*e4e0*/  F2FP.BF16.F32.PACK_AB R24, R135, R134 ;  /* 0x000000868718723e */ /* 0x000fe400000010ff */
[----:B--2---:R-:W-:Y:S01]  /*e4f0*/  SEL R75, R143, R42, P0 ;  /* 0x0000002a8f4b7207 */ /* 0x004fe20000000000 */
[----:B------:R2:W4:Y:S01]  /*e500*/  SHFL.IDX PT, R39, R80, R94, 0x1c1f ;  /* 0x001c1f5e50277589 */ /* 0x00052200000e0000 */
[----:B------:R-:W-:Y:S02]  /*e510*/  SEL R73, R42, R143, P0 ;  /* 0x0000008f2a497207 */ /* 0x000fe40000000000 */
[----:B---3--:R-:W-:Y:S01]  /*e520*/  SEL R69, R49, R10, P0 ;  /* 0x0000000a31457207 */ /* 0x008fe20000000000 */
[----:B------:R3:W4:Y:S01]  /*e530*/  SHFL.IDX PT, R32, R78, R94, 0x1c1f ;  /* 0x001c1f5e4e207589 */ /* 0x00072200000e0000 */
[----:B0-----:R-:W-:Y:S02]  /*e540*/  SEL R55, R5, R28, P0 ;  /* 0x0000001c05377207 */ /* 0x001fe40000000000 */
[----:B------:R-:W-:Y:S01]  /*e550*/  SEL R53, R28, R5, P0 ;  /* 0x000000051c357207 */ /* 0x000fe20000000000 */
[----:B------:R0:W4:Y:S01]  /*e560*/  SHFL.IDX PT, R159, R81, R94, 0x1c1f ;  /* 0x001c1f5e519f7589 */ /* 0x00012200000e0000 */
[----:B------:R-:W-:-:S02]  /*e570*/  SEL R98, R155, R38, P0 ;  /* 0x000000269b627207 */ /* 0x000fc40000000000 */
[----:B--2---:R-:W-:Y:S01]  /*e580*/  SEL R80, R70, R83, P0 ;  /* 0x0000005346507207 */ /* 0x004fe20000000000 */
[----:B------:R2:W4:Y:S01]  /*e590*/  SHFL.IDX PT, R148, R43, R94, 0x1c1f ;  /* 0x001c1f5e2b947589 */ /* 0x00052200000e0000 */
[----:B------:R-:W-:Y:S02]  /*e5a0*/  SEL R96, R38, R155, P0 ;  /* 0x0000009b26607207 */ /* 0x000fe40000000000 */
[----:B---3--:R-:W-:Y:S01]  /*e5b0*/  SEL R78, R76, R45, P0 ;  /* 0x0000002d4c4e7207 */ /* 0x008fe20000000000 */
[----:B------:R-:W3:Y:S01]  /*e5c0*/  SHFL.IDX PT, R145, R46, R94, 0x1c1f ;  /* 0x001c1f5e2e917589 */ /* 0x000ee200000e0000 */
[----:B------:R-:W-:Y:S02]  /*e5d0*/  SEL R76, R45, R76, P0 ;  /* 0x0000004c2d4c7207 */ /* 0x000fe40000000000 */
[----:B0-----:R-:W-:Y:S01]  /*e5e0*/  SEL R81, R71, R146, P0 ;  /* 0x0000009247517207 */ /* 0x001fe20000000000 */
[----:B------:R0:W3:Y:S01]  /*e5f0*/  SHFL.IDX PT, R33, R50, R94, 0x1c1f ;  /* 0x001c1f5e32217589 */ /* 0x0000e200000e0000 */
[----:B------:R-:W-:-:S02]  /*e600*/  SEL R74, R144, R51, P0 ;  /* 0x00000033904a7207 */ /* 0x000fc40000000000 */
[----:B--2---:R-:W-:Y:S01]  /*e610*/  SEL R43, R185, R82, P0 ;  /* 0x00000052b92b7207 */ /* 0x004fe20000000000 */
[----:B------:R2:W-:Y:S01]  /*e620*/  STSM.16.M88.4 [R13], R24 ;  /* 0x000000180d007844 */ /* 0x0005e20000000200 */
[----:B------:R-:W-:Y:S02]  /*e630*/  SEL R82, R83, R70, P0 ;  /* 0x0000004653527207 */ /* 0x000fe40000000000 */
[----:B------:R-:W-:Y:S02]  /*e640*/  SEL R70, R68, R47, P0 ;  /* 0x0000002f44467207 */ /* 0x000fe40000000000 */
[----:B------:R-:W-:Y:S02]  /*e650*/  SEL R83, R146, R71, P0 ;  /* 0x0000004792537207 */ /* 0x000fe40000000000 */
[----:B------:R-:W-:Y:S02]  /*e660*/  SEL R68, R47, R68, P0 ;  /* 0x000000442f447207 */ /* 0x000fe40000000000 */
[----:B0-----:R-:W-:-:S02]  /*e670*/  SEL R94, R92, R163, P0 ;  /* 0x000000a35c5e7207 */ /* 0x001fc40000000000 */
[----:B------:R-:W-:Y:S02]  /*e680*/  SEL R72, R51, R144, P0 ;  /* 0x0000009033487207 */ /* 0x000fe40000000000 */
[----:B------:R-:W-:Y:S02]  /*e690*/  SEL R71, R10, R49, P0 ;  /* 0x000000310a477207 */ /* 0x000fe40000000000 */
[----:B-1----:R-:W-:Y:S02]  /*e6a0*/  SEL R58, R14, R57, P0 ;  /* 0x000000390e3a7207 */ /* 0x002fe40000000000 */
[----:B------:R-:W-:Y:S02]  /*e6b0*/  SEL R56, R57, R14, P0 ;  /* 0x0000000e39387207 */ /* 0x000fe40000000000 */
[----:B----4-:R-:W-:Y:S02]  /*e6c0*/  SEL R50, R9, R48, P0 ;  /* 0x0000003009327207 */ /* 0x010fe40000000000 */
        /* <DEDUP_REMOVED lines=13> */
[----:B------:R-:W-:Y:S02]  /*e7a0*/  SEL R87, R15, R148, P0 ;  /* 0x000000940f577207 */ /* 0x000fe40000000000 */
[----:B------:R-:W-:Y:S01]  /*e7b0*/  SEL R85, R148, R15, P0 ;  /* 0x0000000f94557207 */ /* 0x000fe20000000000 */
[----:B------:R0:W-:Y:S01]  /*e7c0*/  STSM.16.M88.4 [R37], R4 ;  /* 0x0000000425007844 */ /* 0x0001e20000000200 */
[----:B---3--:R-:W-:Y:S02]  /*e7d0*/  SEL R79, R12, R145, P0 ;  /* 0x000000910c4f7207 */ /* 0x008fe40000000000 */
[----:B------:R-:W-:Y:S02]  /*e7e0*/  SEL R77, R145, R12, P0 ;  /* 0x0000000c914d7207 */ /* 0x000fe40000000000 */
[----:B------:R-:W-:Y:S02]  /*e7f0*/  F2FP.BF16.F32.PACK_AB R8, R119, R118 ;  /* 0x000000767708723e */ /* 0x000fe400000010ff */
[----:B------:R-:W-:-:S02]  /*e800*/  F2FP.BF16.F32.PACK_AB R10, R117, R116 ;  /* 0x00000074750a723e */ /* 0x000fc400000010ff */
[----:B------:R-:W-:Y:S02]  /*e810*/  F2FP.BF16.F32.PACK_AB R11, R113, R112 ;  /* 0x00000070710b723e */ /* 0x000fe400000010ff */
[----:B------:R-:W-:Y:S02]  /*e820*/  F2FP.BF16.F32.PACK_AB R9, R115, R114 ;  /* 0x000000727309723e */ /* 0x000fe400000010ff */
[----:B------:R-:W-:Y:S02]  /*e830*/  SEL R46, R44, R31, P0 ;  /* 0x0000001f2c2e7207 */ /* 0x000fe40000000000 */
[----:B------:R-:W-:Y:S01]  /*e840*/  F2FP.BF16.F32.PACK_AB R12, R111, R110 ;  /* 0x0000006e6f0c723e */ /* 0x000fe200000010ff */
[----:B------:R-:W-:Y:S01]  /*e850*/  STSM.16.M88.4 [R142], R8 ;  /* 0x000000088e007844 */ /* 0x000fe20000000200 */
[----:B------:R-:W-:Y:S02]  /*e860*/  F2FP.BF16.F32.PACK_AB R14, R109, R108 ;  /* 0x0000006c6d0e723e */ /* 0x000fe400000010ff */
[----:B------:R-:W-:-:S02]  /*e870*/  F2FP.BF16.F32.PACK_AB R15, R105, R104 ;  /* 0x00000068690f723e */ /* 0x000fc400000010ff */
[----:B--2---:R-:W-:Y:S02]  /*e880*/  F2FP.BF16.F32.PACK_AB R13, R107, R106 ;  /* 0x0000006a6b0d723e */ /* 0x004fe400000010ff */
[----:B------:R-:W-:Y:S02]  /*e890*/  SEL R54, R52, R33, P0 ;  /* 0x0000002134367207 */ /* 0x000fe40000000000 */
[----:B------:R-:W-:Y:S01]  /*e8a0*/  SEL R44, R31, R44, P0 ;  /* 0x0000002c1f2c7207 */ /* 0x000fe20000000000 */
[----:B------:R-:W-:Y:S01]  /*e8b0*/  STSM.16.M88.4 [R141], R12 ;  /* 0x0000000c8d007844 */ /* 0x000fe20000000200 */
[----:B------:R-:W-:Y:S02]  /*e8c0*/  F2FP.BF16.F32.PACK_AB R24, R103, R102 ;  /* 0x000000666718723e */ /* 0x000fe400000010ff */
[----:B------:R-:W-:Y:S02]  /*e8d0*/  F2FP.BF16.F32.PACK_AB R26, R101, R100 ;  /* 0x00000064651a723e */ /* 0x000fe400000010ff */
[----:B------:R-:W-:-:S02]  /*e8e0*/  F2FP.BF16.F32.PACK_AB R27, R97, R96 ;  /* 0x00000060611b723e */ /* 0x000fc400000010ff */
[----:B------:R-:W-:Y:S02]  /*e8f0*/  F2FP.BF16.F32.PACK_AB R25, R99, R98 ;  /* 0x000000626319723e */ /* 0x000fe400000010ff */
        /* <DEDUP_REMOVED lines=15> */
[----:B0-----:R-:W-:Y:S02]  /*e9f0*/  F2FP.BF16.F32.PACK_AB R37, R75, R74 ;  /* 0x0000004a4b25723e */ /* 0x001fe400000010ff */
[----:B------:R-:W-:Y:S02]  /*ea00*/  F2FP.BF16.F32.PACK_AB R4, R71, R70 ;  /* 0x000000464704723e */ /* 0x000fe400000010ff */
[----:B------:R-:W-:Y:S01]  /*ea10*/  F2FP.BF16.F32.PACK_AB R6, R69, R68 ;  /* 0x000000444506723e */ /* 0x000fe200000010ff */
[----:B------:R-:W-:Y:S01]  /*ea20*/  STSM.16.M88.4 [R137], R36 ;  /* 0x0000002489007844 */ /* 0x000fe20000000200 */
[----:B------:R-:W-:Y:S01]  /*ea30*/  F2FP.BF16.F32.PACK_AB R7, R65, R64 ;  /* 0x000000404107723e */ /* 0x000fe200000010ff */
[----:B-1----:R-:W-:Y:S01]  /*ea40*/  IMAD.U32 R28, RZ, RZ, UR12 ;  /* 0x0000000cff1c7e24 */ /* 0x002fe2000f8e00ff */
        /* <DEDUP_REMOVED lines=15> */
[----:B------:R0:W-:Y:S01]  /*eb40*/  STSM.16.M88.4 [R2], R12 ;  /* 0x0000000c02007844 */ /* 0x0001e20000000200 */
[----:B------:R-:W-:Y:S02]  /*eb50*/  F2FP.BF16.F32.PACK_AB R27, R41, R40 ;  /* 0x00000028291b723e */ /* 0x000fe400000010ff */
[----:B------:R-:W-:Y:S02]  /*eb60*/  F2FP.BF16.F32.PACK_AB R24, R47, R46 ;  /* 0x0000002e2f18723e */ /* 0x000fe400000010ff */
[----:B------:R-:W-:-:S03]  /*eb70*/  ISETP.NE.U32.AND P0, PT, RZ, UR14, PT ;  /* 0x0000000eff007c0c */ /* 0x000fc6000bf05070 */
[----:B------:R1:W-:Y:S01]  /*eb80*/  STSM.16.M88.4 [R0], R24 ;  /* 0x0000001800007844 */ /* 0x0003e20000000200 */
[----:B------:R-:W-:Y:S01]  /*eb90*/  BAR.SYNC.DEFER_BLOCKING 0x1, 0x100 ;  /* 0x0044000000007b1d */ /* 0x000fe20000010000 */
[----:B------:R-:W-:-:S07]  /*eba0*/  ISETP.NE.AND.EX P0, PT, RZ, UR15, PT, P0 ;  /* 0x0000000fff007c0c */ /* 0x000fce000bf05300 */
[----:B0-----:R-:W0:Y:S06]  /*ebb0*/  LDC R2, c[0x0][0xbe8] ;  /* 0x0002fa00ff027b82 */ /* 0x001e2c0000000800 */
[----:B------:R-:W2:Y:S01]  /*ebc0*/  @P0 LDG.E R30, desc[UR36][R28.64] ;  /* 0x000000241c1e0981 */ /* 0x000ea2000c1e1900 */
[----:B------:R-:W-:Y:S01]  /*ebd0*/  UISETP.NE.U32.AND UP0, UPT, UR12, URZ, UPT ;  /* 0x0000003f0c00728c */ /* 0x000fe2000bf05070 */
[----:B------:R-:W-:Y:S01]  /*ebe0*/  UMOV UR20, 0x9b8 ;  /* 0x000009b800147882 */ /* 0x000fe20000000000 */
[----:B------:R-:W-:Y:S02]  /*ebf0*/  ULDC UR4, c[0x0][0xa88] ;  /* 0x0002a20000047ab9 */ /* 0x000fe40000000800 */
[----:B------:R-:W-:Y:S01]  /*ec00*/  UISETP.NE.AND.EX UP0, UPT, UR13, URZ, UPT, UP0 ;  /* 0x0000003f0d00728c */ /* 0x000fe2000bf05300 */
[----:B0-----:R-:W-:Y:S01]  /*ec10*/  ISETP.NE.AND P1, PT, R2, 0x1, PT ;  /* 0x000000010200780c */ /* 0x001fe20003f25270 */
[----:B------:R-:W-:-:S04]  /*ec20*/  IMAD.U32 R9, RZ, RZ, UR4 ;  /* 0x00000004ff097e24 */ /* 0x000fc8000f8e00ff */
[----:B------:R-:W-:-:S05]  /*ec30*/  PLOP3.LUT P4, PT, PT, PT, UP0, 0x80, 0x0 ;  /* 0x000000000000781c */ /* 0x000fca0003f8f008 */
[----:B------:R-:W-:-:S03]  /*ec40*/  @UP0 ULEA UR12, UP1, UR54, UR12, 0x2 ;  /* 0x0000000c360c0291 */ /* 0x000fc6000f82103f */
[----:B-1----:R-:W0:Y:S01]  /*ec50*/  @P1 LDC R0, c[0x0][0xbec] ;  /* 0x0002fb00ff001b82 */ /* 0x002e220000000800 */
[----:B------:R-:W-:Y:S02]  /*ec60*/  @UP0 ULEA.HI.X UR13, UR54, UR13, UR58, 0x2, UP1 ;  /* 0x0000000d360d0291 */ /* 0x000fe400088f143a */
[----:B------:R-:W-:Y:S01]  /*ec70*/  UISETP.GT.AND UP1, UPT, UR57, 0x1, UPT ;  /* 0x000000013900788c */ /* 0x000fe2000bf24270 */
[----:B------:R-:W-:-:S04]  /*ec80*/  VIADD R13, R17, UR49 ;  /* 0x00000031110d7c36 */ /* 0x000fc80008000000 */
[----:B------:R-:W1:Y:S01]  /*ec90*/  @P1 LDC R11, c[0x0][0xbf0] ;  /* 0x0002fc00ff0b1b82 */ /* 0x000e620000000800 */
[----:B------:R-:W-:Y:S01]  /*eca0*/  USEL UR20, UR20, 0x978, UP1 ;  /* 0x0000097814147887 */ /* 0x000fe20008800000 */
[----:B------:R-:W-:Y:S01]  /*ecb0*/  IMAD.U32 R4, RZ, RZ, UR12 ;  /* 0x0000000cff047e24 */ /* 0x000fe2000f8e00ff */
[----:B------:R-:W-:Y:S01]  /*ecc0*/  UISETP.NE.U32.AND UP0, UPT, UR14, URZ, UPT ;  /* 0x0000003f0e00728c */ /* 0x000fe2000bf05070 */
[----:B------:R-:W-:Y:S01]  /*ecd0*/  IMAD.U32 R5, RZ, RZ, UR13 ;  /* 0x0000000dff057e24 */ /* 0x000fe2000f8e00ff */
[----:B------:R-:W-:Y:S02]  /*ece0*/  UMOV UR4, URZ ;  /* 0x0000003f00047c82 */ /* 0x000fe40008000000 */
[----:B------:R-:W-:Y:S02]  /*ecf0*/  UISETP.NE.AND.EX UP0, UPT, UR15, URZ, UPT, UP0 ;  /* 0x0000003f0f00728c */ /* 0x000fe4000bf05300 */
[----:B------:R-:W-:Y:S01]  /*ed00*/  USEL UR9, UR59, URZ, UP1 ;  /* 0x0000003f3b097287 */ /* 0x000fe20008800000 */
[----:B------:R-:W-:Y:S01]  /*ed10*/  IMAD.MOV.U32 R7, RZ, RZ, R13 ;  /* 0x000000ffff077224 */ /* 0x000fe200078e000d */
[----:B------:R-:W-:Y:S01]  /*ed20*/  USEL UR54, UR54, URZ, !UP0 ;  /* 0x0000003f36367287 */ /* 0x000fe2000c000000 */
[----:B------:R3:W5:Y:S01]  /*ed30*/  @P4 LDG.E R9, desc[UR36][R4.64] ;  /* 0x0000002404094981 */ /* 0x000762000c1e1900 */
[----:B------:R-:W-:Y:S01]  /*ed40*/  ULDC.64 UR16, c[0x0][UR20+0x218] ;  /* 0x0000860014107abb */ /* 0x000fe20008000a00 */
[----:B------:R-:W-:Y:S01]  /*ed50*/  ULDC.64 UR18, c[0x0][UR20+0x228] ;  /* 0x00008a0014127abb */ /* 0x000fe20008000a00 */
[----:B------:R-:W-:Y:S01]  /*ed60*/  ULDC.64 UR14, c[0x0][UR20+0x220] ;  /* 0x00008800140e7abb */ /* 0x000fe20008000a00 */
[----:B------:R-:W-:Y:S01]  /*ed70*/  UIMAD.WIDE.U32 UR12, UR16, UR55, URZ ;  /* 0x00000037100c72a5 */ /* 0x000fe2000f8e003f */
[----:B0-----:R-:W-:Y:S01]  /*ed80*/  @P1 IMAD.HI.U32 R0, R13, R0, RZ ;  /* 0x000000000d001227 */ /* 0x001fe200078e00ff */
[----:B------:R-:W-:-:S02]  /*ed90*/  UIMAD.WIDE.U32 UR22, UR18, UR9, URZ ;  /* 0x00000009121672a5 */ /* 0x000fc4000f8e003f */
[----:B------:R-:W-:Y:S02]  /*eda0*/  UIMAD UR16, UR17, UR55, URZ ;  /* 0x00000037111072a4 */ /* 0x000fe4000f8e023f */
[----:B------:R-:W-:Y:S02]  /*edb0*/  UIMAD UR18, UR19, UR9, URZ ;  /* 0x00000009131272a4 */ /* 0x000fe4000f8e023f */
[----:B------:R-:W-:Y:S01]  /*edc0*/  USEL UR58, UR58, URZ, !UP0 ;  /* 0x0000003f3a3a7287 */ /* 0x000fe2000c000000 */
[----:B-1----:R-:W-:Y:S01]  /*edd0*/  @P1 SHF.R.U32.HI R7, RZ, R11, R0 ;  /* 0x0000000bff071219 */ /* 0x002fe20000011600 */
[----:B------:R-:W-:Y:S01]  /*ede0*/  UIMAD UR9, UR15, UR54, URZ ;  /* 0x000000360f0972a4 */ /* 0x000fe2000f8e023f */
[----:B---3--:R-:W-:Y:S01]  /*edf0*/  IMAD.U32 R4, RZ, RZ, UR22 ;  /* 0x00000016ff047e24 */ /* 0x008fe2000f8e00ff */
[----:B------:R-:W-:Y:S01]  /*ee00*/  UIADD3 UR13, UR13, UR16, URZ ;  /* 0x000000100d0d7290 */ /* 0x000fe2000fffe03f */
[----:B------:R-:W-:Y:S01]  /*ee10*/  IMAD.U32 R5, RZ, RZ, UR23 ;  /* 0x00000017ff057e24 */ /* 0x000fe2000f8e00ff */
[----:B------:R-:W-:Y:S01]  /*ee20*/  UIMAD.WIDE.U32 UR16, UR14, UR54, URZ ;  /* 0x000000360e1072a5 */ /* 0x000fe2000f8e003f */
[--C-:B------:R-:W-:Y:S01]  /*ee30*/  IMAD.MOV R11, RZ, RZ, -R7.reuse ;  /* 0x000000ffff0b7224 */ /* 0x100fe200078e0a07 */
[----:B------:R-:W-:Y:S01]  /*ee40*/  UIMAD UR9, UR14, UR58, UR9 ;  /* 0x0000003a0e0972a4 */ /* 0x000fe2000f8e0209 */
[----:B------:R-:W-:Y:S01]  /*ee50*/  SHF.R.S32.HI R5, RZ, 0x1f, R7 ;  /* 0x0000001fff057819 */ /* 0x000fe20000011407 */
[----:B------:R-:W-:Y:S01]  /*ee60*/  UIADD3 UR18, UR23, UR18, URZ ;  /* 0x0000001217127290 */ /* 0x000fe2000fffe03f */
[----:B------:R-:W-:Y:S01]  /*ee70*/  IMAD R11, R2, R11, R13 ;  /* 0x0000000b020b7224 */ /* 0x000fe200078e020d */
[----:B------:R-:W-:-:S04]  /*ee80*/  UIADD3 UR9, UR17, UR9, URZ ;  /* 0x0000000911097290 */ /* 0x000fc8000fffe03f */
[----:B------:R-:W-:Y:S01]  /*ee90*/  IMAD.U32 R6, RZ, RZ, UR18 ;  /* 0x00000012ff067e24 */ /* 0x000fe2000f8e00ff */
        /* <DEDUP_REMOVED lines=22> */
.L_x_2531:
[----:B------:R-:W2:Y:S01]  /*f000*/  LDL R0, [R1+0x20] ;  /* 0x0000200001007983 */ /* 0x000ea20000100800 */
[----:B------:R-:W-:Y:S02]  /*f010*/  LOP3.LUT P0, RZ, R228, 0x3, RZ, 0xc0, !PT ;  /* 0x00000003e4ff7812 */ /* 0x000fe4000780c0ff */
[----:B------:R-:W-:Y:S01]  /*f020*/  PLOP3.LUT P3, PT, PT, PT, UP1, 0x80, 0x0 ;  /* 0x000000000000781c */ /* 0x000fe20003f6f018 */
[----:B------:R-:W-:Y:S04]  /*f030*/  SHFL.IDX PT, R4, R8, RZ, 0x1c1f ;  /* 0x001c1fff08047589 */ /* 0x000fe800000e0000 */
[----:B------:R-:W0:Y:S04]  /*f040*/  SHFL.IDX PT, R5, R10, RZ, 0x1c1f ;  /* 0x001c1fff0a057589 */ /* 0x000e2800000e0000 */
[----:B------:R-:W-:Y:S04]  /*f050*/  SHFL.IDX PT, R6, R8, 0x1, 0x1c1f ;  /* 0x003c1f0008067f89 */ /* 0x000fe800000e0000 */
[----:B------:R-:W1:Y:S01]  /*f060*/  SHFL.IDX PT, R7, R10, 0x1, 0x1c1f ;  /* 0x003c1f000a077f89 */ /* 0x000e6200000e0000 */
[----:B--2---:R-:W-:-:S02]  /*f070*/  VIADD R11, R0, UR49 ;  /* 0x00000031000b7c36 */ /* 0x004fc40008000000 */
[----:B-----5:R-:W-:Y:S02]  /*f080*/  IMAD R0, R9, R2, RZ ;  /* 0x0000000209007224 */ /* 0x020fe400078e02ff */
        /* <DEDUP_REMOVED lines=14> */
[----:B------:R-:W0:Y:S02]  /*f170*/  @P1 LDC R61, c[0x0][0xbf0] ;  /* 0x0002fc00ff3d1b82 */ /* 0x000e240000000800 */
[C---:B------:R-:W-:Y:S01]  /*f180*/  IADD3 R33, P2, R4.reuse, 0x5000, RZ ;  /* 0x0000500004217810 */ /* 0x040fe20007f5e0ff */
[----:B------:R-:W-:Y:S01]  /*f190*/  UIMAD UR9, UR14, UR12, URZ ;  /* 0x0000000c0e0972a4 */ /* 0x000fe2000f8e023f */
[C---:B------:R-:W-:Y:S02]  /*f1a0*/  IADD3 R9, P4, R4.reuse, 0x1000, RZ ;  /* 0x0000100004097810 */ /* 0x040fe40007f9e0ff */
[----:B------:R-:W-:Y:S01]  /*f1b0*/  LOP3.LUT R32, R33, 0x380, RZ, 0xc0, !PT ;  /* 0x0000038021207812 */ /* 0x000fe200078ec0ff */
[----:B------:R-:W-:Y:S01]  /*f1c0*/  UIMAD.WIDE.U32 UR10, UR4, UR12, URZ ;  /* 0x0000000c040a72a5 */ /* 0x000fe2000f8e003f */
[----:B------:R-:W-:Y:S02]  /*f1d0*/  IADD3 R13, P3, R4, 0x2000, RZ ;  /* 0x00002000040d7810 */ /* 0x000fe40007f7e0ff */
[----:B------:R-:W-:Y:S01]  /*f1e0*/  SHF.R.U64 R32, R32, 0x3, RZ ;  /* 0x0000000320207819 */ /* 0x000fe200000012ff */
[----:B------:R-:W-:Y:S01]  /*f1f0*/  UIMAD UR9, UR4, UR13, UR9 ;  /* 0x0000000d040972a4 */ /* 0x000fe2000f8e0209 */
[----:B------:R-:W-:-:S02]  /*f200*/  IADD3 R25, P6, R4, 0x3000, RZ ;  /* 0x0000300004197810 */ /* 0x000fc40007fde0ff */
[----:B------:R-:W-:Y:S01]  /*f210*/  LOP3.LUT R32, R32, R33, RZ, 0x3c, !PT ;  /* 0x0000002120207212 */ /* 0x000fe200078e3cff */
[--C-:B------:R-:W-:Y:S01]  /*f220*/  IMAD.X R33, RZ, RZ, R5.reuse, P2 ;  /* 0x000000ffff217224 */ /* 0x100fe200010e0605 */
[C---:B------:R-:W-:Y:S02]  /*f230*/  IADD3 R6, P2, R4.reuse, 0xb000, RZ ;  /* 0x0000b00004067810 */ /* 0x040fe40007f5e0ff */
[----:B------:R-:W-:Y:S01]  /*f240*/  IADD3 R29, P5, R4, 0x4000, RZ ;  /* 0x00004000041d7810 */ /* 0x000fe20007fbe0ff */
[----:B------:R-:W-:Y:S01]  /*f250*/  ULDC.64 UR12, c[0x0][0xae8] ;  /* 0x0002ba00000c7ab9 */ /* 0x000fe20000000a00 */
[----:B------:R-:W-:Y:S01]  /*f260*/  LOP3.LUT R3, R6, 0x380, RZ, 0xc0, !PT ;  /* 0x0000038006037812 */ /* 0x000fe200078ec0ff */
[----:B------:R-:W-:Y:S01]  /*f270*/  UIADD3 UR11, UR11, UR9, URZ ;  /* 0x000000090b0b7290 */ /* 0x000fe2000fffe03f */
[----:B------:R-:W-:Y:S02]  /*f280*/  LOP3.LUT R8, R9, 0x380, RZ, 0xc0, !PT ;  /* 0x0000038009087812 */ /* 0x000fe400078ec0ff */
[----:B------:R-:W-:Y:S01]  /*f290*/  LOP3.LUT R12, R13, 0x380, RZ, 0xc0, !PT ;  /* 0x000003800d0c7812 */ /* 0x000fe200078ec0ff */
[----:B------:R-:W-:Y:S01]  /*f2a0*/  USHF.R.S32.HI UR4, URZ, 0x1f, UR54 ;  /* 0x0000001f3f047899 */ /* 0x000fe20008011436 */
[----:B------:R-:W-:Y:S01]  /*f2b0*/  SHF.R.U64 R3, R3, 0x3, RZ ;  /* 0x0000000303037819 */ /* 0x000fe200000012ff */
[----:B------:R-:W-:Y:S01]  /*f2c0*/  IMAD.X R53, RZ, RZ, R5, P2 ;  /* 0x000000ffff357224 */ /* 0x000fe200010e0605 */
[----:B------:R-:W-:Y:S01]  /*f2d0*/  LOP3.LUT R24, R25, 0x380, RZ, 0xc0, !PT ;  /* 0x0000038019187812 */ /* 0x000fe200078ec0ff */
[----:B------:R-:W5:Y:S01]  /*f2e0*/  LD.E.128 R32, desc[UR36][R32.64] ;  /* 0x0000002420207980 */ /* 0x000f62000c101d00 */
[----:B------:R-:W-:-:S02]  /*f2f0*/  LOP3.LUT R28, R29, 0x380, RZ, 0xc0, !PT ;  /* 0x000003801d1c7812 */ /* 0x000fc400078ec0ff */
[----:B------:R-:W-:Y:S01]  /*f300*/  LOP3.LUT R52, R3, R6, RZ, 0x3c, !PT ;  /* 0x0000000603347212 */ /* 0x000fe200078e3cff */
[----:B------:R-:W-:Y:S01]  /*f310*/  IMAD R3, R18, 0x20, R227 ;  /* 0x0000002012037824 */ /* 0x000fe200078e02e3 */
[----:B------:R-:W-:Y:S01]  /*f320*/  SHF.R.U64 R8, R8, 0x3, RZ ;  /* 0x0000000308087819 */ /* 0x000fe200000012ff */
[----:B------:R-:W-:Y:S01]  /*f330*/  UIMAD.WIDE.U32 UR10, UR55, UR12, UR10 ;  /* 0x0000000c370a72a5 */ /* 0x000fe2000f8e000a */
[----:B------:R-:W-:Y:S02]  /*f340*/  SHF.R.U64 R12, R12, 0x3, RZ ;  /* 0x000000030c0c7819 */ /* 0x000fe400000012ff */
[----:B------:R-:W-:Y:S02]  /*f350*/  SHF.R.U64 R24, R24, 0x3, RZ ;  /* 0x0000000318187819 */ /* 0x000fe400000012ff */
[----:B------:R-:W-:Y:S01]  /*f360*/  SHF.R.U64 R28, R28, 0x3, RZ ;  /* 0x000000031c1c7819 */ /* 0x000fe200000012ff */
[----:B------:R-:W-:Y:S01]  /*f370*/  VIADD R62, R3, UR49 ;  /* 0x00000031033e7c36 */ /* 0x000fe20008000000 */
[----:B------:R-:W-:Y:S01]  /*f380*/  LOP3.LUT R8, R8, R9, RZ, 0x3c, !PT ;  /* 0x0000000908087212 */ /* 0x000fe200078e3cff */
[----:B------:R-:W-:Y:S01]  /*f390*/  UIMAD UR11, UR55, UR13, UR11 ;  /* 0x0000000d370b72a4 */ /* 0x000fe2000f8e020b */
[----:B------:R-:W-:Y:S01]  /*f3a0*/  LOP3.LUT R12, R12, R13, RZ, 0x3c, !PT ;  /* 0x0000000d0c0c7212 */ /* 0x000fe200078e3cff */
[--C-:B------:R-:W-:Y:S01]  /*f3b0*/  IMAD.X R9, RZ, RZ, R5.reuse, P4 ;  /* 0x000000ffff097224 */ /* 0x100fe200020e0605 */
[----:B------:R-:W-:Y:S01]  /*f3c0*/  LOP3.LUT R24, R24, R25, RZ, 0x3c, !PT ;  /* 0x0000001918187212 */ /* 0x000fe200078e3cff */
[--C-:B------:R-:W-:Y:S01]  /*f3d0*/  IMAD.X R13, RZ, RZ, R5.reuse, P3 ;  /* 0x000000ffff0d7224 */ /* 0x100fe200018e0605 */
[----:B------:R-:W-:Y:S01]  /*f3e0*/  LOP3.LUT R28, R28, R29, RZ, 0x3c, !PT ;  /* 0x0000001d1c1c7212 */ /* 0x000fe200078e3cff */
[--C-:B------:R-:W-:Y:S01]  /*f3f0*/  IMAD.X R25, RZ, RZ, R5.reuse, P6 ;  /* 0x000000ffff197224 */ /* 0x100fe200030e0605 */
[----:B------:R-:W-:Y:S01]  /*f400*/  ULDC.64 UR12, c[0x0][0xaf0] ;  /* 0x0002bc00000c7ab9 */ /* 0x000fe20000000a00 */
[----:B------:R-:W-:Y:S01]  /*f410*/  IMAD.X R29, RZ, RZ, R5, P5 ;  /* 0x000000ffff1d7224 */ /* 0x000fe200028e0605 */
[C---:B------:R-:W-:Y:S01]  /*f420*/  IADD3 R37, P0, R4.reuse, 0x6000, RZ ;  /* 0x0000600004257810 */ /* 0x040fe20007f1e0ff */
[----:B------:R-:W-:Y:S01]  /*f430*/  UIMAD UR4, UR4, UR12, URZ ;  /* 0x0000000c040472a4 */ /* 0x000fe2000f8e023f */
[----:B------:R-:W-:Y:S01]  /*f440*/  IADD3 R41, P4, R4, 0x7000, RZ ;  /* 0x0000700004297810 */ /* 0x000fe20007f9e0ff */
[----:B-1----:R-:W-:Y:S01]  /*f450*/  @P1 IMAD.HI.U32 R20, R62, R21, RZ ;  /* 0x000000153e141227 */ /* 0x002fe200078e00ff */
[C---:B------:R-:W-:Y:S01]  /*f460*/  IADD3 R57, P3, R4.reuse, 0x8000, RZ ;  /* 0x0000800004397810 */ /* 0x040fe20007f7e0ff */
[----:B------:R-:W5:Y:S01]  /*f470*/  LD.E.128 R8, desc[UR36][R8.64] ;  /* 0x0000002408087980 */ /* 0x000f62000c101d00 */
[----:B------:R-:W-:-:S02]  /*f480*/  IADD3 R45, P6, R4, 0x9000, RZ ;  /* 0x00009000042d7810 */ /* 0x000fc40007fde0ff */
[C---:B------:R-:W-:Y:S01]  /*f490*/  IADD3 R49, P5, R4.reuse, 0xa000, RZ ;  /* 0x0000a00004317810 */ /* 0x040fe20007fbe0ff */
[----:B------:R-:W-:Y:S01]  /*f4a0*/  UIMAD UR4, UR54, UR13, UR4 ;  /* 0x0000000d360472a4 */ /* 0x000fe2000f8e0204 */
[----:B------:R-:W-:Y:S01]  /*f4b0*/  LOP3.LUT R36, R37, 0x380, RZ, 0xc0, !PT ;  /* 0x0000038025247812 */ /* 0x000fe200078ec0ff */
[----:B------:R-:W-:Y:S01]  /*f4c0*/  IMAD.MOV.U32 R3, RZ, RZ, R62 ;  /* 0x000000ffff037224 */ /* 0x000fe200078e003e */
[----:B------:R-:W-:Y:S01]  /*f4d0*/  LOP3.LUT R40, R41, 0x380, RZ, 0xc0, !PT ;  /* 0x0000038029287812 */ /* 0x000fe200078ec0ff */
[----:B------:R-:W5:Y:S01]  /*f4e0*/  LD.E.128 R12, desc[UR36][R12.64] ;  /* 0x000000240c0c7980 */ /* 0x000f62000c101d00 */
[----:B------:R-:W-:Y:S02]  /*f4f0*/  LOP3.LUT R56, R57, 0x380, RZ, 0xc0, !PT ;  /* 0x0000038039387812 */ /* 0x000fe400078ec0ff */
[----:B------:R-:W-:Y:S01]  /*f500*/  LOP3.LUT R44, R45, 0x380, RZ, 0xc0, !PT ;  /* 0x000003802d2c7812 */ /* 0x000fe200078ec0ff */
[----:B------:R-:W5:Y:S01]  /*f510*/  LD.E.128 R24, desc[UR36][R24.64] ;  /* 0x0000002418187980 */ /* 0x000f62000c101d00 */
[----:B------:R-:W-:Y:S01]  /*f520*/  LOP3.LUT R48, R49, 0x380, RZ, 0xc0, !PT ;  /* 0x0000038031307812 */ /* 0x000fe200078ec0ff */
[----:B------:R-:W-:Y:S01]  /*f530*/  UIMAD.WIDE.U32 UR54, UR54, UR12, UR10 ;  /* 0x0000000c363672a5 */ /* 0x000fe2000f8e000a */
[----:B------:R-:W-:Y:S01]  /*f540*/  LOP3.LUT R7, R4, 0x380, RZ, 0xc0, !PT ;  /* 0x0000038004077812 */ /* 0x000fe200078ec0ff */
[----:B------:R-:W5:Y:S01]  /*f550*/  LD.E.128 R28, desc[UR36][R28.64] ;  /* 0x000000241c1c7980 */ /* 0x000f62000c101d00 */
[----:B0-----:R-:W-:-:S02]  /*f560*/  @P1 SHF.R.U32.HI R3, RZ, R61, R20 ;  /* 0x0000003dff031219 */ /* 0x001fc40000011614 */
[----:B------:R-:W-:Y:S01]  /*f570*/  SHF.R.U64 R36, R36, 0x3, RZ ;  /* 0x0000000324247819 */ /* 0x000fe200000012ff */
[----:B------:R-:W5:Y:S01]  /*f580*/  LD.E.128 R52, desc[UR36][R52.64] ;  /* 0x0000002434347980 */ /* 0x000f62000c101d00 */
[----:B------:R-:W-:Y:S02]  /*f590*/  SHF.R.U64 R40, R40, 0x3, RZ ;  /* 0x0000000328287819 */ /* 0x000fe400000012ff */
[----:B------:R-:W-:Y:S02]  /*f5a0*/  SHF.R.U64 R56, R56, 0x3, RZ ;  /* 0x0000000338387819 */ /* 0x000fe400000012ff */
[----:B------:R-:W-:Y:S02]  /*f5b0*/  SHF.R.U64 R44, R44, 0x3, RZ ;  /* 0x000000032c2c7819 */ /* 0x000fe400000012ff */
[----:B------:R-:W-:Y:S01]  /*f5c0*/  SHF.R.U64 R48, R48, 0x3, RZ ;  /* 0x0000000330307819 */ /* 0x000fe200000012ff */
[----:B------:R-:W-:Y:S01]  /*f5d0*/  UIADD3 UR4, UR55, UR4, URZ ;  /* 0x0000000437047290 */ /* 0x000fe2000fffe03f */
[----:B------:R-:W-:Y:S01]  /*f5e0*/  SHF.R.U64 R7, R7, 0x3, RZ ;  /* 0x0000000307077819 */ /* 0x000fe200000012ff */
[----:B------:R-:W-:Y:S01]  /*f5f0*/  ULDC.64 UR10, c[0x0][0xae0] ;  /* 0x0002b800000a7ab9 */ /* 0x000fe20000000a00 */
[--C-:B------:R-:W-:Y:S01]  /*f600*/  SHF.R.S32.HI R60, RZ, 0x1f, R3.reuse ;  /* 0x0000001fff3c7819 */ /* 0x100fe20000011403 */
        /* <DEDUP_REMOVED lines=12> */
[----:B------:R-:W-:Y:S01]  /*f6d0*/  IMAD.U32 R21, RZ, RZ, UR55 ;  /* 0x00000037ff157e24 */ /* 0x000fe2000f8e00ff */
[----:B------:R-:W5:Y:S01]  /*f6e0*/  LD.E.128 R36, desc[UR36][R36.64] ;  /* 0x0000002424247980 */ /* 0x000f62000c101d00 */
[----:B------:R-:W-:-:S02]  /*f6f0*/  IMAD R60, R60, UR10, RZ ;  /* 0x0000000a3c3c7c24 */ /* 0x000fc4000f8e02ff */
[----:B------:R-:W-:Y:S01]  /*f700*/  IMAD.U32 R20, RZ, RZ, UR54 ;  /* 0x00000036ff147e24 */ /* 0x000fe2000f8e00ff */
[----:B------:R-:W5:Y:S01]  /*f710*/  LD.E.128 R4, desc[UR36][R4.64] ;  /* 0x0000002404047980 */ /* 0x000f62000c101d00 */
[----:B------:R-:W-:Y:S02]  /*f720*/  IMAD.U32 R21, RZ, RZ, UR4 ;  /* 0x00000004ff157e24 */ /* 0x000fe4000f8e00ff */
[----:B------:R-:W-:Y:S01]  /*f730*/  IMAD R61, R2, R61, R62 ;  /* 0x0000003d023d7224 */ /* 0x000fe200078e023e */
[----:B------:R-:W5:Y:S01]  /*f740*/  LD.E.128 R40, desc[UR36][R40.64] ;  /* 0x0000002428287980 */ /* 0x000f62000c101d00 */
[C---:B------:R-:W-:Y:S02]  /*f750*/  IMAD R63, R3.reuse, UR11, R60 ;  /* 0x0000000b033f7c24 */ /* 0x040fe4000f8e023c */
[----:B------:R-:W-:Y:S01]  /*f760*/  IMAD.WIDE.U32 R2, R3, UR10, R20 ;  /* 0x0000000a03027c25 */ /* 0x000fe2000f8e0014 */
[----:B------:R-:W5:Y:S01]  /*f770*/  LD.E.128 R56, desc[UR36][R56.64] ;  /* 0x0000002438387980 */ /* 0x000f62000c101d00 */
[----:B------:R-:W-:Y:S01]  /*f780*/  SHF.R.S32.HI R20, RZ, 0x1f, R61 ;  /* 0x0000001fff147819 */ /* 0x000fe2000001143d */
[----:B------:R-:W-:-:S02]  /*f790*/  ULDC.64 UR10, c[0x0][0xad8] ;  /* 0x0002b600000a7ab9 */ /* 0x000fc40000000a00 */
        /* <DEDUP_REMOVED lines=8> */
[----:B------:R-:W-:-:S02]  /*f820*/  IMAD.IADD R3, R3, 0x1, R63 ;  /* 0x0000000103037824 */ /* 0x000fc400078e023f */
[----:B------:R-:W-:Y:S02]  /*f830*/  IMAD R20, R20, UR10, RZ ;  /* 0x0000000a14147c24 */ /* 0x000fe4000f8e02ff */
[----:B------:R-:W-:Y:S01]  /*f840*/  VIADD R65, R227, UR49 ;  /* 0x00000031e3417c36 */ /* 0x000fe20008000000 */
[----:B------:R-:W-:Y:S01]  /*f850*/  UIADD3 UR8, UR8, 0x33420, URZ ;  /* 0x0003342008087890 */ /* 0x000fe2000fffe03f */
[C---:B------:R-:W-:Y:S02]  /*f860*/  IMAD R63, R61.reuse, UR11, R20 ;  /* 0x0000000b3d3f7c24 */ /* 0x040fe4000f8e0214 */
[----:B------:R-:W-:Y:S01]  /*f870*/  IMAD.WIDE.U32 R2, R61, UR10, R2 ;  /* 0x0000000a3d027c25 */ /* 0x000fe2000f8e0002 */
[----:B------:R-:W-:Y:S01]  /*f880*/  ISETP.GE.AND P2, PT, R65, R0, PT ;  /* 0x000000004100720c */ /* 0x000fe20003f46270 */
[----:B------:R-:W-:Y:S01]  /*f890*/  ULDC.64 UR10, c[0x0][0xa80] ;  /* 0x0002a000000a7ab9 */ /* 0x000fe20000000a00 */
[----:B------:R-:W-:Y:S01]  /*f8a0*/  UPRMT UR8, URZ, 0x654, UR8 ;  /* 0x000006543f087896 */ /* 0x000fe20008000008 */
[----:B------:R-:W-:Y:S01]  /*f8b0*/  IMAD.IADD R3, R3, 0x1, R63 ;  /* 0x0000000103037824 */ /* 0x000fe200078e023f */
[----:B------:R-:W-:Y:S01]  /*f8c0*/  LEA R62, P3, R2, UR10, 0x1 ;  /* 0x0000000a023e7c11 */ /* 0x000fe2000f8608ff */
[----:B------:R-:W-:-:S03]  /*f8d0*/  VIADD R61, R65, 0x40 ;  /* 0x00000040413d7836 */ /* 0x000fc60000000000 */
[----:B------:R-:W-:Y:S01]  /*f8e0*/  LEA.HI.X R63, R2, UR11, R3, 0x1, P3 ;  /* 0x0000000b023f7c11 */ /* 0x000fe200098f0c03 */
[----:B------:R-:W-:Y:S01]  /*f8f0*/  VIADD R21, R65, 0x20 ;  /* 0x0000002041157836 */ /* 0x000fe20000000000 */
[-C--:B------:R-:W-:Y:S01]  /*f900*/  ISETP.GE.AND P1, PT, R61, R0.reuse, PT ;  /* 0x000000003d00720c */ /* 0x080fe20003f26270 */
[C---:B------:R-:W-:Y:S02]  /*f910*/  VIADD R67, R64.reuse, 0x40 ;  /* 0x0000004040437836 */ /* 0x040fe40000000000 */
[----:B------:R-:W-:Y:S01]  /*f920*/  VIADD R69, R64, 0x80 ;  /* 0x0000008040457836 */ /* 0x000fe20000000000 */
[----:B0-----:R-:W-:Y:S01]  /*f930*/  SYNCS.ARRIVE.TRANS64.RED.A1T0 RZ, [UR8], RZ ;  /* 0x000000ffffff79a7 */ /* 0x001fe20008100408 */
[----:B------:R0:W1:Y:S01]  /*f940*/  SHFL.IDX PT, R60, R62, RZ, 0x181f ;  /* 0x00181fff3e3c7589 */ /* 0x00006200000e0000 */
[----:B------:R-:W-:Y:S03]  /*f950*/  BSSY B1, `(.L_x_2533) ;  /* 0x0000014000017945 */ /* 0x000fe60003800000 */
[----:B------:R0:W2:Y:S01]  /*f960*/  SHFL.IDX PT, R61, R63, RZ, 0x181f ;  /* 0x00181fff3f3d7589 */ /* 0x0000a200000e0000 */
[----:B------:R-:W-:-:S02]  /*f970*/  ISETP.GE.AND P0, PT, R21, R0, PT ;  /* 0x000000001500720c */ /* 0x000fc40003f06270 */
[----:B------:R-:W-:Y:S02]  /*f980*/  SHF.R.S32.HI R66, RZ, 0x1f, R64 ;  /* 0x0000001fff427819 */ /* 0x000fe40000011440 */
[----:B------:R-:W-:Y:S02]  /*f990*/  SHF.R.S32.HI R68, RZ, 0x1f, R67 ;  /* 0x0000001fff447819 */ /* 0x000fe40000011443 */
[----:B------:R-:W-:Y:S01]  /*f9a0*/  SHF.R.S32.HI R70, RZ, 0x1f, R69 ;  /* 0x0000001fff467819 */ /* 0x000fe20000011445 */
[----:B0-----:R-:W-:Y:S06]  /*f9b0*/  @P2 BRA `(.L_x_2534) ;  /* 0x0000000000342947 */ /* 0x001fec0003800000 */
[----:B------:R-:W-:Y:S02]  /*f9c0*/  ULDC UR4, c[0x0][0xac8] ;  /* 0x0002b20000047ab9 */ /* 0x000fe40000000800 */
[----:B------:R-:W-:Y:S02]  /*f9d0*/  ISETP.GE.AND P4, PT, R64, UR4, PT ;  /* 0x0000000440007c0c */ /* 0x000fe4000bf86270 */
[----:B------:R-:W-:Y:S02]  /*f9e0*/  ISETP.GE.AND P3, PT, R67, UR4, PT ;  /* 0x0000000443007c0c */ /* 0x000fe4000bf66270 */
[----:B------:R-:W-:-:S09]  /*f9f0*/  ISETP.GE.AND P2, PT, R69, UR4, PT ;  /* 0x0000000445007c0c */ /* 0x000fd2000bf46270 */
[CC--:B-1----:R-:W-:Y:S02]  /*fa00*/  @!P4 LEA R2, P6, R64.reuse, R60.reuse, 0x1 ;  /* 0x0000003c4002c211 */ /* 0x0c2fe400078c08ff */
[-C--:B------:R-:W-:Y:S02]  /*fa10*/  @!P3 LEA R20, P5, R67, R60.reuse, 0x1 ;  /* 0x0000003c4314b211 */ /* 0x080fe400078a08ff */
[-C--:B--2---:R-:W-:Y:S02]  /*fa20*/  @!P4 LEA.HI.X R3, R64, R61.reuse, R66, 0x1, P6 ;  /* 0x0000003d4003c211 */ /* 0x084fe400030f0c42 */
[----:B------:R-:W-:Y:S02]  /*fa30*/  @!P2 LEA R60, P6, R69, R60, 0x1 ;  /* 0x0000003c453ca211 */ /* 0x000fe400078c08ff */
[-C--:B------:R-:W-:Y:S01]  /*fa40*/  @!P3 LEA.HI.X R21, R67, R61.reuse, R68, 0x1, P5 ;  /* 0x0000003d4315b211 */ /* 0x080fe200028f0c44 */
[----:B-----5:R0:W-:Y:S01]  /*fa50*/  @!P4 ST.E.128 desc[UR36][R2.64], R4 ;  /* 0x000000040200c985 */ /* 0x0201e2000c101d24 */
[----:B------:R-:W-:-:S03]  /*fa60*/  @!P2 LEA.HI.X R61, R69, R61, R70, 0x1, P6 ;  /* 0x0000003d453da211 */ /* 0x000fc600030f0c46 */
[----:B------:R0:W-:Y:S04]  /*fa70*/  @!P3 ST.E.128 desc[UR36][R20.64], R28 ;  /* 0x0000001c1400b985 */ /* 0x0001e8000c101d24 */
[----:B------:R0:W-:Y:S02]  /*fa80*/  @!P2 ST.E.128 desc[UR36][R60.64], R56 ;  /* 0x000000383c00a985 */ /* 0x0001e4000c101d24 */
.L_x_2534:
[----:B------:R-:W-:Y:S05]  /*fa90*/  BSYNC B1 ;  /* 0x0000000000017941 */ /* 0x000fea0003800000 */
.L_x_2533:
[----:B0----5:R0:W3:Y:S01]  /*faa0*/  SHFL.IDX PT, R7, R63, 0x1, 0x181f ;  /* 0x00381f003f077f89 */ /* 0x0210e200000e0000 */
[----:B------:R-:W-:Y:S03]  /*fab0*/  BSSY B1, `(.L_x_2535) ;  /* 0x0000010000017945 */ /* 0x000fe60003800000 */
[----:B------:R0:W4:Y:S01]  /*fac0*/  SHFL.IDX PT, R6, R62, 0x1, 0x181f ;  /* 0x00381f003e067f89 */ /* 0x00012200000e0000 */
[----:B------:R-:W-:Y:S05]  /*fad0*/  @P0 BRA `(.L_x_2536) ;  /* 0x0000000000340947 */ /* 0x000fea0003800000 */
[----:B------:R-:W-:Y:S02]  /*fae0*/  ULDC UR4, c[0x0][0xac8] ;  /* 0x0002b20000047ab9 */ /* 0x000fe40000000800 */
[----:B------:R-:W-:Y:S02]  /*faf0*/  ISETP.GE.AND P4, PT, R64, UR4, PT ;  /* 0x0000000440007c0c */ /* 0x000fe4000bf86270 */
[----:B------:R-:W-:Y:S02]  /*fb00*/  ISETP.GE.AND P5, PT, R67, UR4, PT ;  /* 0x0000000443007c0c */ /* 0x000fe4000bfa6270 */
[----:B------:R-:W-:-:S09]  /*fb10*/  ISETP.GE.AND P6, PT, R69, UR4, PT ;  /* 0x0000000445007c0c */ /* 0x000fd2000bfc6270 */
[CC--:B----4-:R-:W-:Y:S02]  /*fb20*/  @!P4 LEA R2, P0, R64.reuse, R6.reuse, 0x1 ;  /* 0x000000064002c211 */ /* 0x0d0fe400078008ff */
        /* <DEDUP_REMOVED lines=8> */
.L_x_2536:
[----:B------:R-:W-:Y:S05]  /*fbb0*/  BSYNC B1 ;  /* 0x0000000000017941 */ /* 0x000fea0003800000 */
.L_x_2535:
[----:B---3--:R3:W0:Y:S01]  /*fbc0*/  SHFL.IDX PT, R7, R63, 0x2, 0x181f ;  /* 0x00581f003f077f89 */ /* 0x00862200000e0000 */
[----:B------:R-:W-:Y:S03]  /*fbd0*/  BSSY B1, `(.L_x_2537) ;  /* 0x0000010000017945 */ /* 0x000fe60003800000 */
[----:B----4-:R3:W4:Y:S01]  /*fbe0*/  SHFL.IDX PT, R6, R62, 0x2, 0x181f ;  /* 0x00581f003e067f89 */ /* 0x01072200000e0000 */
        /* <DEDUP_REMOVED lines=14> */
.L_x_2538:
[----:B------:R-:W-:Y:S05]  /*fcd0*/  BSYNC B1 ;  /* 0x0000000000017941 */ /* 0x000fea0003800000 */
.L_x_2537:
[----:B0-----:R-:W-:Y:S01]  /*fce0*/  VIADD R3, R65, 0x60 ;  /* 0x0000006041037836 */ /* 0x001fe20000000000 */
[----:B---3--:R-:W0:Y:S04]  /*fcf0*/  SHFL.IDX PT, R63, R63, 0x3, 0x181f ;  /* 0x00781f003f3f7f89 */ /* 0x008e2800000e0000 */
[----:B------:R-:W-:Y:S01]  /*fd00*/  ISETP.GE.AND P0, PT, R3, R0, PT ;  /* 0x000000000300720c */ /* 0x000fe20003f06270 */
[----:B------:R-:W3:-:S12]  /*fd10*/  SHFL.IDX PT, R62, R62, 0x3, 0x181f ;  /* 0x00781f003e3e7f89 */ /* 0x000ed800000e0000 */
[----:B------:R-:W-:Y:S05]  /*fd20*/  @P0 BRA `(.L_x_2539) ;  /* 0x0000002000800947 */ /* 0x000fea0003800000 */
[----:B------:R-:W-:Y:S02]  /*fd30*/  ULDC UR4, c[0x0][0xac8] ;  /* 0x0002b20000047ab9 */ /* 0x000fe40000000800 */
[----:B------:R-:W-:Y:S02]  /*fd40*/  ISETP.GE.AND P2, PT, R64, UR4, PT ;  /* 0x0000000440007c0c */ /* 0x000fe4000bf46270 */
[----:B------:R-:W-:-:S11]  /*fd50*/  ISETP.GE.AND P3, PT, R67, UR4, PT ;  /* 0x0000000443007c0c */ /* 0x000fd6000bf66270 */
[CC--:B---3--:R-:W-:Y:S02]  /*fd60*/  @!P2 LEA R2, P0, R64.reuse, R62.reuse, 0x1 ;  /* 0x0000003e4002a211 */ /* 0x0c8fe400078008ff */
[C---:B------:R-:W-:Y:S02]  /*fd70*/  @!P3 LEA R4, P1, R67.reuse, R62, 0x1 ;  /* 0x0000003e4304b211 */ /* 0x040fe400078208ff */
        /* <DEDUP_REMOVED lines=10> */
.L_x_2532:
        /* <DEDUP_REMOVED lines=63> */
[C---:B------:R-:W-:Y:S01]  /*10210*/  VIADD R15, R16.reuse, 0x30 ;  /* 0x00000030100f7836 */ /* 0x040fe20000000000 */
[----:B------:R-:W-:Y:S01]  /*10220*/  ISETP.GE.AND P1, PT, R225, UR4, PT ;  /* 0x00000004e1007c0c */ /* 0x000fe2000bf26270 */
[C---:B------:R-:W-:Y:S01]  /*10230*/  VIADD R21, R16.reuse, 0x38 ;  /* 0x0000003810157836 */ /* 0x040fe20000000000 */
[----:B------:R-:W-:Y:S01]  /*10240*/  ISETP.GE.AND P4, PT, R11, UR4, PT ;  /* 0x000000040b007c0c */ /* 0x000fe2000bf86270 */
[----:B------:R-:W-:Y:S01]  /*10250*/  VIADD R25, R16, 0x48 ;  /* 0x0000004810197836 */ /* 0x000fe20000000000 */
[----:B------:R-:W-:-:S02]  /*10260*/  SHF.R.S32.HI R12, RZ, 0x1f, R11 ;  /* 0x0000001fff0c7819 */ /* 0x000fc4000001140b */
[----:B------:R-:W-:-:S03]  /*10270*/  SHF.R.S32.HI R14, RZ, 0x1f, R13 ;  /* 0x0000001fff0e7819 */ /* 0x000fc6000001140d */
[----:B-12---:R-:W-:-:S04]  /*10280*/  @!P3 IMAD.WIDE R4, R16, 0x4, R2 ;  /* 0x000000041004b825 */ /* 0x006fc800078e0202 */
[CC--:B------:R-:W-:Y:S01]  /*10290*/  @!P1 LEA R8, P5, R225.reuse, R2.reuse, 0x2 ;  /* 0x00000002e1089211 */ /* 0x0c0fe200078a10ff */
[----:B------:R1:W-:Y:S01]  /*102a0*/  @!P3 ST.E.64 desc[UR36][R4.64], R134 ;  /* 0x000000860400b985 */ /* 0x0003e2000c101b24 */
[C---:B------:R-:W-:Y:S02]  /*102b0*/  @!P2 LEA R6, P3, R226.reuse, R2, 0x2 ;  /* 0x00000002e206a211 */ /* 0x040fe400078610ff */
[-C--:B------:R-:W-:Y:S02]  /*102c0*/  @!P1 LEA.HI.X R9, R225, R3.reuse, R27, 0x2, P5 ;  /* 0x00000003e1099211 */ /* 0x080fe400028f141b */
[----:B------:R-:W-:Y:S02]  /*102d0*/  @!P2 LEA.HI.X R7, R226, R3, R32, 0x2, P3 ;  /* 0x00000003e207a211 */ /* 0x000fe400018f1420 */
[----:B------:R-:W-:Y:S02]  /*102e0*/  ISETP.GE.AND P3, PT, R13, UR4, PT ;  /* 0x000000040d007c0c */ /* 0x000fe4000bf66270 */
[----:B------:R-:W-:Y:S01]  /*102f0*/  ISETP.GE.AND P5, PT, R19, UR4, PT ;  /* 0x0000000413007c0c */ /* 0x000fe2000bfa6270 */
[----:B------:R2:W-:Y:S01]  /*10300*/  @!P2 ST.E.64 desc[UR36][R6.64], R132 ;  /* 0x000000840600a985 */ /* 0x0005e2000c101b24 */
[----:B------:R-:W-:-:S02]  /*10310*/  ISETP.GE.AND P2, PT, R15, UR4, PT ;  /* 0x000000040f007c0c */ /* 0x000fc4000bf46270 */
[C---:B------:R-:W-:Y:S01]  /*10320*/  @!P4 LEA R10, P6, R11.reuse, R2, 0x2 ;  /* 0x000000020b0ac211 */ /* 0x040fe200078c10ff */
[----:B------:R3:W-:Y:S01]  /*10330*/  @!P1 ST.E.64 desc[UR36][R8.64], R126 ;  /* 0x0000007e08009985 */ /* 0x0007e2000c101b24 */
[----:B-1----:R-:W-:Y:S02]  /*10340*/  SHF.R.S32.HI R5, RZ, 0x1f, R19 ;  /* 0x0000001fff057819 */ /* 0x002fe40000011413 */
[----:B------:R-:W-:-:S03]  /*10350*/  @!P4 LEA.HI.X R11, R11, R3, R12, 0x2, P6 ;  /* 0x000000030b0bc211 */ /* 0x000fc600030f140c */
[-C--:B------:R-:W-:Y:S02]  /*10360*/  @!P3 LEA R12, P6, R13, R2.reuse, 0x2 ;  /* 0x000000020d0cb211 */ /* 0x080fe400078c10ff */
[-C--:B------:R-:W-:Y:S02]  /*10370*/  @!P5 LEA R4, P1, R19, R2.reuse, 0x2 ;  /* 0x000000021304d211 */ /* 0x080fe400078210ff */
[-C--:B------:R-:W-:Y:S02]  /*10380*/  @!P3 LEA.HI.X R13, R13, R3.reuse, R14, 0x2, P6 ;  /* 0x000000030d0db211 */ /* 0x080fe400030f140e */
[----:B--2---:R-:W-:Y:S02]  /*10390*/  SHF.R.S32.HI R7, RZ, 0x1f, R15 ;  /* 0x0000001fff077819 */ /* 0x004fe4000001140f */
[----:B------:R-:W-:Y:S02]  /*103a0*/  @!P2 LEA R6, P6, R15, R2, 0x2 ;  /* 0x000000020f06a211 */ /* 0x000fe400078c10ff */
[----:B------:R-:W-:-:S02]  /*103b0*/  @!P5 LEA.HI.X R5, R19, R3, R5, 0x2, P1 ;  /* 0x000000031305d211 */ /* 0x000fc400008f1405 */
[----:B------:R-:W-:Y:S01]  /*103c0*/  @!P2 LEA.HI.X R7, R15, R3, R7, 0x2, P6 ;  /* 0x000000030f07a211 */ /* 0x000fe200030f1407 */
[----:B------:R-:W-:Y:S01]  /*103d0*/  VIADD R15, R16, 0x40 ;  /* 0x00000040100f7836 */ /* 0x000fe20000000000 */
[----:B------:R-:W-:Y:S01]  /*103e0*/  ISETP.GE.AND P1, PT, R21, UR4, PT ;  /* 0x0000000415007c0c */ /* 0x000fe2000bf26270 */
[----:B------:R1:W-:Y:S01]  /*103f0*/  @!P5 ST.E.64 desc[UR36][R4.64], R124 ;  /* 0x0000007c0400d985 */ /* 0x0003e2000c101b24 */
[----:B---3--:R-:W-:Y:S02]  /*10400*/  SHF.R.S32.HI R9, RZ, 0x1f, R21 ;  /* 0x0000001fff097819 */ /* 0x008fe40000011415 */
[----:B------:R-:W-:Y:S01]  /*10410*/  ISETP.GE.AND P5, PT, R15, UR4, PT ;  /* 0x000000040f007c0c */ /* 0x000fe2000bfa6270 */
[----:B------:R2:W-:Y:S01]  /*10420*/  @!P4 ST.E.64 desc[UR36][R10.64], R118 ;  /* 0x000000760a00c985 */ /* 0x0005e2000c101b24 */
[----:B------:R-:W-:-:S03]  /*10430*/  ISETP.GE.AND P4, PT, R25, UR4, PT ;  /* 0x0000000419007c0c */ /* 0x000fc6000bf86270 */
[----:B------:R3:W-:Y:S04]  /*10440*/  @!P3 ST.E.64 desc[UR36][R12.64], R116 ;  /* 0x000000740c00b985 */ /* 0x0007e8000c101b24 */
[C---:B------:R-:W-:Y:S01]  /*10450*/  @!P1 LEA R8, P6, R21.reuse, R2, 0x2 ;  /* 0x0000000215089211 */ /* 0x040fe200078c10ff */
[----:B------:R4:W-:Y:S01]  /*10460*/  @!P2 ST.E.64 desc[UR36][R6.64], R110 ;  /* 0x0000006e0600a985 */ /* 0x0009e2000c101b24 */
[----:B-1----:R-:W-:Y:S02]  /*10470*/  SHF.R.S32.HI R5, RZ, 0x1f, R25 ;  /* 0x0000001fff057819 */ /* 0x002fe40000011419 */
[----:B------:R-:W-:Y:S02]  /*10480*/  @!P1 LEA.HI.X R9, R21, R3, R9, 0x2, P6 ;  /* 0x0000000315099211 */ /* 0x000fe400030f1409 */
[----:B------:R-:W-:-:S02]  /*10490*/  SHF.R.S32.HI R21, RZ, 0x1f, R15 ;  /* 0x0000001fff157819 */ /* 0x000fc4000001140f */
[CC--:B------:R-:W-:Y:S01]  /*104a0*/  @!P5 LEA R14, P6, R15.reuse, R2.reuse, 0x2 ;  /* 0x000000020f0ed211 */ /* 0x0c0fe200078c10ff */
[----:B------:R1:W-:Y:S03]  /*104b0*/  @!P1 ST.E.64 desc[UR36][R8.64], R108 ;  /* 0x0000006c08009985 */ /* 0x0003e6000c101b24 */
[----:B------:R-:W-:Y:S01]  /*104c0*/  @!P5 LEA.HI.X R15, R15, R3, R21, 0x2, P6 ;  /* 0x000000030f0fd211 */ /* 0x000fe200030f1415 */
[----:B------:R-:W-:Y:S01]  /*104d0*/  VIADD R21, R16, 0x50 ;  /* 0x0000005010157836 */ /* 0x000fe20000000000 */
[----:B------:R-:W-:-:S03]  /*104e0*/  @!P4 LEA R4, P6, R25, R2, 0x2 ;  /* 0x000000021904c211 */ /* 0x000fc600078c10ff */
[----:B------:R5:W-:Y:S01]  /*104f0*/  @!P5 ST.E.64 desc[UR36][R14.64], R102 ;  /* 0x000000660e00d985 */ /* 0x000be2000c101b24 */
[----:B------:R-:W-:Y:S02]  /*10500*/  ISETP.GE.AND P3, PT, R21, UR4, PT ;  /* 0x0000000415007c0c */ /* 0x000fe4000bf66270 */
[----:B------:R-:W-:Y:S01]  /*10510*/  @!P4 LEA.HI.X R5, R25, R3, R5, 0x2, P6 ;  /* 0x000000031905c211 */ /* 0x000fe200030f1405 */
[----:B------:R-:W-:Y:S01]  /*10520*/  VIADD R25, R16, 0x58 ;  /* 0x0000005810197836 */ /* 0x000fe20000000000 */
[----:B--2---:R-:W-:-:S03]  /*10530*/  SHF.R.S32.HI R11, RZ, 0x1f, R21 ;  /* 0x0000001fff0b7819 */ /* 0x004fc60000011415 */
[----:B------:R2:W-:Y:S01]  /*10540*/  @!P4 ST.E.64 desc[UR36][R4.64], R100 ;  /* 0x000000640400c985 */ /* 0x0005e2000c101b24 */
[----:B------:R-:W-:Y:S02]  /*10550*/  ISETP.GE.AND P2, PT, R25, UR4, PT ;  /* 0x0000000419007c0c */ /* 0x000fe4000bf46270 */
[----:B---3--:R-:W-:-:S03]  /*10560*/  SHF.R.S32.HI R13, RZ, 0x1f, R25 ;  /* 0x0000001fff0d7819 */ /* 0x008fc60000011419 */
[----:B------:R-:W-:-:S04]  /*10570*/  @!P3 LEA R10, P6, R21, R2, 0x2 ;  /* 0x00000002150ab211 */ /* 0x000fc800078c10ff */
[----:B------:R-:W-:Y:S01]  /*10580*/  @!P3 LEA.HI.X R11, R21, R3, R11, 0x2, P6 ;  /* 0x00000003150bb211 */ /* 0x000fe200030f140b */
[----:B------:R-:W-:-:S03]  /*10590*/  VIADD R21, R16, 0x60 ;  /* 0x0000006010157836 */ /* 0x000fc60000000000 */
[----:B------:R-:W-:Y:S01]  /*105a0*/  @!P2 LEA R12, P6, R25, R2, 0x2 ;  /* 0x00000002190ca211 */ /* 0x000fe200078c10ff */
[----:B------:R3:W-:Y:S01]  /*105b0*/  @!P3 ST.E.64 desc[UR36][R10.64], R94 ;  /* 0x0000005e0a00b985 */ /* 0x0007e2000c101b24 */
[----:B------:R-:W-:Y:S02]  /*105c0*/  ISETP.GE.AND P1, PT, R21, UR4, PT ;  /* 0x0000000415007c0c */ /* 0x000fe4000bf26270 */
[----:B------:R-:W-:Y:S01]  /*105d0*/  @!P2 LEA.HI.X R13, R25, R3, R13, 0x2, P6 ;  /* 0x00000003190da211 */ /* 0x000fe200030f140d */
[----:B------:R-:W-:Y:S01]  /*105e0*/  VIADD R25, R16, 0x68 ;  /* 0x0000006810197836 */ /* 0x000fe20000000000 */
[----:B----4-:R-:W-:-:S03]  /*105f0*/  SHF.R.S32.HI R7, RZ, 0x1f, R21 ;  /* 0x0000001fff077819 */ /* 0x010fc60000011415 */
[----:B------:R-:W-:Y:S01]  /*10600*/  @!P2 ST.E.64 desc[UR36][R12.64], R92 ;  /* 0x0000005c0c00a985 */ /* 0x000fe2000c101b24 */
[----:B------:R-:W-:Y:S02]  /*10610*/  ISETP.GE.AND P5, PT, R25, UR4, PT ;  /* 0x0000000419007c0c */ /* 0x000fe4000bfa6270 */
[----:B-1----:R-:W-:-:S03]  /*10620*/  SHF.R.S32.HI R9, RZ, 0x1f, R25 ;  /* 0x0000001fff097819 */ /* 0x002fc60000011419 */
        /* <DEDUP_REMOVED lines=8> */
[----:B-----5:R-:W-:Y:S02]  /*106b0*/  SHF.R.S32.HI R15, RZ, 0x1f, R21 ;  /* 0x0000001fff0f7819 */ /* 0x020fe40000011415 */
[----:B------:R-:W-:Y:S01]  /*106c0*/  ISETP.GE.AND P1, PT, R223, UR4, PT ;  /* 0x00000004df007c0c */ /* 0x000fe2000bf26270 */
[----:B------:R4:W-:Y:S01]  /*106d0*/  @!P5 ST.E.64 desc[UR36][R8.64], R84 ;  /* 0x000000540800d985 */ /* 0x0009e2000c101b24 */
[----:B------:R-:W-:-:S02]  /*106e0*/  ISETP.GE.AND P3, PT, R25, UR4, PT ;  /* 0x0000000419007c0c */ /* 0x000fc4000bf66270 */
[----:B--2---:R-:W-:Y:S02]  /*106f0*/  SHF.R.S32.HI R5, RZ, 0x1f, R25 ;  /* 0x0000001fff057819 */ /* 0x004fe40000011419 */
[----:B------:R-:W-:Y:S02]  /*10700*/  ISETP.GE.AND P5, PT, R224, UR4, PT ;  /* 0x00000004e0007c0c */ /* 0x000fe4000bfa6270 */
[----:B------:R-:W-:-:S04]  /*10710*/  @!P4 LEA R14, P6, R21, R2, 0x2 ;  /* 0x00000002150ec211 */ /* 0x000fc800078c10ff */
[-C--:B------:R-:W-:Y:S01]  /*10720*/  @!P4 LEA.HI.X R15, R21, R3.reuse, R15, 0x2, P6 ;  /* 0x00000003150fc211 */ /* 0x080fe200030f140f */
[----:B------:R-:W-:Y:S02]  /*10730*/  VIADD R21, R16, 0x80 ;  /* 0x0000008010157836 */ /* 0x000fe40000000000 */
[----:B------:R-:W-:Y:S02]  /*10740*/  @!P3 LEA R4, P6, R25, R2, 0x2 ;  /* 0x000000021904b211 */ /* 0x000fe400078c10ff */
[----:B------:R-:W-:Y:S01]  /*10750*/  @!P4 ST.E.64 desc[UR36][R14.64], R78 ;  /* 0x0000004e0e00c985 */ /* 0x000fe2000c101b24 */
[----:B------:R-:W-:Y:S02]  /*10760*/  ISETP.GE.AND P2, PT, R21, UR4, PT ;  /* 0x0000000415007c0c */ /* 0x000fe4000bf46270 */
[----:B------:R-:W-:Y:S02]  /*10770*/  @!P3 LEA.HI.X R5, R25, R3, R5, 0x2, P6 ;  /* 0x000000031905b211 */ /* 0x000fe400030f1405 */
[----:B---3--:R-:W-:-:S02]  /*10780*/  SHF.R.S32.HI R11, RZ, 0x1f, R21 ;  /* 0x0000001fff0b7819 */ /* 0x008fc40000011415 */
[C---:B-1----:R-:W-:Y:S01]  /*10790*/  @!P1 LEA R6, P4, R223.reuse, R2, 0x2 ;  /* 0x00000002df069211 */ /* 0x042fe200078810ff */
[----:B------:R1:W-:Y:S01]  /*107a0*/  @!P3 ST.E.64 desc[UR36][R4.64], R76 ;  /* 0x0000004c0400b985 */ /* 0x0003e2000c101b24 */
[----:B------:R-:W-:Y:S02]  /*107b0*/  ISETP.GE.AND P3, PT, R222, UR4, PT ;  /* 0x00000004de007c0c */ /* 0x000fe4000bf66270 */
[----:B------:R-:W-:-:S03]  /*107c0*/  @!P1 LEA.HI.X R7, R223, R3, R30, 0x2, P4 ;  /* 0x00000003df079211 */ /* 0x000fc600020f141e */
[----:B------:R-:W-:-:S04]  /*107d0*/  @!P2 LEA R10, P6, R21, R2, 0x2 ;  /* 0x00000002150aa211 */ /* 0x000fc800078c10ff */
[-C--:B------:R-:W-:Y:S02]  /*107e0*/  @!P2 LEA.HI.X R11, R21, R3.reuse, R11, 0x2, P6 ;  /* 0x00000003150ba211 */ /* 0x080fe400030f140b */
[-C--:B------:R-:W-:Y:S02]  /*107f0*/  @!P5 LEA R12, P6, R224, R2.reuse, 0x2 ;  /* 0x00000002e00cd211 */ /* 0x080fe400078c10ff */
[----:B----4-:R-:W-:Y:S01]  /*10800*/  @!P3 LEA R8, P4, R222, R2, 0x2 ;  /* 0x00000002de08b211 */ /* 0x010fe200078810ff */
[----:B------:R2:W-:Y:S01]  /*10810*/  @!P2 ST.E.64 desc[UR36][R10.64], R70 ;  /* 0x000000460a00a985 */ /* 0x0005e2000c101b24 */
[----:B------:R-:W-:Y:S02]  /*10820*/  ISETP.GE.AND P2, PT, R221, UR4, PT ;  /* 0x00000004dd007c0c */ /* 0x000fe4000bf46270 */
[----:B------:R-:W-:Y:S02]  /*10830*/  @!P5 LEA.HI.X R13, R224, R3, R31, 0x2, P6 ;  /* 0x00000003e00dd211 */ /* 0x000fe400030f141f */
[----:B------:R-:W-:-:S02]  /*10840*/  ISETP.GE.AND P6, PT, R23, UR4, PT ;  /* 0x0000000417007c0c */ /* 0x000fc4000bfc6270 */
[----:B------:R-:W-:Y:S01]  /*10850*/  @!P3 LEA.HI.X R9, R222, R3, R29, 0x2, P4 ;  /* 0x00000003de09b211 */ /* 0x000fe200020f141d */
[----:B------:R3:W-:Y:S01]  /*10860*/  @!P5 ST.E.64 desc[UR36][R12.64], R68 ;  /* 0x000000440c00d985 */ /* 0x0007e2000c101b24 */
[----:B------:R-:W-:-:S03]  /*10870*/  ISETP.GE.AND P5, PT, R220, UR4, PT ;  /* 0x00000004dc007c0c */ /* 0x000fc6000bfa6270 */
[----:B------:R4:W-:Y:S01]  /*10880*/  @!P1 ST.E.64 desc[UR36][R6.64], R62 ;  /* 0x0000003e06009985 */ /* 0x0009e2000c101b24 */
[----:B------:R-:W-:Y:S02]  /*10890*/  ISETP.GE.AND P1, PT, R22, UR4, PT ;  /* 0x0000000416007c0c */ /* 0x000fe4000bf26270 */
[C---:B-1----:R-:W-:Y:S01]  /*108a0*/  @!P2 LEA R4, P4, R221.reuse, R2, 0x2 ;  /* 0x00000002dd04a211 */ /* 0x042fe200078810ff */
[----:B------:R4:W-:Y:S03]  /*108b0*/  @!P3 ST.E.64 desc[UR36][R8.64], R60 ;  /* 0x0000003c0800b985 */ /* 0x0009e6000c101b24 */
[----:B------:R-:W-:-:S03]  /*108c0*/  @!P2 LEA.HI.X R5, R221, R3, R28, 0x2, P4 ;  /* 0x00000003dd05a211 */ /* 0x000fc600020f141c */
[-C--:B--2---:R-:W-:Y:S02]  /*108d0*/  @!P5 LEA R10, P3, R220, R2.reuse, 0x2 ;  /* 0x00000002dc0ad211 */ /* 0x084fe400078610ff */
[----:B------:R4:W-:Y:S01]  /*108e0*/  @!P2 ST.E.64 desc[UR36][R4.64], R54 ;  /* 0x000000360400a985 */ /* 0x0009e2000c101b24 */
[CC--:B---3--:R-:W-:Y:S02]  /*108f0*/  @!P6 LEA R12, P2, R23.reuse, R2.reuse, 0x2 ;  /* 0x00000002170ce211 */ /* 0x0c8fe400078410ff */
[----:B------:R-:W-:Y:S02]  /*10900*/  @!P1 LEA R2, P4, R22, R2, 0x2 ;  /* 0x0000000216029211 */ /* 0x000fe400078810ff */
[-C--:B------:R-:W-:Y:S02]  /*10910*/  @!P5 LEA.HI.X R11, R220, R3.reuse, R26, 0x2, P3 ;  /* 0x00000003dc0bd211 */ /* 0x080fe400018f141a */
[-C--:B------:R-:W-:Y:S02]  /*10920*/  @!P6 LEA.HI.X R13, R23, R3.reuse, R24, 0x2, P2 ;  /* 0x00000003170de211 */ /* 0x080fe400010f1418 */
[----:B------:R-:W-:Y:S01]  /*10930*/  @!P1 LEA.HI.X R3, R22, R3, R229, 0x2, P4 ;  /* 0x0000000316039211 */ /* 0x000fe200020f14e5 */
[----:B------:R4:W-:Y:S04]  /*10940*/  @!P5 ST.E.64 desc[UR36][R10.64], R52 ;  /* 0x000000340a00d985 */ /* 0x0009e8000c101b24 */
[----:B------:R4:W-:Y:S04]  /*10950*/  @!P6 ST.E.64 desc[UR36][R12.64], R46 ;  /* 0x0000002e0c00e985 */ /* 0x0009e8000c101b24 */
[----:B------:R4:W-:Y:S02]  /*10960*/  @!P1 ST.E.64 desc[UR36][R2.64], R44 ;  /* 0x0000002c02009985 */ /* 0x0009e4000c101b24 */
.L_x_2541:
[----:B------:R-:W-:Y:S05]  /*10970*/  BSYNC B1 ;  /* 0x0000000000017941 */ /* 0x000fea0003800000 */
.L_x_2540:
[----:B----4-:R3:W4:Y:S04]  /*10980*/  SHFL.IDX PT, R5, R20, 0x1, 0x1c1f ;  /* 0x003c1f0014057f89 */ /* 0x01072800000e0000 */
[----:B------:R3:W0:Y:S01]  /*10990*/  SHFL.IDX PT, R4, R0, 0x1, 0x1c1f ;  /* 0x003c1f0000047f89 */ /* 0x00062200000e0000 */
[----:B------:R-:W-:Y:S05]  /*109a0*/  @P0 BRA `(.L_x_2539) ;  /* 0x0000001400600947 */ /* 0x000fea0003800000 */
[----:B------:R-:W-:Y:S01]  /*109b0*/  ULDC UR4, c[0x0][0xac8] ;  /* 0x0002b20000047ab9 */ /* 0x000fe20000000800 */
[----:B------:R-:W-:Y:S01]  /*109c0*/  VIADD R11, R16, 0x20 ;  /* 0x00000020100b7836 */ /* 0x000fe20000000000 */
[----:B------:R-:W-:Y:S01]  /*109d0*/  ISETP.GE.AND P2, PT, R226, UR4, PT ;  /* 0x00000004e2007c0c */ /* 0x000fe2000bf46270 */
[C---:B------:R-:W-:Y:S01]  /*109e0*/  VIADD R13, R16.reuse, 0x28 ;  /* 0x00000028100d7836 */ /* 0x040fe20000000000 */
[C---:B------:R-:W-:Y:S01]  /*109f0*/  ISETP.GE.AND P1, PT, R16.reuse, UR4, PT ;  /* 0x0000000410007c0c */ /* 0x040fe2000bf26270 */
[C---:B------:R-:W-:Y:S01]  /*10a00*/  VIADD R15, R16.reuse, 0x30 ;  /* 0x00000030100f7836 */ /* 0x040fe20000000000 */
[----:B------:R-:W-:Y:S01]  /*10a10*/  ISETP.GE.AND P6, PT, R225, UR4, PT ;  /* 0x00000004e1007c0c */ /* 0x000fe2000bfc6270 */
[C---:B------:R-:W-:Y:S01]  /*10a20*/  VIADD R21, R16.reuse, 0x38 ;  /* 0x0000003810157836 */ /* 0x040fe20000000000 */
[----:B------:R-:W-:Y:S01]  /*10a30*/  ISETP.GE.AND P3, PT, R11, UR4, PT ;  /* 0x000000040b007c0c */ /* 0x000fe2000bf66270 */
[----:B------:R-:W-:Y:S01]  /*10a40*/  VIADD R25, R16, 0x50 ;  /* 0x0000005010197836 */ /* 0x000fe20000000000 */
[----:B------:R-:W-:-:S02]  /*10a50*/  ISETP.GE.AND P5, PT, R19, UR4, PT ;  /* 0x0000000413007c0c */ /* 0x000fc4000bfa6270 */
[----:B0--3--:R-:W-:Y:S02]  /*10a60*/  SHF.R.S32.HI R0, RZ, 0x1f, R13 ;  /* 0x0000001fff007819 */ /* 0x009fe4000001140d */
[----:B------:R-:W-:Y:S02]  /*10a70*/  SHF.R.S32.HI R20, RZ, 0x1f, R25 ;  /* 0x0000001fff147819 */ /* 0x000fe40000011419 */
[----:B------:R-:W-:Y:S01]  /*10a80*/  @!P2 LEA R6, P0, R226, R4, 0x2 ;  /* 0x00000004e206a211 */ /* 0x000fe200078010ff */
[----:B-12-4-:R-:W-:-:S03]  /*10a90*/  @!P1 IMAD.WIDE R2, R16, 0x4, R4 ;  /* 0x0000000410029825 */ /* 0x016fc600078e0204 */
[-C--:B------:R-:W-:Y:S02]  /*10aa0*/  @!P2 LEA.HI.X R7, R226, R5.reuse, R32, 0x2, P0 ;  /* 0x00000005e207a211 */ /* 0x080fe400000f1420 */
[----:B------:R0:W-:Y:S01]  /*10ab0*/  @!P1 ST.E.64 desc[UR36][R2.64], R130 ;  /* 0x0000008202009985 */ /* 0x0001e2000c101b24 */
[----:B------:R-:W-:Y:S02]  /*10ac0*/  ISETP.GE.AND P0, PT, R13, UR4, PT ;  /* 0x000000040d007c0c */ /* 0x000fe4000bf06270 */
[----:B------:R-:W-:Y:S01]  /*10ad0*/  ISETP.GE.AND P1, PT, R15, UR4, PT ;  /* 0x000000040f007c0c */ /* 0x000fe2000bf26270 */
[----:B------:R1:W-:Y:S01]  /*10ae0*/  @!P2 ST.E.64 desc[UR36][R6.64], R128 ;  /* 0x000000800600a985 */ /* 0x0003e2000c101b24 */
[-C--:B------:R-:W-:Y:S02]  /*10af0*/  @!P6 LEA R8, P2, R225, R4.reuse, 0x2 ;  /* 0x00000004e108e211 */ /* 0x080fe400078410ff */
[----:B------:R-:W-:Y:S02]  /*10b00*/  @!P3 LEA R10, P4, R11, R4, 0x2 ;  /* 0x000000040b0ab211 */ /* 0x000fe400078810ff */
[----:B------:R-:W-:Y:S01]  /*10b10*/  @!P6 LEA.HI.X R9, R225, R5, R27, 0x2, P2 ;  /* 0x00000005e109e211 */ /* 0x000fe200010f141b */
[----:B------:R-:W-:Y:S01]  /*10b20*/  VIADD R27, R16, 0x40 ;  /* 0x00000040101b7836 */ /* 0x000fe20000000000 */
[----:B------:R-:W-:-:S02]  /*10b30*/  ISETP.GE.AND P2, PT, R21, UR4, PT ;  /* 0x0000000415007c0c */ /* 0x000fc4000bf46270 */
[----:B0-----:R-:W-:Y:S01]  /*10b40*/  SHF.R.S32.HI R2, RZ, 0x1f, R11 ;  /* 0x0000001fff027819 */ /* 0x001fe2000001140b */
[----:B------:R0:W-:Y:S01]  /*10b50*/  @!P6 ST.E.64 desc[UR36][R8.64], R122 ;  /* 0x0000007a0800e985 */ /* 0x0001e2000c101b24 */
[----:B------:R-:W-:Y:S02]  /*10b60*/  SHF.R.S32.HI R3, RZ, 0x1f, R19 ;  /* 0x0000001fff037819 */ /* 0x000fe40000011413 */
[-C--:B------:R-:W-:Y:S02]  /*10b70*/  @!P3 LEA.HI.X R11, R11, R5.reuse, R2, 0x2, P4 ;  /* 0x000000050b0bb211 */ /* 0x080fe400020f1402 */
[-C--:B-1----:R-:W-:Y:S02]  /*10b80*/  @!P0 LEA R6, P6, R13, R4.reuse, 0x2 ;  /* 0x000000040d068211 */ /* 0x082fe400078c10ff */
[----:B------:R-:W-:Y:S02]  /*10b90*/  @!P5 LEA R2, P4, R19, R4, 0x2 ;  /* 0x000000041302d211 */ /* 0x000fe400078810ff */
[----:B------:R-:W-:-:S02]  /*10ba0*/  @!P0 LEA.HI.X R7, R13, R5, R0, 0x2, P6 ;  /* 0x000000050d078211 */ /* 0x000fc400030f1400 */
[-C--:B------:R-:W-:Y:S02]  /*10bb0*/  @!P5 LEA.HI.X R3, R19, R5.reuse, R3, 0x2, P4 ;  /* 0x000000051303d211 */ /* 0x080fe400020f1403 */
[----:B------:R-:W-:Y:S02]  /*10bc0*/  SHF.R.S32.HI R0, RZ, 0x1f, R15 ;  /* 0x0000001fff007819 */ /* 0x000fe4000001140f */
[-C--:B------:R-:W-:Y:S01]  /*10bd0*/  @!P1 LEA R12, P4, R15, R4.reuse, 0x2 ;  /* 0x000000040f0c9211 */ /* 0x080fe200078810ff */
[----:B------:R1:W-:Y:S01]  /*10be0*/  @!P5 ST.E.64 desc[UR36][R2.64], R120 ;  /* 0x000000780200d985 */ /* 0x0003e2000c101b24 */
[----:B0-----:R-:W-:Y:S02]  /*10bf0*/  SHF.R.S32.HI R9, RZ, 0x1f, R21 ;  /* 0x0000001fff097819 */ /* 0x001fe40000011415 */
[----:B------:R-:W-:Y:S01]  /*10c00*/  @!P2 LEA R8, P6, R21, R4, 0x2 ;  /* 0x000000041508a211 */ /* 0x000fe200078c10ff */
[----:B------:R0:W-:Y:S01]  /*10c10*/  @!P3 ST.E.64 desc[UR36][R10.64], R114 ;  /* 0x000000720a00b985 */ /* 0x0001e2000c101b24 */
[----:B------:R-:W-:-:S02]  /*10c20*/  @!P1 LEA.HI.X R13, R15, R5, R0, 0x2, P4 ;  /* 0x000000050f0d9211 */ /* 0x000fc400020f1400 */
[----:B------:R-:W-:Y:S01]  /*10c30*/  @!P2 LEA.HI.X R9, R21, R5, R9, 0x2, P6 ;  /* 0x000000051509a211 */ /* 0x000fe200030f1409 */
[----:B------:R-:W-:Y:S01]  /*10c40*/  VIADD R21, R16, 0x48 ;  /* 0x0000004810157836 */ /* 0x000fe20000000000 */
[----:B------:R-:W-:Y:S01]  /*10c50*/  ISETP.GE.AND P4, PT, R27, UR4, PT ;  /* 0x000000041b007c0c */ /* 0x000fe2000bf86270 */
[----:B------:R2:W-:Y:S01]  /*10c60*/  @!P0 ST.E.64 desc[UR36][R6.64], R112 ;  /* 0x0000007006008985 */ /* 0x0005e2000c101b24 */
[----:B------:R-:W-:Y:S02]  /*10c70*/  ISETP.GE.AND P3, PT, R25, UR4, PT ;  /* 0x0000000419007c0c */ /* 0x000fe4000bf66270 */
[----:B------:R-:W-:Y:S01]  /*10c80*/  ISETP.GE.AND P5, PT, R21, UR4, PT ;  /* 0x0000000415007c0c */ /* 0x000fe2000bfa6270 */
[----:B------:R3:W-:Y:S01]  /*10c90*/  @!P1 ST.E.64 desc[UR36][R12.64], R106 ;  /* 0x0000006a0c009985 */ /* 0x0007e2000c101b24 */
[----:B------:R-:W-:-:S03]  /*10ca0*/  SHF.R.S32.HI R0, RZ, 0x1f, R27 ;  /* 0x0000001fff007819 */ /* 0x000fc6000001141b */
[----:B------:R4:W-:Y:S04]  /*10cb0*/  @!P2 ST.E.64 desc[UR36][R8.64], R104 ;  /* 0x000000680800a985 */ /* 0x0009e8000c101b24 */
[----:B------:R-:W-:-:S04]  /*10cc0*/  @!P4 LEA R14, P6, R27, R4, 0x2 ;  /* 0x000000041b0ec211 */ /* 0x000fc800078c10ff */
[-C--:B------:R-:W-:Y:S01]  /*10cd0*/  @!P4 LEA.HI.X R15, R27, R5.reuse, R0, 0x2, P6 ;  /* 0x000000051b0fc211 */ /* 0x080fe200030f1400 */
[C---:B------:R-:W-:Y:S01]  /*10ce0*/  VIADD R27, R16.reuse, 0x58 ;  /* 0x00000058101b7836 */ /* 0x040fe20000000000 */
[----:B------:R-:W-:Y:S02]  /*10cf0*/  SHF.R.S32.HI R0, RZ, 0x1f, R21 ;  /* 0x0000001fff007819 */ /* 0x000fe40000011415 */
[-C--:B-1----:R-:W-:Y:S01]  /*10d00*/  @!P5 LEA R2, P0, R21, R4.reuse, 0x2 ;  /* 0x000000041502d211 */ /* 0x082fe200078010ff */
[----:B------:R1:W-:Y:S01]  /*10d10*/  @!P4 ST.E.64 desc[UR36][R14.64], R98 ;  /* 0x000000620e00c985 */ /* 0x0003e2000c101b24 */
[----:B0-----:R-:W-:Y:S02]  /*10d20*/  @!P3 LEA R10, P6, R25, R4, 0x2 ;  /* 0x00000004190ab211 */ /* 0x001fe400078c10ff */
[----:B------:R-:W-:Y:S01]  /*10d30*/  @!P5 LEA.HI.X R3, R21, R5, R0, 0x2, P0 ;  /* 0x000000051503d211 */ /* 0x000fe200000f1400 */
[----:B------:R-:W-:Y:S01]  /*10d40*/  VIADD R21, R16, 0x60 ;  /* 0x0000006010157836 */ /* 0x000fe20000000000 */
[----:B------:R-:W-:-:S02]  /*10d50*/  ISETP.GE.AND P0, PT, R27, UR4, PT ;  /* 0x000000041b007c0c */ /* 0x000fc4000bf06270 */
[----:B------:R-:W-:Y:S01]  /*10d60*/  @!P3 LEA.HI.X R11, R25, R5, R20, 0x2, P6 ;  /* 0x00000005190bb211 */ /* 0x000fe200030f1414 */
[----:B------:R-:W-:Y:S01]  /*10d70*/  VIADD R25, R16, 0x68 ;  /* 0x0000006810197836 */ /* 0x000fe20000000000 */
[----:B------:R-:W-:Y:S01]  /*10d80*/  ISETP.GE.AND P2, PT, R21, UR4, PT ;  /* 0x0000000415007c0c */ /* 0x000fe2000bf46270 */
[----:B------:R-:W-:Y:S01]  /*10d90*/  @!P5 ST.E.64 desc[UR36][R2.64], R96 ;  /* 0x000000600200d985 */ /* 0x000fe2000c101b24 */
[----:B------:R-:W-:Y:S02]  /*10da0*/  SHF.R.S32.HI R0, RZ, 0x1f, R27 ;  /* 0x0000001fff007819 */ /* 0x000fe4000001141b */
[----:B------:R-:W-:Y:S01]  /*10db0*/  ISETP.GE.AND P1, PT, R25, UR4, PT ;  /* 0x0000000419007c0c */ /* 0x000fe2000bf26270 */
[----:B------:R0:W-:Y:S01]  /*10dc0*/  @!P3 ST.E.64 desc[UR36][R10.64], R90 ;  /* 0x0000005a0a00b985 */ /* 0x0001e2000c101b24 */
[----:B------:R-:W-:-:S03]  /*10dd0*/  SHF.R.S32.HI R20, RZ, 0x1f, R25 ;  /* 0x0000001fff147819 */ /* 0x000fc60000011419 */
[----:B--2---:R-:W-:-:S04]  /*10de0*/  @!P0 LEA R6, P6, R27, R4, 0x2 ;  /* 0x000000041b068211 */ /* 0x004fc800078c10ff */
[-C--:B------:R-:W-:Y:S01]  /*10df0*/  @!P0 LEA.HI.X R7, R27, R5.reuse, R0, 0x2, P6 ;  /* 0x000000051b078211 */ /* 0x080fe200030f1400 */
[C---:B------:R-:W-:Y:S01]  /*10e00*/  VIADD R27, R16.reuse, 0x70 ;  /* 0x00000070101b7836 */ /* 0x040fe20000000000 */
[----:B------:R-:W-:Y:S02]  /*10e10*/  SHF.R.S32.HI R0, RZ, 0x1f, R21 ;  /* 0x0000001fff007819 */ /* 0x000fe40000011415 */
[-C--:B---3--:R-:W-:Y:S01]  /*10e20*/  @!P2 LEA R12, P4, R21, R4.reuse, 0x2 ;  /* 0x00000004150ca211 */ /* 0x088fe200078810ff */
[----:B------:R2:W-:Y:S01]  /*10e30*/  @!P0 ST.E.64 desc[UR36][R6.64], R88 ;  /* 0x0000005806008985 */ /* 0x0005e2000c101b24 */
[----:B----4-:R-:W-:Y:S02]  /*10e40*/  @!P1 LEA R8, P6, R25, R4, 0x2 ;  /* 0x0000000419089211 */ /* 0x010fe400078c10ff */
        /* <DEDUP_REMOVED lines=12> */
[CC--:B-1----:R-:W-:Y:S02]  /*10f10*/  @!P4 LEA R14, P6, R27.reuse, R4.reuse, 0x2 ;  /* 0x000000041b0ec211 */ /* 0x0c2fe400078c10ff */
[----:B------:R-:W-:Y:S02]  /*10f20*/  ISETP.GE.AND P2, PT, R222, UR4, PT ;  /* 0x00000004de007c0c */ /* 0x000fe4000bf46270 */
[----:B------:R-:W-:Y:S02]  /*10f30*/  @!P4 LEA.HI.X R15, R27, R5, R0, 0x2, P6 ;  /* 0x000000051b0fc211 */ /* 0x000fe400030f1400 */
[----:B------:R-:W-:Y:S02]  /*10f40*/  SHF.R.S32.HI R0, RZ, 0x1f, R21 ;  /* 0x0000001fff007819 */ /* 0x000fe40000011415 */
[-C--:B------:R-:W-:Y:S01]  /*10f50*/  @!P5 LEA R20, P6, R21, R4.reuse, 0x2 ;  /* 0x000000041514d211 */ /* 0x080fe200078c10ff */
[----:B------:R-:W-:Y:S01]  /*10f60*/  @!P4 ST.E.64 desc[UR36][R14.64], R74 ;  /* 0x0000004a0e00c985 */ /* 0x000fe2000c101b24 */
[----:B0-----:R-:W-:-:S02]  /*10f70*/  @!P0 LEA R10, P4, R224, R4, 0x2 ;  /* 0x00000004e00a8211 */ /* 0x001fc400078810ff */
[-C--:B------:R-:W-:Y:S02]  /*10f80*/  @!P5 LEA.HI.X R21, R21, R5.reuse, R0, 0x2, P6 ;  /* 0x000000051515d211 */ /* 0x080fe400030f1400 */
[----:B------:R-:W-:Y:S02]  /*10f90*/  SHF.R.S32.HI R0, RZ, 0x1f, R25 ;  /* 0x0000001fff007819 */ /* 0x000fe40000011419 */
[----:B------:R-:W-:Y:S01]  /*10fa0*/  @!P3 LEA R2, P6, R25, R4, 0x2 ;  /* 0x000000041902b211 */ /* 0x000fe200078c10ff */
[----:B------:R-:W-:Y:S01]  /*10fb0*/  @!P5 ST.E.64 desc[UR36][R20.64], R72 ;  /* 0x000000481400d985 */ /* 0x000fe2000c101b24 */
[----:B------:R-:W-:Y:S02]  /*10fc0*/  ISETP.GE.AND P5, PT, R221, UR4, PT ;  /* 0x00000004dd007c0c */ /* 0x000fe4000bfa6270 */
[-C--:B------:R-:W-:Y:S02]  /*10fd0*/  @!P3 LEA.HI.X R3, R25, R5.reuse, R0, 0x2, P6 ;  /* 0x000000051903b211 */ /* 0x080fe400030f1400 */
[----:B------:R-:W-:-:S02]  /*10fe0*/  @!P0 LEA.HI.X R11, R224, R5, R31, 0x2, P4 ;  /* 0x00000005e00b8211 */ /* 0x000fc400020f141f */
[----:B------:R-:W-:Y:S01]  /*10ff0*/  ISETP.GE.AND P4, PT, R220, UR4, PT ;  /* 0x00000004dc007c0c */ /* 0x000fe2000bf86270 */
[----:B------:R0:W-:Y:S01]  /*11000*/  @!P3 ST.E.64 desc[UR36][R2.64], R66 ;  /* 0x000000420200b985 */ /* 0x0001e2000c101b24 */
[----:B------:R-:W-:Y:S02]  /*11010*/  ISETP.GE.AND P3, PT, R23, UR4, PT ;  /* 0x0000000417007c0c */ /* 0x000fe4000bf66270 */
[-C--:B--2---:R-:W-:Y:S01]  /*11020*/  @!P1 LEA R6, P6, R223, R4.reuse, 0x2 ;  /* 0x00000004df069211 */ /* 0x084fe200078c10ff */
[----:B------:R1:W-:Y:S02]  /*11030*/  @!P0 ST.E.64 desc[UR36][R10.64], R64 ;  /* 0x000000400a008985 */ /* 0x0003e4000c101b24 */
[-C--:B---3--:R-:W-:Y:S02]  /*11040*/  @!P5 LEA R12, P0, R221, R4.reuse, 0x2 ;  /* 0x00000004dd0cd211 */ /* 0x088fe400078010ff */
[----:B------:R-:W-:Y:S02]  /*11050*/  @!P1 LEA.HI.X R7, R223, R5, R30, 0x2, P6 ;  /* 0x00000005df079211 */ /* 0x000fe400030f141e */
[----:B----4-:R-:W-:-:S02]  /*11060*/  @!P2 LEA R8, P6, R222, R4, 0x2 ;  /* 0x00000004de08a211 */ /* 0x010fc400078c10ff */
[-C--:B------:R-:W-:Y:S01]  /*11070*/  @!P5 LEA.HI.X R13, R221, R5.reuse, R28, 0x2, P0 ;  /* 0x00000005dd0dd211 */ /* 0x080fe200000f141c */
[----:B------:R1:W-:Y:S01]  /*11080*/  @!P1 ST.E.64 desc[UR36][R6.64], R58 ;  /* 0x0000003a06009985 */ /* 0x0003e2000c101b24 */
[-C--:B------:R-:W-:Y:S02]  /*11090*/  @!P2 LEA.HI.X R9, R222, R5.reuse, R29, 0x2, P6 ;  /* 0x00000005de09a211 */ /* 0x080fe400030f141d */
[CC--:B0-----:R-:W-:Y:S02]  /*110a0*/  @!P4 LEA R2, P1, R220.reuse, R4.reuse, 0x2 ;  /* 0x00000004dc02c211 */ /* 0x0c1fe400078210ff */
        /* <DEDUP_REMOVED lines=9> */
[----:B-1----:R-:W-:-:S04]  /*11140*/  LEA R2, P0, R22, R4, 0x2 ;  /* 0x0000000416027211 */ /* 0x002fc800078010ff */
[----:B------:R-:W-:-:S05]  /*11150*/  LEA.HI.X R3, R22, R5, R229, 0x2, P0 ;  /* 0x0000000516037211 */ /* 0x000fca00000f14e5 */
[----:B------:R0:W-:Y:S01]  /*11160*/  ST.E.64 desc[UR36][R2.64], R40 ;  /* 0x0000002802007985 */ /* 0x0001e2000c101b24 */
[----:B------:R-:W-:Y:S05]  /*11170*/  BRA `(.L_x_2539) ;  /* 0x0000000c006c7947 */ /* 0x000fea0003800000 */
.L_x_2530:
        /* <DEDUP_REMOVED lines=31> */
.L_x_2542:
[----:B------:R-:W-:Y:S01]  /*11370*/  USEL UR54, UR54, URZ, !UP0 ;  /* 0x0000003f36367287 */ /* 0x000fe2000c000000 */
[----:B------:R-:W-:Y:S01]  /*11380*/  BSSY B1, `(.L_x_2543) ;  /* 0x0000038000017945 */ /* 0x000fe20003800000 */
[----:B------:R-:W-:-:S03]  /*11390*/  USEL UR58, UR58, URZ, !UP0 ;  /* 0x0000003f3a3a7287 */ /* 0x000fc6000c000000 */
[----:B------:R-:W-:Y:S09]  /*113a0*/  @P0 BRA `(.L_x_2544) ;  /* 0x0000000000d40947 */ /* 0x000ff20003800000 */
        /* <DEDUP_REMOVED lines=53> */
.L_x_2544:
[----:B------:R-:W-:Y:S05]  /*11700*/  BSYNC B1 ;  /* 0x0000000000017941 */ /* 0x000fea0003800000 */
.L_x_2543:
        /* <DEDUP_REMOVED lines=34> */
[----:B------:R-:W-:Y:S02]  /*11930*/  IMAD.U32 R2, RZ, RZ, UR54 ;  /* 0x00000036ff027e24 */ /* 0x000fe4000f8e00ff */
[C---:B------:R-:W-:Y:S01]  /*11940*/  IMAD R9, R5.reuse, UR9, R4 ;  /* 0x0000000905097c24 */ /* 0x040fe2000f8e0204 */
[----:B------:R-:W-:Y:S01]  /*11950*/  SHF.R.S32.HI R4, RZ, 0x1f, R7 ;  /* 0x0000001fff047819 */ /* 0x000fe20000011407 */
[----:B------:R-:W-:Y:S01]  /*11960*/  IMAD.WIDE.U32 R2, R5, UR8, R2 ;  /* 0x0000000805027c25 */ /* 0x000fe2000f8e0002 */
[----:B------:R-:W-:-:S03]  /*11970*/  ULDC.64 UR8, c[0x0][0xad8] ;  /* 0x0002b60000087ab9 */ /* 0x000fc60000000a00 */
        /* <DEDUP_REMOVED lines=36> */
.L_x_2546:
[----:B------:R-:W-:Y:S05]  /*11bc0*/  BSYNC B1 ;  /* 0x0000000000017941 */ /* 0x000fea0003800000 */
.L_x_2545:
        /* <DEDUP_REMOVED lines=17> */
.L_x_2548:
[----:B------:R-:W-:Y:S05]  /*11ce0*/  BSYNC B1 ;  /* 0x0000000000017941 */ /* 0x000fea0003800000 */
.L_x_2547:
        /* <DEDUP_REMOVED lines=17> */
.L_x_2550:
[----:B------:R-:W-:Y:S05]  /*11e00*/  BSYNC B1 ;  /* 0x0000000000017941 */ /* 0x000fea0003800000 */
.L_x_2549:
        /* <DEDUP_REMOVED lines=18> */
.L_x_2539:
[----:B------:R-:W-:Y:S05]  /*11f30*/  BSYNC B0 ;  /* 0x0000000000007941 */ /* 0x000fea0003800000 */
.L_x_2529:
[----:B------:R-:W-:Y:S02]  /*11f40*/  ULDC UR4, c[0x0][0xc3c] ;  /* 0x00030f0000047ab9 */ /* 0x000fe40000000800 */
[----:B------:R-:W-:-:S06]  /*11f50*/  UISETP.GE.AND UP0, UPT, UR7, UR4, UPT ;  /* 0x000000040700728c */ /* 0x000fcc000bf06270 */
[----:B------:R-:W-:-:S13]  /*11f60*/  PLOP3.LUT P0, PT, PT, PT, UP0, 0x80, 0x0 ;  /* 0x000000000000781c */ /* 0x000fda0003f0f008 */
[----:B------:R-:W-:Y:S05]  /*11f70*/  @!P0 BRA `(.L_x_2551) ;  /* 0xfffffeec00cc8947 */ /* 0x000fea000383ffff */
[----:B------:R-:W-:Y:S05]  /*11f80*/  EXIT ;  /* 0x000000000000794d */ /* 0x000fea0003800000 */
.L_x_2486:
[----:B------:R-:W-:-:S08]  /*11f90*/  NOP ;  /* 0x0000000000007918 */ /* 0x000fd00000000000 */
[----:B0-----:R-:W0:-:S00]  /*11fa0*/  USETMAXREG.DEALLOC.CTAPOOL 0x28 ;  /* 0x00000028000079c8 */ /* 0x001e0000080e0500 */
        /* <DEDUP_REMOVED lines=60> */
.L_x_2555:
        /* <DEDUP_REMOVED lines=36> */
.L_x_2553:
[----:B------:R-:W-:-:S04]  /*125b0*/  IMAD.IADD R8, R11, 0x1, -R8 ;  /* 0x000000010b087824 */ /* 0x000fc800078e0a08 */
[----:B------:R-:W-:-:S05]  /*125c0*/  IMAD R3, R5, R4, R8 ;  /* 0x0000000405037224 */ /* 0x000fca00078e0208 */
[----:B------:R-:W-:Y:S01]  /*125d0*/  ISETP.GT.AND P0, PT, R3, R6, PT ;  /* 0x000000060300720c */ /* 0x000fe20003f04270 */
[----:B------:R-:W-:-:S12]  /*125e0*/  IMAD.MOV.U32 R3, RZ, RZ, RZ ;  /* 0x000000ffff037224 */ /* 0x000fd800078e00ff */
        /* <DEDUP_REMOVED lines=13> */
.L_x_2556:
[----:B01----:R-:W-:-:S04]  /*126c0*/  IMAD R2, R3, R4, R8 ;  /* 0x0000000403027224 */ /* 0x003fc800078e0208 */
[----:B------:R-:W-:Y:S01]  /*126d0*/  IMAD.IADD R5, R6, 0x1, -R2 ;  /* 0x0000000106057824 */ /* 0x000fe200078e0a02 */
[----:B------:R0:W-:Y:S01]  /*126e0*/  STL [R1], R2 ;  /* 0x0000000201007387 */ /* 0x0001e20000100800 */
[----:B------:R-:W-:Y:S05]  /*126f0*/  @!P1 BRA `(.L_x_2557) ;  /* 0x0000000000ec9947 */ /* 0x000fea0003800000 */
        /* <DEDUP_REMOVED lines=40> */
[----:B------:R-:W-:Y:S02]  /*12980*/  IMAD R3, R2, R6, R3 ;  /* 0x0000000602037224 */ /* 0x000fe400078e0203 */
[----:B------:R-:W-:-:S03]  /*12990*/  IMAD.MOV R6, RZ, RZ, -R8 ;  /* 0x000000ffff067224 */ /* 0x000fc600078e0a08 */
        /* <DEDUP_REMOVED lines=13> */
[----:B------:R-:W-:Y:S02]  /*12a70*/  IMAD R2, R0, R6, R5 ;  /* 0x0000000600027224 */ /* 0x000fe400078e0205 */
[----:B------:R-:W-:-:S05]  /*12a80*/  IMAD R3, R3, 0x10000, R4 ;  /* 0x0001000003037824 */ /* 0x000fca00078e0204 */
[----:B------:R1:W-:Y:S01]  /*12a90*/  STL [R1+0x8], R3 ;  /* 0x0000080301007387 */ /* 0x0003e20000100800 */
[----:B------:R-:W-:Y:S05]  /*12aa0*/  BRA `(.L_x_2558) ;  /* 0x0000000400007947 */ /* 0x000fea0003800000 */
.L_x_2557:
        /* <DEDUP_REMOVED lines=36> */
[-C--:B------:R-:W-:Y:S02]  /*12cf0*/  IABS R8, R13.reuse ;  /* 0x0000000d00087213 */ /* 0x080fe40000000000 */
[----:B------:R-:W-:Y:S02]  /*12d00*/  IABS R10, R13 ;  /* 0x0000000d000a7213 */ /* 0x000fe40000000000 */
[----:B------:R-:W0:Y:S08]  /*12d10*/  I2F.RP R4, R8 ;  /* 0x0000000800047306 */ /* 0x000e300000209400 */
[----:B0-----:R-:W0:Y:S02]  /*12d20*/  MUFU.RCP R4, R4 ;  /* 0x0000000400047308 */ /* 0x001e240000001000 */
[----:B0-----:R-:W-:-:S02]  /*12d30*/  VIADD R3, R4, 0xffffffe ;  /* 0x0ffffffe04037836 */ /* 0x001fc40000000000 */
[----:B------:R-:W-:-:S04]  /*12d40*/  IMAD.MOV R4, RZ, RZ, -R13 ;  /* 0x000000ffff047224 */ /* 0x000fc800078e0a0d */
        /* <DEDUP_REMOVED lines=20> */
[----:B------:R-:W-:-:S05]  /*12e90*/  IMAD R3, R2, R4, R3 ;  /* 0x0000000402037224 */ /* 0x000fca00078e0203 */
[----:B------:R0:W-:Y:S02]  /*12ea0*/  STL [R1+0x8], R3 ;  /* 0x0000080301007387 */ /* 0x0001e40000100800 */
.L_x_2558:
[----:B01----:R-:W-:-:S05]  /*12eb0*/  LOP3.LUT R3, RZ, R2, RZ, 0x33, !PT ;  /* 0x00000002ff037212 */ /* 0x003fca00078e33ff */
[----:B------:R-:W-:-:S05]  /*12ec0*/  IMAD.IADD R0, R0, 0x1, R3 ;  /* 0x0000000100007824 */ /* 0x000fca00078e0203 */
[----:B------:R1:W-:Y:S01]  /*12ed0*/  STL [R1+0x4], R0 ;  /* 0x0000040001007387 */ /* 0x0003e20000100800 */
[----:B------:R-:W-:Y:S05]  /*12ee0*/  BRA `(.L_x_2559) ;  /* 0x0000000000107947 */ /* 0x000fea0003800000 */
.L_x_2554:
[----:B------:R0:W-:Y:S01]  /*12ef0*/  STL [R1], R6 ;  /* 0x0000000601007387 */ /* 0x0001e20000100800 */
[----:B------:R-:W-:-:S03]  /*12f00*/  ULDC UR41, c[0x0][0xc3c] ;  /* 0x00030f0000297ab9 */ /* 0x000fc60000000800 */
[----:B------:R0:W-:Y:S04]  /*12f10*/  STL [R1+0x4], RZ ;  /* 0x000004ff01007387 */ /* 0x0001e80000100800 */
[----:B------:R0:W-:Y:S02]  /*12f20*/  STL [R1+0x8], RZ ;  /* 0x000008ff01007387 */ /* 0x0001e40000100800 */
.L_x_2559:
[----:B------:R-:W2:Y:S04]  /*12f30*/  LDL R8, [R1] ;  /* 0x0000000001087983 */ /* 0x000ea80000100800 */
[----:B------:R-:W2:Y:S04]  /*12f40*/  LDL R9, [R1+0x4] ;  /* 0x0000040001097983 */ /* 0x000ea80000100800 */
[----:B------:R-:W2:Y:S01]  /*12f50*/  LDL R10, [R1+0x8] ;  /* 0x00000800010a7983 */ /* 0x000ea20000100800 */
[----:B------:R-:W-:Y:S01]  /*12f60*/  ISETP.NE.AND P0, PT, R7, RZ, PT ;  /* 0x000000ff0700720c */ /* 0x000fe20003f05270 */
[----:B------:R-:W-:-:S12]  /*12f70*/  IMAD.U32 R2, RZ, RZ, UR41 ;  /* 0x00000029ff027e24 */ /* 0x000fd8000f8e00ff */
[----:B------:R-:W3:Y:S01]  /*12f80*/  @!P0 S2R R3, SR_CgaCtaId ;  /* 0x0000000000038919 */ /* 0x000ee20000008800 */
[----:B-1----:R-:W-:Y:S01]  /*12f90*/  @!P0 MOV R0, 0x400 ;  /* 0x0000040000008802 */ /* 0x002fe20000000f00 */
[----:B------:R-:W-:-:S03]  /*12fa0*/  @!P0 IMAD.MOV.U32 R11, RZ, RZ, R2 ;  /* 0x000000ffff0b8224 */ /* 0x000fc600078e0002 */
[----:B---3--:R-:W-:-:S05]  /*12fb0*/  @!P0 LEA R0, R3, R0, 0x18 ;  /* 0x0000000003008211 */ /* 0x008fca00078ec0ff */
[----:B--2---:R1:W-:Y:S01]  /*12fc0*/  @!P0 STS.128 [R0+0x334d0], R8 ;  /* 0x0334d00800008388 */ /* 0x0043e20000000c00 */
[----:B------:R-:W-:Y:S06]  /*12fd0*/  BAR.ARV 0x5, 0x180 ;  /* 0x0146000000007b1d */ /* 0x000fec0000002000 */
.L_x_2552:
[----:B------:R-:W-:Y:S01]  /*12fe0*/  ULDC UR4, c[0x0][0xc3c] ;  /* 0x00030f0000047ab9 */ /* 0x000fe20000000800 */
[----:B------:R2:W-:Y:S01]  /*12ff0*/  STL [R1+0x1c], RZ ;  /* 0x00001cff01007387 */ /* 0x0005e20000100800 */
[----:B------:R-:W-:Y:S01]  /*13000*/  UISETP.GE.AND UP0, UPT, UR41, UR4, UPT ;  /* 0x000000042900728c */ /* 0x000fe2000bf06270 */
[----:B------:R-:W-:Y:S02]  /*13010*/  IMAD.MOV.U32 R31, RZ, RZ, 0x1 ;  /* 0x00000001ff1f7424 */ /* 0x000fe400078e00ff */
[----:B------:R-:W-:-:S03]  /*13020*/  IMAD.MOV.U32 R28, RZ, RZ, RZ ;  /* 0x000000ffff1c7224 */ /* 0x000fc600078e00ff */
[----:B------:R-:W-:-:S13]  /*13030*/  PLOP3.LUT P0, PT, PT, PT, UP0, 0x80, 0x0 ;  /* 0x000000000000781c */ /* 0x000fda0003f0f008 */
[----:B--2---:R-:W-:Y:S05]  /*13040*/  @P0 BRA `(.L_x_2560) ;  /* 0x00000064003c0947 */ /* 0x004fea0003800000 */
[----:B-1----:R-:W2:Y:S01]  /*13050*/  LDL R0, [R1+0x28] ;  /* 0x0000280001007983 */ /* 0x002ea20000100800 */
[----:B------:R-:W1:Y:S01]  /*13060*/  S2UR UR4, SR_CgaCtaId ;  /* 0x00000000000479c3 */ /* 0x000e620000008800 */
[----:B------:R-:W-:Y:S01]  /*13070*/  MOV R16, 0x400 ;  /* 0x0000040000107802 */ /* 0x000fe20000000f00 */
[----:B------:R-:W-:Y:S01]  /*13080*/  IMAD.MOV.U32 R31, RZ, RZ, 0x1 ;  /* 0x00000001ff1f7424 */ /* 0x000fe200078e00ff */
[----:B------:R-:W3:Y:S01]  /*13090*/  S2R R10, SR_TID.X ;  /* 0x00000000000a7919 */ /* 0x000ee20000002100 */
[----:B------:R-:W-:Y:S01]  /*130a0*/  IMAD.MOV.U32 R28, RZ, RZ, RZ ;  /* 0x000000ffff1c7224 */ /* 0x000fe200078e00ff */
[----:B------:R-:W-:Y:S01]  /*130b0*/  ULDC UR46, c[0x0][0xc] ;  /* 0x00000300002e7ab9 */ /* 0x000fe20000000800 */
[----:B-1----:R-:W-:-:S05]  /*130c0*/  IMAD.U32 R37, RZ, RZ, UR4 ;  /* 0x00000004ff257e24 */ /* 0x002fca000f8e00ff */
[----:B------:R-:W-:Y:S02]  /*130d0*/  LEA R16, R37, R16, 0x18 ;  /* 0x0000001025107211 */ /* 0x000fe400078ec0ff */
[----:B---3--:R-:W-:Y:S01]  /*130e0*/  SHF.R.U32.HI R3, RZ, 0x1, R10 ;  /* 0x00000001ff037819 */ /* 0x008fe2000001160a */
[C---:B0-----:R-:W-:Y:S02]  /*130f0*/  IMAD.SHL.U32 R4, R10.reuse, 0x20, RZ ;  /* 0x000000200a047824 */ /* 0x041fe400078e00ff */
[C---:B------:R-:W-:Y:S02]  /*13100*/  IMAD.SHL.U32 R32, R10.reuse, 0x10, RZ ;  /* 0x000000100a207824 */ /* 0x040fe400078e00ff */
[----:B------:R-:W-:Y:S01]  /*13110*/  IMAD.SHL.U32 R8, R10, 0x4, RZ ;  /* 0x000000040a087824 */ /* 0x000fe200078e00ff */
[----:B------:R-:W-:Y:S01]  /*13120*/  LOP3.LUT R5, R4, 0x80, RZ, 0xc0, !PT ;  /* 0x0000008004057812 */ /* 0x000fe200078ec0ff */
[----:B------:R-:W-:Y:S01]  /*13130*/  IMAD.SHL.U32 R9, R10, 0x2, RZ ;  /* 0x000000020a097824 */ /* 0x000fe200078e00ff */
[----:B------:R-:W-:-:S02]  /*13140*/  LOP3.LUT R7, R32, 0x600, RZ, 0xc0, !PT ;  /* 0x0000060020077812 */ /* 0x000fc400078ec0ff */
[----:B------:R-:W-:Y:S02]  /*13150*/  LOP3.LUT R5, R5, 0x10, R10, 0xf8, !PT ;  /* 0x0000001005057812 */ /* 0x000fe400078ef80a */
[----:B------:R-:W-:Y:S02]  /*13160*/  LOP3.LUT R7, R7, 0x60, R4, 0xf8, !PT ;  /* 0x0000006007077812 */ /* 0x000fe400078ef804 */
[----:B------:R-:W-:Y:S02]  /*13170*/  LOP3.LUT R5, R5, 0x10, R8, 0x78, !PT ;  /* 0x0000001005057812 */ /* 0x000fe400078e7808 */
[----:B------:R-:W-:-:S04]  /*13180*/  LOP3.LUT R6, R32, 0x1b0, RZ, 0xc0, !PT ;  /* 0x000001b020067812 */ /* 0x000fc800078ec0ff */
[----:B------:R-:W-:Y:S02]  /*13190*/  LOP3.LUT R9, R6, 0x30, R9, 0x78, !PT ;  /* 0x0000003006097812 */ /* 0x000fe400078e7809 */
[----:B--2---:R-:W-:Y:S01]  /*131a0*/  R2UR UR5, R0 ;  /* 0x00000000000572ca */ /* 0x004fe200000e0000 */
[----:B------:R-:W-:-:S05]  /*131b0*/  IMAD.SHL.U32 R0, R10, 0x40, RZ ;  /* 0x000000400a007824 */ /* 0x000fca00078e00ff */
[----:B------:R-:W-:-:S04]  /*131c0*/  LOP3.LUT R2, R0, 0x180, RZ, 0xc0, !PT ;  /* 0x0000018000027812 */ /* 0x000fc800078ec0ff */
[----:B------:R-:W-:Y:S01]  /*131d0*/  LOP3.LUT R2, R2, 0x30, R3, 0xf8, !PT ;  /* 0x0000003002027812 */ /* 0x000fe200078ef803 */
[----:B------:R-:W-:Y:S02]  /*131e0*/  IMAD.SHL.U32 R3, R10, 0x8, RZ ;  /* 0x000000080a037824 */ /* 0x000fe400078e00ff */
[----:B------:R-:W-:Y:S02]  /*131f0*/  ULOP3.LUT UR44, UR5, 0x2, URZ, 0xfc, !UPT ;  /* 0x00000002052c7892 */ /* 0x000fe4000f8efc3f */
[----:B------:R-:W-:Y:S01]  /*13200*/  ULOP3.LUT UR45, UR5, 0x1, URZ, 0xfc, !UPT ;  /* 0x00000001052d7892 */ /* 0x000fe2000f8efc3f */
[----:B------:R-:W-:Y:S02]  /*13210*/  LOP3.LUT R3, R2, 0x30, R3, 0x78, !PT ;  /* 0x0000003002037812 */ /* 0x000fe400078e7803 */
[----:B------:R-:W-:Y:S02]  /*13220*/  LOP3.LUT R2, R7, 0x100, R4, 0xf8, !PT ;  /* 0x0000010007027812 */ /* 0x000fe400078ef804 */
[----:B------:R-:W-:-:S02]  /*13230*/  LOP3.LUT R0, R3, 0x640, R0, 0xf8, !PT ;  /* 0x0000064003007812 */ /* 0x000fc400078ef800 */
[----:B------:R-:W-:-:S03]  /*13240*/  LOP3.LUT R2, R2, R5, RZ, 0xfc, !PT ;  /* 0x0000000502027212 */ /* 0x000fc600078efcff */
[----:B------:R0:W-:Y:S04]  /*13250*/  STL [R1+0x14], R0 ;  /* 0x0000140001007387 */ /* 0x0001e80000100800 */
        /* <DEDUP_REMOVED lines=13> */
.L_x_2638:
[----:B------:R-:W-:Y:S01]  /*13330*/  ULDC.64 UR4, c[0x0][0xc88] ;  /* 0x0003220000047ab9 */ /* 0x000fe20000000a00 */
[----:B------:R-:W-:Y:S01]  /*13340*/  ULDC.64 UR6, c[0x0][0xa18] ;  /* 0x0002860000067ab9 */ /* 0x000fe20000000a00 */
[----:B------:R-:W-:Y:S01]  /*13350*/  UIMAD.WIDE UR4, UR41, 0x4, UR4 ;  /* 0x00000004290478a5 */ /* 0x000fe2000f8e0204 */
[----:B------:R-:W-:Y:S01]  /*13360*/  IMAD.MOV.U32 R33, RZ, RZ, RZ ;  /* 0x000000ffff217224 */ /* 0x000fe200078e00ff */
[----:B01----:R-:W1:Y:S04]  /*13370*/  LDC.64 R4, c[0x0][0x418] ;  /* 0x00010600ff047b82 */ /* 0x003e680000000a00 */
[----:B------:R-:W-:Y:S02]  /*13380*/  IMAD.U32 R2, RZ, RZ, UR4 ;  /* 0x00000004ff027e24 */ /* 0x000fe4000f8e00ff */
[----:B---3--:R-:W-:Y:S01]  /*13390*/  IMAD.U32 R3, RZ, RZ, UR5 ;  /* 0x00000005ff037e24 */ /* 0x008fe2000f8e00ff */
        /* <DEDUP_REMOVED lines=44> */
.L_x_2561:
[----:B------:R-:W-:Y:S01]  /*13660*/  ULDC.64 UR4, c[0x0][0xa20] ;  /* 0x0002880000047ab9 */ /* 0x000fe20000000a00 */
[----:B------:R-:W-:Y:S01]  /*13670*/  ISETP.NE.AND.EX P0, PT, R5, RZ, PT, P0 ;  /* 0x000000ff0500720c */ /* 0x000fe20003f05300 */
[----:B------:R-:W-:Y:S01]  /*13680*/  UMOV UR40, URZ ;  /* 0x0000003f00287c82 */ /* 0x000fe20008000000 */
[----:B------:R-:W-:Y:S01]  /*13690*/  ISETP.NE.U32.AND P1, PT, RZ, UR4, PT ;  /* 0x00000004ff007c0c */ /* 0x000fe2000bf25070 */
[----:B------:R-:W-:Y:S01]  /*136a0*/  IMAD.U32 R30, RZ, RZ, UR43 ;  /* 0x0000002bff1e7e24 */ /* 0x000fe2000f8e00ff */
[----:B------:R-:W-:Y:S02]  /*136b0*/  SEL R0, R0, 0x1, P0 ;  /* 0x0000000100007807 */ /* 0x000fe40000000000 */
[----:B------:R-:W-:Y:S02]  /*136c0*/  ISETP.NE.AND.EX P1, PT, RZ, UR5, PT, P1 ;  /* 0x00000005ff007c0c */ /* 0x000fe4000bf25310 */
[----:B-----5:R-:W-:Y:S01]  /*136d0*/  @P2 R2UR UR40, R6 ;  /* 0x00000000062822ca */ /* 0x020fe200000e0000 */
[----:B------:R-:W-:-:S10]  /*136e0*/  IMAD R0, R0, R7, RZ ;  /* 0x0000000700007224 */ /* 0x000fd400078e02ff */
[----:B------:R-:W-:Y:S05]  /*136f0*/  @!P1 BRA `(.L_x_2562) ;  /* 0x0000000000189947 */ /* 0x000fea0003800000 */
[----:B------:R-:W-:-:S04]  /*13700*/  UIADD3 UR4, UP0, UR39, UR4, URZ ;  /* 0x0000000427047290 */ /* 0x000fc8000ff1e03f */
[----:B------:R-:W-:Y:S02]  /*13710*/  UIADD3.X UR5, UR38, UR5, URZ, UP0, !UPT ;  /* 0x0000000526057290 */ /* 0x000fe400087fe43f */
[----:B--2---:R-:W-:-:S04]  /*13720*/  IMAD.U32 R2, RZ, RZ, UR4 ;  /* 0x00000004ff027e24 */ /* 0x004fc8000f8e00ff */
[----:B------:R-:W-:-:S05]  /*13730*/  IMAD.U32 R3, RZ, RZ, UR5 ;  /* 0x00000005ff037e24 */ /* 0x000fca000f8e00ff */
[----:B------:R1:W5:Y:S01]  /*13740*/  LDG.E R0, desc[UR36][R2.64] ;  /* 0x0000002402007981 */ /* 0x000362000c1e1900 */
[----:B------:R-:W-:Y:S05]  /*13750*/  BRA `(.L_x_2563) ;  /* 0x0000000000247947 */ /* 0x000fea0003800000 */
.L_x_2562:
[----:B------:R-:W-:Y:S02]  /*13760*/  ULDC.64 UR4, c[0x0][0xa08] ;  /* 0x0002820000047ab9 */ /* 0x000fe40000000a00 */
[----:B------:R-:W-:-:S04]  /*13770*/  ISETP.NE.U32.AND P0, PT, RZ, UR4, PT ;  /* 0x00000004ff007c0c */ /* 0x000fc8000bf05070 */
[----:B------:R-:W-:-:S13]  /*13780*/  ISETP.NE.AND.EX P0, PT, RZ, UR5, PT, P0 ;  /* 0x00000005ff007c0c */ /* 0x000fda000bf05300 */
[----:B------:R-:W-:Y:S05]  /*13790*/  @!P0 BRA `(.L_x_2563) ;  /* 0x0000000000148947 */ /* 0x000fea0003800000 */
[----:B--2---:R-:W1:Y:S02]  /*137a0*/  LDC.64 R2, c[0x0][0xa08] ;  /* 0x00028200ff027b82 */ /* 0x004e640000000a00 */
[----:B-1----:R-:W-:-:S05]  /*137b0*/  IMAD.WIDE R2, R30, 0x4, R2 ;  /* 0x000000041e027825 */ /* 0x002fca00078e0202 */
[----:B------:R-:W2:Y:S04]  /*137c0*/  LDG.E R0, desc[UR36][R2.64] ;  /* 0x0000002402007981 */ /* 0x000ea8000c1e1900 */
[----:B------:R-:W2:Y:S02]  /*137d0*/  LDG.E R5, desc[UR36][R2.64+0x4] ;  /* 0x0000042402057981 */ /* 0x000ea4000c1e1900 */
[----:B--2---:R-:W-:-:S07]  /*137e0*/  IMAD.IADD R0, R5, 0x1, -R0 ;  /* 0x0000000105007824 */ /* 0x004fce00078e0a00 */
.L_x_2563:
[----:B-12---:R-:W2:Y:S01]  /*137f0*/  LDL R2, [R1+0x4] ;  /* 0x0000040001027983 */ /* 0x006ea20000100800 */
[----:B------:R-:W1:Y:S03]  /*13800*/  LDC R34, c[0x0][0x448] ;  /* 0x00011200ff227b82 */ /* 0x000e660000000800 */
[----:B------:R-:W3:Y:S01]  /*13810*/  LDL R18, [R1+0x8] ;  /* 0x0000080001127983 */ /* 0x000ee20000100800 */
[----:B-----5:R-:W-:Y:S01]  /*13820*/  IMAD.IADD R19, R0, 0x1, -R33 ;  /* 0x0000000100137824 */ /* 0x020fe200078e0a21 */
[----:B------:R-:W-:-:S03]  /*13830*/  LOP3.LUT R17, R17, 0xfffffeff, RZ, 0xc0, !PT ;  /* 0xfffffeff11117812 */ /* 0x000fc600078ec0ff */
[----:B------:R-:W-:-:S04]  /*13840*/  VIADD R0, R19, 0x9f ;  /* 0x0000009f13007836 */ /* 0x000fc80000000000 */
[----:B------:R-:W-:Y:S01]  /*13850*/  IMAD.HI R0, R0, 0x66666667, RZ ;  /* 0x6666666700007827 */ /* 0x000fe200078e02ff */
[----:B-1----:R-:W-:-:S13]  /*13860*/  ISETP.NE.AND P0, PT, R34, 0x1, PT ;  /* 0x000000012200780c */ /* 0x002fda0003f05270 */
[----:B------:R-:W1:Y:S01]  /*13870*/  @P0 LDC R3, c[0x0][0x44c] ;  /* 0x00011300ff030b82 */ /* 0x000e620000000800 */
[----:B------:R-:W-:-:S07]  /*13880*/  @P0 LOP3.LUT R17, R17, 0x100, RZ, 0xfc, !PT ;  /* 0x0000010011110812 */ /* 0x000fce00078efcff */
[----:B------:R-:W4:Y:S01]  /*13890*/  @P0 LDC R4, c[0x0][0x450] ;  /* 0x00011400ff040b82 */ /* 0x000f220000000800 */
[----:B--2---:R-:W-:-:S04]  /*138a0*/  IMAD.SHL.U32 R2, R2, 0x80, RZ ;  /* 0x0000008002027824 */ /* 0x004fc800078e00ff */
[----:B------:R-:W-:-:S04]  /*138b0*/  VIADD R2, R2, 0x7f ;  /* 0x0000007f02027836 */ /* 0x000fc80000000000 */
[----:B-1----:R-:W-:-:S05]  /*138c0*/  @P0 IMAD.HI.U32 R3, R2, R3, RZ ;  /* 0x0000000302030227 */ /* 0x002fca00078e00ff */
[----:B----4-:R-:W-:Y:S02]  /*138d0*/  @P0 SHF.R.U32.HI R2, RZ, R4, R3 ;  /* 0x00000004ff020219 */ /* 0x010fe40000011603 */
[----:B0-----:R-:W-:-:S05]  /*138e0*/  IADD3 R3, R19, 0xa0, -R22 ;  /* 0x000000a013037810 */ /* 0x001fca0007ffe816 */
[----:B------:R-:W-:Y:S01]  /*138f0*/  IMAD.IADD R2, R3, 0x1, R2 ;  /* 0x0000000103027824 */ /* 0x000fe200078e0202 */
[----:B------:R-:W-:-:S03]  /*13900*/  SHF.R.U32.HI R3, RZ, 0x1f, R0 ;  /* 0x0000001fff037819 */ /* 0x000fc60000011600 */
[----:B------:R-:W-:Y:S01]  /*13910*/  IMAD.HI R2, R2, 0x66666667, RZ ;  /* 0x6666666702027827 */ /* 0x000fe200078e02ff */
[----:B------:R-:W-:Y:S02]  /*13920*/  LEA.HI.SX32 R3, R0, R3, 0x1a ;  /* 0x0000000300037211 */ /* 0x000fe400078fd2ff */
[----:B---3--:R-:W-:Y:S02]  /*13930*/  LOP3.LUT R0, R18, 0xff000000, RZ, 0xc0, !PT ;  /* 0xff00000012007812 */ /* 0x008fe400078ec0ff */
[----:B------:R-:W-:Y:S02]  /*13940*/  SHF.R.U32.HI R5, RZ, 0x1f, R2 ;  /* 0x0000001fff057819 */ /* 0x000fe40000011602 */
[----:B------:R-:W-:Y:S02]  /*13950*/  SHF.R.U32.HI R0, RZ, 0x8, R0 ;  /* 0x00000008ff007819 */ /* 0x000fe40000011600 */
[----:B------:R-:W-:-:S04]  /*13960*/  LEA.HI.SX32 R2, R2, R5, 0x1a ;  /* 0x0000000502027211 */ /* 0x000fc800078fd2ff */
[----:B------:R-:W-:Y:S02]  /*13970*/  VIMNMX R5, R3, R2, PT ;  /* 0x0000000203057248 */ /* 0x000fe40003fe0100 */
[----:B------:R-:W-:Y:S02]  /*13980*/  LOP3.LUT R3, R18, 0xff0000, RZ, 0xc0, !PT ;  /* 0x00ff000012037812 */ /* 0x000fe400078ec0ff */
[----:B------:R-:W-:Y:S02]  /*13990*/  ISETP.GE.AND P0, PT, R5, 0x1, PT ;  /* 0x000000010500780c */ /* 0x000fe40003f06270 */
[----:B------:R-:W-:Y:S01]  /*139a0*/  LEA.HI R0, R3, R0, RZ, 0x10 ;  /* 0x0000000003007211 */ /* 0x000fe200078f80ff */
[----:B------:R-:W-:-:S03]  /*139b0*/  IMAD.MOV.U32 R3, RZ, RZ, RZ ;  /* 0x000000ffff037224 */ /* 0x000fc600078e00ff */
[----:B------:R-:W-:-:S07]  /*139c0*/  LOP3.LUT R36, R0, 0xff, RZ, 0xc0, !PT ;  /* 0x000000ff00247812 */ /* 0x000fce00078ec0ff */
[----:B------:R-:W-:Y:S05]  /*139d0*/  @!P0 BRA `(.L_x_2564) ;  /* 0x0000000000748947 */ /* 0x000fea0003800000 */
[----:B------:R-:W-:-:S04]  /*139e0*/  SHF.R.U32.HI R0, RZ, 0x10, R0 ;  /* 0x00000010ff007819 */ /* 0x000fc80000011600 */
[----:B------:R-:W-:-:S13]  /*139f0*/  ISETP.NE.AND P0, PT, R0, RZ, PT ;  /* 0x000000ff0000720c */ /* 0x000fda0003f05270 */
[----:B------:R-:W0:Y:S02]  /*13a00*/  @!P0 LDC R0, c[0x0][0x9f0] ;  /* 0x00027c00ff008b82 */ /* 0x000e240000000800 */
[-C--:B0-----:R-:W-:Y:S02]  /*13a10*/  IABS R4, R0.reuse ;  /* 0x0000000000047213 */ /* 0x081fe40000000000 */
[----:B------:R-:W-:Y:S02]  /*13a20*/  IADD3 R7, R0, -0x1, R5 ;  /* 0xffffffff00077810 */ /* 0x000fe40007ffe005 */
[----:B------:R-:W0:Y:S02]  /*13a30*/  I2F.RP R6, R4 ;  /* 0x0000000400067306 */ /* 0x000e240000209400 */
[----:B------:R-:W-:-:S04]  /*13a40*/  LOP3.LUT R2, R7, R0, RZ, 0x3c, !PT ;  /* 0x0000000007027212 */ /* 0x000fc800078e3cff */
[----:B------:R-:W-:Y:S01]  /*13a50*/  ISETP.GE.AND P2, PT, R2, RZ, PT ;  /* 0x000000ff0200720c */ /* 0x000fe20003f46270 */
[----:B------:R-:W-:Y:S01]  /*13a60*/  IMAD.MOV.U32 R2, RZ, RZ, RZ ;  /* 0x000000ffff027224 */ /* 0x000fe200078e00ff */
[----:B0-----:R-:W0:Y:S02]  /*13a70*/  MUFU.RCP R6, R6 ;  /* 0x0000000600067308 */ /* 0x001e240000001000 */
[----:B0-----:R-:W-:Y:S01]  /*13a80*/  VIADD R3, R6, 0xffffffe ;  /* 0x0ffffffe06037836 */ /* 0x001fe20000000000 */
[----:B------:R-:W-:-:S05]  /*13a90*/  IABS R6, R0 ;  /* 0x0000000000067213 */ /* 0x000fca0000000000 */
[----:B------:R-:W0:Y:S01]  /*13aa0*/  F2I.FTZ.U32.TRUNC.NTZ R3, R3 ;  /* 0x0000000300037305 */ /* 0x000e22000021f000 */
[----:B------:R-:W-:Y:S02]  /*13ab0*/  IMAD.MOV R6, RZ, RZ, -R6 ;  /* 0x000000ffff067224 */ /* 0x000fe400078e0a06 */
[----:B0-----:R-:W-:-:S04]  /*13ac0*/  IMAD.MOV R9, RZ, RZ, -R3 ;  /* 0x000000ffff097224 */ /* 0x001fc800078e0a03 */
[----:B------:R-:W-:-:S04]  /*13ad0*/  IMAD R9, R9, R4, RZ ;  /* 0x0000000409097224 */ /* 0x000fc800078e02ff */
[----:B------:R-:W-:Y:S01]  /*13ae0*/  IMAD.HI.U32 R2, R3, R9, R2 ;  /* 0x0000000903027227 */ /* 0x000fe200078e0002 */
[----:B------:R-:W-:-:S05]  /*13af0*/  IABS R3, R7 ;  /* 0x0000000700037213 */ /* 0x000fca0000000000 */
        /* <DEDUP_REMOVED lines=9> */
[----:B------:R-:W-:-:S05]  /*13b90*/  @!P1 LOP3.LUT R2, RZ, R0, RZ, 0x33, !PT ;  /* 0x00000000ff029212 */ /* 0x000fca00078e33ff */
[----:B------:R-:W-:-:S07]  /*13ba0*/  IMAD.MOV.U32 R3, RZ, RZ, R2 ;  /* 0x000000ffff037224 */ /* 0x000fce00078e0002 */
.L_x_2564:
[-C--:B------:R-:W-:Y:S01]  /*13bb0*/  IMAD R36, R36, R3.reuse, RZ ;  /* 0x0000000324247224 */ /* 0x080fe200078e02ff */
[----:B------:R-:W-:Y:S04]  /*13bc0*/  BSSY B7, `(.L_x_2565) ;  /* 0x000048b000077945 */ /* 0x000fe80003800000 */
[----:B------:R-:W-:-:S04]  /*13bd0*/  VIADDMNMX R3, R36, R3, R5, PT ;  /* 0x0000000324037246 */ /* 0x000fc80003800105 */
[----:B------:R-:W-:-:S13]  /*13be0*/  R2UR UR47, R3 ;  /* 0x00000000032f72ca */ /* 0x000fda00000e0000 */
[----:B------:R-:W-:-:S13]  /*13bf0*/  ISETP.LT.AND P0, PT, R36, UR47, PT ;  /* 0x0000002f24007c0c */ /* 0x000fda000bf01270 */
        /* <DEDUP_REMOVED lines=16> */
[----:B0-----:R-:W-:-:S05]  /*13d00*/  IADD3 R0, R0, UR46, R7 ;  /* 0x0000002e00007c10 */ /* 0x001fca000fffe007 */
[----:B------:R4:W-:Y:S01]  /*13d10*/  STL [R1], R0 ;  /* 0x0000000001007387 */ /* 0x0009e20000100800 */
[----:B------:R-:W-:Y:S05]  /*13d20*/  BRA `(.L_x_2567) ;  /* 0x0000004400d07947 */ /* 0x000fea0003800000 */
.L_x_2566:
        /* <DEDUP_REMOVED lines=20> */
.L_x_2569:
[----:B------:R-:W-:Y:S05]  /*13e70*/  BSYNC B6 ;  /* 0x0000000000067941 */ /* 0x000fea0003800000 */
.L_x_2568:
        /* <DEDUP_REMOVED lines=22> */
.L_x_2571:
[----:B------:R-:W-:Y:S05]  /*13fe0*/  BSYNC B6 ;  /* 0x0000000000067941 */ /* 0x000fea0003800000 */
.L_x_2570:
        /* <DEDUP_REMOVED lines=20> */
.L_x_2573:
[----:B------:R-:W-:Y:S05]  /*14130*/  BSYNC B6 ;  /* 0x0000000000067941 */ /* 0x000fea0003800000 */
.L_x_2572:
        /* <DEDUP_REMOVED lines=19> */
.L_x_2575:
[----:B------:R-:W-:Y:S05]  /*14270*/  BSYNC B6 ;  /* 0x0000000000067941 */ /* 0x000fea0003800000 */
.L_x_2574:
[----:B------:R-:W0:Y:S01]  /*14280*/  LDC R9, c[0x0][0x430] ;  /* 0x00010c00ff097b82 */ /* 0x000e220000000800 */
[----:B------:R-:W-:Y:S02]  /*14290*/  ULDC.64 UR4, c[0x0][0x9f8] ;  /* 0x00027e0000047ab9 */ /* 0x000fe40000000a00 */
[----:B------:R-:W-:-:S04]  /*142a0*/  UISETP.NE.U32.AND UP0, UPT, UR4, URZ, UPT ;  /* 0x0000003f0400728c */ /* 0x000fc8000bf05070 */
[----:B------:R-:W-:-:S06]  /*142b0*/  UISETP.NE.AND.EX UP0, UPT, UR5, URZ, UPT, UP0 ;  /* 0x0000003f0500728c */ /* 0x000fcc000bf05300 */
[----:B------:R-:W-:-:S05]  /*142c0*/  PLOP3.LUT P0, PT, PT, PT, UP0, 0x80, 0x0 ;  /* 0x000000000000781c */ /* 0x000fca0003f0f008 */
[----:B------:R-:W-:-:S04]  /*142d0*/  @UP0 UIADD3 UR4, UP1, UR39, UR4, URZ ;  /* 0x0000000427040290 */ /* 0x000fc8000ff3e03f */
[----:B------:R-:W-:Y:S01]  /*142e0*/  @UP0 UIADD3.X UR5, UR38, UR5, URZ, UP1, !UPT ;  /* 0x0000000526050290 */ /* 0x000fe20008ffe43f */
[----:B0-----:R-:W-:Y:S01]  /*142f0*/  ISETP.NE.AND P1, PT, R9, 0x1, PT ;  /* 0x000000010900780c */ /* 0x001fe20003f25270 */
[----:B------:R-:W-:-:S04]  /*14300*/  IMAD.U32 R2, RZ, RZ, UR4 ;  /* 0x00000004ff027e24 */ /* 0x000fc8000f8e00ff */
[----:B------:R-:W-:-:S05]  /*14310*/  IMAD.U32 R3, RZ, RZ, UR5 ;  /* 0x00000005ff037e24 */ /* 0x000fca000f8e00ff */
[----:B------:R0:W5:Y:S01]  /*14320*/  @P0 LDG.E R30, desc[UR36][R2.64] ;  /* 0x00000024021e0981 */ /* 0x000162000c1e1900 */
[----:B------:R-:W-:Y:S01]  /*14330*/  UMOV UR4, 0xffffffff ;  /* 0xffffffff00047882 */ /* 0x000fe20000000000 */
[----:B------:R-:W-:-:S04]  /*14340*/  LOP3.LUT R17, R17, 0xffffffbf, RZ, 0xc0, !PT ;  /* 0xffffffbf11117812 */ /* 0x000fc800078ec0ff */
[----:B------:R-:W-:Y:S01]  /*14350*/  @P1 LOP3.LUT R17, R17, 0x40, RZ, 0xfc, !PT ;  /* 0x0000004011111812 */ /* 0x000fe200078efcff */
[----:B0-----:R-:W0:Y:S01]  /*14360*/  @P1 LDC R2, c[0x0][0x434] ;  /* 0x00010d00ff021b82 */ /* 0x001e220000000800 */
[----:B------:R-:W-:Y:S05]  /*14370*/  BRA.DIV UR4, `(.L_x_2576) ;  /* 0x0000005a04247947 */ /* 0x000fea000b800000 */
.L_x_2658:
[----:B------:R-:W1:Y:S01]  /*14380*/  S2R R0, SR_TID.X ;  /* 0x0000000000007919 */ /* 0x000e620000002100 */
[----:B------:R-:W2:Y:S01]  /*14390*/  @P1 LDC R3, c[0x0][0x438] ;  /* 0x00010e00ff031b82 */ /* 0x000ea20000000800 */
[----:B------:R-:W-:Y:S01]  /*143a0*/  UMOV UR4, 0xa0 ;  /* 0x000000a000047882 */ /* 0x000fe20000000000 */
[----:B-----5:R-:W-:Y:S01]  /*143b0*/  SHF.R.S32.HI R35, RZ, 0x1f, R30 ;  /* 0x0000001fff237819 */ /* 0x020fe2000001141e */
[----:B------:R-:W3:Y:S01]  /*143c0*/  S2R R4, SR_TID.X ;  /* 0x0000000000047919 */ /* 0x000ee20000002100 */
[----:B------:R-:W-:Y:S01]  /*143d0*/  UIMAD UR4, UR47, UR4, -0xa0 ;  /* 0xffffff602f0474a4 */ /* 0x000fe2000f8e0204 */
[----:B------:R-:W4:Y:S03]  /*143e0*/  S2R R6, SR_TID.X ;  /* 0x0000000000067919 */ /* 0x000f260000002100 */
[----:B------:R-:W2:Y:S01]  /*143f0*/  LDC R13, c[0x0][0x2f4] ;  /* 0x0000bd00ff0d7b82 */ /* 0x000ea20000000800 */
[----:B-1----:R-:W-:-:S04]  /*14400*/  LOP3.LUT R0, R0, 0x7f, RZ, 0xc0, !PT ;  /* 0x0000007f00007812 */ /* 0x002fc800078ec0ff */
[----:B------:R-:W-:Y:S01]  /*14410*/  SHF.R.U32.HI R5, RZ, 0x2, R0 ;  /* 0x00000002ff057819 */ /* 0x000fe20000011600 */
[C---:B---3--:R-:W-:Y:S01]  /*14420*/  IMAD.SHL.U32 R0, R4.reuse, 0x20, RZ ;  /* 0x0000002004007824 */ /* 0x048fe200078e00ff */
[----:B------:R-:W-:Y:S01]  /*14430*/  LOP3.LUT R4, R4, 0x7f, RZ, 0xc0, !PT ;  /* 0x0000007f04047812 */ /* 0x000fe200078ec0ff */
[----:B----4-:R-:W-:-:S03]  /*14440*/  IMAD.SHL.U32 R12, R6, 0x20, RZ ;  /* 0x00000020060c7824 */ /* 0x010fc600078e00ff */
[----:B------:R-:W-:Y:S02]  /*14450*/  LOP3.LUT R0, R5, 0x60, R0, 0xf8, !PT ;  /* 0x0000006005007812 */ /* 0x000fe400078ef800 */
[----:B------:R-:W-:-:S03]  /*14460*/  SHF.R.U32.HI R4, RZ, 0x2, R4 ;  /* 0x00000002ff047819 */ /* 0x000fc60000011604 */
[----:B------:R-:W-:Y:S01]  /*14470*/  VIADD R0, R0, UR4 ;  /* 0x0000000400007c36 */ /* 0x000fe20008000000 */
[----:B------:R-:W-:-:S03]  /*14480*/  LOP3.LUT R12, R4, 0x60, R12, 0xf8, !PT ;  /* 0x00000060040c7812 */ /* 0x000fc600078ef80c */
[----:B------:R-:W-:Y:S01]  /*14490*/  IMAD.IADD R5, R0, 0x1, R33 ;  /* 0x0000000100057824 */ /* 0x000fe200078e0221 */
[----:B------:R-:W-:-:S03]  /*144a0*/  LOP3.LUT R12, R12, 0x80, RZ, 0xfc, !PT ;  /* 0x000000800c0c7812 */ /* 0x000fc600078efcff */
[----:B0-----:R-:W-:-:S04]  /*144b0*/  @P1 IMAD.HI.U32 R2, R5, R2, RZ ;  /* 0x0000000205021227 */ /* 0x001fc800078e00ff */
[----:B------:R-:W-:Y:S01]  /*144c0*/  IMAD.MOV.U32 R10, RZ, RZ, R5 ;  /* 0x000000ffff0a7224 */ /* 0x000fe200078e0005 */
[----:B--2---:R-:W-:Y:S01]  /*144d0*/  @P1 SHF.R.U32.HI R10, RZ, R3, R2 ;  /* 0x00000003ff0a1219 */ /* 0x004fe20000011602 */
[----:B------:R-:W-:Y:S01]  /*144e0*/  VIADD R4, R12, UR4 ;  /* 0x000000040c047c36 */ /* 0x000fe20008000000 */
[----:B------:R-:W0:Y:S03]  /*144f0*/  @P1 LDC R3, c[0x0][0x434] ;  /* 0x00010d00ff031b82 */ /* 0x000e260000000800 */
[----:B------:R-:W-:Y:S01]  /*14500*/  IMAD.MOV R6, RZ, RZ, -R10 ;  /* 0x000000ffff067224 */ /* 0x000fe200078e0a0a */
[C---:B------:R-:W-:Y:S01]  /*14510*/  ISETP.GE.AND P0, PT, R4.reuse, R19, PT ;  /* 0x000000130400720c */ /* 0x040fe20003f06270 */
[----:B------:R-:W-:Y:S02]  /*14520*/  IMAD.IADD R4, R4, 0x1, R33 ;  /* 0x0000000104047824 */ /* 0x000fe400078e0221 */
[----:B------:R-:W-:Y:S01]  /*14530*/  IMAD R6, R9, R6, R5 ;  /* 0x0000000609067224 */ /* 0x000fe200078e0205 */
[----:B------:R-:W1:Y:S01]  /*14540*/  @P1 LDC R2, c[0x0][0x438] ;  /* 0x00010e00ff021b82 */ /* 0x000e620000000800 */
[----:B------:R-:W-:Y:S01]  /*14550*/  ISETP.GT.U32.OR P0, PT, R12, 0x9f, P0 ;  /* 0x0000009f0c00780c */ /* 0x000fe20000704470 */
[----:B------:R-:W-:-:S02]  /*14560*/  IMAD.MOV.U32 R8, RZ, RZ, R4 ;  /* 0x000000ffff087224 */ /* 0x000fc400078e0004 */
[----:B0-----:R-:W-:-:S05]  /*14570*/  @P1 IMAD.HI.U32 R3, R4, R3, RZ ;  /* 0x0000000304031227 */ /* 0x001fca00078e00ff */
[----:B-1----:R-:W-:-:S05]  /*14580*/  @P1 SHF.R.U32.HI R8, RZ, R2, R3 ;  /* 0x00000002ff081219 */ /* 0x002fca0000011603 */
        /* <DEDUP_REMOVED lines=17> */
[----:B0-----:R-:W-:-:S04]  /*146a0*/  @!P1 IMAD R0, R35, R2, RZ ;  /* 0x0000000223009224 */ /* 0x001fc800078e02ff */
[C---:B------:R-:W-:Y:S02]  /*146b0*/  @!P1 IMAD R0, R30.reuse, R3, R0 ;  /* 0x000000031e009224 */ /* 0x040fe400078e0200 */
[----:B------:R-:W-:-:S04]  /*146c0*/  @!P1 IMAD.WIDE.U32 R2, R30, R2, R10 ;  /* 0x000000021e029225 */ /* 0x000fc800078e000a */
[----:B------:R-:W-:Y:S01]  /*146d0*/  @!P1 IMAD.IADD R0, R3, 0x1, R0 ;  /* 0x0000000103009824 */ /* 0x000fe200078e0200 */
[----:B-1----:R-:W-:-:S04]  /*146e0*/  @!P1 LEA R10, P0, R2, R4, 0x2 ;  /* 0x00000004020a9211 */ /* 0x002fc800078010ff */
[----:B------:R-:W-:Y:S01]  /*146f0*/  @!P1 LEA.HI.X R11, R2, R5, R0, 0x2, P0 ;  /* 0x00000005020b9211 */ /* 0x000fe200000f1400 */
[----:B------:R-:W-:Y:S01]  /*14700*/  IMAD.U32 R0, RZ, RZ, UR44 ;  /* 0x0000002cff007e24 */ /* 0x000fe2000f8e00ff */
[----:B------:R-:W-:Y:S01]  /*14710*/  LOP3.LUT R17, R17, 0xffffffef, RZ, 0xc0, !PT ;  /* 0xffffffef11117812 */ /* 0x000fe200078ec0ff */
[----:B------:R-:W-:-:S03]  /*14720*/  IMAD.MOV.U32 R5, RZ, RZ, RZ ;  /* 0x000000ffff057224 */ /* 0x000fc600078e00ff */
[----:B------:R-:W-:Y:S02]  /*14730*/  ISETP.NE.AND P3, PT, R0, 0x3, PT ;  /* 0x000000030000780c */ /* 0x000fe40003f65270 */
[----:B------:R-:W-:Y:S01]  /*14740*/  ISETP.GT.U32.AND P0, PT, R12, 0x9f, PT ;  /* 0x0000009f0c00780c */ /* 0x000fe20003f04070 */
[----:B------:R0:W5:Y:S01]  /*14750*/  @!P1 LDG.E R5, desc[UR36][R10.64] ;  /* 0x000000240a059981 */ /* 0x000162000c1e1900 */
[CC--:B------:R-:W-:Y:S01]  /*14760*/  ISETP.GE.AND P2, PT, R32.reuse, R13.reuse, PT ;  /* 0x0000000d2000720c */ /* 0x0c0fe20003f46270 */
[----:B------:R-:W-:Y:S01]  /*14770*/  IMAD.U32 R9, RZ, RZ, UR47 ;  /* 0x0000002fff097e24 */ /* 0x000fe2000f8e00ff */
[C---:B------:R-:W-:Y:S02]  /*14780*/  LOP3.LUT R14, R32.reuse, 0x40, RZ, 0xfc, !PT ;  /* 0x00000040200e7812 */ /* 0x040fe400078efcff */
[----:B------:R-:W-:Y:S01]  /*14790*/  LOP3.LUT R12, R32, 0x80, RZ, 0xfc, !PT ;  /* 0x00000080200c7812 */ /* 0x000fe200078efcff */
[----:B------:R-:W-:Y:S01]  /*147a0*/  VIADD R9, R9, 0xffffffff ;  /* 0xffffffff09097836 */ /* 0x000fe20000000000 */
[----:B------:R-:W-:-:S02]  /*147b0*/  ISETP.GE.AND P1, PT, R14, R13, PT ;  /* 0x0000000d0e00720c */ /* 0x000fc40003f26270 */
[----:B------:R-:W-:Y:S02]  /*147c0*/  LOP3.LUT R18, R18, 0xffff, RZ, 0xc0, !PT ;  /* 0x0000ffff12127812 */ /* 0x000fe400078ec0ff */
[----:B------:R-:W-:-:S04]  /*147d0*/  @P3 LOP3.LUT R17, R17, 0x10, RZ, 0xfc, !PT ;  /* 0x0000001011113812 */ /* 0x000fc800078efcff */
[----:B------:R-:W-:-:S04]  /*147e0*/  LOP3.LUT R17, R17, 0xfffffff7, RZ, 0xc0, !PT ;  /* 0xfffffff711117812 */ /* 0x000fc800078ec0ff */
[----:B------:R-:W-:Y:S02]  /*147f0*/  @P0 LOP3.LUT R17, R17, 0x8, RZ, 0xfc, !PT ;  /* 0x0000000811110812 */ /* 0x000fe400078efcff */
[----:B------:R-:W-:Y:S02]  /*14800*/  ISETP.GE.AND P0, PT, R12, R13, PT ;  /* 0x0000000d0c00720c */ /* 0x000fe40003f06270 */
[----:B------:R-:W-:-:S04]  /*14810*/  LOP3.LUT R17, R17, 0xfffffffb, RZ, 0xc0, !PT ;  /* 0xfffffffb11117812 */ /* 0x000fc800078ec0ff */
[----:B------:R-:W-:-:S04]  /*14820*/  @P2 LOP3.LUT R17, R17, 0x4, RZ, 0xfc, !PT ;  /* 0x0000000411112812 */ /* 0x000fc800078efcff */
[----:B------:R-:W-:-:S04]  /*14830*/  LOP3.LUT R17, R17, 0xfffffffe, RZ, 0xc0, !PT ;  /* 0xfffffffe11117812 */ /* 0x000fc800078ec0ff */
[----:B------:R-:W-:-:S04]  /*14840*/  LOP3.LUT R17, R17, 0xfffffffd, RZ, 0xc0, !PT ;  /* 0xfffffffd11117812 */ /* 0x000fc800078ec0ff */
[----:B------:R-:W-:-:S04]  /*14850*/  @P1 LOP3.LUT R17, R17, 0x2, RZ, 0xfc, !PT ;  /* 0x0000000211111812 */ /* 0x000fc800078efcff */
[----:B------:R-:W-:Y:S01]  /*14860*/  @P0 LOP3.LUT R17, R17, 0x1, RZ, 0xfc, !PT ;  /* 0x0000000111110812 */ /* 0x000fe200078efcff */
[----:B0-----:R-:W-:Y:S06]  /*14870*/  @!P3 BRA `(.L_x_2577) ;  /* 0x000000000004b947 */ /* 0x001fec0003800000 */
[----:B------:R-:W-:Y:S01]  /*14880*/  BPT.TRAP 0x1 ;  /* 0x000000040000795c */ /* 0x000fe20000300000 */
.L_x_2577:
[----:B------:R-:W-:Y:S01]  /*14890*/  IMAD R4, R28, 0x8, R16 ;  /* 0x000000081c047824 */ /* 0x000fe200078e0210 */
[----:B------:R-:W-:Y:S01]  /*148a0*/  SHF.L.U32 R29, R31, 0x1f, RZ ;  /* 0x0000001f1f1d7819 */ /* 0x000fe200000006ff */
[----:B------:R-:W-:Y:S01]  /*148b0*/  BSSY B0, `(.L_x_2578) ;  /* 0x0000004000007945 */ /* 0x000fe20003800000 */
[----:B------:R-:W-:Y:S02]  /*148c0*/  SHF.R.S32.HI R24, RZ, 0x1f, R6 ;  /* 0x0000001fff187819 */ /* 0x000fe40000011406 */
[----:B------:R-:W0:Y:S02]  /*148d0*/  SYNCS.PHASECHK.TRANS64.TRYWAIT P0, [R4+URZ+0x33480], R29 ;  /* 0x0334801d040075a7 */ /* 0x000e24000800017f */
[----:B0-----:R-:W-:Y:S05]  /*148e0*/  @!P0 BRA `(.L_x_2579) ;  /* 0x0000005000f48947 */ /* 0x001fea0003800000 */
.L_x_2659:
[----:B------:R-:W-:Y:S05]  /*148f0*/  BSYNC B0 ;  /* 0x0000000000007941 */ /* 0x000fea0003800000 */
.L_x_2578:
        /* <DEDUP_REMOVED lines=98> */
.L_x_2671:
        /* <DEDUP_REMOVED lines=13> */
.L_x_2581:
[----:B------:R-:W-:Y:S02]  /*14ff0*/  PLOP3.LUT P1, PT, P1, P0, PT, 0xa2, 0x0 ;  /* 0x000000000000781c */ /* 0x000fe40000f21472 */
[----:B------:R-:W-:-:S08]  /*15000*/  @P0 R2UR P1, UR4, R4 ;  /* 0x00000000040402ca */ /* 0x000fd00000020000 */
[----:B------:R-:W-:-:S05]  /*15010*/  @P0 PLOP3.LUT P0, PT, P1, PT, PT, 0x80, 0x0 ;  /* 0x000000000000081c */ /* 0x000fca0000f0f070 */
[----:B------:R-:W-:Y:S01]  /*15020*/  @!P1 SYNCS.ARRIVE.TRANS64.RED.A0T1 RZ, [UR4+0x33470], RZ ;  /* 0x033470ffffff99a7 */ /* 0x000fe20008200404 */
[----:B------:R-:W-:Y:S07]  /*15030*/  @!P1 ARRIVES.LDGSTSBAR.64.TRANSCNT [UR4+0x33470] ;  /* 0x03347000ff0099b0 */ /* 0x000fee0008000a84 */
[----:B------:R-:W-:Y:S05]  /*15040*/  @P0 BRA.U.ANY `(.L_x_2581) ;  /* 0xfffffffd00e80947 */ /* 0x000fea000393ffff */
[----:B------:R-:W-:Y:S01]  /*15050*/  NOP ;  /* 0x0000000000007918 */ /* 0x000fe20000000000 */
[----:B------:R-:W-:-:S13]  /*15060*/  LOP3.LUT P2, RZ, R17, 0x10, RZ, 0xc0, !PT ;  /* 0x0000001011ff7812 */ /* 0x000fda000784c0ff */
[----:B------:R-:W-:Y:S05]  /*15070*/  @!P2 BRA `(.L_x_2582) ;  /* 0x000000000004a947 */ /* 0x000fea0003800000 */
[----:B------:R-:W-:Y:S01]  /*15080*/  BPT.TRAP 0x1 ;  /* 0x000000040000795c */ /* 0x000fe20000300000 */
.L_x_2582:
[----:B------:R3:W-:Y:S01]  /*15090*/  SYNCS.ARRIVE.TRANS64.A1T0 RZ, [R4+URZ+0x33470], RZ ;  /* 0x033470ff04ff79a7 */ /* 0x0007e2000810003f */
[----:B------:R-:W-:Y:S05]  /*150a0*/  @!P2 BRA `(.L_x_2583) ;  /* 0x000000000004a947 */ /* 0x000fea0003800000 */
[----:B------:R-:W-:Y:S01]  /*150b0*/  BPT.TRAP 0x1 ;  /* 0x000000040000795c */ /* 0x000fe20000300000 */
.L_x_2583:
[----:B------:R-:W4:Y:S01]  /*150c0*/  SYNCS.PHASECHK.TRANS64.TRYWAIT P0, [R4+URZ+0x33440], R29 ;  /* 0x0334401d040075a7 */ /* 0x000f22000800017f */
[----:B------:R-:W-:Y:S04]  /*150d0*/  BSSY B0, `(.L_x_2584) ;  /* 0x0000002000007945 */ /* 0x000fe80003800000 */
[----:B----4-:R-:W-:Y:S05]  /*150e0*/  @!P0 BRA `(.L_x_2585) ;  /* 0x0000005400148947 */ /* 0x010fea0003800000 */
.L_x_2672:
[----:B------:R-:W-:Y:S05]  /*150f0*/  BSYNC B0 ;  /* 0x0000000000007941 */ /* 0x000fea0003800000 */
.L_x_2584:
[----:B------:R-:W-:Y:S01]  /*15100*/  ULDC.64 UR4, c[0x0][0x300] ;  /* 0x0000c00000047ab9 */ /* 0x000fe20000000a00 */
[----:B------:R-:W-:Y:S01]  /*15110*/  ULDC.64 UR6, c[0x0][0x310] ;  /* 0x0000c40000067ab9 */ /* 0x000fe20000000a00 */
[----:B------:R-:W-:Y:S02]  /*15120*/  IMAD R9, R24, UR4, RZ ;  /* 0x0000000418097c24 */ /* 0x000fe4000f8e02ff */
[----:B--2---:R-:W-:-:S04]  /*15130*/  IMAD.WIDE.U32 R2, R6, UR4, RZ ;  /* 0x0000000406027c25 */ /* 0x004fc8000f8e00ff */
        /* <DEDUP_REMOVED lines=26> */
[----:B------:R-:W2:Y:S01]  /*152e0*/  SHFL.IDX PT, R3, R5, RZ, 0x1c1f ;  /* 0x001c1fff05037589 */ /* 0x000ea200000e0000 */
[----:B------:R-:W-:Y:S01]  /*152f0*/  LOP3.LUT R17, R17, 0xfffffbff, RZ, 0xc0, !PT ;  /* 0xfffffbff11117812 */ /* 0x000fe200078ec0ff */
[----:B------:R-:W5:Y:S01]  /*15300*/  LDC R9, c[0x0][0x2f4] ;  /* 0x0000bd00ff097b82 */ /* 0x000f620000000800 */
[C---:B------:R-:W-:Y:S01]  /*15310*/  LOP3.LUT R11, R32.reuse, 0x40, RZ, 0xfc, !PT ;  /* 0x00000040200b7812 */ /* 0x040fe200078efcff */
[----:B------:R-:W0:Y:S01]  /*15320*/  SHFL.IDX PT, R2, R10, RZ, 0x1c1f ;  /* 0x001c1fff0a027589 */ /* 0x000e2200000e0000 */
[----:B------:R-:W-:Y:S02]  /*15330*/  @P3 LOP3.LUT R17, R17, 0x400, RZ, 0xfc, !PT ;  /* 0x0000040011113812 */ /* 0x000fe400078efcff */
[----:B------:R-:W-:Y:S01]  /*15340*/  LOP3.LUT R8, R32, 0x80, RZ, 0xfc, !PT ;  /* 0x0000008020087812 */ /* 0x000fe200078efcff */
[----:B------:R-:W-:Y:S01]  /*15350*/  SHFL.IDX PT, R6, R6, RZ, 0x1c1f ;  /* 0x001c1fff06067589 */ /* 0x000fe200000e0000 */
[----:B------:R-:W-:-:S03]  /*15360*/  LOP3.LUT P3, RZ, R17, 0x20, RZ, 0xc0, !PT ;  /* 0x0000002011ff7812 */ /* 0x000fc6000786c0ff */
[----:B------:R-:W-:Y:S10]  /*15370*/  SHFL.IDX PT, R14, R7, RZ, 0x1c1f ;  /* 0x001c1fff070e7589 */ /* 0x000ff400000e0000 */
[----:B--2---:R-:W-:-:S02]  /*15380*/  @P3 IADD3 R3, P0, R32, R3, RZ ;  /* 0x0000000320033210 */ /* 0x004fc40007f1e0ff */
        /* <DEDUP_REMOVED lines=23> */
[----:B------:R-:W5:Y:S04]  /*15500*/  SHFL.IDX PT, R5, R5, 0x3, 0x1c1f ;  /* 0x007c1f0005057f89 */ /* 0x000f6800000e0000 */
[----:B------:R-:W1:Y:S01]  /*15510*/  SHFL.IDX PT, R10, R10, 0x3, 0x1c1f ;  /* 0x007c1f000a0a7f89 */ /* 0x000e6200000e0000 */
[----:B0-----:R-:W-:-:S05]  /*15520*/  @P4 IADD3 R3, P0, R32, R3, RZ ;  /* 0x0000000320034210 */ /* 0x001fca0007f1e0ff */
[----:B--2---:R-:W-:Y:S01]  /*15530*/  @P4 IMAD.X R2, RZ, RZ, R2, P0 ;  /* 0x000000ffff024224 */ /* 0x004fe200000e0602 */
[----:B-----5:R-:W-:-:S04]  /*15540*/  @P3 IADD3 R8, P0, R32, R5, RZ ;  /* 0x0000000520083210 */ /* 0x020fc80007f1e0ff */
[----:B------:R-:W-:Y:S01]  /*15550*/  @P4 LOP3.LUT R3, R3, R2, RZ, 0x3c, !PT ;  /* 0x0000000203034212 */ /* 0x000fe200078e3cff */
[----:B-1----:R-:W-:-:S03]  /*15560*/  @P3 IMAD.X R9, RZ, RZ, R10, P0 ;  /* 0x000000ffff093224 */ /* 0x002fc600000e060a */
[----:B------:R-:W-:-:S04]  /*15570*/  @P4 LOP3.LUT R2, R3, R2, RZ, 0x3c, !PT ;  /* 0x0000000203024212 */ /* 0x000fc800078e3cff */
[----:B------:R-:W-:-:S05]  /*15580*/  @P4 LOP3.LUT R3, R3, R2, RZ, 0x3c, !PT ;  /* 0x0000000203034212 */ /* 0x000fca00078e3cff */
[----:B------:R-:W-:Y:S04]  /*15590*/  @P4 LDGSTS.E.BYPASS.LTC128B.128 [R0+0x25200], desc[UR36][R2.64], !P6 ;  /* 0x2520000002004fae */ /* 0x000fe8000f101d64 */
[----:B------:R-:W-:Y:S04]  /*155a0*/  @P4 LDGSTS.E.BYPASS.LTC128B.128 [R0+0x27a00], desc[UR36][R2.64+0x40], !P2 ;  /* 0x27a0004002004fae */ /* 0x000fe8000d101d64 */
[----:B------:R0:W-:Y:S02]  /*155b0*/  @P4 LDGSTS.E.BYPASS.LTC128B.128 [R0+0x2a200], desc[UR36][R2.64+0x80], !P1 ;  /* 0x2a20008002004fae */ /* 0x0001e4000c901d64 */
[----:B0-----:R-:W-:-:S02]  /*155c0*/  @P3 IMAD.MOV.U32 R2, RZ, RZ, R8 ;  /* 0x000000ffff023224 */ /* 0x001fc400078e0008 */
[----:B------:R-:W-:-:S05]  /*155d0*/  @P3 IMAD.MOV.U32 R3, RZ, RZ, R9 ;  /* 0x000000ffff033224 */ /* 0x000fca00078e0009 */
[----:B------:R0:W-:Y:S04]  /*155e0*/  @P3 LDGSTS.E.BYPASS.LTC128B.128 [R0+0x25a00], desc[UR36][R2.64], !P6 ;  /* 0x25a0000002003fae */ /* 0x0001e8000f101d64 */
[----:B------:R0:W-:Y:S04]  /*155f0*/  @P3 LDGSTS.E.BYPASS.LTC128B.128 [R0+0x28200], desc[UR36][R2.64+0x40], !P2 ;  /* 0x2820004002003fae */ /* 0x0001e8000d101d64 */
[----:B------:R0:W-:Y:S02]  /*15600*/  @P3 LDGSTS.E.BYPASS.LTC128B.128 [R0+0x2aa00], desc[UR36][R2.64+0x80], !P1 ;  /* 0x2aa0008002003fae */ /* 0x0001e4000c901d64 */
.L_x_2684:
[----:B------:R-:W-:Y:S01]  /*15610*/  LOP3.LUT P0, RZ, R17, 0x80, RZ, 0xc0, !PT ;  /* 0x0000008011ff7812 */ /* 0x000fe2000780c0ff */
[----:B------:R-:W-:-:S12]  /*15620*/  BSSY B0, `(.L_x_2587) ;  /* 0x0000010000007945 */ /* 0x000fd80003800000 */
[----:B------:R-:W-:Y:S05]  /*15630*/  @!P0 BRA `(.L_x_2588) ;  /* 0x0000000000388947 */ /* 0x000fea0003800000 */
[----:B------:R-:W1:Y:S01]  /*15640*/  LDC R7, c[0x0][0x2f4] ;  /* 0x0000bd00ff077b82 */ /* 0x000e620000000800 */
[C---:B------:R-:W-:Y:S02]  /*15650*/  LOP3.LUT R8, R32.reuse, 0x40, RZ, 0xfc, !PT ;  /* 0x0000004020087812 */ /* 0x040fe400078efcff */
[C---:B------:R-:W-:Y:S02]  /*15660*/  LOP3.LUT R5, R32.reuse, 0x80, RZ, 0xfc, !PT ;  /* 0x0000008020057812 */ /* 0x040fe400078efcff */
[----:B0-----:R-:W-:-:S05]  /*15670*/  IADD3 R2, P0, R32, R14, RZ ;  /* 0x0000000e20027210 */ /* 0x001fca0007f1e0ff */
[----:B------:R-:W-:Y:S01]  /*15680*/  IMAD.X R3, RZ, RZ, R6, P0 ;  /* 0x000000ffff037224 */ /* 0x000fe200000e0606 */
[-C--:B-1----:R-:W-:Y:S02]  /*15690*/  ISETP.GE.AND P3, PT, R32, R7.reuse, PT ;  /* 0x000000072000720c */ /* 0x082fe40003f66270 */
        /* <DEDUP_REMOVED lines=8> */
.L_x_2588:
[----:B------:R-:W-:Y:S05]  /*15720*/  BSYNC B0 ;  /* 0x0000000000007941 */ /* 0x000fea0003800000 */
.L_x_2587:
[----:B------:R-:W-:Y:S01]  /*15730*/  NOP ;  /* 0x0000000000007918 */ /* 0x000fe20000000000 */
[----:B------:R-:W-:-:S13]  /*15740*/  PLOP3.LUT P0, PT, PT, PT, PT, 0x80, 0x0 ;  /* 0x000000000000781c */ /* 0x000fda0003f0f070 */
.L_x_2589:
        /* <DEDUP_REMOVED lines=10> */
.L_x_2590:
[----:B------:R2:W-:Y:S02]  /*157f0*/  SYNCS.ARRIVE.TRANS64.A1T0 RZ, [R4+URZ+0x33430], RZ ;  /* 0x033430ff04ff79a7 */ /* 0x0005e4000810003f */
[----:B------:R-:W-:Y:S05]  /*15800*/  WARPSYNC.ALL ;  /* 0x0000000000007948 */ /* 0x000fea0003800000 */
[----:B01----:R-:W-:Y:S01]  /*15810*/  VIADD R0, R16, 0x1e200 ;  /* 0x0001e20010007836 */ /* 0x003fe20000000000 */
        /* <DEDUP_REMOVED lines=17> */
[----:B--234-:R-:W-:Y:S02]  /*15930*/  IMAD.U32 R4, RZ, RZ, UR6 ;  /* 0x00000006ff047e24 */ /* 0x01cfe4000f8e00ff */
        /* <DEDUP_REMOVED lines=11> */
.L_x_2592:
[----:B------:R-:W-:Y:S05]  /*159f0*/  BSYNC B6 ;  /* 0x0000000000067941 */ /* 0x000fea0003800000 */
.L_x_2591:
[----:B------:R-:W0:Y:S01]  /*15a00*/  S2R R2, SR_TID.X ;  /* 0x0000000000027919 */ /* 0x000e220000002100 */
[----:B------:R1:W5:Y:S01]  /*15a10*/  LDL R6, [R1+0x18] ;  /* 0x0000180001067983 */ /* 0x0003620000100800 */
[----:B------:R-:W-:Y:S01]  /*15a20*/  ISETP.NE.AND P6, PT, R34, 0x1, PT ;  /* 0x000000012200780c */ /* 0x000fe20003fc5270 */
[----:B------:R-:W1:Y:S01]  /*15a30*/  LDC R5, c[0x0][0x448] ;  /* 0x00011200ff057b82 */ /* 0x000e620000000800 */
[----:B------:R-:W-:Y:S01]  /*15a40*/  R2UR UR8, R18 ;  /* 0x00000000120872ca */ /* 0x000fe200000e0000 */
[----:B------:R-:W-:-:S10]  /*15a50*/  ULDC.64 UR6, c[0x0][0x2d8] ;  /* 0x0000b60000067ab9 */ /* 0x000fd40000000a00 */
[----:B------:R-:W1:Y:S08]  /*15a60*/  @P6 LDC R3, c[0x0][0x44c] ;  /* 0x00011300ff036b82 */ /* 0x000e700000000800 */
[----:B--234-:R-:W2:Y:S01]  /*15a70*/  @P6 LDC R4, c[0x0][0x450] ;  /* 0x00011400ff046b82 */ /* 0x01cea20000000800 */
[----:B0-----:R-:W-:-:S04]  /*15a80*/  LOP3.LUT R19, R2, 0x7f, RZ, 0xc0, !PT ;  /* 0x0000007f02137812 */ /* 0x001fc800078ec0ff */
[----:B------:R-:W-:Y:S02]  /*15a90*/  SHF.R.U32.HI R20, RZ, 0x2, R19 ;  /* 0x00000002ff147819 */ /* 0x000fe40000011613 */
[----:B------:R-:W3:Y:S01]  /*15aa0*/  LDL R19, [R1+0x4] ;  /* 0x0000040001137983 */ /* 0x000ee20000100800 */
[----:B------:R-:W-:Y:S01]  /*15ab0*/  IMAD.SHL.U32 R2, R2, 0x20, RZ ;  /* 0x0000002002027824 */ /* 0x000fe200078e00ff */
[----:B------:R-:W-:-:S04]  /*15ac0*/  R2UR UR10, R18 ;  /* 0x00000000120a72ca */ /* 0x000fc800000e0000 */
[----:B------:R-:W-:Y:S01]  /*15ad0*/  LOP3.LUT R2, R20, 0x60, R2, 0xf8, !PT ;  /* 0x0000006014027812 */ /* 0x000fe200078ef802 */
[----:B------:R-:W-:Y:S01]  /*15ae0*/  UMOV UR4, UR38 ;  /* 0x0000002600047c82 */ /* 0x000fe20008000000 */
[----:B------:R-:W-:Y:S02]  /*15af0*/  UMOV UR5, UR43 ;  /* 0x0000002b00057c82 */ /* 0x000fe40008000000 */
[----:B------:R-:W-:-:S03]  /*15b00*/  UIMAD.WIDE.U32 UR4, UR8, UR6, UR4 ;  /* 0x00000006080472a5 */ /* 0x000fc6000f8e0004 */
[----:B------:R-:W-:Y:S01]  /*15b10*/  ULDC.64 UR8, c[0x0][0x2e0] ;  /* 0x0000b80000087ab9 */ /* 0x000fe20000000a00 */
[----:B------:R-:W0:Y:S01]  /*15b20*/  S2R R20, SR_TID.X ;  /* 0x0000000000147919 */ /* 0x000e220000002100 */
[----:B------:R-:W-:Y:S02]  /*15b30*/  UIMAD UR6, UR42, UR8, URZ ;  /* 0x000000082a0672a4 */ /* 0x000fe4000f8e023f */
[----:B------:R-:W-:Y:S02]  /*15b40*/  UIMAD UR5, UR10, UR7, UR5 ;  /* 0x000000070a0572a4 */ /* 0x000fe4000f8e0205 */
[----:B------:R-:W-:Y:S02]  /*15b50*/  UIMAD UR6, UR40, UR9, UR6 ;  /* 0x00000009280672a4 */ /* 0x000fe4000f8e0206 */
[----:B------:R-:W-:-:S03]  /*15b60*/  UIMAD.WIDE.U32 UR4, UR40, UR8, UR4 ;  /* 0x00000008280472a5 */ /* 0x000fc6000f8e0004 */
[----:B------:R-:W-:Y:S01]  /*15b70*/  ULDC.64 UR8, c[0x0][0x2d0] ;  /* 0x0000b40000087ab9 */ /* 0x000fe20000000a00 */
[----:B------:R-:W-:Y:S01]  /*15b80*/  UIADD3 UR5, UR5, UR6, URZ ;  /* 0x0000000605057290 */ /* 0x000fe2000fffe03f */
[----:B------:R-:W-:Y:S01]  /*15b90*/  IMAD.U32 R9, RZ, RZ, UR8 ;  /* 0x00000008ff097e24 */ /* 0x000fe2000f8e00ff */
[C---:B------:R-:W-:Y:S02]  /*15ba0*/  LOP3.LUT R8, R32.reuse, 0x40, RZ, 0xfc, !PT ;  /* 0x0000004020087812 */ /* 0x040fe400078efcff */
[----:B------:R-:W-:Y:S02]  /*15bb0*/  LOP3.LUT R10, R32, 0x80, RZ, 0xfc, !PT ;  /* 0x00000080200a7812 */ /* 0x000fe400078efcff */
[----:B0-----:R-:W-:Y:S01]  /*15bc0*/  LOP3.LUT R20, R20, 0x7f, RZ, 0xc0, !PT ;  /* 0x0000007f14147812 */ /* 0x001fe200078ec0ff */
[----:B---3--:R-:W-:-:S04]  /*15bd0*/  IMAD R0, R19, 0x80, R2 ;  /* 0x0000008013007824 */ /* 0x008fc800078e0202 */
[----:B-1----:R-:W-:-:S04]  /*15be0*/  @P6 IMAD.HI.U32 R3, R0, R3, RZ ;  /* 0x0000000300036227 */ /* 0x002fc800078e00ff */
[----:B------:R-:W-:Y:S01]  /*15bf0*/  IMAD.MOV.U32 R2, RZ, RZ, R0 ;  /* 0x000000ffff027224 */ /* 0x000fe200078e0000 */
[----:B--2---:R-:W-:-:S04]  /*15c00*/  @P6 SHF.R.U32.HI R2, RZ, R4, R3 ;  /* 0x00000004ff026219 */ /* 0x004fc80000011603 */
[--C-:B------:R-:W-:Y:S01]  /*15c10*/  SHF.R.S32.HI R3, RZ, 0x1f, R2.reuse ;  /* 0x0000001fff037819 */ /* 0x100fe20000011402 */
[----:B------:R-:W-:-:S04]  /*15c20*/  IMAD.MOV R4, RZ, RZ, -R2 ;  /* 0x000000ffff047224 */ /* 0x000fc800078e0a02 */
[----:B------:R-:W-:Y:S02]  /*15c30*/  IMAD R3, R3, UR8, RZ ;  /* 0x0000000803037c24 */ /* 0x000fe4000f8e02ff */
[----:B------:R-:W-:Y:S02]  /*15c40*/  IMAD R0, R5, R4, R0 ;  /* 0x0000000405007224 */ /* 0x000fe400078e0200 */
[C---:B------:R-:W-:Y:S02]  /*15c50*/  IMAD R7, R2.reuse, UR9, R3 ;  /* 0x0000000902077c24 */ /* 0x040fe4000f8e0203 */
[----:B------:R-:W-:Y:S01]  /*15c60*/  IMAD.WIDE.U32 R2, R2, R9, UR4 ;  /* 0x0000000402027e25 */ /* 0x000fe2000f8e0009 */
[----:B------:R-:W-:Y:S01]  /*15c70*/  SHF.R.S32.HI R4, RZ, 0x1f, R0 ;  /* 0x0000001fff047819 */ /* 0x000fe20000011400 */
[----:B------:R-:W-:Y:S02]  /*15c80*/  ULDC.64 UR4, c[0x0][0x2c8] ;  /* 0x0000b20000047ab9 */ /* 0x000fe40000000a00 */
[----:B------:R-:W-:-:S02]  /*15c90*/  IMAD.IADD R3, R3, 0x1, R7 ;  /* 0x0000000103037824 */ /* 0x000fc400078e0207 */
[----:B------:R-:W-:Y:S02]  /*15ca0*/  IMAD R7, R4, UR4, RZ ;  /* 0x0000000404077c24 */ /* 0x000fe4000f8e02ff */
[----:B------:R-:W-:-:S04]  /*15cb0*/  IMAD.WIDE.U32 R2, R0, UR4, R2 ;  /* 0x0000000400027c25 */ /* 0x000fc8000f8e0002 */
[----:B------:R-:W-:Y:S01]  /*15cc0*/  IMAD R7, R0, UR5, R7 ;  /* 0x0000000500077c24 */ /* 0x000fe2000f8e0207 */
[----:B------:R-:W-:Y:S02]  /*15cd0*/  ULDC.64 UR4, c[0x0][0x280] ;  /* 0x0000a00000047ab9 */ /* 0x000fe40000000a00 */
[----:B------:R-:W-:Y:S01]  /*15ce0*/  IADD3 R0, P0, R2, UR4, RZ ;  /* 0x0000000402007c10 */ /* 0x000fe2000ff1e0ff */
[----:B------:R-:W-:-:S03]  /*15cf0*/  ULDC UR4, c[0x0][0x2b8] ;  /* 0x0000ae0000047ab9 */ /* 0x000fc60000000800 */
[----:B------:R-:W-:Y:S01]  /*15d00*/  IADD3.X R4, R3, UR5, R7, P0, !PT ;  /* 0x0000000503047c10 */ /* 0x000fe200087fe407 */
[----:B------:R-:W-:Y:S01]  /*15d10*/  UMOV UR5, 0xffffffff ;  /* 0xffffffff00057882 */ /* 0x000fe20000000000 */
[----:B------:R-:W-:Y:S02]  /*15d20*/  ISETP.GE.AND P3, PT, R32, UR4, PT ;  /* 0x0000000420007c0c */ /* 0x000fe4000bf66270 */
[----:B------:R-:W-:Y:S02]  /*15d30*/  ISETP.GE.AND P2, PT, R8, UR4, PT ;  /* 0x0000000408007c0c */ /* 0x000fe4000bf46270 */
[----:B------:R-:W-:Y:S02]  /*15d40*/  ISETP.GE.AND P1, PT, R10, UR4, PT ;  /* 0x000000040a007c0c */ /* 0x000fe4000bf26270 */
[----:B------:R-:W-:Y:S01]  /*15d50*/  SHF.R.U32.HI R8, RZ, 0x2, R20 ;  /* 0x00000002ff087819 */ /* 0x000fe20000011614 */
[----:B------:R-:W-:Y:S10]  /*15d60*/  BRA.DIV UR5, `(.L_x_2593) ;  /* 0x0000004e05dc7947 */ /* 0x000ff4000b800000 */
[----:B------:R-:W0:Y:S01]  /*15d70*/  SHFL.IDX PT, R14, R0, RZ, 0x1c1f ;  /* 0x001c1fff000e7589 */ /* 0x000e2200000e0000 */
[----:B------:R-:W-:Y:S02]  /*15d80*/  IMAD R22, R22, R5, RZ ;  /* 0x0000000516167224 */ /* 0x000fe400078e02ff */
[----:B------:R-:W-:Y:S01]  /*15d90*/  IMAD R5, R19, 0x80, R8 ;  /* 0x0000008013057824 */ /* 0x000fe200078e0208 */
        /* <DEDUP_REMOVED lines=32> */
.L_x_2693:
        /* <DEDUP_REMOVED lines=12> */
.L_x_2595:
[----:B------:R-:W-:Y:S05]  /*16060*/  BSYNC B0 ;  /* 0x0000000000007941 */ /* 0x000fea0003800000 */
.L_x_2594:
[----:B------:R-:W-:Y:S01]  /*16070*/  NOP ;  /* 0x0000000000007918 */ /* 0x000fe20000000000 */
[----:B------:R-:W-:-:S13]  /*16080*/  PLOP3.LUT P0, PT, PT, PT, PT, 0x80, 0x0 ;  /* 0x000000000000781c */ /* 0x000fda0003f0f070 */
.L_x_2596:
        /* <DEDUP_REMOVED lines=18> */
.L_x_2694:
[----:B------:R-:W-:Y:S05]  /*161b0*/  BSYNC B0 ;  /* 0x0000000000007941 */ /* 0x000fea0003800000 */
.L_x_2597:
[----:B------:R-:W-:Y:S01]  /*161c0*/  R2UR UR5, R36 ;  /* 0x00000000240572ca */ /* 0x000fe200000e0000 */
[----:B------:R-:W-:-:S12]  /*161d0*/  UIADD3 UR4, UR47, -0x2, URZ ;  /* 0xfffffffe2f047890 */ /* 0x000fd8000fffe03f */
[----:B------:R-:W-:-:S06]  /*161e0*/  UISETP.GE.AND UP0, UPT, UR4, UR5, UPT ;  /* 0x000000050400728c */ /* 0x000fcc000bf06270 */
[----:B------:R-:W-:-:S13]  /*161f0*/  PLOP3.LUT P0, PT, PT, PT, UP0, 0x40, 0x0 ;  /* 0x000000000000781c */ /* 0x000fda0003f0e808 */
[----:B------:R-:W-:Y:S05]  /*16200*/  @P0 BRA `(.L_x_2599) ;  /* 0x00000018002c0947 */ /* 0x000fea0003800000 */
[----:B------:R-:W-:Y:S02]  /*16210*/  IMAD.MOV.U32 R20, RZ, RZ, R31 ;  /* 0x000000ffff147224 */ /* 0x000fe400078e001f */
[----:B------:R-:W-:Y:S02]  /*16220*/  IMAD.MOV.U32 R19, RZ, RZ, R28 ;  /* 0x000000ffff137224 */ /* 0x000fe400078e001c */
[----:B------:R-:W-:-:S07]  /*16230*/  IMAD.U32 R29, RZ, RZ, UR4 ;  /* 0x00000004ff1d7e24 */ /* 0x000fce000f8e00ff */
.L_x_2619:
[----:B0-----:R-:W0:Y:S01]  /*16240*/  LDC R3, c[0x0][0x430] ;  /* 0x00010c00ff037b82 */ /* 0x001e220000000800 */
[----:B-1-3--:R-:W1:Y:S01]  /*16250*/  S2R R0, SR_TID.X ;  /* 0x0000000000007919 */ /* 0x00ae620000002100 */
[----:B------:R-:W-:Y:S01]  /*16260*/  IMAD R10, R29, 0xa0, R33 ;  /* 0x000000a01d0a7824 */ /* 0x000fe200078e0221 */
[----:B------:R-:W-:Y:S05]  /*16270*/  YIELD ;  /* 0x0000000000007946 */ /* 0x000fea0003800000 */
[----:B------:R-:W3:Y:S01]  /*16280*/  S2R R4, SR_TID.X ;  /* 0x0000000000047919 */ /* 0x000ee20000002100 */
[----:B------:R-:W-:Y:S01]  /*16290*/  ULDC.64 UR4, c[0x0][0x428] ;  /* 0x00010a0000047ab9 */ /* 0x000fe20000000a00 */
[----:B------:R-:W-:Y:S01]  /*162a0*/  ULDC.64 UR6, c[0x0][0x418] ;  /* 0x0001060000067ab9 */ /* 0x000fe20000000a00 */
[----:B------:R-:W-:Y:S01]  /*162b0*/  IMAD R7, R35, UR4, RZ ;  /* 0x0000000423077c24 */ /* 0x000fe2000f8e02ff */
[----:B------:R-:W4:Y:S01]  /*162c0*/  S2R R8, SR_TID.X ;  /* 0x0000000000087919 */ /* 0x000f220000002100 */
[----:B------:R-:W-:-:S02]  /*162d0*/  LOP3.LUT P1, RZ, R17, 0x10, RZ, 0xc0, !PT ;  /* 0x0000001011ff7812 */ /* 0x000fc4000782c0ff */
[----:B------:R-:W-:Y:S01]  /*162e0*/  IMAD R7, R30, UR5, R7 ;  /* 0x000000051e077c24 */ /* 0x000fe2000f8e0207 */
[----:B0-----:R-:W-:Y:S02]  /*162f0*/  ISETP.NE.AND P3, PT, R3, 0x1, PT ;  /* 0x000000010300780c */ /* 0x001fe40003f65270 */
        /* <DEDUP_REMOVED lines=17> */
[----:B-1----:R-:W-:-:S04]  /*16410*/  @P3 SHF.R.U32.HI R6, RZ, R5, R2 ;  /* 0x00000005ff063219 */ /* 0x002fc80000011602 */
[--C-:B------:R-:W-:Y:S01]  /*16420*/  SHF.R.S32.HI R3, RZ, 0x1f, R6.reuse ;  /* 0x0000001fff037819 */ /* 0x100fe20000011406 */
[----:B------:R-:W-:-:S04]  /*16430*/  IMAD.MOV.U32 R2, RZ, RZ, R6 ;  /* 0x000000ffff027224 */ /* 0x000fc800078e0006 */
[----:B------:R-:W-:-:S04]  /*16440*/  IMAD.WIDE.U32 R2, R30, UR4, R2 ;  /* 0x000000041e027c25 */ /* 0x000fc8000f8e0002 */
[----:B------:R-:W-:Y:S01]  /*16450*/  IMAD.IADD R3, R7, 0x1, R3 ;  /* 0x0000000107037824 */ /* 0x000fe200078e0203 */
[----:B------:R-:W-:-:S04]  /*16460*/  LEA R4, P0, R2, UR6, 0x2 ;  /* 0x0000000602047c11 */ /* 0x000fc8000f8010ff */
[----:B------:R-:W-:Y:S02]  /*16470*/  LEA.HI.X R5, R2, UR7, R3, 0x2, P0 ;  /* 0x0000000702057c11 */ /* 0x000fe400080f1403 */
[----:B------:R-:W0:Y:S08]  /*16480*/  @P3 LDC R3, c[0x0][0x434] ;  /* 0x00010d00ff033b82 */ /* 0x000e300000000800 */
[----:B------:R-:W1:Y:S01]  /*16490*/  @P3 LDC R2, c[0x0][0x438] ;  /* 0x00010e00ff023b82 */ /* 0x000e620000000800 */
[----:B0-----:R-:W-:-:S05]  /*164a0*/  @P3 IMAD.HI.U32 R3, R10, R3, RZ ;  /* 0x000000030a033227 */ /* 0x001fca00078e00ff */
[----:B-1----:R-:W-:-:S04]  /*164b0*/  @P3 SHF.R.U32.HI R11, RZ, R2, R3 ;  /* 0x00000002ff0b3219 */ /* 0x002fc80000011603 */
[--C-:B------:R-:W-:Y:S01]  /*164c0*/  @!P2 SHF.R.S32.HI R3, RZ, 0x1f, R11.reuse ;  /* 0x0000001fff03a819 */ /* 0x100fe2000001140b */
[----:B------:R-:W-:-:S04]  /*164d0*/  @!P2 IMAD.MOV.U32 R2, RZ, RZ, R11 ;  /* 0x000000ffff02a224 */ /* 0x000fc800078e000b */
[----:B------:R-:W-:Y:S01]  /*164e0*/  @!P2 IMAD.WIDE.U32 R2, R30, UR4, R2 ;  /* 0x000000041e02ac25 */ /* 0x000fe2000f8e0002 */
[----:B------:R-:W-:-:S03]  /*164f0*/  ULDC UR4, c[0x0][0x430] ;  /* 0x00010c0000047ab9 */ /* 0x000fc60000000800 */
[----:B------:R-:W-:Y:S01]  /*16500*/  @!P2 IMAD.IADD R7, R7, 0x1, R3 ;  /* 0x000000010707a824 */ /* 0x000fe200078e0203 */
[----:B------:R-:W-:-:S04]  /*16510*/  @!P2 LEA R8, P0, R2, UR6, 0x2 ;  /* 0x000000060208ac11 */ /* 0x000fc8000f8010ff */
[----:B------:R-:W-:Y:S02]  /*16520*/  @!P2 LEA.HI.X R9, R2, UR7, R7, 0x2, P0 ;  /* 0x000000070209ac11 */ /* 0x000fe400080f1407 */
[----:B------:R0:W3:Y:S01]  /*16530*/  LDG.E R7, desc[UR36][R4.64] ;  /* 0x0000002404077981 */ /* 0x0000e2000c1e1900 */
[----:B------:R-:W-:-:S05]  /*16540*/  VIADD R28, R19, 0x1 ;  /* 0x00000001131c7836 */ /* 0x000fca0000000000 */
[----:B------:R-:W-:Y:S01]  /*16550*/  ISETP.NE.AND P0, PT, R28, 0x2, PT ;  /* 0x000000021c00780c */ /* 0x000fe20003f05270 */
[----:B0-----:R-:W-:-:S03]  /*16560*/  IMAD.MOV.U32 R5, RZ, RZ, RZ ;  /* 0x000000ffff057224 */ /* 0x001fc600078e00ff */
[----:B------:R-:W-:Y:S02]  /*16570*/  SEL R31, RZ, 0x1, P0 ;  /* 0x00000001ff1f7807 */ /* 0x000fe40000000000 */
[----:B------:R-:W-:Y:S01]  /*16580*/  SEL R28, R28, RZ, P0 ;  /* 0x000000ff1c1c7207 */ /* 0x000fe20000000000 */
[----:B------:R0:W5:Y:S01]  /*16590*/  @!P2 LDG.E R5, desc[UR36][R8.64] ;  /* 0x000000240805a981 */ /* 0x000162000c1e1900 */
[----:B------:R-:W-:Y:S01]  /*165a0*/  LOP3.LUT R31, R20, R31, RZ, 0x3c, !PT ;  /* 0x0000001f141f7212 */ /* 0x000fe200078e3cff */
[----:B0-----:R-:W-:Y:S02]  /*165b0*/  IMAD.MOV R8, RZ, RZ, -R6 ;  /* 0x000000ffff087224 */ /* 0x001fe400078e0a06 */
[----:B------:R-:W-:Y:S02]  /*165c0*/  IMAD.MOV R6, RZ, RZ, -R11 ;  /* 0x000000ffff067224 */ /* 0x000fe400078e0a0b */
[----:B------:R-:W-:Y:S02]  /*165d0*/  IMAD R8, R8, UR4, R0 ;  /* 0x0000000408087c24 */ /* 0x000fe4000f8e0200 */
[----:B------:R-:W-:-:S02]  /*165e0*/  IMAD.MOV.U32 R0, RZ, RZ, R29 ;  /* 0x000000ffff007224 */ /* 0x000fc400078e001d */
[----:B------:R-:W-:Y:S02]  /*165f0*/  IMAD R6, R6, UR4, R10 ;  /* 0x0000000406067c24 */ /* 0x000fe4000f8e020a */
[----:B------:R-:W-:Y:S01]  /*16600*/  VIADD R29, R29, 0xffffffff ;  /* 0xffffffff1d1d7836 */ /* 0x000fe20000000000 */
[----:B------:R-:W-:Y:S02]  /*16610*/  ISETP.GT.AND P2, PT, R0, R36, PT ;  /* 0x000000240000720c */ /* 0x000fe40003f44270 */
[----:B---3--:R-:W-:Y:S01]  /*16620*/  SHF.R.S32.HI R26, RZ, 0x1f, R7 ;  /* 0x0000001fff1a7819 */ /* 0x008fe20000011407 */
[----:B------:R-:W-:Y:S10]  /*16630*/  @!P1 BRA `(.L_x_2600) ;  /* 0x0000000000049947 */ /* 0x000ff40003800000 */
[----:B------:R-:W-:Y:S01]  /*16640*/  BPT.TRAP 0x1 ;  /* 0x000000040000795c */ /* 0x000fe20000300000 */
.L_x_2600:
[----:B------:R-:W-:Y:S01]  /*16650*/  IMAD R4, R28, 0x8, R16 ;  /* 0x000000081c047824 */ /* 0x000fe200078e0210 */
[----:B------:R-:W-:Y:S01]  /*16660*/  SHF.L.U32 R27, R31, 0x1f, RZ ;  /* 0x0000001f1f1b7819 */ /* 0x000fe200000006ff */
[----:B------:R-:W-:Y:S01]  /*16670*/  BSSY B0, `(.L_x_2601) ;  /* 0x0000004000007945 */ /* 0x000fe20003800000 */
[----:B------:R-:W-:Y:S02]  /*16680*/  SHF.R.S32.HI R9, RZ, 0x1f, R8 ;  /* 0x0000001fff097819 */ /* 0x000fe40000011408 */
[----:B------:R-:W0:Y:S02]  /*16690*/  SYNCS.PHASECHK.TRANS64.TRYWAIT P0, [R4+URZ+0x33480], R27 ;  /* 0x0334801b040075a7 */ /* 0x000e24000800017f */
[----:B0-----:R-:W-:Y:S05]  /*166a0*/  @!P0 BRA `(.L_x_2602) ;  /* 0x0000004800dc8947 */ /* 0x001fea0003800000 */
.L_x_2695:
[----:B------:R-:W-:Y:S05]  /*166b0*/  BSYNC B0 ;  /* 0x0000000000007941 */ /* 0x000fea0003800000 */
.L_x_2601:
[----:B------:R-:W3:Y:S01]  /*166c0*/  LDL R15, [R1+0xc] ;  /* 0x00000c00010f7983 */ /* 0x000ee20000100800 */
[----:B------:R-:W-:Y:S01]  /*166d0*/  ULDC.64 UR4, c[0x0][0x328] ;  /* 0x0000ca0000047ab9 */ /* 0x000fe20000000a00 */
[----:B------:R-:W-:Y:S01]  /*166e0*/  ULDC.64 UR6, c[0x0][0x338] ;  /* 0x0000ce0000067ab9 */ /* 0x000fe20000000a00 */
[----:B------:R-:W-:Y:S01]  /*166f0*/  IMAD R0, R9, UR4, RZ ;  /* 0x0000000409007c24 */ /* 0x000fe2000f8e02ff */
[----:B------:R-:W-:Y:S01]  /*16700*/  SHF.R.S32.HI R24, RZ, 0x1f, R6 ;  /* 0x0000001fff187819 */ /* 0x000fe20000011406 */
[----:B------:R-:W-:Y:S01]  /*16710*/  IMAD.WIDE.U32 R2, R8, UR4, RZ ;  /* 0x0000000408027c25 */ /* 0x000fe2000f8e00ff */
[----:B-----5:R-:W-:Y:S01]  /*16720*/  SHF.R.S32.HI R25, RZ, 0x1f, R5 ;  /* 0x0000001fff197819 */ /* 0x020fe20000011405 */
[----:B------:R-:W1:Y:S01]  /*16730*/  LDC R12, c[0x0][0x2f4] ;  /* 0x0000bd00ff0c7b82 */ /* 0x000e620000000800 */
[----:B--2---:R-:W-:Y:S01]  /*16740*/  LOP3.LUT R14, R32, 0x80, RZ, 0xfc, !PT ;  /* 0x00000080200e7812 */ /* 0x004fe200078efcff */
        /* <DEDUP_REMOVED lines=62> */
.L_x_2707:
        /* <DEDUP_REMOVED lines=10> */
.L_x_2604:
        /* <DEDUP_REMOVED lines=10> */
.L_x_2605:
[----:B------:R3:W-:Y:S01]  /*16c70*/  SYNCS.ARRIVE.TRANS64.A1T0 RZ, [R4+URZ+0x33470], RZ ;  /* 0x033470ff04ff79a7 */ /* 0x0007e2000810003f */
[----:B------:R-:W-:Y:S05]  /*16c80*/  @!P3 BRA `(.L_x_2606) ;  /* 0x000000000004b947 */ /* 0x000fea0003800000 */
[----:B------:R-:W-:Y:S01]  /*16c90*/  BPT.TRAP 0x1 ;  /* 0x000000040000795c */ /* 0x000fe20000300000 */
.L_x_2606:
[----:B------:R-:W4:Y:S01]  /*16ca0*/  SYNCS.PHASECHK.TRANS64.TRYWAIT P0, [R4+URZ+0x33440], R27 ;  /* 0x0334401b040075a7 */ /* 0x000f22000800017f */
[----:B------:R-:W-:Y:S04]  /*16cb0*/  BSSY B0, `(.L_x_2607) ;  /* 0x0000002000007945 */ /* 0x000fe80003800000 */
[----:B----4-:R-:W-:Y:S05]  /*16cc0*/  @!P0 BRA `(.L_x_2608) ;  /* 0x0000004800e88947 */ /* 0x010fea0003800000 */
.L_x_2708:
[----:B------:R-:W-:Y:S05]  /*16cd0*/  BSYNC B0 ;  /* 0x0000000000007941 */ /* 0x000fea0003800000 */
.L_x_2607:
[----:B------:R-:W-:Y:S01]  /*16ce0*/  ULDC.64 UR4, c[0x0][0x300] ;  /* 0x0000c00000047ab9 */ /* 0x000fe20000000a00 */
[----:B------:R-:W-:Y:S01]  /*16cf0*/  ULDC.64 UR6, c[0x0][0x310] ;  /* 0x0000c40000067ab9 */ /* 0x000fe20000000a00 */
[----:B------:R-:W-:Y:S01]  /*16d00*/  IMAD R9, R9, UR4, RZ ;  /* 0x0000000409097c24 */ /* 0x000fe2000f8e02ff */
[----:B------:R-:W5:Y:S01]  /*16d10*/  LDC R11, c[0x0][0x2f4] ;  /* 0x0000bd00ff0b7b82 */ /* 0x000f620000000800 */
[----:B--2---:R-:W-:Y:S01]  /*16d20*/  IMAD.WIDE.U32 R2, R8, UR4, RZ ;  /* 0x0000000408027c25 */ /* 0x004fe2000f8e00ff */
[C---:B------:R-:W-:Y:S02]  /*16d30*/  LOP3.LUT R13, R32.reuse, 0x80, RZ, 0xfc, !PT ;  /* 0x00000080200d7812 */ /* 0x040fe400078efcff */
[----:B------:R-:W-:Y:S01]  /*16d40*/  LOP3.LUT R12, R32, 0x40, RZ, 0xfc, !PT ;  /* 0x00000040200c7812 */ /* 0x000fe200078efcff */
[----:B------:R-:W-:Y:S02]  /*16d50*/  IMAD R9, R8, UR5, R9 ;  /* 0x0000000508097c24 */ /* 0x000fe4000f8e0209 */
[----:B------:R-:W-:-:S02]  /*16d60*/  IMAD R26, R26, UR6, RZ ;  /* 0x000000061a1a7c24 */ /* 0x000fc4000f8e02ff */
[----:B------:R-:W-:Y:S02]  /*16d70*/  IMAD.IADD R3, R3, 0x1, R9 ;  /* 0x0000000103037824 */ /* 0x000fe400078e0209 */
[C---:B------:R-:W-:Y:S02]  /*16d80*/  IMAD R26, R7.reuse, UR7, R26 ;  /* 0x00000007071a7c24 */ /* 0x040fe4000f8e021a */
[----:B------:R-:W-:-:S04]  /*16d90*/  IMAD.WIDE.U32 R2, R7, UR6, R2 ;  /* 0x0000000607027c25 */ /* 0x000fc8000f8e0002 */
[----:B------:R-:W-:Y:S02]  /*16da0*/  IMAD R7, R24, UR4, RZ ;  /* 0x0000000418077c24 */ /* 0x000fe4000f8e02ff */
[----:B------:R-:W-:Y:S02]  /*16db0*/  IMAD.IADD R9, R3, 0x1, R26 ;  /* 0x0000000103097824 */ /* 0x000fe400078e021a */
[----:B------:R-:W-:Y:S02]  /*16dc0*/  IMAD.MOV.U32 R8, RZ, RZ, R2 ;  /* 0x000000ffff087224 */ /* 0x000fe400078e0002 */
[C---:B------:R-:W-:Y:S01]  /*16dd0*/  IMAD R7, R6.reuse, UR5, R7 ;  /* 0x0000000506077c24 */ /* 0x040fe2000f8e0207 */
[-C--:B-----5:R-:W-:Y:S01]  /*16de0*/  ISETP.GE.AND P1, PT, R13, R11.reuse, PT ;  /* 0x0000000b0d00720c */ /* 0x0a0fe20003f26270 */
        /* <DEDUP_REMOVED lines=20> */
[----:B------:R-:W2:Y:S04]  /*16f30*/  SHFL.IDX PT, R2, R5, RZ, 0x1c1f ;  /* 0x001c1fff05027589 */ /* 0x000ea800000e0000 */
[----:B------:R-:W5:Y:S04]  /*16f40*/  SHFL.IDX PT, R3, R8, RZ, 0x1c1f ;  /* 0x001c1fff08037589 */ /* 0x000f6800000e0000 */
[----:B------:R-:W-:Y:S04]  /*16f50*/  SHFL.IDX PT, R9, R8, 0x2, 0x1c1f ;  /* 0x005c1f0008097f89 */ /* 0x000fe800000e0000 */
[----:B------:R-:W-:Y:S04]  /*16f60*/  SHFL.IDX PT, R7, R7, RZ, 0x1c1f ;  /* 0x001c1fff07077589 */ /* 0x000fe800000e0000 */
[----:B------:R-:W-:Y:S01]  /*16f70*/  SHFL.IDX PT, R14, R6, RZ, 0x1c1f ;  /* 0x001c1fff060e7589 */ /* 0x000fe200000e0000 */
[----:B--2---:R-:W-:-:S05]  /*16f80*/  IADD3 R2, P0, R32, R2, RZ ;  /* 0x0000000220027210 */ /* 0x004fca0007f1e0ff */
[----:B-----5:R-:W-:-:S05]  /*16f90*/  IMAD.X R3, RZ, RZ, R3, P0 ;  /* 0x000000ffff037224 */ /* 0x020fca00000e0603 */
[----:B------:R-:W-:Y:S04]  /*16fa0*/  LDGSTS.E.BYPASS.LTC128B.128 [R0+0x24200], desc[UR36][R2.64], !P4 ;  /* 0x2420000002007fae */ /* 0x000fe8000e101d64 */
[----:B------:R-:W-:Y:S04]  /*16fb0*/  LDGSTS.E.BYPASS.LTC128B.128 [R0+0x26a00], desc[UR36][R2.64+0x40], !P3 ;  /* 0x26a0004002007fae */ /* 0x000fe8000d901d64 */
[----:B------:R2:W-:Y:S04]  /*16fc0*/  LDGSTS.E.BYPASS.LTC128B.128 [R0+0x29200], desc[UR36][R2.64+0x80], !P1 ;  /* 0x2920008002007fae */ /* 0x0005e8000c901d64 */
[----:B--2---:R-:W2:Y:S04]  /*16fd0*/  SHFL.IDX PT, R2, R5, 0x1, 0x1c1f ;  /* 0x003c1f0005027f89 */ /* 0x004ea800000e0000 */
[----:B------:R-:W5:Y:S01]  /*16fe0*/  SHFL.IDX PT, R3, R8, 0x1, 0x1c1f ;  /* 0x003c1f0008037f89 */ /* 0x000f6200000e0000 */
[----:B--2---:R-:W-:-:S05]  /*16ff0*/  IADD3 R2, P0, R32, R2, RZ ;  /* 0x0000000220027210 */ /* 0x004fca0007f1e0ff */
[----:B-----5:R-:W-:-:S05]  /*17000*/  IMAD.X R3, RZ, RZ, R3, P0 ;  /* 0x000000ffff037224 */ /* 0x020fca00000e0603 */
[----:B------:R-:W-:Y:S04]  /*17010*/  LDGSTS.E.BYPASS.LTC128B.128 [R0+0x24a00], desc[UR36][R2.64], !P4 ;  /* 0x24a0000002007fae */ /* 0x000fe8000e101d64 */
[----:B------:R-:W-:Y:S04]  /*17020*/  LDGSTS.E.BYPASS.LTC128B.128 [R0+0x27200], desc[UR36][R2.64+0x40], !P3 ;  /* 0x2720004002007fae */ /* 0x000fe8000d901d64 */
[----:B------:R2:W-:Y:S04]  /*17030*/  LDGSTS.E.BYPASS.LTC128B.128 [R0+0x29a00], desc[UR36][R2.64+0x80], !P1 ;  /* 0x29a0008002007fae */ /* 0x0005e8000c901d64 */
[----:B--2---:R-:W2:Y:S02]  /*17040*/  SHFL.IDX PT, R2, R5, 0x2, 0x1c1f ;  /* 0x005c1f0005027f89 */ /* 0x004ea400000e0000 */
[----:B--2---:R-:W-:-:S05]  /*17050*/  IADD3 R2, P0, R32, R2, RZ ;  /* 0x0000000220027210 */ /* 0x004fca0007f1e0ff */
[----:B------:R-:W-:Y:S02]  /*17060*/  IMAD.X R3, RZ, RZ, R9, P0 ;  /* 0x000000ffff037224 */ /* 0x000fe400000e0609 */
[----:B------:R-:W-:Y:S04]  /*17070*/  SHFL.IDX PT, R9, R8, 0x3, 0x1c1f ;  /* 0x007c1f0008097f89 */ /* 0x000fe800000e0000 */
[----:B------:R-:W-:Y:S04]  /*17080*/  LDGSTS.E.BYPASS.LTC128B.128 [R0+0x25200], desc[UR36][R2.64], !P4 ;  /* 0x2520000002007fae */ /* 0x000fe8000e101d64 */
[----:B------:R-:W-:Y:S04]  /*17090*/  LDGSTS.E.BYPASS.LTC128B.128 [R0+0x27a00], desc[UR36][R2.64+0x40], !P3 ;  /* 0x27a0004002007fae */ /* 0x000fe8000d901d64 */
[----:B------:R2:W-:Y:S04]  /*170a0*/  LDGSTS.E.BYPASS.LTC128B.128 [R0+0x2a200], desc[UR36][R2.64+0x80], !P1 ;  /* 0x2a20008002007fae */ /* 0x0005e8000c901d64 */
[----:B--2---:R-:W2:Y:S02]  /*170b0*/  SHFL.IDX PT, R2, R5, 0x3, 0x1c1f ;  /* 0x007c1f0005027f89 */ /* 0x004ea400000e0000 */
[----:B--2---:R-:W-:-:S05]  /*170c0*/  IADD3 R2, P0, R32, R2, RZ ;  /* 0x0000000220027210 */ /* 0x004fca0007f1e0ff */
[----:B------:R-:W-:-:S05]  /*170d0*/  IMAD.X R3, RZ, RZ, R9, P0 ;  /* 0x000000ffff037224 */ /* 0x000fca00000e0609 */
[----:B------:R2:W-:Y:S04]  /*170e0*/  LDGSTS.E.BYPASS.LTC128B.128 [R0+0x25a00], desc[UR36][R2.64], !P4 ;  /* 0x25a0000002007fae */ /* 0x0005e8000e101d64 */
[----:B------:R2:W-:Y:S04]  /*170f0*/  LDGSTS.E.BYPASS.LTC128B.128 [R0+0x28200], desc[UR36][R2.64+0x40], !P3 ;  /* 0x2820004002007fae */ /* 0x0005e8000d901d64 */
[----:B------:R2:W-:Y:S02]  /*17100*/  LDGSTS.E.BYPASS.LTC128B.128 [R0+0x2aa00], desc[UR36][R2.64+0x80], !P1 ;  /* 0x2aa0008002007fae */ /* 0x0005e4000c901d64 */
.L_x_2720:
        /* <DEDUP_REMOVED lines=10> */
.L_x_2610:
        /* <DEDUP_REMOVED lines=10> */
.L_x_2611:
[----:B--2---:R-:W-:Y:S01]  /*17250*/  IMAD.U32 R0, RZ, RZ, UR45 ;  /* 0x0000002dff007e24 */ /* 0x004fe2000f8e00ff */
[----:B------:R2:W-:Y:S04]  /*17260*/  SYNCS.ARRIVE.TRANS64.A1T0 RZ, [R4+URZ+0x33430], RZ ;  /* 0x033430ff04ff79a7 */ /* 0x0005e8000810003f */
[----:B------:R-:W-:-:S13]  /*17270*/  ISETP.NE.AND P0, PT, R0, 0x3, PT ;  /* 0x000000030000780c */ /* 0x000fda0003f05270 */
[----:B--2---:R-:W-:Y:S05]  /*17280*/  @!P0 BRA `(.L_x_2612) ;  /* 0x0000000000048947 */ /* 0x004fea0003800000 */
[----:B------:R-:W-:Y:S01]  /*17290*/  BPT.TRAP 0x1 ;  /* 0x000000040000795c */ /* 0x000fe20000300000 */
.L_x_2612:
[----:B------:R-:W-:Y:S01]  /*172a0*/  LOP3.LUT R3, R20, 0x1, RZ, 0x3c, !PT ;  /* 0x0000000114037812 */ /* 0x000fe200078e3cff */
[----:B------:R-:W-:Y:S01]  /*172b0*/  IMAD R0, R19, 0x8, R16 ;  /* 0x0000000813007824 */ /* 0x000fe200078e0210 */
[----:B------:R-:W-:Y:S02]  /*172c0*/  BSSY B0, `(.L_x_2613) ;  /* 0x0000004000007945 */ /* 0x000fe40003800000 */
[----:B------:R-:W-:-:S04]  /*172d0*/  SHF.L.U32 R3, R3, 0x1f, RZ ;  /* 0x0000001f03037819 */ /* 0x000fc800000006ff */
[----:B------:R-:W2:Y:S02]  /*172e0*/  SYNCS.PHASECHK.TRANS64.TRYWAIT P1, [R0+URZ+0x33470], R3 ;  /* 0x03347003000075a7 */ /* 0x000ea4000802017f */
[----:B--2---:R-:W-:Y:S05]  /*172f0*/  @!P1 BRA `(.L_x_2614) ;  /* 0x0000004800e89947 */ /* 0x004fea0003800000 */
.L_x_2721:
[----:B------:R-:W-:Y:S05]  /*17300*/  BSYNC B0 ;  /* 0x0000000000007941 */ /* 0x000fea0003800000 */
.L_x_2613:
[----:B------:R-:W-:-:S13]  /*17310*/  LOP3.LUT P1, RZ, R17, 0x10, RZ, 0xc0, !PT ;  /* 0x0000001011ff7812 */ /* 0x000fda000782c0ff */
[----:B------:R-:W-:Y:S05]  /*17320*/  @!P1 BRA `(.L_x_2615) ;  /* 0x0000000000049947 */ /* 0x000fea0003800000 */
[----:B------:R-:W-:Y:S01]  /*17330*/  BPT.TRAP 0x1 ;  /* 0x000000040000795c */ /* 0x000fe20000300000 */
.L_x_2615:
[----:B------:R-:W-:Y:S01]  /*17340*/  SHF.L.U32 R5, R20, 0x1f, RZ ;  /* 0x0000001f14057819 */ /* 0x000fe200000006ff */
[----:B--2---:R-:W-:-:S03]  /*17350*/  IMAD R3, R19, 0x7800, RZ ;  /* 0x0000780013037824 */ /* 0x004fc600078e02ff */
[----:B------:R-:W2:Y:S02]  /*17360*/  SYNCS.PHASECHK.TRANS64.TRYWAIT P1, [R0+URZ+0x33460], R5 ;  /* 0x03346005000075a7 */ /* 0x000ea4000802017f */
[----:B--2---:R-:W-:Y:S05]  /*17370*/  @!P1 BRA `(.L_x_2616) ;  /* 0x0000004800dc9947 */ /* 0x004fea0003800000 */
.L_x_2722:
[----:B------:R-:W2:Y:S04]  /*17380*/  LDL R2, [R1+0x14] ;  /* 0x0000140001027983 */ /* 0x000ea80000100800 */
[----:B------:R-:W5:Y:S01]  /*17390*/  LDL R8, [R1+0x10] ;  /* 0x0000100001087983 */ /* 0x000f620000100800 */
[----:B------:R-:W-:Y:S05]  /*173a0*/  WARPSYNC.ALL ;  /* 0x0000000000007948 */ /* 0x000fea0003800000 */
[----:B------:R-:W-:-:S02]  /*173b0*/  LOP3.LUT P1, RZ, R17, 0x10, RZ, 0xc0, !PT ;  /* 0x0000001011ff7812 */ /* 0x000fc4000782c0ff */
[C---:B--2---:R-:W-:Y:S02]  /*173c0*/  LOP3.LUT R5, R3.reuse, R2, RZ, 0xfc, !PT ;  /* 0x0000000203057212 */ /* 0x044fe400078efcff */
[----:B-----5:R-:W-:-:S03]  /*173d0*/  LOP3.LUT R3, R3, R8, RZ, 0xfc, !PT ;  /* 0x0000000803037212 */ /* 0x020fc600078efcff */
[C---:B------:R-:W-:Y:S02]  /*173e0*/  IMAD.IADD R2, R16.reuse, 0x1, R5 ;  /* 0x0000000110027824 */ /* 0x040fe400078e0205 */
[----:B------:R-:W-:-:S03]  /*173f0*/  IMAD.IADD R3, R16, 0x1, R3 ;  /* 0x0000000110037824 */ /* 0x000fc600078e0203 */
[----:B0--34-:R-:W0:Y:S02]  /*17400*/  LDSM.16.MT88.4 R4, [R2+0xf200] ;  /* 0x00f200000204783b */ /* 0x019e240000004200 */
        /* <DEDUP_REMOVED lines=97> */
.L_x_2617:
[----:B--2---:R2:W-:Y:S01]  /*17a20*/  SYNCS.ARRIVE.TRANS64.A1T0 RZ, [R0+URZ+0x33450], RZ ;  /* 0x033450ff00ff79a7 */ /* 0x0045e2000810003f */
[----:B------:R-:W-:Y:S06]  /*17a30*/  BAR.SYNC.DEFER_BLOCKING 0x2, 0x80 ;  /* 0x0082000000007b1d */ /* 0x000fec0000010000 */
[----:B------:R-:W-:Y:S05]  /*17a40*/  @!P0 BRA `(.L_x_2618) ;  /* 0x0000000000048947 */ /* 0x000fea0003800000 */
[----:B------:R-:W-:Y:S01]  /*17a50*/  BPT.TRAP 0x1 ;  /* 0x000000040000795c */ /* 0x000fe20000300000 */
.L_x_2618:
[----:B--2---:R-:W-:Y:S02]  /*17a60*/  VIADD R0, R0, 0x33480 ;  /* 0x0003348000007836 */ /* 0x004fe40000000000 */
[----:B------:R-:W-:Y:S02]  /*17a70*/  IMAD.MOV.U32 R20, RZ, RZ, R31 ;  /* 0x000000ffff147224 */ /* 0x000fe400078e001f */
[----:B------:R-:W-:Y:S01]  /*17a80*/  IMAD.MOV.U32 R19, RZ, RZ, R28 ;  /* 0x000000ffff137224 */ /* 0x000fe200078e001c */
[----:B------:R-:W-:-:S04]  /*17a90*/  PRMT R0, R37, 0x654, R0 ;  /* 0x0000065425007816 */ /* 0x000fc80000000000 */
[----:B------:R3:W-:Y:S01]  /*17aa0*/  SYNCS.ARRIVE.TRANS64.RED.A1T0 RZ, [R0+URZ], RZ ;  /* 0x000000ff00ff79a7 */ /* 0x0007e2000810043f */
[----:B------:R-:W-:Y:S05]  /*17ab0*/  @P2 BRA `(.L_x_2619) ;  /* 0xffffffe400e02947 */ /* 0x000fea000383ffff */
.L_x_2599:
[----:B---3--:R-:W3:Y:S01]  /*17ac0*/  S2R R0, SR_TID.X ;  /* 0x0000000000007919 */ /* 0x008ee20000002100 */
[----:B------:R-:W-:Y:S01]  /*17ad0*/  BSSY B0, `(.L_x_2620) ;  /* 0x0000013000007945 */ /* 0x000fe20003800000 */
[----:B---3--:R-:W-:Y:S01]  /*17ae0*/  LOP3.LUT R2, R0, 0x7f, RZ, 0xc0, !PT ;  /* 0x0000007f00027812 */ /* 0x008fe200078ec0ff */
[----:B------:R-:W-:-:S03]  /*17af0*/  IMAD.U32 R0, RZ, RZ, UR45 ;  /* 0x0000002dff007e24 */ /* 0x000fc6000f8e00ff */
[----:B------:R-:W-:Y:S02]  /*17b00*/  ISETP.NE.AND P1, PT, R2, RZ, PT ;  /* 0x000000ff0200720c */ /* 0x000fe40003f25270 */
[----:B------:R-:W-:-:S11]  /*17b10*/  ISETP.NE.AND P0, PT, R0, 0x3, PT ;  /* 0x000000030000780c */ /* 0x000fd60003f05270 */
[----:B------:R-:W-:Y:S05]  /*17b20*/  @P1 BRA `(.L_x_2621) ;  /* 0x0000000000341947 */ /* 0x000fea0003800000 */
[----:B------:R-:W3:Y:S01]  /*17b30*/  S2R R5, SR_LANEID ;  /* 0x0000000000057919 */ /* 0x000ee20000000000 */
[----:B------:R-:W-:Y:S01]  /*17b40*/  VOTEU.ANY UR4, UPT, PT ;  /* 0x0000000000047886 */ /* 0x000fe200038e0100 */
[----:B0-----:R-:W0:Y:S01]  /*17b50*/  LDC.64 R2, c[0x0][0xc60] ;  /* 0x00031800ff027b82 */ /* 0x001e220000000a00 */
[----:B------:R-:W3:Y:S02]  /*17b60*/  FLO.U32 R0, UR4 ;  /* 0x0000000400007d00 */ /* 0x000ee400080e0000 */
[----:B---3--:R-:W-:-:S06]  /*17b70*/  ISETP.EQ.U32.AND P1, PT, R0, R5, PT ;  /* 0x000000050000720c */ /* 0x008fcc0003f22070 */
[----:B------:R-:W0:Y:S07]  /*17b80*/  POPC R5, UR4 ;  /* 0x0000000400057d09 */ /* 0x000e2e0008000000 */
[----:B0-----:R-:W3:Y:S01]  /*17b90*/  @P1 ATOMG.E.ADD.STRONG.GPU PT, R3, desc[UR36][R2.64], R5 ;  /* 0x00000005020319a8 */ /* 0x001ee200081ee1e4 */
[----:B------:R-:W0:Y:S02]  /*17ba0*/  S2R R4, SR_LTMASK ;  /* 0x0000000000047919 */ /* 0x000e240000003900 */
[----:B0-----:R-:W-:-:S04]  /*17bb0*/  LOP3.LUT R4, R4, UR4, RZ, 0xc0, !PT ;  /* 0x0000000404047c12 */ /* 0x001fc8000f8ec0ff */
[----:B------:R-:W0:Y:S01]  /*17bc0*/  POPC R7, R4 ;  /* 0x0000000400077309 */ /* 0x000e220000000000 */
[----:B---3--:R-:W0:Y:S02]  /*17bd0*/  SHFL.IDX PT, R0, R3, R0, 0x1f ;  /* 0x00001f0003007589 */ /* 0x008e2400000e0000 */
[----:B0-----:R-:W-:-:S05]  /*17be0*/  IADD3 R0, R0, UR46, R7 ;  /* 0x0000002e00007c10 */ /* 0x001fca000fffe007 */
[----:B------:R3:W-:Y:S02]  /*17bf0*/  STL [R1], R0 ;  /* 0x0000000001007387 */ /* 0x0007e40000100800 */
.L_x_2621:
[----:B------:R-:W-:Y:S05]  /*17c00*/  BSYNC B0 ;  /* 0x0000000000007941 */ /* 0x000fea0003800000 */
.L_x_2620:
[----:B------:R-:W-:Y:S05]  /*17c10*/  @!P0 BRA `(.L_x_2622) ;  /* 0x0000000000048947 */ /* 0x000fea0003800000 */
[----:B------:R-:W-:Y:S01]  /*17c20*/  BPT.TRAP 0x1 ;  /* 0x000000040000795c */ /* 0x000fe20000300000 */
.L_x_2622:
[----:B---3--:R-:W-:Y:S01]  /*17c30*/  LOP3.LUT R0, R31, 0x1, RZ, 0x3c, !PT ;  /* 0x000000011f007812 */ /* 0x008fe200078e3cff */
[----:B0-----:R-:W-:Y:S01]  /*17c40*/  IMAD R3, R28, 0x8, R16 ;  /* 0x000000081c037824 */ /* 0x001fe200078e0210 */
[----:B------:R-:W-:Y:S02]  /*17c50*/  BSSY B0, `(.L_x_2623) ;  /* 0x0000004000007945 */ /* 0x000fe40003800000 */
[----:B------:R-:W-:-:S04]  /*17c60*/  SHF.L.U32 R0, R0, 0x1f, RZ ;  /* 0x0000001f00007819 */ /* 0x000fc800000006ff */
[----:B------:R-:W0:Y:S02]  /*17c70*/  SYNCS.PHASECHK.TRANS64.TRYWAIT P1, [R3+URZ+0x33470], R0 ;  /* 0x03347000030075a7 */ /* 0x000e24000802017f */
[----:B0-----:R-:W-:Y:S05]  /*17c80*/  @!P1 BRA `(.L_x_2624) ;  /* 0x0000004000ac9947 */ /* 0x001fea0003800000 */
.L_x_2723:
[----:B------:R-:W-:Y:S05]  /*17c90*/  BSYNC B0 ;  /* 0x0000000000007941 */ /* 0x000fea0003800000 */
.L_x_2623:
[----:B------:R-:W-:-:S13]  /*17ca0*/  LOP3.LUT P1, RZ, R17, 0x10, RZ, 0xc0, !PT ;  /* 0x0000001011ff7812 */ /* 0x000fda000782c0ff */
[----:B------:R-:W-:Y:S05]  /*17cb0*/  @!P1 BRA `(.L_x_2625) ;  /* 0x0000000000049947 */ /* 0x000fea0003800000 */
[----:B------:R-:W-:Y:S01]  /*17cc0*/  BPT.TRAP 0x1 ;  /* 0x000000040000795c */ /* 0x000fe20000300000 */
.L_x_2625:
[----:B0-----:R-:W-:-:S04]  /*17cd0*/  SHF.L.U32 R0, R31, 0x1f, RZ ;  /* 0x0000001f1f007819 */ /* 0x001fc800000006ff */
[----:B------:R-:W0:Y:S02]  /*17ce0*/  SYNCS.PHASECHK.TRANS64.TRYWAIT P1, [R3+URZ+0x33460], R0 ;  /* 0x03346000030075a7 */ /* 0x000e24000802017f */
[----:B0-----:R-:W-:Y:S05]  /*17cf0*/  @!P1 BRA `(.L_x_2626) ;  /* 0x0000004000a49947 */ /* 0x001fea0003800000 */
.L_x_2724:
[----:B------:R-:W3:Y:S04]  /*17d00*/  LDL R4, [R1+0x14] ;  /* 0x0000140001047983 */ /* 0x000ee80000100800 */
[----:B------:R-:W4:Y:S01]  /*17d10*/  LDL R10, [R1+0x10] ;  /* 0x00001000010a7983 */ /* 0x000f220000100800 */
[----:B------:R-:W-:Y:S01]  /*17d20*/  IMAD R2, R28, 0x7800, RZ ;  /* 0x000078001c027824 */ /* 0x000fe200078e02ff */
[----:B------:R-:W-:Y:S05]  /*17d30*/  WARPSYNC.ALL ;  /* 0x0000000000007948 */ /* 0x000fea0003800000 */
[----:B------:R-:W-:-:S02]  /*17d40*/  LOP3.LUT P1, RZ, R17, 0x10, RZ, 0xc0, !PT ;  /* 0x0000001011ff7812 */ /* 0x000fc4000782c0ff */
        /* <DEDUP_REMOVED lines=102> */
.L_x_2627:
[----:B---3--:R3:W-:Y:S01]  /*183b0*/  SYNCS.ARRIVE.TRANS64.A1T0 RZ, [R3+URZ+0x33450], RZ ;  /* 0x033450ff03ff79a7 */ /* 0x0087e2000810003f */
[----:B------:R-:W-:Y:S06]  /*183c0*/  BAR.SYNC.DEFER_BLOCKING 0x2, 0x80 ;  /* 0x0082000000007b1d */ /* 0x000fec0000010000 */
[----:B------:R-:W-:Y:S05]  /*183d0*/  @!P0 BRA `(.L_x_2628) ;  /* 0x0000000000048947 */ /* 0x000fea0003800000 */
[----:B------:R-:W-:Y:S01]  /*183e0*/  BPT.TRAP 0x1 ;  /* 0x000000040000795c */ /* 0x000fe20000300000 */
.L_x_2628:
[----:B------:R-:W-:Y:S02]  /*183f0*/  VIADD R0, R3, 0x33480 ;  /* 0x0003348003007836 */ /* 0x000fe40000000000 */
[----:B------:R-:W-:-:S03]  /*18400*/  VIADD R28, R28, 0x1 ;  /* 0x000000011c1c7836 */ /* 0x000fc60000000000 */
[----:B------:R-:W-:Y:S02]  /*18410*/  PRMT R0, R37, 0x654, R0 ;  /* 0x0000065425007816 */ /* 0x000fe40000000000 */
[C---:B------:R-:W-:Y:S02]  /*18420*/  ISETP.NE.AND P0, PT, R28.reuse, 0x2, PT ;  /* 0x000000021c00780c */ /* 0x040fe40003f05270 */
[----:B------:R4:W-:Y:S02]  /*18430*/  SYNCS.ARRIVE.TRANS64.RED.A1T0 RZ, [R0+URZ], RZ ;  /* 0x000000ff00ff79a7 */ /* 0x0009e4000810043f */
[----:B------:R-:W-:Y:S02]  /*18440*/  SEL R28, R28, RZ, P0 ;  /* 0x000000ff1c1c7207 */ /* 0x000fe40000000000 */
[----:B----4-:R-:W-:-:S04]  /*18450*/  SEL R0, RZ, 0x1, P0 ;  /* 0x00000001ff007807 */ /* 0x010fc80000000000 */
[----:B------:R-:W-:-:S07]  /*18460*/  LOP3.LUT R31, R31, R0, RZ, 0x3c, !PT ;  /* 0x000000001f1f7212 */ /* 0x000fce00078e3cff */
.L_x_2567:
[----:B------:R-:W-:Y:S05]  /*18470*/  BSYNC B7 ;  /* 0x0000000000077941 */ /* 0x000fea0003800000 */
.L_x_2565:
[----:B------:R-:W-:-:S13]  /*18480*/  LOP3.LUT P0, RZ, R17, 0x200, RZ, 0xc0, !PT ;  /* 0x0000020011ff7812 */ /* 0x000fda000780c0ff */
[----:B------:R-:W-:Y:S05]  /*18490*/  @!P0 BRA `(.L_x_2629) ;  /* 0x0000000000308947 */ /* 0x000fea0003800000 */
[----:B------:R-:W5:Y:S08]  /*184a0*/  S2UR UR4, SR_CgaCtaId ;  /* 0x00000000000479c3 */ /* 0x000f700000008800 */
[----:B------:R-:W-:Y:S01]  /*184b0*/  BAR.SYNC.DEFER_BLOCKING 0x5, 0x180 ;  /* 0x0146000000007b1d */ /* 0x000fe20000010000 */
[----:B------:R-:W-:Y:S01]  /*184c0*/  MOV R16, 0x400 ;  /* 0x0000040000107802 */ /* 0x000fe20000000f00 */
[----:B-----5:R-:W-:-:S05]  /*184d0*/  IMAD.U32 R37, RZ, RZ, UR4 ;  /* 0x00000004ff257e24 */ /* 0x020fca000f8e00ff */
[----:B------:R-:W-:-:S05]  /*184e0*/  LEA R16, R37, R16, 0x18 ;  /* 0x0000001025107211 */ /* 0x000fca00078ec0ff */
[----:B------:R-:W5:Y:S04]  /*184f0*/  LDS.128 R4, [R16+0x334d0] ;  /* 0x0334d00010047984 */ /* 0x000f680000000c00 */
[----:B-----5:R0:W-:Y:S01]  /*18500*/  STL.64 [R1], R4 ;  /* 0x0000000401007387 */ /* 0x0201e20000100a00 */
[----:B----4-:R-:W-:-:S03]  /*18510*/  IMAD.MOV.U32 R0, RZ, RZ, R7 ;  /* 0x000000ffff007224 */ /* 0x010fc600078e0007 */
[----:B------:R0:W-:Y:S02]  /*18520*/  STL [R1+0x8], R6 ;  /* 0x0000080601007387 */ /* 0x0001e40000100800 */
[----:B------:R-:W-:Y:S01]  /*18530*/  R2UR UR41, R0 ;  /* 0x00000000002972ca */ /* 0x000fe200000e0000 */
[----:B------:R-:W-:Y:S06]  /*18540*/  BAR.ARV 0x4, 0x180 ;  /* 0x0106000000007b1d */ /* 0x000fec0000002000 */
[----:B------:R-:W-:Y:S08]  /*18550*/  BRA `(.L_x_2630) ;  /* 0x0000000c00e87947 */ /* 0x000ff00003800000 */
.L_x_2629:
[----:B----4-:R-:W4:Y:S01]  /*18560*/  LDL.LU R0, [R1] ;  /* 0x0000000001007983 */ /* 0x010f220000300800 */
[----:B------:R-:W-:Y:S01]  /*18570*/  ULDC UR4, c[0x0][0xc3c] ;  /* 0x00030f0000047ab9 */ /* 0x000fe20000000800 */
[----:B0-----:R-:W0:Y:S02]  /*18580*/  S2R R2, SR_TID.X ;  /* 0x0000000000027919 */ /* 0x001e240000002100 */
[----:B0-----:R-:W-:-:S04]  /*18590*/  LOP3.LUT R9, R2, 0x1f, RZ, 0xc0, !PT ;  /* 0x0000001f02097812 */ /* 0x001fc800078ec0ff */
[C---:B------:R-:W-:Y:S01]  /*185a0*/  ISETP.NE.AND P0, PT, R9.reuse, 0x1f, PT ;  /* 0x0000001f0900780c */ /* 0x040fe20003f05270 */
[----:B------:R-:W-:-:S05]  /*185b0*/  VIADD R7, R9, UR41 ;  /* 0x0000002909077c36 */ /* 0x000fca0008000000 */
[----:B------:R-:W-:Y:S01]  /*185c0*/  ISETP.GE.OR P1, PT, R7, UR4, !P0 ;  /* 0x0000000407007c0c */ /* 0x000fe2000c726670 */
[----:B------:R-:W-:-:S12]  /*185d0*/  ULDC UR4, c[0x0][0xc3c] ;  /* 0x00030f0000047ab9 */ /* 0x000fd80000000800 */
[----:B---3--:R-:W0:Y:S08]  /*185e0*/  @!P1 LDC.64 R2, c[0x0][0xc80] ;  /* 0x00032000ff029b82 */ /* 0x008e300000000a00 */
[----:B------:R-:W3:Y:S01]  /*185f0*/  @!P1 LDC.64 R4, c[0x0][0xc78] ;  /* 0x00031e00ff049b82 */ /* 0x000ee20000000a00 */
[----:B0-----:R-:W-:-:S04]  /*18600*/  @!P1 IMAD.WIDE R2, R7, 0x4, R2 ;  /* 0x0000000407029825 */ /* 0x001fc800078e0202 */
[----:B----4-:R-:W-:Y:S02]  /*18610*/  IMAD.MOV.U32 R10, RZ, RZ, R0 ;  /* 0x000000ffff0a7224 */ /* 0x010fe400078e0000 */
[----:B------:R-:W-:-:S06]  /*18620*/  IMAD.MOV.U32 R0, RZ, RZ, RZ ;  /* 0x000000ffff007224 */ /* 0x000fcc00078e00ff */
[----:B------:R3:W4:Y:S02]  /*18630*/  @!P1 LDG.E R0, desc[UR36][R2.64] ;  /* 0x0000002402009981 */ /* 0x000724000c1e1900 */
[----:B---3--:R-:W-:-:S04]  /*18640*/  @!P1 IMAD.WIDE R2, R7, 0x4, R4 ;  /* 0x0000000407029825 */ /* 0x008fc800078e0204 */
[----:B------:R-:W-:-:S06]  /*18650*/  IMAD.MOV.U32 R5, RZ, RZ, RZ ;  /* 0x000000ffff057224 */ /* 0x000fcc00078e00ff */
[----:B------:R-:W4:Y:S01]  /*18660*/  @!P1 LDG.E R5, desc[UR36][R2.64] ;  /* 0x0000002402059981 */ /* 0x000f22000c1e1900 */
[C---:B------:R-:W-:Y:S02]  /*18670*/  ISETP.NE.AND P1, PT, R9.reuse, RZ, PT ;  /* 0x000000ff0900720c */ /* 0x040fe40003f25270 */
[C---:B------:R-:W-:Y:S01]  /*18680*/  ISETP.GE.U32.AND P2, PT, R9.reuse, 0x2, PT ;  /* 0x000000020900780c */ /* 0x040fe20003f46070 */
[----:B------:R-:W-:Y:S01]  /*18690*/  SHFL.IDX PT, R11, R10, 0x1, 0x1f ;  /* 0x00201f000a0b7f89 */ /* 0x000fe200000e0000 */
[C---:B------:R-:W-:Y:S02]  /*186a0*/  ISETP.GE.U32.AND P3, PT, R9.reuse, 0x4, PT ;  /* 0x000000040900780c */ /* 0x040fe40003f66070 */
[C---:B------:R-:W-:Y:S02]  /*186b0*/  ISETP.GE.U32.AND P4, PT, R9.reuse, 0x8, PT ;  /* 0x000000080900780c */ /* 0x040fe40003f86070 */
[----:B------:R-:W-:Y:S01]  /*186c0*/  ISETP.GE.U32.AND P5, PT, R9, 0x10, PT ;  /* 0x000000100900780c */ /* 0x000fe20003fa6070 */
[----:B----4-:R-:W-:-:S05]  /*186d0*/  IMAD R4, R5, R0, RZ ;  /* 0x0000000005047224 */ /* 0x010fca00078e02ff */
        /* <DEDUP_REMOVED lines=23> */
.L_x_2633:
        /* <DEDUP_REMOVED lines=10> */
[----:B------:R-:W3:Y:S01]  /*188f0*/  @!P6 LDC.64 R4, c[0x0][0xc78] ;  /* 0x00031e00ff04eb82 */ /* 0x000ee20000000a00 */
[----:B0-----:R-:W-:-:S05]  /*18900*/  @!P6 IMAD.WIDE R2, R11, 0x4, R2 ;  /* 0x000000040b02e825 */ /* 0x001fca00078e0202 */
[----:B------:R3:W4:Y:S02]  /*18910*/  @!P6 LDG.E R0, desc[UR36][R2.64] ;  /* 0x000000240200e981 */ /* 0x000724000c1e1900 */
[----:B---3--:R-:W-:-:S04]  /*18920*/  @!P6 IMAD.WIDE R2, R11, 0x4, R4 ;  /* 0x000000040b02e825 */ /* 0x008fc800078e0204 */
[----:B------:R-:W-:-:S06]  /*18930*/  IMAD.MOV.U32 R5, RZ, RZ, RZ ;  /* 0x000000ffff057224 */ /* 0x000fcc00078e00ff */
[----:B------:R-:W4:Y:S02]  /*18940*/  @!P6 LDG.E R5, desc[UR36][R2.64] ;  /* 0x000000240205e981 */ /* 0x000f24000c1e1900 */
[----:B----4-:R-:W-:-:S05]  /*18950*/  IMAD R13, R5, R0, RZ ;  /* 0x00000000050d7224 */ /* 0x010fca00078e02ff */
[----:B------:R-:W0:Y:S02]  /*18960*/  SHFL.UP PT, R4, R13, 0x1, RZ ;  /* 0x042000000d047989 */ /* 0x000e2400000e00ff */
[----:B0-----:R-:W-:-:S05]  /*18970*/  SEL R4, R4, RZ, P1 ;  /* 0x000000ff04047207 */ /* 0x001fca0000800000 */
[----:B------:R-:W-:-:S05]  /*18980*/  IMAD.IADD R4, R13, 0x1, R4 ;  /* 0x000000010d047824 */ /* 0x000fca00078e0204 */
[----:B------:R-:W0:Y:S02]  /*18990*/  SHFL.UP PT, R8, R4, 0x2, RZ ;  /* 0x0440000004087989 */ /* 0x000e2400000e00ff */
[----:B0-----:R-:W-:-:S05]  /*189a0*/  SEL R11, R8, RZ, P2 ;  /* 0x000000ff080b7207 */ /* 0x001fca0001000000 */
[----:B------:R-:W-:Y:S02]  /*189b0*/  IMAD.IADD R11, R4, 0x1, R11 ;  /* 0x00000001040b7824 */ /* 0x000fe400078e020b */
[----:B------:R-:W0:Y:S03]  /*189c0*/  LDC R4, c[0x0][0xc38] ;  /* 0x00030e00ff047b82 */ /* 0x000e260000000800 */
[----:B------:R-:W3:Y:S02]  /*189d0*/  SHFL.UP PT, R8, R11, 0x4, RZ ;  /* 0x048000000b087989 */ /* 0x000ee400000e00ff */
[----:B---3--:R-:W-:-:S05]  /*189e0*/  SEL R8, R8, RZ, P3 ;  /* 0x000000ff08087207 */ /* 0x008fca0001800000 */
[----:B------:R-:W-:-:S05]  /*189f0*/  IMAD.IADD R8, R11, 0x1, R8 ;  /* 0x000000010b087824 */ /* 0x000fca00078e0208 */
[----:B------:R-:W3:Y:S02]  /*18a00*/  SHFL.UP PT, R2, R8, 0x8, RZ ;  /* 0x0500000008027989 */ /* 0x000ee400000e00ff */
[----:B---3--:R-:W-:-:S05]  /*18a10*/  SEL R3, R2, RZ, P4 ;  /* 0x000000ff02037207 */ /* 0x008fca0002000000 */
[----:B------:R-:W-:-:S05]  /*18a20*/  IMAD.IADD R3, R8, 0x1, R3 ;  /* 0x0000000108037824 */ /* 0x000fca00078e0203 */
[----:B------:R-:W3:Y:S02]  /*18a30*/  SHFL.UP PT, R2, R3, 0x10, RZ ;  /* 0x0600000003027989 */ /* 0x000ee400000e00ff */
[----:B---3--:R-:W-:-:S05]  /*18a40*/  SEL R2, R2, RZ, P5 ;  /* 0x000000ff02027207 */ /* 0x008fca0002800000 */
        /* <DEDUP_REMOVED lines=8> */
.L_x_2631:
        /* <DEDUP_REMOVED lines=8> */
[----:B------:R0:W3:Y:S04]  /*18b50*/  SHFL.IDX PT, R8, R5, R8, 0x1f ;  /* 0x00001f0805087589 */ /* 0x0000e800000e0000 */
[----:B------:R0:W4:Y:S01]  /*18b60*/  SHFL.IDX PT, R0, R0, R9, 0x1f ;  /* 0x00001f0900007589 */ /* 0x00012200000e0000 */
[----:B------:R-:W-:Y:S05]  /*18b70*/  @!P0 BRA `(.L_x_2634) ;  /* 0x00000000000c8947 */ /* 0x000fea0003800000 */
[----:B------:R-:W-:-:S06]  /*18b80*/  UIADD3 UR5, UR4, -0x1, URZ ;  /* 0xffffffff04057890 */ /* 0x000fcc000fffe03f */
[----:B------:R-:W-:-:S05]  /*18b90*/  IMAD.U32 R10, RZ, RZ, UR5 ;  /* 0x00000005ff0a7e24 */ /* 0x000fca000f8e00ff */
[----:B------:R0:W0:Y:S02]  /*18ba0*/  SHFL.IDX PT, R7, R3, R10, 0x1f ;  /* 0x00001f0a03077589 */ /* 0x00002400000e0000 */
.L_x_2634:
[----:B0-----:R-:W-:Y:S01]  /*18bb0*/  IMAD R2, R7, R4, R2 ;  /* 0x0000000407027224 */ /* 0x001fe200078e0202 */
[----:B---3--:R-:W-:Y:S01]  /*18bc0*/  ISETP.NE.AND P0, PT, R8, 0x1, PT ;  /* 0x000000010800780c */ /* 0x008fe20003f05270 */
[----:B------:R-:W-:Y:S02]  /*18bd0*/  UIADD3 UR41, UR4, UR41, URZ ;  /* 0x0000002904297290 */ /* 0x000fe4000fffe03f */
[----:B------:R-:W-:Y:S01]  /*18be0*/  IMAD.IADD R5, R6, 0x1, -R2 ;  /* 0x0000000106057824 */ /* 0x000fe200078e0a02 */
[----:B------:R0:W-:Y:S09]  /*18bf0*/  STL [R1], R2 ;  /* 0x0000000201007387 */ /* 0x0001f20000100800 */
[----:B------:R-:W-:Y:S05]  /*18c00*/  @!P0 BRA `(.L_x_2635) ;  /* 0x0000000000e08947 */ /* 0x000fea0003800000 */
[----:B----4-:R-:W-:Y:S02]  /*18c10*/  IABS R4, R0 ;  /* 0x0000000000047213 */ /* 0x010fe40000000000 */
[----:B------:R-:W-:Y:S02]  /*18c20*/  IABS R6, R8 ;  /* 0x0000000800067213 */ /* 0x000fe40000000000 */
[----:B------:R-:W3:Y:S08]  /*18c30*/  I2F.RP R7, R4 ;  /* 0x0000000400077306 */ /* 0x000ef00000209400 */
[----:B------:R-:W4:Y:S08]  /*18c40*/  I2F.RP R10, R6 ;  /* 0x00000006000a7306 */ /* 0x000f300000209400 */
[----:B---3--:R-:W0:Y:S08]  /*18c50*/  MUFU.RCP R7, R7 ;  /* 0x0000000700077308 */ /* 0x008e300000001000 */
[----:B----4-:R-:W-:Y:S01]  /*18c60*/  MUFU.RCP R10, R10 ;  /* 0x0000000a000a7308 */ /* 0x010fe20000001000 */
[----:B0-----:R-:W-:Y:S01]  /*18c70*/  VIADD R2, R7, 0xffffffe ;  /* 0x0ffffffe07027836 */ /* 0x001fe20000000000 */
[----:B------:R-:W-:-:S06]  /*18c80*/  IABS R7, R0 ;  /* 0x0000000000077213 */ /* 0x000fcc0000000000 */
[----:B------:R0:W3:Y:S02]  /*18c90*/  F2I.FTZ.U32.TRUNC.NTZ R3, R2 ;  /* 0x0000000200037305 */ /* 0x0000e4000021f000 */
[----:B0-----:R-:W-:Y:S02]  /*18ca0*/  IMAD.MOV.U32 R2, RZ, RZ, RZ ;  /* 0x000000ffff027224 */ /* 0x001fe400078e00ff */
[----:B---3--:R-:W-:-:S04]  /*18cb0*/  IMAD.MOV R9, RZ, RZ, -R3 ;  /* 0x000000ffff097224 */ /* 0x008fc800078e0a03 */
[----:B------:R-:W-:-:S04]  /*18cc0*/  IMAD R9, R9, R4, RZ ;  /* 0x0000000409097224 */ /* 0x000fc800078e02ff */
[----:B------:R-:W-:Y:S01]  /*18cd0*/  IMAD.HI.U32 R3, R3, R9, R2 ;  /* 0x0000000903037227 */ /* 0x000fe200078e0002 */
[----:B------:R-:W-:-:S03]  /*18ce0*/  IABS R2, R5 ;  /* 0x0000000500027213 */ /* 0x000fc60000000000 */
[----:B------:R-:W-:Y:S02]  /*18cf0*/  IMAD.MOV R9, RZ, RZ, -R7 ;  /* 0x000000ffff097224 */ /* 0x000fe400078e0a07 */
[----:B------:R-:W-:-:S04]  /*18d00*/  IMAD.HI.U32 R7, R3, R2, RZ ;  /* 0x0000000203077227 */ /* 0x000fc800078e00ff */
[----:B------:R-:W-:Y:S02]  /*18d10*/  IMAD R9, R7, R9, R2 ;  /* 0x0000000907097224 */ /* 0x000fe400078e0202 */
[----:B------:R-:W-:Y:S02]  /*18d20*/  VIADD R3, R10, 0xffffffe ;  /* 0x0ffffffe0a037836 */ /* 0x000fe40000000000 */
[----:B------:R-:W-:Y:S01]  /*18d30*/  IMAD.MOV.U32 R2, RZ, RZ, RZ ;  /* 0x000000ffff027224 */ /* 0x000fe200078e00ff */
[----:B------:R-:W-:-:S03]  /*18d40*/  ISETP.GT.U32.AND P1, PT, R4, R9, PT ;  /* 0x000000090400720c */ /* 0x000fc60003f24070 */
[----:B------:R-:W0:Y:S10]  /*18d50*/  F2I.FTZ.U32.TRUNC.NTZ R3, R3 ;  /* 0x0000000300037305 */ /* 0x000e34000021f000 */
[----:B------:R-:W-:-:S02]  /*18d60*/  @!P1 IMAD.IADD R9, R9, 0x1, -R4 ;  /* 0x0000000109099824 */ /* 0x000fc400078e0a04 */
[----:B------:R-:W-:Y:S01]  /*18d70*/  @!P1 VIADD R7, R7, 0x1 ;  /* 0x0000000107079836 */ /* 0x000fe20000000000 */
[----:B------:R-:W-:Y:S02]  /*18d80*/  ISETP.NE.AND P1, PT, R0, RZ, PT ;  /* 0x000000ff0000720c */ /* 0x000fe40003f25270 */
[----:B------:R-:W-:Y:S01]  /*18d90*/  ISETP.GE.U32.AND P0, PT, R9, R4, PT ;  /* 0x000000040900720c */ /* 0x000fe20003f06070 */
[----:B0-----:R-:W-:-:S04]  /*18da0*/  IMAD.MOV R9, RZ, RZ, -R3 ;  /* 0x000000ffff097224 */ /* 0x001fc800078e0a03 */
[----:B------:R-:W-:-:S04]  /*18db0*/  IMAD R9, R9, R6, RZ ;  /* 0x0000000609097224 */ /* 0x000fc800078e02ff */
[----:B------:R-:W-:Y:S01]  /*18dc0*/  IMAD.HI.U32 R4, R3, R9, R2 ;  /* 0x0000000903047227 */ /* 0x000fe200078e0002 */
[----:B------:R-:W-:-:S03]  /*18dd0*/  LOP3.LUT R2, R5, R0, RZ, 0x3c, !PT ;  /* 0x0000000005027212 */ /* 0x000fc600078e3cff */
[----:B------:R-:W-:Y:S01]  /*18de0*/  @P0 VIADD R7, R7, 0x1 ;  /* 0x0000000107070836 */ /* 0x000fe20000000000 */
[----:B------:R-:W-:Y:S02]  /*18df0*/  ISETP.GE.AND P2, PT, R2, RZ, PT ;  /* 0x000000ff0200720c */ /* 0x000fe40003f46270 */
[----:B------:R-:W-:-:S05]  /*18e00*/  IABS R2, R8 ;  /* 0x0000000800027213 */ /* 0x000fca0000000000 */
[----:B------:R-:W-:-:S06]  /*18e10*/  IMAD.MOV R2, RZ, RZ, -R2 ;  /* 0x000000ffff027224 */ /* 0x000fcc00078e0a02 */
[----:B------:R-:W-:Y:S01]  /*18e20*/  @!P2 IMAD.MOV R7, RZ, RZ, -R7 ;  /* 0x000000ffff07a224 */ /* 0x000fe200078e0a07 */
[----:B------:R-:W-:-:S04]  /*18e30*/  @!P1 LOP3.LUT R7, RZ, R0, RZ, 0x33, !PT ;  /* 0x00000000ff079212 */ /* 0x000fc800078e33ff */
[----:B------:R-:W-:-:S05]  /*18e40*/  IABS R3, R7 ;  /* 0x0000000700037213 */ /* 0x000fca0000000000 */
        /* <DEDUP_REMOVED lines=12> */
[--C-:B------:R-:W-:Y:S02]  /*18f10*/  IMAD.MOV R2, RZ, RZ, -R4.reuse ;  /* 0x000000ffff027224 */ /* 0x100fe400078e0a04 */
[C---:B------:R-:W-:Y:S02]  /*18f20*/  IMAD R3, R8.reuse, 0x1000000, R4 ;  /* 0x0100000008037824 */ /* 0x040fe400078e0204 */
[--C-:B------:R-:W-:Y:S02]  /*18f30*/  IMAD R8, R8, R2, R7.reuse ;  /* 0x0000000208087224 */ /* 0x100fe400078e0207 */
[----:B------:R-:W-:Y:S02]  /*18f40*/  IMAD.MOV R2, RZ, RZ, -R7 ;  /* 0x000000ffff027224 */ /* 0x000fe400078e0a07 */
[----:B------:R-:W-:Y:S02]  /*18f50*/  IMAD R3, R8, 0x10000, R3 ;  /* 0x0001000008037824 */ /* 0x000fe400078e0203 */
[----:B------:R-:W-:-:S03]  /*18f60*/  IMAD R2, R0, R2, R5 ;  /* 0x0000000200027224 */ /* 0x000fc600078e0205 */
[----:B------:R3:W-:Y:S01]  /*18f70*/  STL [R1+0x8], R3 ;  /* 0x0000080301007387 */ /* 0x0007e20000100800 */
[----:B------:R-:W-:Y:S05]  /*18f80*/  BRA `(.L_x_2636) ;  /* 0x0000000000fc7947 */ /* 0x000fea0003800000 */
.L_x_2635:
[----:B------:R-:W-:Y:S02]  /*18f90*/  ULDC.64 UR4, c[0x0][0xc90] ;  /* 0x0003240000047ab9 */ /* 0x000fe40000000a00 */
[----:B------:R-:W-:-:S06]  /*18fa0*/  UIMAD.WIDE UR4, UR41, 0x4, UR4 ;  /* 0x00000004290478a5 */ /* 0x000fcc000f8e0204 */
[----:B0-----:R-:W-:Y:S02]  /*18fb0*/  IMAD.U32 R2, RZ, RZ, UR4 ;  /* 0x00000004ff027e24 */ /* 0x001fe4000f8e00ff */
[----:B------:R-:W-:-:S05]  /*18fc0*/  IMAD.U32 R3, RZ, RZ, UR5 ;  /* 0x00000005ff037e24 */ /* 0x000fca000f8e00ff */
[----:B------:R0:W4:Y:S02]  /*18fd0*/  LDG.E R9, desc[UR36][R2.64] ;  /* 0x0000002402097981 */ /* 0x000124000c1e1900 */
[----:B0-----:R-:W-:Y:S02]  /*18fe0*/  IMAD.MOV.U32 R2, RZ, RZ, RZ ;  /* 0x000000ffff027224 */ /* 0x001fe400078e00ff */
[----:B----4-:R-:W-:-:S05]  /*18ff0*/  IMAD R6, R0, R9, RZ ;  /* 0x0000000900067224 */ /* 0x010fca00078e02ff */
        /* <DEDUP_REMOVED lines=33> */
[----:B0-----:R-:W-:Y:S01]  /*19210*/  VIADD R3, R9, 0xffffffe ;  /* 0x0ffffffe09037836 */ /* 0x001fe20000000000 */
[----:B------:R-:W-:-:S05]  /*19220*/  IABS R9, R5 ;  /* 0x0000000500097213 */ /* 0x000fca0000000000 */
        /* <DEDUP_REMOVED lines=12> */
[----:B------:R-:W-:Y:S02]  /*192f0*/  LOP3.LUT R3, R5, R4, RZ, 0x3c, !PT ;  /* 0x0000000405037212 */ /* 0x000fe400078e3cff */
[----:B------:R-:W-:Y:S02]  /*19300*/  IADD3 R5, R7, 0x1000000, R5 ;  /* 0x0100000007057810 */ /* 0x000fe40007ffe005 */
[----:B------:R-:W-:-:S07]  /*19310*/  ISETP.GE.AND P2, PT, R3, RZ, PT ;  /* 0x000000ff0300720c */ /* 0x000fce0003f46270 */
[----:B------:R-:W-:-:S06]  /*19320*/  @P0 VIADD R2, R2, 0x1 ;  /* 0x0000000102020836 */ /* 0x000fcc0000000000 */
[----:B------:R-:W-:Y:S01]  /*19330*/  @!P2 IMAD.MOV R2, RZ, RZ, -R2 ;  /* 0x000000ffff02a224 */ /* 0x000fe200078e0a02 */
[----:B------:R-:W-:Y:S01]  /*19340*/  @!P1 LOP3.LUT R2, RZ, R4, RZ, 0x33, !PT ;  /* 0x00000004ff029212 */ /* 0x000fe200078e33ff */
[----:B------:R-:W-:-:S04]  /*19350*/  IMAD.MOV R4, RZ, RZ, -R4 ;  /* 0x000000ffff047224 */ /* 0x000fc800078e0a04 */
[----:B------:R-:W-:-:S05]  /*19360*/  IMAD R3, R2, R4, R5 ;  /* 0x0000000402037224 */ /* 0x000fca00078e0205 */
[----:B------:R0:W-:Y:S02]  /*19370*/  STL [R1+0x8], R3 ;  /* 0x0000080301007387 */ /* 0x0001e40000100800 */
.L_x_2636:
[----:B0--3--:R-:W-:-:S05]  /*19380*/  LOP3.LUT R3, RZ, R2, RZ, 0x33, !PT ;  /* 0x00000002ff037212 */ /* 0x009fca00078e33ff */
[----:B------:R-:W-:-:S05]  /*19390*/  IMAD.IADD R0, R0, 0x1, R3 ;  /* 0x0000000100007824 */ /* 0x000fca00078e0203 */
[----:B------:R3:W-:Y:S01]  /*193a0*/  STL [R1+0x4], R0 ;  /* 0x0000040001007387 */ /* 0x0007e20000100800 */
[----:B------:R-:W-:Y:S05]  /*193b0*/  BRA `(.L_x_2637) ;  /* 0x0000000000107947 */ /* 0x000fea0003800000 */
.L_x_2632:
[----:B------:R0:W-:Y:S01]  /*193c0*/  STL [R1], R6 ;  /* 0x0000000601007387 */ /* 0x0001e20000100800 */
[----:B------:R-:W-:-:S03]  /*193d0*/  ULDC UR41, c[0x0][0xc3c] ;  /* 0x00030f0000297ab9 */ /* 0x000fc60000000800 */
[----:B------:R0:W-:Y:S04]  /*193e0*/  STL [R1+0x4], RZ ;  /* 0x000004ff01007387 */ /* 0x0001e80000100800 */
[----:B------:R0:W-:Y:S02]  /*193f0*/  STL [R1+0x8], RZ ;  /* 0x000008ff01007387 */ /* 0x0001e40000100800 */
.L_x_2637:
[----:B------:R-:W4:Y:S04]  /*19400*/  LDL R3, [R1+0x4] ;  /* 0x0000040001037983 */ /* 0x000f280000100800 */
[----:B------:R-:W0:Y:S04]  /*19410*/  LDL R2, [R1+0x8] ;  /* 0x0000080001027983 */ /* 0x000e280000100800 */
[----:B------:R-:W5:Y:S01]  /*19420*/  LDL R4, [R1] ;  /* 0x0000000001047983 */ /* 0x000f620000100800 */
[----:B---3--:R-:W3:Y:S02]  /*19430*/  S2R R0, SR_TID.X ;  /* 0x0000000000007919 */ /* 0x008ee40000002100 */
[----:B---3--:R-:W-:Y:S01]  /*19440*/  LOP3.LUT R0, R0, 0x1f, RZ, 0xc0, !PT ;  /* 0x0000001f00007812 */ /* 0x008fe200078ec0ff */
[----:B------:R-:W-:Y:S03]  /*19450*/  BAR.SYNC.DEFER_BLOCKING 0x4, 0x180 ;  /* 0x0106000000007b1d */ /* 0x000fe60000010000 */
[----:B------:R-:W-:-:S13]  /*19460*/  ISETP.NE.AND P0, PT, R0, RZ, PT ;  /* 0x000000ff0000720c */ /* 0x000fda0003f05270 */
[----:B------:R-:W3:Y:S01]  /*19470*/  @!P0 S2R R37, SR_CgaCtaId ;  /* 0x0000000000258919 */ /* 0x000ee20000008800 */
[----:B------:R-:W-:-:S04]  /*19480*/  @!P0 MOV R0, 0x400 ;  /* 0x0000040000008802 */ /* 0x000fc80000000f00 */
[----:B---3--:R-:W-:Y:S01]  /*19490*/  @!P0 LEA R16, R37, R0, 0x18 ;  /* 0x0000000025108211 */ /* 0x008fe200078ec0ff */
[----:B------:R-:W-:-:S04]  /*194a0*/  IMAD.U32 R0, RZ, RZ, UR41 ;  /* 0x00000029ff007e24 */ /* 0x000fc8000f8e00ff */
[----:B------:R-:W-:Y:S02]  /*194b0*/  @!P0 IMAD.MOV.U32 R7, RZ, RZ, R0 ;  /* 0x000000ffff078224 */ /* 0x000fe400078e0000 */
[----:B----4-:R-:W-:Y:S02]  /*194c0*/  IMAD.MOV.U32 R5, RZ, RZ, R3 ;  /* 0x000000ffff057224 */ /* 0x010fe400078e0003 */
[----:B0-----:R-:W-:-:S05]  /*194d0*/  IMAD.MOV.U32 R6, RZ, RZ, R2 ;  /* 0x000000ffff067224 */ /* 0x001fca00078e0002 */
[----:B-----5:R0:W-:Y:S01]  /*194e0*/  @!P0 STS.128 [R16+0x334d0], R4 ;  /* 0x0334d00410008388 */ /* 0x0201e20000000c00 */
[----:B------:R-:W-:Y:S06]  /*194f0*/  BAR.ARV 0x5, 0x180 ;  /* 0x0146000000007b1d */ /* 0x000fec0000002000 */
.L_x_2630:
[----:B------:R-:W-:Y:S02]  /*19500*/  ULDC UR4, c[0x0][0xc3c] ;  /* 0x00030f0000047ab9 */ /* 0x000fe40000000800 */
[----:B------:R-:W-:-:S06]  /*19510*/  UISETP.GE.AND UP0, UPT, UR41, UR4, UPT ;  /* 0x000000042900728c */ /* 0x000fcc000bf06270 */
[----:B------:R-:W-:-:S13]  /*19520*/  PLOP3.LUT P0, PT, PT, PT, UP0, 0x80, 0x0 ;  /* 0x000000000000781c */ /* 0x000fda0003f0f008 */
[----:B------:R-:W-:Y:S05]  /*19530*/  @!P0 BRA `(.L_x_2638) ;  /* 0xffffff9c007c8947 */ /* 0x000fea000383ffff */
.L_x_2560:
[----:B-1----:R-:W4:Y:S01]  /*19540*/  LDL.LU R0, [R1+0x1c] ;  /* 0x00001c0001007983 */ /* 0x002f220000300800 */
[----:B------:R-:W-:Y:S01]  /*19550*/  BSSY B0, `(.L_x_2639) ;  /* 0x000000b000007945 */ /* 0x000fe20003800000 */
[----:B0-----:R-:W0:Y:S01]  /*19560*/  S2R R5, SR_CgaCtaId ;  /* 0x0000000000057919 */ /* 0x001e220000008800 */
[----:B----4-:R-:W-:-:S05]  /*19570*/  VIADD R0, R0, 0x1 ;  /* 0x0000000100007836 */ /* 0x010fca0000000000 */
[----:B------:R-:W-:-:S04]  /*19580*/  LEA.HI R2, R0, R0, RZ, 0x1 ;  /* 0x0000000000027211 */ /* 0x000fc800078f08ff */
[----:B---3--:R-:W-:Y:S02]  /*19590*/  LOP3.LUT R3, R2, 0xfffffffe, RZ, 0xc0, !PT ;  /* 0xfffffffe02037812 */ /* 0x008fe400078ec0ff */
[----:B------:R-:W-:-:S03]  /*195a0*/  MOV R2, 0x400 ;  /* 0x0000040000027802 */ /* 0x000fc60000000f00 */
[----:B------:R-:W-:Y:S01]  /*195b0*/  IMAD.IADD R0, R0, 0x1, -R3 ;  /* 0x0000000100007824 */ /* 0x000fe200078e0a03 */
[----:B0-----:R-:W-:-:S04]  /*195c0*/  LEA R5, R5, R2, 0x18 ;  /* 0x0000000205057211 */ /* 0x001fc800078ec0ff */
[----:B------:R-:W-:-:S04]  /*195d0*/  SHF.L.U32 R0, R0, 0x1f, RZ ;  /* 0x0000001f00007819 */ /* 0x000fc800000006ff */
[----:B------:R-:W0:Y:S02]  /*195e0*/  SYNCS.PHASECHK.TRANS64.TRYWAIT P0, [R5+URZ+0x33420], R0 ;  /* 0x03342000050075a7 */ /* 0x000e24000800017f */
[----:B0-----:R-:W-:Y:S05]  /*195f0*/  @!P0 BRA `(.L_x_2640) ;  /* 0x0000002800788947 */ /* 0x001fea0003800000 */
.L_x_2725:
[----:B------:R-:W-:Y:S05]  /*19600*/  BSYNC B0 ;  /* 0x0000000000007941 */ /* 0x000fea0003800000 */
.L_x_2639:
[----:B------:R-:W-:-:S03]  /*19610*/  UMOV UR4, 0xffffffff ;  /* 0xffffffff00047882 */ /* 0x000fc60000000000 */
[----:B------:R-:W-:Y:S05]  /*19620*/  BRA.DIV UR4, `(.L_x_2641) ;  /* 0x0000002a04807947 */ /* 0x000fea000b800000 */
[----:B0-----:R-:W0:Y:S02]  /*19630*/  S2R R0, SR_TID.X ;  /* 0x0000000000007919 */ /* 0x001e240000002100 */
[----:B0-----:R-:W-:-:S04]  /*19640*/  SHF.R.U32.HI R0, RZ, 0x5, R0 ;  /* 0x00000005ff007819 */ /* 0x001fc80000011600 */
[----:B------:R-:W-:-:S05]  /*19650*/  LOP3.LUT R0, R0, 0x3, RZ, 0xc0, !PT ;  /* 0x0000000300007812 */ /* 0x000fca00078ec0ff */
[----:B--2---:R0:W1:Y:S02]  /*19660*/  SHFL.IDX PT, R14, R0, RZ, 0x1f ;  /* 0x00001fff000e7589 */ /* 0x00406400000e0000 */
.L_x_2728:
[----:B-1----:R-:W-:Y:S01]  /*19670*/  ISETP.NE.AND P0, PT, R14, RZ, PT ;  /* 0x000000ff0e00720c */ /* 0x002fe20003f05270 */
[----:B------:R-:W-:-:S12]  /*19680*/  BSSY B0, `(.L_x_2642) ;  /* 0x000002e000007945 */ /* 0x000fd80003800000 */
[----:B------:R-:W-:Y:S05]  /*19690*/  @P0 BRA `(.L_x_2643) ;  /* 0x0000000000b00947 */ /* 0x000fea0003800000 */
[----:B------:R-:W-:-:S03]  /*196a0*/  UMOV UR4, 0xffffffff ;  /* 0xffffffff00047882 */ /* 0x000fc60000000000 */
[----:B------:R-:W-:Y:S05]  /*196b0*/  BRA.DIV UR4, `(.L_x_2644) ;  /* 0x0000002a04907947 */ /* 0x000fea000b800000 */
[----:B------:R-:W-:-:S13]  /*196c0*/  ELECT P6, URZ, PT ;  /* 0x00000000003f782f */ /* 0x000fda00038c0000 */
.L_x_2731:
[----:B------:R-:W-:Y:S05]  /*196d0*/  @!P6 BRA `(.L_x_2643) ;  /* 0x0000000000a0e947 */ /* 0x000fea0003800000 */
[----:B0-----:R-:W2:Y:S02]  /*196e0*/  LDL R0, [R1+0x28] ;  /* 0x0000280001007983 */ /* 0x001ea40000100800 */
[----:B--2---:R-:W-:-:S13]  /*196f0*/  R2UR UR4, R0 ;  /* 0x00000000000472ca */ /* 0x004fda00000e0000 */
[----:B------:R-:W-:-:S06]  /*19700*/  ULOP3.LUT UR4, UR4, 0x2, URZ, 0xfc, !UPT ;  /* 0x0000000204047892 */ /* 0x000fcc000f8efc3f */
[----:B------:R-:W-:-:S05]  /*19710*/  IMAD.U32 R0, RZ, RZ, UR4 ;  /* 0x00000004ff007e24 */ /* 0x000fca000f8e00ff */
[----:B------:R-:W-:-:S13]  /*19720*/  ISETP.NE.AND P0, PT, R0, 0x3, PT ;  /* 0x000000030000780c */ /* 0x000fda0003f05270 */
[----:B------:R-:W-:Y:S05]  /*19730*/  @!P0 BRA `(.L_x_2645) ;  /* 0x0000000000048947 */ /* 0x000fea0003800000 */
[----:B------:R-:W-:Y:S01]  /*19740*/  BPT.TRAP 0x1 ;  /* 0x000000040000795c */ /* 0x000fe20000300000 */
.L_x_2645:
[C---:B------:R-:W-:Y:S01]  /*19750*/  IMAD R3, R28.reuse, 0x8, R5 ;  /* 0x000000081c037824 */ /* 0x040fe200078e0205 */
[----:B------:R-:W-:Y:S01]  /*19760*/  SHF.L.U32 R2, R31, 0x1f, RZ ;  /* 0x0000001f1f027819 */ /* 0x000fe200000006ff */
[----:B------:R-:W-:-:S03]  /*19770*/  VIADD R28, R28, 0x1 ;  /* 0x000000011c1c7836 */ /* 0x000fc60000000000 */
[----:B------:R-:W0:Y:S02]  /*19780*/  SYNCS.PHASECHK.TRANS64.TRYWAIT P1, [R3+URZ+0x33440], R2 ;  /* 0x03344002030075a7 */ /* 0x000e24000802017f */
[----:B------:R-:W-:-:S04]  /*19790*/  ISETP.NE.AND P2, PT, R28, 0x2, PT ;  /* 0x000000021c00780c */ /* 0x000fc80003f45270 */
[----:B------:R-:W-:Y:S01]  /*197a0*/  SEL R0, RZ, 0x1, P2 ;  /* 0x00000001ff007807 */ /* 0x000fe20001000000 */
[----:B0-----:R-:W-:Y:S08]  /*197b0*/  @!P1 BRA `(.L_x_2646) ;  /* 0x0000002800709947 */ /* 0x001ff00003800000 */
.L_x_2732:
[----:B------:R-:W-:Y:S02]  /*197c0*/  SEL R28, R28, RZ, P2 ;  /* 0x000000ff1c1c7207 */ /* 0x000fe40001000000 */
[----:B------:R-:W-:Y:S01]  /*197d0*/  LOP3.LUT R0, R31, R0, RZ, 0x3c, !PT ;  /* 0x000000001f007212 */ /* 0x000fe200078e3cff */
[----:B------:R-:W-:Y:S06]  /*197e0*/  @!P0 BRA `(.L_x_2647) ;  /* 0x0000000000048947 */ /* 0x000fec0003800000 */
[----:B------:R-:W-:Y:S01]  /*197f0*/  BPT.TRAP 0x1 ;  /* 0x000000040000795c */ /* 0x000fe20000300000 */
.L_x_2647:
[----:B------:R-:W-:Y:S01]  /*19800*/  IMAD R5, R28, 0x8, R5 ;  /* 0x000000081c057824 */ /* 0x000fe200078e0205 */
[----:B------:R-:W-:-:S04]  /*19810*/  SHF.L.U32 R0, R0, 0x1f, RZ ;  /* 0x0000001f00007819 */ /* 0x000fc800000006ff */
[----:B------:R-:W1:Y:S02]  /*19820*/  SYNCS.PHASECHK.TRANS64.TRYWAIT P1, [R5+URZ+0x33440], R0 ;  /* 0x03344000050075a7 */ /* 0x000e64000802017f */
[----:B-1----:R-:W-:Y:S05]  /*19830*/  @!P1 BRA `(.L_x_2648) ;  /* 0x0000002800649947 */ /* 0x002fea0003800000 */
.L_x_2733:
[----:B------:R-:W-:Y:S05]  /*19840*/  @!P0 BRA `(.L_x_2649) ;  /* 0x0000000000048947 */ /* 0x000fea0003800000 */
[----:B------:R-:W-:Y:S01]  /*19850*/  BPT.TRAP 0x1 ;  /* 0x000000040000795c */ /* 0x000fe20000300000 */
.L_x_2649:
[----:B------:R-:W2:Y:S02]  /*19860*/  SYNCS.PHASECHK.TRANS64.TRYWAIT P1, [R3+URZ+0x33460], R2 ;  /* 0x03346002030075a7 */ /* 0x000ea4000802017f */
[----:B--2---:R-:W-:Y:S05]  /*19870*/  @!P1 BRA `(.L_x_2650) ;  /* 0x0000002800689947 */ /* 0x004fea0003800000 */
.L_x_2734:
[----:B------:R-:W-:Y:S05]  /*19880*/  @!P0 BRA `(.L_x_2651) ;  /* 0x0000000000048947 */ /* 0x000fea0003800000 */
[----:B------:R-:W-:Y:S01]  /*19890*/  BPT.TRAP 0x1 ;  /* 0x000000040000795c */ /* 0x000fe20000300000 */
.L_x_2651:
[----:B------:R-:W3:Y:S02]  /*198a0*/  SYNCS.PHASECHK.TRANS64.TRYWAIT P1, [R5+URZ+0x33460], R0 ;  /* 0x03346000050075a7 */ /* 0x000ee4000802017f */
[----:B---3--:R-:W-:Y:S05]  /*198b0*/  @!P1 BRA `(.L_x_2652) ;  /* 0x00000028006c9947 */ /* 0x008fea0003800000 */
.L_x_2735:
[----:B------:R-:W-:Y:S05]  /*198c0*/  @!P0 BRA `(.L_x_2653) ;  /* 0x0000000000048947 */ /* 0x000fea0003800000 */
[----:B------:R-:W-:Y:S01]  /*198d0*/  BPT.TRAP 0x1 ;  /* 0x000000040000795c */ /* 0x000fe20000300000 */
.L_x_2653:
[----:B------:R-:W4:Y:S02]  /*198e0*/  SYNCS.PHASECHK.TRANS64.TRYWAIT P1, [R3+URZ+0x33480], R2 ;  /* 0x03348002030075a7 */ /* 0x000f24000802017f */
[----:B----4-:R-:W-:Y:S05]  /*198f0*/  @!P1 BRA `(.L_x_2654) ;  /* 0x0000002800709947 */ /* 0x010fea0003800000 */
.L_x_2736:
[----:B------:R-:W-:Y:S05]  /*19900*/  @!P0 BRA `(.L_x_2655) ;  /* 0x0000000000048947 */ /* 0x000fea0003800000 */
[----:B------:R-:W-:Y:S01]  /*19910*/  BPT.TRAP 0x1 ;  /* 0x000000040000795c */ /* 0x000fe20000300000 */
.L_x_2655:
[----:B------:R0:W0:Y:S02]  /*19920*/  SYNCS.PHASECHK.TRANS64.TRYWAIT P0, [R5+URZ+0x33480], R0 ;  /* 0x03348000050075a7 */ /* 0x000024000800017f */
[----:B0-----:R-:W-:Y:S05]  /*19930*/  @!P0 NANOSLEEP.SYNCS 0x989680 ;  /* 0x009896800000895d */ /* 0x001fea0003900000 */
[----:B------:R-:W0:Y:S02]  /*19940*/  @!P0 SYNCS.PHASECHK.TRANS64 P0, [R5+URZ+0x33480], R0 ;  /* 0x03348000050085a7 */ /* 0x000e24000800007f */
[----:B0-----:R-:W-:Y:S05]  /*19950*/  @!P0 BRA `(.L_x_2655) ;  /* 0xfffffffc00f08947 */ /* 0x001fea000383ffff */
.L_x_2643:
[----:B------:R-:W-:Y:S05]  /*19960*/  BSYNC B0 ;  /* 0x0000000000007941 */ /* 0x000fea0003800000 */
.L_x_2642:
[----:B------:R-:W-:Y:S05]  /*19970*/  EXIT ;  /* 0x000000000000794d */ /* 0x000fea0003800000 */
.L_x_2494:
[----:B0-----:R-:W-:-:S04]  /*19980*/  IMAD.U32 R3, RZ, RZ, UR39 ;  /* 0x00000027ff037e24 */ /* 0x001fc8000f8e00ff */
[----:B------:R0:W1:Y:S03]  /*19990*/  SYNCS.PHASECHK.TRANS64.TRYWAIT P0, [R3+URZ+0x33400], R0 ;  /* 0x03340000030075a7 */ /* 0x000066000800017f */
[----:B-1----:R-:W-:Y:S05]  /*199a0*/  @!P0 NANOSLEEP.SYNCS 0x989680 ;  /* 0x009896800000895d */ /* 0x002fea0003900000 */
[----:B------:R-:W1:Y:S02]  /*199b0*/  @!P0 SYNCS.PHASECHK.TRANS64 P0, [R3+URZ+0x33400], R0 ;  /* 0x03340000030085a7 */ /* 0x000e64000800007f */
[----:B-1----:R-:W-:Y:S05]  /*199c0*/  @!P0 BRA `(.L_x_2494) ;  /* 0xfffffffc00ec8947 */ /* 0x002fea000383ffff */
[----:B------:R-:W-:Y:S05]  /*199d0*/  BRA `(.L_x_2656) ;  /* 0xfffffe8400c47947 */ /* 0x000fea000383ffff */
.L_x_2498:
[----:B-1----:R1:W2:Y:S02]  /*199e0*/  SYNCS.PHASECHK.TRANS64.TRYWAIT P0, [R3+URZ+0x33430], R0 ;  /* 0x03343000030075a7 */ /* 0x0022a4000800017f */
[----:B--2---:R-:W-:Y:S05]  /*199f0*/  @!P0 NANOSLEEP.SYNCS 0x989680 ;  /* 0x009896800000895d */ /* 0x004fea0003900000 */
[----:B------:R-:W2:Y:S02]  /*19a00*/  @!P0 SYNCS.PHASECHK.TRANS64 P0, [R3+URZ+0x33430], R0 ;  /* 0x03343000030085a7 */ /* 0x000ea4000800007f */
[----:B--2---:R-:W-:Y:S05]  /*19a10*/  @!P0 BRA `(.L_x_2498) ;  /* 0xfffffffc00f08947 */ /* 0x004fea000383ffff */
[----:B------:R-:W-:Y:S05]  /*19a20*/  BRA `(.L_x_2497) ;  /* 0xfffffe8400e07947 */ /* 0x000fea000383ffff */
.L_x_2504:
[----:B-1----:R-:W-:-:S04]  /*19a30*/  IMAD.U32 R7, RZ, RZ, UR5 ;  /* 0x00000005ff077e24 */ /* 0x002fc8000f8e00ff */
[----:B------:R1:W2:Y:S03]  /*19a40*/  SYNCS.PHASECHK.TRANS64.TRYWAIT P0, [R7+URZ+0x33430], R0 ;  /* 0x03343000070075a7 */ /* 0x0002a6000800017f */
[----:B--2---:R-:W-:Y:S05]  /*19a50*/  @!P0 NANOSLEEP.SYNCS 0x989680 ;  /* 0x009896800000895d */ /* 0x004fea0003900000 */
[----:B------:R-:W2:Y:S02]  /*19a60*/  @!P0 SYNCS.PHASECHK.TRANS64 P0, [R7+URZ+0x33430], R0 ;  /* 0x03343000070085a7 */ /* 0x000ea4000800007f */
[----:B--2---:R-:W-:Y:S05]  /*19a70*/  @!P0 BRA `(.L_x_2504) ;  /* 0xfffffffc00ec8947 */ /* 0x004fea000383ffff */
[----:B------:R-:W-:Y:S05]  /*19a80*/  BRA `(.L_x_2501) ;  /* 0xfffffec000147947 */ /* 0x000fea000383ffff */
.L_x_2508:
[----:B-1----:R-:W-:-:S04]  /*19a90*/  IMAD.U32 R2, RZ, RZ, UR5 ;  /* 0x00000005ff027e24 */ /* 0x002fc8000f8e00ff */
[----:B------:R1:W2:Y:S03]  /*19aa0*/  SYNCS.PHASECHK.TRANS64.TRYWAIT P0, [R2+URZ+0x33450], R0 ;  /* 0x03345000020075a7 */ /* 0x0002a6000800017f */
[----:B--2---:R-:W-:Y:S05]  /*19ab0*/  @!P0 NANOSLEEP.SYNCS 0x989680 ;  /* 0x009896800000895d */ /* 0x004fea0003900000 */
[----:B------:R-:W2:Y:S02]  /*19ac0*/  @!P0 SYNCS.PHASECHK.TRANS64 P0, [R2+URZ+0x33450], R0 ;  /* 0x03345000020085a7 */ /* 0x000ea4000800007f */
[----:B--2---:R-:W-:Y:S05]  /*19ad0*/  @!P0 BRA `(.L_x_2508) ;  /* 0xfffffffc00ec8947 */ /* 0x004fea000383ffff */
[----:B------:R-:W-:Y:S05]  /*19ae0*/  BRA `(.L_x_2505) ;  /* 0xfffffecc00207947 */ /* 0x000fea000383ffff */
.L_x_2516:
[----:B-1----:R-:W-:-:S04]  /*19af0*/  IMAD.U32 R7, RZ, RZ, UR5 ;  /* 0x00000005ff077e24 */ /* 0x002fc8000f8e00ff */
[----:B------:R1:W2:Y:S03]  /*19b00*/  SYNCS.PHASECHK.TRANS64.TRYWAIT P0, [R7+URZ+0x33430], R0 ;  /* 0x03343000070075a7 */ /* 0x0002a6000800017f */
[----:B--2---:R-:W-:Y:S05]  /*19b10*/  @!P0 NANOSLEEP.SYNCS 0x989680 ;  /* 0x009896800000895d */ /* 0x004fea0003900000 */
[----:B------:R-:W2:Y:S02]  /*19b20*/  @!P0 SYNCS.PHASECHK.TRANS64 P0, [R7+URZ+0x33430], R0 ;  /* 0x03343000070085a7 */ /* 0x000ea4000800007f */
[----:B--2---:R-:W-:Y:S05]  /*19b30*/  @!P0 BRA `(.L_x_2516) ;  /* 0xfffffffc00ec8947 */ /* 0x004fea000383ffff */
[----:B------:R-:W-:Y:S05]  /*19b40*/  BRA `(.L_x_2513) ;  /* 0xfffffef800887947 */ /* 0x000fea000383ffff */
.L_x_2520:
[----:B-1----:R-:W-:-:S04]  /*19b50*/  IMAD.U32 R2, RZ, RZ, UR5 ;  /* 0x00000005ff027e24 */ /* 0x002fc8000f8e00ff */
[----:B------:R1:W2:Y:S03]  /*19b60*/  SYNCS.PHASECHK.TRANS64.TRYWAIT P0, [R2+URZ+0x33450], R0 ;  /* 0x03345000020075a7 */ /* 0x0002a6000800017f */
[----:B--2---:R-:W-:Y:S05]  /*19b70*/  @!P0 NANOSLEEP.SYNCS 0x989680 ;  /* 0x009896800000895d */ /* 0x004fea0003900000 */
[----:B------:R-:W2:Y:S02]  /*19b80*/  @!P0 SYNCS.PHASECHK.TRANS64 P0, [R2+URZ+0x33450], R0 ;  /* 0x03345000020085a7 */ /* 0x000ea4000800007f */
[----:B--2---:R-:W-:Y:S05]  /*19b90*/  @!P0 BRA `(.L_x_2520) ;  /* 0xfffffffc00ec8947 */ /* 0x004fea000383ffff */
[----:B------:R-:W-:Y:S05]  /*19ba0*/  BRA `(.L_x_2517) ;  /* 0xffffff0400887947 */ /* 0x000fea000383ffff */
.L_x_2527:
[----:B-1----:R-:W-:-:S04]  /*19bb0*/  IMAD.U32 R6, RZ, RZ, UR5 ;  /* 0x00000005ff067e24 */ /* 0x002fc8000f8e00ff */
[----:B------:R1:W2:Y:S03]  /*19bc0*/  SYNCS.PHASECHK.TRANS64.TRYWAIT P0, [R6+URZ+0x33450], R5 ;  /* 0x03345005060075a7 */ /* 0x0002a6000800017f */
[----:B--2---:R-:W-:Y:S05]  /*19bd0*/  @!P0 NANOSLEEP.SYNCS 0x989680 ;  /* 0x009896800000895d */ /* 0x004fea0003900000 */
[----:B------:R-:W2:Y:S02]  /*19be0*/  @!P0 SYNCS.PHASECHK.TRANS64 P0, [R6+URZ+0x33450], R5 ;  /* 0x03345005060085a7 */ /* 0x000ea4000800007f */
[----:B--2---:R-:W-:Y:S05]  /*19bf0*/  @!P0 BRA `(.L_x_2527) ;  /* 0xfffffffc00ec8947 */ /* 0x004fea000383ffff */
[----:B------:R-:W-:Y:S05]  /*19c00*/  BRA `(.L_x_2526) ;  /* 0xffffff2400e07947 */ /* 0x000fea000383ffff */
.L_x_2576:
[----:B------:R-:W1:Y:S01]  /*19c10*/  S2R R20, SR_TID.X ;  /* 0x0000000000147919 */ /* 0x000e620000002100 */
[----:B------:R-:W-:Y:S02]  /*19c20*/  IMAD.MOV.U32 R12, RZ, RZ, RZ ;  /* 0x000000ffff0c7224 */ /* 0x000fe400078e00ff */
[----:B------:R-:W-:Y:S02]  /*19c30*/  IMAD.MOV.U32 R11, RZ, RZ, 0x1f ;  /* 0x0000001fff0b7424 */ /* 0x000fe400078e00ff */
[----:B------:R-:W-:Y:S01]  /*19c40*/  IMAD.MOV.U32 R15, RZ, RZ, -0x1 ;  /* 0xffffffffff0f7424 */ /* 0x000fe200078e00ff */
[----:B-1----:R-:W-:-:S04]  /*19c50*/  SHF.R.U32.HI R20, RZ, 0x5, R20 ;  /* 0x00000005ff147819 */ /* 0x002fc80000011614 */
[----:B------:R-:W-:-:S05]  /*19c60*/  LOP3.LUT R20, R20, 0x3, RZ, 0xc0, !PT ;  /* 0x0000000314147812 */ /* 0x000fca00078ec0ff */
[----:B------:R-:W-:-:S07]  /*19c70*/  IMAD.MOV.U32 R13, RZ, RZ, R20 ;  /* 0x000000ffff0d7224 */ /* 0x000fce00078e0014 */
[----:B0----5:R-:W-:Y:S05]  /*19c80*/  WARPSYNC.COLLECTIVE R15, `(.L_x_2657) ;  /* 0x000000000f087348 */ /* 0x021fea0003c00000 */
[----:B------:R1:W2:Y:S02]  /*19c90*/  SHFL.IDX P6, R14, R13, R12, R11 ;  /* 0x0000000c0d0e7389 */ /* 0x0002a400000c000b */
[----:B012--5:R-:W-:Y:S01]  /*19ca0*/  ENDCOLLECTIVE ;  /* 0x000000000000791b */ /* 0x027fe20003800000 */
.L_x_2657:
[----:B------:R-:W-:Y:S05]  /*19cb0*/  BRA `(.L_x_2658) ;  /* 0xffffffa400b07947 */ /* 0x000fea000383ffff */
.L_x_2579:
[----:B0-----:R0:W1:Y:S02]  /*19cc0*/  SYNCS.PHASECHK.TRANS64.TRYWAIT P0, [R4+URZ+0x33480], R29 ;  /* 0x0334801d040075a7 */ /* 0x001064000800017f */
[----:B-1----:R-:W-:Y:S05]  /*19cd0*/  @!P0 NANOSLEEP.SYNCS 0x989680 ;  /* 0x009896800000895d */ /* 0x002fea0003900000 */
[----:B------:R-:W1:Y:S02]  /*19ce0*/  @!P0 SYNCS.PHASECHK.TRANS64 P0, [R4+URZ+0x33480], R29 ;  /* 0x0334801d040085a7 */ /* 0x000e64000800007f */
[----:B-1----:R-:W-:Y:S05]  /*19cf0*/  @!P0 BRA `(.L_x_2579) ;  /* 0xfffffffc00f08947 */ /* 0x002fea000383ffff */
[----:B------:R-:W-:Y:S05]  /*19d00*/  BRA `(.L_x_2659) ;  /* 0xffffffa800f87947 */ /* 0x000fea000383ffff */
.L_x_2580:
        /* <DEDUP_REMOVED lines=8> */
.L_x_2661:
[----:B------:R-:W-:Y:S05]  /*19d90*/  BSYNC B0 ;  /* 0x0000000000007941 */ /* 0x000fea0003800000 */
.L_x_2660:
[----:B------:R-:W-:Y:S01]  /*19da0*/  IMAD.MOV.U32 R13, RZ, RZ, R19 ;  /* 0x000000ffff0d7224 */ /* 0x000fe200078e0013 */
[----:B------:R-:W-:Y:S01]  /*19db0*/  LOP3.LUT R17, R17, 0xffffff7f, RZ, 0xc0, !PT ;  /* 0xffffff7f11117812 */ /* 0x000fe200078ec0ff */
[----:B------:R-:W-:Y:S01]  /*19dc0*/  IMAD.MOV.U32 R12, RZ, RZ, RZ ;  /* 0x000000ffff0c7224 */ /* 0x000fe200078e00ff */
[C---:B------:R-:W-:Y:S01]  /*19dd0*/  ISETP.GE.AND P5, PT, R9.reuse, 0x21, PT ;  /* 0x000000210900780c */ /* 0x040fe20003fa6270 */
[----:B------:R-:W-:Y:S01]  /*19de0*/  IMAD.MOV.U32 R11, RZ, RZ, 0x1c1f ;  /* 0x00001c1fff0b7424 */ /* 0x000fe200078e00ff */
[----:B------:R-:W-:Y:S01]  /*19df0*/  ISETP.GE.AND P4, PT, R9, 0x41, PT ;  /* 0x000000410900780c */ /* 0x000fe20003f86270 */
[----:B------:R-:W-:Y:S02]  /*19e00*/  IMAD.MOV.U32 R15, RZ, RZ, -0x1 ;  /* 0xffffffffff0f7424 */ /* 0x000fe400078e00ff */
[----:B------:R-:W-:-:S10]  /*19e10*/  IMAD.MOV.U32 R0, RZ, RZ, R14 ;  /* 0x000000ffff007224 */ /* 0x000fd400078e000e */
[----:B------:R-:W-:Y:S05]  /*19e20*/  WARPSYNC.COLLECTIVE R15, `(.L_x_2662) ;  /* 0x000000000f087348 */ /* 0x000fea0003c00000 */
[----:B------:R0:W1:Y:S02]  /*19e30*/  SHFL.IDX P6, R14, R13, R12, R11 ;  /* 0x0000000c0d0e7389 */ /* 0x00006400000c000b */
[----:B01----:R-:W-:Y:S01]  /*19e40*/  ENDCOLLECTIVE ;  /* 0x000000000000791b */ /* 0x003fe20003800000 */
.L_x_2662:
[----:B------:R-:W0:Y:S01]  /*19e50*/  LDC R11, c[0x0][0x2f4] ;  /* 0x0000bd00ff0b7b82 */ /* 0x000e220000000800 */
[C---:B------:R-:W-:Y:S01]  /*19e60*/  LOP3.LUT R12, R32.reuse, 0x40, RZ, 0xfc, !PT ;  /* 0x00000040200c7812 */ /* 0x040fe200078efcff */
[----:B------:R-:W-:Y:S01]  /*19e70*/  IMAD.MOV.U32 R13, RZ, RZ, R10 ;  /* 0x000000ffff0d7224 */ /* 0x000fe200078e000a */
[----:B------:R-:W-:Y:S01]  /*19e80*/  LOP3.LUT R15, R32, 0x80, RZ, 0xfc, !PT ;  /* 0x00000080200f7812 */ /* 0x000fe200078efcff */
        /* <DEDUP_REMOVED lines=21> */
.L_x_2663:
        /* <DEDUP_REMOVED lines=9> */
.L_x_2664:
[----:B------:R-:W-:Y:S02]  /*1a070*/  IMAD.MOV.U32 R13, RZ, RZ, R10 ;  /* 0x000000ffff0d7224 */ /* 0x000fe400078e000a */
[----:B------:R-:W-:Y:S02]  /*1a080*/  IMAD.MOV.U32 R12, RZ, RZ, 0x2 ;  /* 0x00000002ff0c7424 */ /* 0x000fe400078e00ff */
[----:B------:R-:W-:-:S07]  /*1a090*/  IMAD.MOV.U32 R2, RZ, RZ, R14 ;  /* 0x000000ffff027224 */ /* 0x000fce00078e000e */
[----:B------:R-:W-:Y:S05]  /*1a0a0*/  WARPSYNC.COLLECTIVE R15, `(.L_x_2665) ;  /* 0x000000000f087348 */ /* 0x000fea0003c00000 */
[----:B------:R0:W1:Y:S02]  /*1a0b0*/  SHFL.IDX P6, R14, R13, R12, R11 ;  /* 0x0000000c0d0e7389 */ /* 0x00006400000c000b */
[----:B01----:R-:W-:Y:S01]  /*1a0c0*/  ENDCOLLECTIVE ;  /* 0x000000000000791b */ /* 0x003fe20003800000 */
.L_x_2665:
        /* <DEDUP_REMOVED lines=16> */
.L_x_2666:
[----:B------:R-:W-:Y:S02]  /*1a1d0*/  IMAD.MOV.U32 R13, RZ, RZ, R10 ;  /* 0x000000ffff0d7224 */ /* 0x000fe400078e000a */
[----:B------:R-:W-:Y:S02]  /*1a1e0*/  IMAD.MOV.U32 R12, RZ, RZ, 0x3 ;  /* 0x00000003ff0c7424 */ /* 0x000fe400078e00ff */
[----:B------:R-:W-:-:S07]  /*1a1f0*/  IMAD.MOV.U32 R2, RZ, RZ, R14 ;  /* 0x000000ffff027224 */ /* 0x000fce00078e000e */
[----:B------:R-:W-:Y:S05]  /*1a200*/  WARPSYNC.COLLECTIVE R15, `(.L_x_2667) ;  /* 0x000000000f087348 */ /* 0x000fea0003c00000 */
[----:B------:R0:W1:Y:S02]  /*1a210*/  SHFL.IDX P6, R14, R13, R12, R11 ;  /* 0x0000000c0d0e7389 */ /* 0x00006400000c000b */
[----:B01----:R-:W-:Y:S01]  /*1a220*/  ENDCOLLECTIVE ;  /* 0x000000000000791b */ /* 0x003fe20003800000 */
.L_x_2667:
        /* <DEDUP_REMOVED lines=13> */
.L_x_2668:
        /* <DEDUP_REMOVED lines=12> */
.L_x_2669:
        /* <DEDUP_REMOVED lines=13> */
.L_x_2670:
        /* <DEDUP_REMOVED lines=11> */
.L_x_2585:
[----:B----4-:R4:W0:Y:S02]  /*1a540*/  SYNCS.PHASECHK.TRANS64.TRYWAIT P0, [R4+URZ+0x33440], R29 ;  /* 0x0334401d040075a7 */ /* 0x010824000800017f */
[----:B0-----:R-:W-:Y:S05]  /*1a550*/  @!P0 NANOSLEEP.SYNCS 0x989680 ;  /* 0x009896800000895d */ /* 0x001fea0003900000 */
[----:B------:R-:W0:Y:S02]  /*1a560*/  @!P0 SYNCS.PHASECHK.TRANS64 P0, [R4+URZ+0x33440], R29 ;  /* 0x0334401d040085a7 */ /* 0x000e24000800007f */
[----:B0-----:R-:W-:Y:S05]  /*1a570*/  @!P0 BRA `(.L_x_2585) ;  /* 0xfffffffc00f08947 */ /* 0x001fea000383ffff */
[----:B------:R-:W-:Y:S05]  /*1a580*/  BRA `(.L_x_2672) ;  /* 0xffffffa800d87947 */ /* 0x000fea000383ffff */
.L_x_2586:
[----:B------:R-:W-:Y:S01]  /*1a590*/  BSSY B0, `(.L_x_2673) ;  /* 0x0000008000007945 */ /* 0x000fe20003800000 */
[----:B------:R-:W-:Y:S02]  /*1a5a0*/  IMAD.MOV.U32 R13, RZ, RZ, R10 ;  /* 0x000000ffff0d7224 */ /* 0x000fe400078e000a */
[----:B------:R-:W-:Y:S02]  /*1a5b0*/  IMAD.MOV.U32 R12, RZ, RZ, RZ ;  /* 0x000000ffff0c7224 */ /* 0x000fe400078e00ff */
[----:B------:R-:W-:Y:S02]  /*1a5c0*/  IMAD.MOV.U32 R11, RZ, RZ, 0x1c1f ;  /* 0x00001c1fff0b7424 */ /* 0x000fe400078e00ff */
[----:B------:R-:W-:-:S07]  /*1a5d0*/  IMAD.MOV.U32 R15, RZ, RZ, -0x1 ;  /* 0xffffffffff0f7424 */ /* 0x000fce00078e00ff */
[----:B01-34-:R-:W-:Y:S05]  /*1a5e0*/  WARPSYNC.COLLECTIVE R15, `(.L_x_2674) ;  /* 0x000000000f087348 */ /* 0x01bfea0003c00000 */
[----:B------:R2:W0:Y:S02]  /*1a5f0*/  SHFL.IDX P6, R14, R13, R12, R11 ;  /* 0x0000000c0d0e7389 */ /* 0x00042400000c000b */
[----:B01234-:R-:W-:Y:S01]  /*1a600*/  ENDCOLLECTIVE ;  /* 0x000000000000791b */ /* 0x01ffe20003800000 */
.L_x_2674:
[----:B------:R-:W-:Y:S05]  /*1a610*/  BSYNC B0 ;  /* 0x0000000000007941 */ /* 0x000fea0003800000 */
.L_x_2673:
        /* <DEDUP_REMOVED lines=11> */
.L_x_2675:
        /* <DEDUP_REMOVED lines=21> */
.L_x_2676:
[----:B------:R-:W-:Y:S02]  /*1a820*/  IMAD.MOV.U32 R13, RZ, RZ, R5 ;  /* 0x000000ffff0d7224 */ /* 0x000fe400078e0005 */
[----:B------:R-:W-:-:S07]  /*1a830*/  IMAD.MOV.U32 R2, RZ, RZ, R14 ;  /* 0x000000ffff027224 */ /* 0x000fce00078e000e */
[----:B------:R-:W-:Y:S05]  /*1a840*/  WARPSYNC.COLLECTIVE R15, `(.L_x_2677) ;  /* 0x000000000f087348 */ /* 0x000fea0003c00000 */
[----:B------:R0:W1:Y:S02]  /*1a850*/  SHFL.IDX P6, R14, R13, R12, R11 ;  /* 0x0000000c0d0e7389 */ /* 0x00006400000c000b */
[----:B01----:R-:W-:Y:S01]  /*1a860*/  ENDCOLLECTIVE ;  /* 0x000000000000791b */ /* 0x003fe20003800000 */
.L_x_2677:
        /* <DEDUP_REMOVED lines=16> */
.L_x_2678:
        /* <DEDUP_REMOVED lines=11> */
.L_x_2679:
[----:B------:R-:W-:Y:S02]  /*1aa20*/  IMAD.MOV.U32 R13, RZ, RZ, R10 ;  /* 0x000000ffff0d7224 */ /* 0x000fe400078e000a */
[----:B------:R-:W-:Y:S02]  /*1aa30*/  IMAD.MOV.U32 R12, RZ, RZ, 0x3 ;  /* 0x00000003ff0c7424 */ /* 0x000fe400078e00ff */
[----:B------:R-:W-:-:S07]  /*1aa40*/  IMAD.MOV.U32 R3, RZ, RZ, R14 ;  /* 0x000000ffff037224 */ /* 0x000fce00078e000e */
[----:B------:R-:W-:Y:S05]  /*1aa50*/  WARPSYNC.COLLECTIVE R15, `(.L_x_2680) ;  /* 0x000000000f087348 */ /* 0x000fea0003c00000 */
[----:B------:R0:W1:Y:S02]  /*1aa60*/  SHFL.IDX P6, R14, R13, R12, R11 ;  /* 0x0000000c0d0e7389 */ /* 0x00006400000c000b */
[----:B01----:R-:W-:Y:S01]  /*1aa70*/  ENDCOLLECTIVE ;  /* 0x000000000000791b */ /* 0x003fe20003800000 */
.L_x_2680:
        /* <DEDUP_REMOVED lines=10> */
.L_x_2681:
[----:B------:R-:W-:Y:S01]  /*1ab20*/  @!PT LDS RZ, [RZ] ;  /* 0x00000000fffff984 */ /* 0x000fe20000000800 */
[----:B------:R-:W-:Y:S01]  /*1ab30*/  @!PT LDS RZ, [RZ] ;  /* 0x00000000fffff984 */ /* 0x000fe20000000800 */
[----:B------:R-:W-:Y:S01]  /*1ab40*/  @!PT LDS RZ, [RZ] ;  /* 0x00000000fffff984 */ /* 0x000fe20000000800 */
[----:B------:R0:W-:Y:S04]  /*1ab50*/  @P4 LDGSTS.E.BYPASS.LTC128B.128 [R0+0x25200], desc[UR36][R2.64], !P5 ;  /* 0x2520000002004fae */ /* 0x0001e8000e901d64 */
[----:B------:R0:W-:Y:S04]  /*1ab60*/  @P4 LDGSTS.E.BYPASS.LTC128B.128 [R0+0x27a00], desc[UR36][R2.64+0x40], !P2 ;  /* 0x27a0004002004fae */ /* 0x0001e8000d101d64 */
[----:B------:R0:W-:Y:S01]  /*1ab70*/  @P4 LDGSTS.E.BYPASS.LTC128B.128 [R0+0x2a200], desc[UR36][R2.64+0x80], !P1 ;  /* 0x2a20008002004fae */ /* 0x0001e2000c901d64 */
[----:B------:R-:W-:Y:S02]  /*1ab80*/  IMAD.MOV.U32 R13, RZ, RZ, R6 ;  /* 0x000000ffff0d7224 */ /* 0x000fe400078e0006 */
[----:B------:R-:W-:-:S02]  /*1ab90*/  IMAD.MOV.U32 R12, RZ, RZ, RZ ;  /* 0x000000ffff0c7224 */ /* 0x000fc400078e00ff */
[----:B------:R-:W-:-:S07]  /*1aba0*/  IMAD.MOV.U32 R5, RZ, RZ, R14 ;  /* 0x000000ffff057224 */ /* 0x000fce00078e000e */
[----:B0-----:R-:W-:Y:S05]  /*1abb0*/  WARPSYNC.COLLECTIVE R15, `(.L_x_2682) ;  /* 0x000000000f087348 */ /* 0x001fea0003c00000 */
[----:B------:R1:W2:Y:S02]  /*1abc0*/  SHFL.IDX P6, R14, R13, R12, R11 ;  /* 0x0000000c0d0e7389 */ /* 0x0002a400000c000b */
[----:B012---:R-:W-:Y:S01]  /*1abd0*/  ENDCOLLECTIVE ;  /* 0x000000000000791b */ /* 0x007fe20003800000 */
.L_x_2682:
[----:B------:R-:W-:-:S05]  /*1abe0*/  @P3 IADD3 R8, P0, R32, R5, RZ ;  /* 0x0000000520083210 */ /* 0x000fca0007f1e0ff */
[----:B------:R-:W-:Y:S02]  /*1abf0*/  @P3 IMAD.X R9, RZ, RZ, R10, P0 ;  /* 0x000000ffff093224 */ /* 0x000fe400000e060a */
[----:B------:R-:W-:Y:S02]  /*1ac00*/  @P3 IMAD.MOV.U32 R2, RZ, RZ, R8 ;  /* 0x000000ffff023224 */ /* 0x000fe400078e0008 */
[----:B------:R-:W-:Y:S02]  /*1ac10*/  @P3 IMAD.MOV.U32 R3, RZ, RZ, R9 ;  /* 0x000000ffff033224 */ /* 0x000fe400078e0009 */
[----:B------:R-:W-:-:S03]  /*1ac20*/  IMAD.MOV.U32 R13, RZ, RZ, R7 ;  /* 0x000000ffff0d7224 */ /* 0x000fc600078e0007 */
[----:B------:R-:W-:Y:S01]  /*1ac30*/  @!PT LDS RZ, [RZ] ;  /* 0x00000000fffff984 */ /* 0x000fe20000000800 */
[----:B------:R-:W-:Y:S01]  /*1ac40*/  @!PT LDS RZ, [RZ] ;  /* 0x00000000fffff984 */ /* 0x000fe20000000800 */
[----:B------:R-:W-:Y:S01]  /*1ac50*/  @!PT LDS RZ, [RZ] ;  /* 0x00000000fffff984 */ /* 0x000fe20000000800 */
[----:B------:R0:W-:Y:S04]  /*1ac60*/  @P3 LDGSTS.E.BYPASS.LTC128B.128 [R0+0x25a00], desc[UR36][R2.64], !P5 ;  /* 0x25a0000002003fae */ /* 0x0001e8000e901d64 */
[----:B------:R0:W-:Y:S01]  /*1ac70*/  @P3 LDGSTS.E.BYPASS.LTC128B.128 [R0+0x28200], desc[UR36][R2.64+0x40], !P2 ;  /* 0x2820004002003fae */ /* 0x0001e2000d101d64 */
[----:B------:R-:W-:-:S03]  /*1ac80*/  IMAD.MOV.U32 R6, RZ, RZ, R14 ;  /* 0x000000ffff067224 */ /* 0x000fc600078e000e */
[----:B------:R0:W-:Y:S04]  /*1ac90*/  @P3 LDGSTS.E.BYPASS.LTC128B.128 [R0+0x2aa00], desc[UR36][R2.64+0x80], !P1 ;  /* 0x2aa0008002003fae */ /* 0x0001e8000c901d64 */
[----:B0-----:R-:W-:Y:S05]  /*1aca0*/  WARPSYNC.COLLECTIVE R15, `(.L_x_2683) ;  /* 0x000000000f087348 */ /* 0x001fea0003c00000 */
[----:B------:R1:W2:Y:S02]  /*1acb0*/  SHFL.IDX P6, R14, R13, R12, R11 ;  /* 0x0000000c0d0e7389 */ /* 0x0002a400000c000b */
[----:B012---:R-:W-:Y:S01]  /*1acc0*/  ENDCOLLECTIVE ;  /* 0x000000000000791b */ /* 0x007fe20003800000 */
.L_x_2683:
[----:B------:R-:W-:Y:S05]  /*1acd0*/  BRA `(.L_x_2684) ;  /* 0xffffffa8004c7947 */ /* 0x000fea000383ffff */
.L_x_2593:
[----:B------:R-:W-:Y:S02]  /*1ace0*/  IMAD.MOV.U32 R13, RZ, RZ, R4 ;  /* 0x000000ffff0d7224 */ /* 0x000fe400078e0004 */
[----:B------:R-:W-:Y:S02]  /*1acf0*/  IMAD.MOV.U32 R12, RZ, RZ, RZ ;  /* 0x000000ffff0c7224 */ /* 0x000fe400078e00ff */
[----:B------:R-:W-:Y:S02]  /*1ad00*/  IMAD.MOV.U32 R11, RZ, RZ, 0x1c1f ;  /* 0x00001c1fff0b7424 */ /* 0x000fe400078e00ff */
[----:B------:R-:W-:Y:S02]  /*1ad10*/  IMAD.MOV.U32 R15, RZ, RZ, -0x1 ;  /* 0xffffffffff0f7424 */ /* 0x000fe400078e00ff */
[----:B------:R-:W-:Y:S02]  /*1ad20*/  IMAD R22, R22, R5, RZ ;  /* 0x0000000516167224 */ /* 0x000fe400078e02ff */
[----:B------:R-:W-:-:S07]  /*1ad30*/  IMAD R5, R19, 0x80, R8 ;  /* 0x0000008013057824 */ /* 0x000fce00078e0208 */
[----:B-----5:R-:W-:Y:S05]  /*1ad40*/  WARPSYNC.COLLECTIVE R15, `(.L_x_2685) ;  /* 0x000000000f087348 */ /* 0x020fea0003c00000 */
[----:B------:R0:W1:Y:S02]  /*1ad50*/  SHFL.IDX P6, R14, R13, R12, R11 ;  /* 0x0000000c0d0e7389 */ /* 0x00006400000c000b */
[----:B01---5:R-:W-:Y:S01]  /*1ad60*/  ENDCOLLECTIVE ;  /* 0x000000000000791b */ /* 0x023fe20003800000 */
.L_x_2685:
[C---:B------:R-:W-:Y:S01]  /*1ad70*/  VIADD R7, R5.reuse, 0x20 ;  /* 0x0000002005077836 */ /* 0x040fe20000000000 */
[----:B------:R-:W-:Y:S01]  /*1ad80*/  ISETP.GE.AND P0, PT, R5, R22, PT ;  /* 0x000000160500720c */ /* 0x000fe20003f06270 */
[----:B------:R-:W-:Y:S02]  /*1ad90*/  IMAD.MOV.U32 R13, RZ, RZ, R0 ;  /* 0x000000ffff0d7224 */ /* 0x000fe400078e0000 */
[----:B------:R-:W-:-:S10]  /*1ada0*/  IMAD.MOV.U32 R2, RZ, RZ, R14 ;  /* 0x000000ffff027224 */ /* 0x000fd400078e000e */
[----:B------:R-:W-:Y:S05]  /*1adb0*/  WARPSYNC.COLLECTIVE R15, `(.L_x_2686) ;  /* 0x000000000f087348 */ /* 0x000fea0003c00000 */
[----:B------:R0:W1:Y:S02]  /*1adc0*/  SHFL.IDX P6, R14, R13, R12, R11 ;  /* 0x0000000c0d0e7389 */ /* 0x00006400000c000b */
[----:B01----:R-:W-:Y:S01]  /*1add0*/  ENDCOLLECTIVE ;  /* 0x000000000000791b */ /* 0x003fe20003800000 */
.L_x_2686:
        /* <DEDUP_REMOVED lines=8> */
.L_x_2687:
        /* <DEDUP_REMOVED lines=12> */
.L_x_2688:
        /* <DEDUP_REMOVED lines=8> */
.L_x_2689:
        /* <DEDUP_REMOVED lines=14> */
.L_x_2690:
        /* <DEDUP_REMOVED lines=8> */
.L_x_2691:
        /* <DEDUP_REMOVED lines=12> */
.L_x_2692:
[----:B------:R-:W-:Y:S05]  /*1b1c0*/  BRA `(.L_x_2693) ;  /* 0xffffffac00747947 */ /* 0x000fea000383ffff */
.L_x_2598:
[----:B0-----:R0:W1:Y:S02]  /*1b1d0*/  SYNCS.PHASECHK.TRANS64.TRYWAIT P0, [R16+URZ+0x33420], R3 ;  /* 0x03342003100075a7 */ /* 0x001064000800017f */
[----:B-1----:R-:W-:Y:S05]  /*1b1e0*/  @!P0 NANOSLEEP.SYNCS 0x989680 ;  /* 0x009896800000895d */ /* 0x002fea0003900000 */
[----:B------:R-:W1:Y:S02]  /*1b1f0*/  @!P0 SYNCS.PHASECHK.TRANS64 P0, [R16+URZ+0x33420], R3 ;  /* 0x03342003100085a7 */ /* 0x000e64000800007f */
[----:B-1----:R-:W-:Y:S05]  /*1b200*/  @!P0 BRA `(.L_x_2598) ;  /* 0xfffffffc00f08947 */ /* 0x002fea000383ffff */
[----:B------:R-:W-:Y:S05]  /*1b210*/  BRA `(.L_x_2694) ;  /* 0xffffffac00e47947 */ /* 0x000fea000383ffff */
.L_x_2602:
[----:B0-----:R0:W1:Y:S02]  /*1b220*/  SYNCS.PHASECHK.TRANS64.TRYWAIT P0, [R4+URZ+0x33480], R27 ;  /* 0x0334801b040075a7 */ /* 0x001064000800017f */
[----:B-1----:R-:W-:Y:S05]  /*1b230*/  @!P0 NANOSLEEP.SYNCS 0x989680 ;  /* 0x009896800000895d */ /* 0x002fea0003900000 */
[----:B------:R-:W1:Y:S02]  /*1b240*/  @!P0 SYNCS.PHASECHK.TRANS64 P0, [R4+URZ+0x33480], R27 ;  /* 0x0334801b040085a7 */ /* 0x000e64000800007f */
[----:B-1----:R-:W-:Y:S05]  /*1b250*/  @!P0 BRA `(.L_x_2602) ;  /* 0xfffffffc00f08947 */ /* 0x002fea000383ffff */
[----:B------:R-:W-:Y:S05]  /*1b260*/  BRA `(.L_x_2695) ;  /* 0xffffffb400107947 */ /* 0x000fea000383ffff */
.L_x_2603:
        /* <DEDUP_REMOVED lines=8> */
.L_x_2697:
[----:B------:R-:W-:Y:S05]  /*1b2f0*/  BSYNC B0 ;  /* 0x0000000000007941 */ /* 0x000fea0003800000 */
.L_x_2696:
        /* <DEDUP_REMOVED lines=8> */
.L_x_2698:
[----:B------:R-:W-:Y:S02]  /*1b380*/  IMAD.MOV.U32 R13, RZ, RZ, R22 ;  /* 0x000000ffff0d7224 */ /* 0x000fe400078e0016 */
[----:B------:R-:W-:Y:S02]  /*1b390*/  IMAD.MOV.U32 R12, RZ, RZ, 0x1 ;  /* 0x00000001ff0c7424 */ /* 0x000fe400078e00ff */
[----:B------:R-:W-:-:S07]  /*1b3a0*/  IMAD.MOV.U32 R2, RZ, RZ, R14 ;  /* 0x000000ffff027224 */ /* 0x000fce00078e000e */
[----:B------:R-:W-:Y:S05]  /*1b3b0*/  WARPSYNC.COLLECTIVE R15, `(.L_x_2699) ;  /* 0x000000000f087348 */ /* 0x000fea0003c00000 */
[----:B------:R0:W1:Y:S02]  /*1b3c0*/  SHFL.IDX P6, R14, R13, R12, R11 ;  /* 0x0000000c0d0e7389 */ /* 0x00006400000c000b */
[----:B01----:R-:W-:Y:S01]  /*1b3d0*/  ENDCOLLECTIVE ;  /* 0x000000000000791b */ /* 0x003fe20003800000 */
.L_x_2699:
        /* <DEDUP_REMOVED lines=14> */
.L_x_2700:
[----:B------:R-:W-:Y:S02]  /*1b4c0*/  IMAD.MOV.U32 R13, RZ, RZ, R22 ;  /* 0x000000ffff0d7224 */ /* 0x000fe400078e0016 */
[----:B------:R-:W-:Y:S02]  /*1b4d0*/  IMAD.MOV.U32 R12, RZ, RZ, 0x2 ;  /* 0x00000002ff0c7424 */ /* 0x000fe400078e00ff */
[----:B------:R-:W-:-:S07]  /*1b4e0*/  IMAD.MOV.U32 R2, RZ, RZ, R14 ;  /* 0x000000ffff027224 */ /* 0x000fce00078e000e */
[----:B------:R-:W-:Y:S05]  /*1b4f0*/  WARPSYNC.COLLECTIVE R15, `(.L_x_2701) ;  /* 0x000000000f087348 */ /* 0x000fea0003c00000 */
[----:B------:R0:W1:Y:S02]  /*1b500*/  SHFL.IDX P6, R14, R13, R12, R11 ;  /* 0x0000000c0d0e7389 */ /* 0x00006400000c000b */
[----:B01----:R-:W-:Y:S01]  /*1b510*/  ENDCOLLECTIVE ;  /* 0x000000000000791b */ /* 0x003fe20003800000 */
.L_x_2701:
        /* <DEDUP_REMOVED lines=13> */
.L_x_2702:
[----:B------:R-:W-:Y:S02]  /*1b5f0*/  IMAD.MOV.U32 R13, RZ, RZ, R22 ;  /* 0x000000ffff0d7224 */ /* 0x000fe400078e0016 */
[----:B------:R-:W-:Y:S02]  /*1b600*/  IMAD.MOV.U32 R12, RZ, RZ, 0x3 ;  /* 0x00000003ff0c7424 */ /* 0x000fe400078e00ff */
[----:B------:R-:W-:-:S07]  /*1b610*/  IMAD.MOV.U32 R2, RZ, RZ, R14 ;  /* 0x000000ffff027224 */ /* 0x000fce00078e000e */
[----:B------:R-:W-:Y:S05]  /*1b620*/  WARPSYNC.COLLECTIVE R15, `(.L_x_2703) ;  /* 0x000000000f087348 */ /* 0x000fea0003c00000 */
[----:B------:R0:W1:Y:S02]  /*1b630*/  SHFL.IDX P6, R14, R13, R12, R11 ;  /* 0x0000000c0d0e7389 */ /* 0x00006400000c000b */
[----:B01----:R-:W-:Y:S01]  /*1b640*/  ENDCOLLECTIVE ;  /* 0x000000000000791b */ /* 0x003fe20003800000 */
.L_x_2703:
        /* <DEDUP_REMOVED lines=13> */
.L_x_2704:
[----:B------:R-:W-:Y:S02]  /*1b720*/  IMAD.MOV.U32 R13, RZ, RZ, R23 ;  /* 0x000000ffff0d7224 */ /* 0x000fe400078e0017 */
[----:B------:R-:W-:Y:S02]  /*1b730*/  IMAD.MOV.U32 R12, RZ, RZ, RZ ;  /* 0x000000ffff0c7224 */ /* 0x000fe400078e00ff */
[----:B------:R-:W-:-:S07]  /*1b740*/  IMAD.MOV.U32 R2, RZ, RZ, R14 ;  /* 0x000000ffff027224 */ /* 0x000fce00078e000e */
[----:B------:R-:W-:Y:S05]  /*1b750*/  WARPSYNC.COLLECTIVE R15, `(.L_x_2705) ;  /* 0x000000000f087348 */ /* 0x000fea0003c00000 */
[----:B------:R0:W1:Y:S02]  /*1b760*/  SHFL.IDX P6, R14, R13, R12, R11 ;  /* 0x0000000c0d0e7389 */ /* 0x00006400000c000b */
[----:B01----:R-:W-:Y:S01]  /*1b770*/  ENDCOLLECTIVE ;  /* 0x000000000000791b */ /* 0x003fe20003800000 */
.L_x_2705:
        /* <DEDUP_REMOVED lines=13> */
.L_x_2706:
[----:B------:R-:W-:Y:S01]  /*1b850*/  IMAD.MOV.U32 R2, RZ, RZ, R14 ;  /* 0x000000ffff027224 */ /* 0x000fe200078e000e */
[----:B------:R-:W-:Y:S06]  /*1b860*/  BRA `(.L_x_2707) ;  /* 0xffffffb000b07947 */ /* 0x000fec000383ffff */
.L_x_2608:
[----:B----4-:R4:W0:Y:S02]  /*1b870*/  SYNCS.PHASECHK.TRANS64.TRYWAIT P0, [R4+URZ+0x33440], R27 ;  /* 0x0334401b040075a7 */ /* 0x010824000800017f */
[----:B0-----:R-:W-:Y:S05]  /*1b880*/  @!P0 NANOSLEEP.SYNCS 0x989680 ;  /* 0x009896800000895d */ /* 0x001fea0003900000 */
[----:B------:R-:W0:Y:S02]  /*1b890*/  @!P0 SYNCS.PHASECHK.TRANS64 P0, [R4+URZ+0x33440], R27 ;  /* 0x0334401b040085a7 */ /* 0x000e24000800007f */
[----:B0-----:R-:W-:Y:S05]  /*1b8a0*/  @!P0 BRA `(.L_x_2608) ;  /* 0xfffffffc00f08947 */ /* 0x001fea000383ffff */
[----:B------:R-:W-:Y:S05]  /*1b8b0*/  BRA `(.L_x_2708) ;  /* 0xffffffb400047947 */ /* 0x000fea000383ffff */
.L_x_2609:
        /* <DEDUP_REMOVED lines=8> */
.L_x_2710:
[----:B------:R-:W-:Y:S05]  /*1b940*/  BSYNC B0 ;  /* 0x0000000000007941 */ /* 0x000fea0003800000 */
.L_x_2709:
        /* <DEDUP_REMOVED lines=8> */
.L_x_2711:
[----:B------:R-:W-:Y:S02]  /*1b9d0*/  IMAD.MOV.U32 R13, RZ, RZ, R8 ;  /* 0x000000ffff0d7224 */ /* 0x000fe400078e0008 */
[----:B------:R-:W-:Y:S02]  /*1b9e0*/  IMAD.MOV.U32 R12, RZ, RZ, 0x1 ;  /* 0x00000001ff0c7424 */ /* 0x000fe400078e00ff */
[----:B------:R-:W-:-:S07]  /*1b9f0*/  IMAD.MOV.U32 R2, RZ, RZ, R14 ;  /* 0x000000ffff027224 */ /* 0x000fce00078e000e */
[----:B------:R-:W-:Y:S05]  /*1ba00*/  WARPSYNC.COLLECTIVE R15, `(.L_x_2712) ;  /* 0x000000000f087348 */ /* 0x000fea0003c00000 */
[----:B------:R0:W1:Y:S02]  /*1ba10*/  SHFL.IDX P6, R14, R13, R12, R11 ;  /* 0x0000000c0d0e7389 */ /* 0x00006400000c000b */
[----:B01----:R-:W-:Y:S01]  /*1ba20*/  ENDCOLLECTIVE ;  /* 0x000000000000791b */ /* 0x003fe20003800000 */
.L_x_2712:
        /* <DEDUP_REMOVED lines=13> */
.L_x_2713:
[----:B------:R-:W-:Y:S02]  /*1bb00*/  IMAD.MOV.U32 R13, RZ, RZ, R8 ;  /* 0x000000ffff0d7224 */ /* 0x000fe400078e0008 */
[----:B------:R-:W-:Y:S02]  /*1bb10*/  IMAD.MOV.U32 R12, RZ, RZ, 0x2 ;  /* 0x00000002ff0c7424 */ /* 0x000fe400078e00ff */
[----:B------:R-:W-:-:S07]  /*1bb20*/  IMAD.MOV.U32 R2, RZ, RZ, R14 ;  /* 0x000000ffff027224 */ /* 0x000fce00078e000e */
[----:B------:R-:W-:Y:S05]  /*1bb30*/  WARPSYNC.COLLECTIVE R15, `(.L_x_2714) ;  /* 0x000000000f087348 */ /* 0x000fea0003c00000 */
[----:B------:R0:W1:Y:S02]  /*1bb40*/  SHFL.IDX P6, R14, R13, R12, R11 ;  /* 0x0000000c0d0e7389 */ /* 0x00006400000c000b */
[----:B01----:R-:W-:Y:S01]  /*1bb50*/  ENDCOLLECTIVE ;  /* 0x000000000000791b */ /* 0x003fe20003800000 */
.L_x_2714:
        /* <DEDUP_REMOVED lines=13> */
.L_x_2715:
[----:B------:R-:W-:Y:S02]  /*1bc30*/  IMAD.MOV.U32 R13, RZ, RZ, R8 ;  /* 0x000000ffff0d7224 */ /* 0x000fe400078e0008 */
[----:B------:R-:W-:Y:S02]  /*1bc40*/  IMAD.MOV.U32 R12, RZ, RZ, 0x3 ;  /* 0x00000003ff0c7424 */ /* 0x000fe400078e00ff */
[----:B------:R-:W-:-:S07]  /*1bc50*/  IMAD.MOV.U32 R2, RZ, RZ, R14 ;  /* 0x000000ffff027224 */ /* 0x000fce00078e000e */
[----:B------:R-:W-:Y:S05]  /*1bc60*/  WARPSYNC.COLLECTIVE R15, `(.L_x_2716) ;  /* 0x000000000f087348 */ /* 0x000fea0003c00000 */
[----:B------:R0:W1:Y:S02]  /*1bc70*/  SHFL.IDX P6, R14, R13, R12, R11 ;  /* 0x0000000c0d0e7389 */ /* 0x00006400000c000b */
[----:B01----:R-:W-:Y:S01]  /*1bc80*/  ENDCOLLECTIVE ;  /* 0x000000000000791b */ /* 0x003fe20003800000 */
.L_x_2716:
        /* <DEDUP_REMOVED lines=13> */
.L_x_2717:
[----:B------:R-:W-:Y:S02]  /*1bd60*/  IMAD.MOV.U32 R13, RZ, RZ, R7 ;  /* 0x000000ffff0d7224 */ /* 0x000fe400078e0007 */
[----:B------:R-:W-:Y:S02]  /*1bd70*/  IMAD.MOV.U32 R12, RZ, RZ, RZ ;  /* 0x000000ffff0c7224 */ /* 0x000fe400078e00ff */
[----:B------:R-:W-:-:S07]  /*1bd80*/  IMAD.MOV.U32 R2, RZ, RZ, R14 ;  /* 0x000000ffff027224 */ /* 0x000fce00078e000e */
[----:B------:R-:W-:Y:S05]  /*1bd90*/  WARPSYNC.COLLECTIVE R15, `(.L_x_2718) ;  /* 0x000000000f087348 */ /* 0x000fea0003c00000 */
[----:B------:R0:W1:Y:S02]  /*1bda0*/  SHFL.IDX P6, R14, R13, R12, R11 ;  /* 0x0000000c0d0e7389 */ /* 0x00006400000c000b */
[----:B01----:R-:W-:Y:S01]  /*1bdb0*/  ENDCOLLECTIVE ;  /* 0x000000000000791b */ /* 0x003fe20003800000 */
.L_x_2718:
        /* <DEDUP_REMOVED lines=13> */
.L_x_2719:
[----:B------:R-:W-:Y:S05]  /*1be90*/  BRA `(.L_x_2720) ;  /* 0xffffffb0009c7947 */ /* 0x000fea000383ffff */
.L_x_2614:
[----:B--2---:R2:W0:Y:S02]  /*1bea0*/  SYNCS.PHASECHK.TRANS64.TRYWAIT P1, [R0+URZ+0x33470], R3 ;  /* 0x03347003000075a7 */ /* 0x004424000802017f */
[----:B0-----:R-:W-:Y:S05]  /*1beb0*/  @!P1 NANOSLEEP.SYNCS 0x989680 ;  /* 0x009896800000995d */ /* 0x001fea0003900000 */
[----:B------:R-:W0:Y:S02]  /*1bec0*/  @!P1 SYNCS.PHASECHK.TRANS64 P1, [R0+URZ+0x33470], R3 ;  /* 0x03347003000095a7 */ /* 0x000e24000802007f */
[----:B0-----:R-:W-:Y:S05]  /*1bed0*/  @!P1 BRA `(.L_x_2614) ;  /* 0xfffffffc00f09947 */ /* 0x001fea000383ffff */
[----:B------:R-:W-:Y:S05]  /*1bee0*/  BRA `(.L_x_2721) ;  /* 0xffffffb400047947 */ /* 0x000fea000383ffff */
.L_x_2616:
[----:B--2---:R2:W0:Y:S02]  /*1bef0*/  SYNCS.PHASECHK.TRANS64.TRYWAIT P1, [R0+URZ+0x33460], R5 ;  /* 0x03346005000075a7 */ /* 0x004424000802017f */
[----:B0-----:R-:W-:Y:S05]  /*1bf00*/  @!P1 NANOSLEEP.SYNCS 0x989680 ;  /* 0x009896800000995d */ /* 0x001fea0003900000 */
[----:B------:R-:W0:Y:S02]  /*1bf10*/  @!P1 SYNCS.PHASECHK.TRANS64 P1, [R0+URZ+0x33460], R5 ;  /* 0x03346005000095a7 */ /* 0x000e24000802007f */
[----:B0-----:R-:W-:Y:S05]  /*1bf20*/  @!P1 BRA `(.L_x_2616) ;  /* 0xfffffffc00f09947 */ /* 0x001fea000383ffff */
[----:B------:R-:W-:Y:S05]  /*1bf30*/  BRA `(.L_x_2722) ;  /* 0xffffffb400107947 */ /* 0x000fea000383ffff */
.L_x_2624:
[----:B0-----:R0:W3:Y:S02]  /*1bf40*/  SYNCS.PHASECHK.TRANS64.TRYWAIT P1, [R3+URZ+0x33470], R0 ;  /* 0x03347000030075a7 */ /* 0x0010e4000802017f */
[----:B---3--:R-:W-:Y:S05]  /*1bf50*/  @!P1 NANOSLEEP.SYNCS 0x989680 ;  /* 0x009896800000995d */ /* 0x008fea0003900000 */
[----:B------:R-:W3:Y:S02]  /*1bf60*/  @!P1 SYNCS.PHASECHK.TRANS64 P1, [R3+URZ+0x33470], R0 ;  /* 0x03347000030095a7 */ /* 0x000ee4000802007f */
[----:B---3--:R-:W-:Y:S05]  /*1bf70*/  @!P1 BRA `(.L_x_2624) ;  /* 0xfffffffc00f09947 */ /* 0x008fea000383ffff */
[----:B------:R-:W-:Y:S05]  /*1bf80*/  BRA `(.L_x_2723) ;  /* 0xffffffbc00407947 */ /* 0x000fea000383ffff */
.L_x_2626:
[----:B0-----:R0:W3:Y:S02]  /*1bf90*/  SYNCS.PHASECHK.TRANS64.TRYWAIT P1, [R3+URZ+0x33460], R0 ;  /* 0x03346000030075a7 */ /* 0x0010e4000802017f */
[----:B---3--:R-:W-:Y:S05]  /*1bfa0*/  @!P1 NANOSLEEP.SYNCS 0x989680 ;  /* 0x009896800000995d */ /* 0x008fea0003900000 */
[----:B------:R-:W3:Y:S02]  /*1bfb0*/  @!P1 SYNCS.PHASECHK.TRANS64 P1, [R3+URZ+0x33460], R0 ;  /* 0x03346000030095a7 */ /* 0x000ee4000802007f */
[----:B---3--:R-:W-:Y:S05]  /*1bfc0*/  @!P1 BRA `(.L_x_2626) ;  /* 0xfffffffc00f09947 */ /* 0x008fea000383ffff */
[----:B------:R-:W-:Y:S05]  /*1bfd0*/  BRA `(.L_x_2724) ;  /* 0xffffffbc00487947 */ /* 0x000fea000383ffff */
.L_x_2640:
[----:B0-----:R0:W1:Y:S02]  /*1bfe0*/  SYNCS.PHASECHK.TRANS64.TRYWAIT P0, [R5+URZ+0x33420], R0 ;  /* 0x03342000050075a7 */ /* 0x001064000800017f */
[----:B-1----:R-:W-:Y:S05]  /*1bff0*/  @!P0 NANOSLEEP.SYNCS 0x989680 ;  /* 0x009896800000895d */ /* 0x002fea0003900000 */
[----:B------:R-:W1:Y:S02]  /*1c000*/  @!P0 SYNCS.PHASECHK.TRANS64 P0, [R5+URZ+0x33420], R0 ;  /* 0x03342000050085a7 */ /* 0x000e64000800007f */
[----:B-1----:R-:W-:Y:S05]  /*1c010*/  @!P0 BRA `(.L_x_2640) ;  /* 0xfffffffc00f08947 */ /* 0x002fea000383ffff */
[----:B------:R-:W-:Y:S05]  /*1c020*/  BRA `(.L_x_2725) ;  /* 0xffffffd400747947 */ /* 0x000fea000383ffff */
.L_x_2641:
        /* <DEDUP_REMOVED lines=8> */
[----:B0-2---:R-:W-:Y:S05]  /*1c0b0*/  WARPSYNC.COLLECTIVE R15, `(.L_x_2727) ;  /* 0x000000000f087348 */ /* 0x005fea0003c00000 */
[----:B--2---:R1:W2:Y:S02]  /*1c0c0*/  SHFL.IDX P6, R14, R13, R12, R11 ;  /* 0x0000000c0d0e7389 */ /* 0x0042a400000c000b */
[----:B012---:R-:W-:Y:S01]  /*1c0d0*/  ENDCOLLECTIVE ;  /* 0x000000000000791b */ /* 0x007fe20003800000 */
.L_x_2727:
[----:B------:R-:W-:Y:S05]  /*1c0e0*/  BSYNC B0 ;  /* 0x0000000000007941 */ /* 0x000fea0003800000 */
.L_x_2726:
[----:B------:R-:W-:Y:S05]  /*1c0f0*/  BRA `(.L_x_2728) ;  /* 0xffffffd4005c7947 */ /* 0x000fea000383ffff */
.L_x_2644:
[----:B------:R-:W-:Y:S01]  /*1c100*/  BSSY B1, `(.L_x_2729) ;  /* 0x0000006000017945 */ /* 0x000fe20003800000 */
[----:B------:R-:W-:-:S07]  /*1c110*/  IMAD.MOV.U32 R15, RZ, RZ, -0x1 ;  /* 0xffffffffff0f7424 */ /* 0x000fce00078e00ff */
[----:B0-----:R-:W-:Y:S05]  /*1c120*/  WARPSYNC.COLLECTIVE R15, `(.L_x_2730) ;  /* 0x000000000f0c7348 */ /* 0x001fea0003c00000 */
[----:B------:R-:W-:Y:S02]  /*1c130*/  ELECT P6, UR62, PT ;  /* 0x00000000003e782f */ /* 0x000fe400038c0000 */
[----:B------:R-:W-:Y:S01]  /*1c140*/  MOV R14, UR62 ;  /* 0x0000003e000e7c02 */ /* 0x000fe20008000f00 */
[----:B0-----:R-:W-:Y:S10]  /*1c150*/  ENDCOLLECTIVE ;  /* 0x000000000000791b */ /* 0x001ff40003800000 */
.L_x_2730:
[----:B------:R-:W-:Y:S05]  /*1c160*/  BSYNC B1 ;  /* 0x0000000000017941 */ /* 0x000fea0003800000 */
.L_x_2729:
[----:B------:R-:W-:Y:S05]  /*1c170*/  BRA `(.L_x_2731) ;  /* 0xffffffd400547947 */ /* 0x000fea000383ffff */
.L_x_2646:
[----:B0-----:R0:W1:Y:S02]  /*1c180*/  SYNCS.PHASECHK.TRANS64.TRYWAIT P1, [R3+URZ+0x33440], R2 ;  /* 0x03344002030075a7 */ /* 0x001064000802017f */
[----:B-1----:R-:W-:Y:S05]  /*1c190*/  @!P1 NANOSLEEP.SYNCS 0x989680 ;  /* 0x009896800000995d */ /* 0x002fea0003900000 */
[----:B------:R-:W1:Y:S02]  /*1c1a0*/  @!P1 SYNCS.PHASECHK.TRANS64 P1, [R3+URZ+0x33440], R2 ;  /* 0x03344002030095a7 */ /* 0x000e64000802007f */
[----:B-1----:R-:W-:Y:S05]  /*1c1b0*/  @!P1 BRA `(.L_x_2646) ;  /* 0xfffffffc00f09947 */ /* 0x002fea000383ffff */
[----:B------:R-:W-:Y:S05]  /*1c1c0*/  BRA `(.L_x_2732) ;  /* 0xffffffd4007c7947 */ /* 0x000fea000383ffff */
.L_x_2648:
[----:B-1----:R1:W2:Y:S02]  /*1c1d0*/  SYNCS.PHASECHK.TRANS64.TRYWAIT P1, [R5+URZ+0x33440], R0 ;  /* 0x03344000050075a7 */ /* 0x0022a4000802017f */
[----:B--2---:R-:W-:Y:S05]  /*1c1e0*/  @!P1 NANOSLEEP.SYNCS 0x989680 ;  /* 0x009896800000995d */ /* 0x004fea0003900000 */
[----:B------:R-:W2:Y:S02]  /*1c1f0*/  @!P1 SYNCS.PHASECHK.TRANS64 P1, [R5+URZ+0x33440], R0 ;  /* 0x03344000050095a7 */ /* 0x000ea4000802007f */
[----:B--2---:R-:W-:Y:S05]  /*1c200*/  @!P1 BRA `(.L_x_2648) ;  /* 0xfffffffc00f09947 */ /* 0x004fea000383ffff */
[----:B------:R-:W-:Y:S05]  /*1c210*/  BRA `(.L_x_2733) ;  /* 0xffffffd400887947 */ /* 0x000fea000383ffff */
.L_x_2650:
[----:B--2---:R2:W3:Y:S02]  /*1c220*/  SYNCS.PHASECHK.TRANS64.TRYWAIT P1, [R3+URZ+0x33460], R2 ;  /* 0x03346002030075a7 */ /* 0x0044e4000802017f */
[----:B---3--:R-:W-:Y:S05]  /*1c230*/  @!P1 NANOSLEEP.SYNCS 0x989680 ;  /* 0x009896800000995d */ /* 0x008fea0003900000 */
[----:B------:R-:W3:Y:S02]  /*1c240*/  @!P1 SYNCS.PHASECHK.TRANS64 P1, [R3+URZ+0x33460], R2 ;  /* 0x03346002030095a7 */ /* 0x000ee4000802007f */
[----:B---3--:R-:W-:Y:S05]  /*1c250*/  @!P1 BRA `(.L_x_2650) ;  /* 0xfffffffc00f09947 */ /* 0x008fea000383ffff */
[----:B------:R-:W-:Y:S05]  /*1c260*/  BRA `(.L_x_2734) ;  /* 0xffffffd400847947 */ /* 0x000fea000383ffff */
.L_x_2652:
[----:B---3--:R3:W4:Y:S02]  /*1c270*/  SYNCS.PHASECHK.TRANS64.TRYWAIT P1, [R5+URZ+0x33460], R0 ;  /* 0x03346000050075a7 */ /* 0x008724000802017f */
[----:B----4-:R-:W-:Y:S05]  /*1c280*/  @!P1 NANOSLEEP.SYNCS 0x989680 ;  /* 0x009896800000995d */ /* 0x010fea0003900000 */
[----:B------:R-:W4:Y:S02]  /*1c290*/  @!P1 SYNCS.PHASECHK.TRANS64 P1, [R5+URZ+0x33460], R0 ;  /* 0x03346000050095a7 */ /* 0x000f24000802007f */
[----:B----4-:R-:W-:Y:S05]  /*1c2a0*/  @!P1 BRA `(.L_x_2652) ;  /* 0xfffffffc00f09947 */ /* 0x010fea000383ffff */
[----:B------:R-:W-:Y:S05]  /*1c2b0*/  BRA `(.L_x_2735) ;  /* 0xffffffd400807947 */ /* 0x000fea000383ffff */
.L_x_2654:
[----:B----4-:R4:W0:Y:S02]  /*1c2c0*/  SYNCS.PHASECHK.TRANS64.TRYWAIT P1, [R3+URZ+0x33480], R2 ;  /* 0x03348002030075a7 */ /* 0x010824000802017f */
[----:B0-----:R-:W-:Y:S05]  /*1c2d0*/  @!P1 NANOSLEEP.SYNCS 0x989680 ;  /* 0x009896800000995d */ /* 0x001fea0003900000 */
[----:B------:R-:W0:Y:S02]  /*1c2e0*/  @!P1 SYNCS.PHASECHK.TRANS64 P1, [R3+URZ+0x33480], R2 ;  /* 0x03348002030095a7 */ /* 0x000e24000802007f */
[----:B0-----:R-:W-:Y:S05]  /*1c2f0*/  @!P1 BRA `(.L_x_2654) ;  /* 0xfffffffc00f09947 */ /* 0x001fea000383ffff */
[----:B------:R-:W-:Y:S05]  /*1c300*/  BRA `(.L_x_2736) ;  /* 0xffffffd4007c7947 */ /* 0x000fea000383ffff */
.L_x_2737:
        /* <DEDUP_REMOVED lines=15> */
.L_x_3425:


//--------------------- .text._ZN7cutlass13device_kernelIN5flash11enable_sm90INS1_16FlashAttnFwdSm90INS1_25CollectiveMainloopFwdSm90ILi2EN4cute5tupleIJNS5_1CILi1EEES8_S8_EEENS6_IJNS7_ILi128EEENS7_ILi160EEENS7_ILi192EEEEEELi192ENS_12float_e4m3_tEfNS_4arch4Sm90ELb1ELb0ELb0ELb1ELb1ELb1ELb0ELb1ELb1ELb1ELb1ELb0EEENS1_21CollectiveEpilogueFwdINS6_IJSA_SC_SB_EEES9_NS_10bfloat16_tESG_Li256ELb1ELb1ELb1ELb1EEENS1_36VarlenDynamicPersistentTileSchedulerILi128ELi160ELi256ELi128ELb1ELb1ELb1ELb1ELb1ELb1EEEEEEEEEvNT_6ParamsE --------------------------
	.section	.text._ZN7cutlass13device_kernelIN5flash11enable_sm90INS1_16FlashAttnFwdSm90INS1_25CollectiveMainloopFwdSm90ILi2EN4cute5tupleIJNS5_1CILi1EEES8_S8_EEENS6_IJNS7_ILi128EEENS7_ILi160EEENS7_ILi192EEEEEELi192ENS_12float_e4m3_tEfNS_4arch4Sm90ELb1ELb0ELb0ELb1ELb1ELb1ELb0ELb1ELb1ELb1ELb1ELb0EEENS1_21CollectiveEpilogueFwdINS6_IJSA_SC_SB_EEES9_NS_10bfloat16_tESG_Li256ELb1ELb1ELb1ELb1EEENS1_36VarlenDynamicPersistentTileSchedulerILi128ELi160ELi256ELi128ELb1ELb1ELb1ELb1ELb1ELb1EEEEEEEEEvNT_6ParamsE,"ax",@progbits
	.align	128
.text._ZN7cutlass13device_kernelIN5flash11enable_sm90INS1_16FlashAttnFwdSm90INS1_25CollectiveMainloopFwdSm90ILi2EN4cute5tupleIJNS5_1CILi1EEES8_S8_EEENS6_IJNS7_ILi128EEENS7_ILi160EEENS7_ILi192EEEEEELi192ENS_12float_e4m3_tEfNS_4arch4Sm90ELb1ELb0ELb0ELb1ELb1ELb1ELb0ELb1ELb1ELb1ELb1ELb0EEENS1_21CollectiveEpilogueFwdINS6_IJSA_SC_SB_EEES9_NS_10bfloat16_tESG_Li256ELb1ELb1ELb1ELb1EEENS1_36VarlenDynamicPersistentTileSchedulerILi128ELi160ELi256ELi128ELb1ELb1ELb1ELb1ELb1ELb1EEEEEEEEEvNT_6ParamsE:
        .type           _ZN7cutlass13device_kernelIN5flash11enable_sm90INS1_16FlashAttnFwdSm90INS1_25CollectiveMainloopFwdSm90ILi2EN4cute5tupleIJNS5_1CILi1EEES8_S8_EEENS6_IJNS7_ILi128EEENS7_ILi160EEENS7_ILi192EEEEEELi192ENS_12float_e4m3_tEfNS_4arch4Sm90ELb1ELb0ELb0ELb1ELb1ELb1ELb0ELb1ELb1ELb1ELb1ELb0EEENS1_21CollectiveEpilogueFwdINS6_IJSA_SC_SB_EEES9_NS_10bfloat16_tESG_Li256ELb1ELb1ELb1ELb1EEENS1_36VarlenDynamicPersistentTileSchedulerILi128ELi160ELi256ELi128ELb1ELb1ELb1ELb1ELb1ELb1EEEEEEEEEvNT_6ParamsE,@function
        .size           _ZN7cutlass13device_kernelIN5flash11enable_sm90INS1_16FlashAttnFwdSm90INS1_25CollectiveMainloopFwdSm90ILi2EN4cute5tupleIJNS5_1CILi1EEES8_S8_EEENS6_IJNS7_ILi128EEENS7_ILi160EEENS7_ILi192EEEEEELi192ENS_12float_e4m3_tEfNS_4arch4Sm90ELb1ELb0ELb0ELb1ELb1ELb1ELb0ELb1ELb1ELb1ELb1ELb0EEENS1_21CollectiveEpilogueFwdINS6_IJSA_SC_SB_EEES9_NS_10bfloat16_tESG_Li256ELb1ELb1ELb1ELb1EEENS1_36VarlenDynamicPersistentTileSchedulerILi128ELi160ELi256ELi128ELb1ELb1ELb1ELb1ELb1ELb1EEEEEEEEEvNT_6ParamsE,(.L_x_3426 - _ZN7cutlass13device_kernelIN5flash11enable_sm90INS1_16FlashAttnFwdSm90INS1_25CollectiveMainloopFwdSm90ILi2EN4cute5tupleIJNS5_1CILi1EEES8_S8_EEENS6_IJNS7_ILi128EEENS7_ILi160EEENS7_ILi192EEEEEELi192ENS_12float_e4m3_tEfNS_4arch4Sm90ELb1ELb0ELb0ELb1ELb1ELb1ELb0ELb1ELb1ELb1ELb1ELb0EEENS1_21CollectiveEpilogueFwdINS6_IJSA_SC_SB_EEES9_NS_10bfloat16_tESG_Li256ELb1ELb1ELb1ELb1EEENS1_36VarlenDynamicPersistentTileSchedulerILi128ELi160ELi256ELi128ELb1ELb1ELb1ELb1ELb1ELb1EEEEEEEEEvNT_6ParamsE)
        .other          _ZN7cutlass13device_kernelIN5flash11enable_sm90INS1_16FlashAttnFwdSm90INS1_25CollectiveMainloopFwdSm90ILi2EN4cute5tupleIJNS5_1CILi1EEES8_S8_EEENS6_IJNS7_ILi128EEENS7_ILi160EEENS7_ILi192EEEEEELi192ENS_12float_e4m3_tEfNS_4arch4Sm90ELb1ELb0ELb0ELb1ELb1ELb1ELb0ELb1ELb1ELb1ELb1ELb0EEENS1_21CollectiveEpilogueFwdINS6_IJSA_SC_SB_EEES9_NS_10bfloat16_tESG_Li256ELb1ELb1ELb1ELb1EEENS1_36VarlenDynamicPersistentTileSchedulerILi128ELi160ELi256ELi128ELb1ELb1ELb1ELb1ELb1ELb1EEEEEEEEEvNT_6ParamsE,@"STO_CUDA_ENTRY STV_DEFAULT"
_ZN7cutlass13device_kernelIN5flash11enable_sm90INS1_16FlashAttnFwdSm90INS1_25CollectiveMainloopFwdSm90ILi2EN4cute5tupleIJNS5_1CILi1EEES8_S8_EEENS6_IJNS7_ILi128EEENS7_ILi160EEENS7_ILi192EEEEEELi192ENS_12float_e4m3_tEfNS_4arch4Sm90ELb1ELb0ELb0ELb1ELb1ELb1ELb0ELb1ELb1ELb1ELb1ELb0EEENS1_21CollectiveEpilogueFwdINS6_IJSA_SC_SB_EEES9_NS_10bfloat16_tESG_Li256ELb1ELb1ELb1ELb1EEENS1_36VarlenDynamicPersistentTileSchedulerILi128ELi160ELi256ELi128ELb1ELb1ELb1ELb1ELb1ELb1EEEEEEEEEvNT_6ParamsE:
        /* <DEDUP_REMOVED lines=18> */
.L_x_2739:
[----:B------:R-:W-:Y:S05]  /*0120*/  BSYNC B0 ;  /* 0x0000000000007941 */ /* 0x000fea0003800000 */
.L_x_2738:
        /* <DEDUP_REMOVED lines=41> */
.L_x_2740:
        /* <DEDUP_REMOVED lines=22> */
.L_x_2741:
        /* <DEDUP_REMOVED lines=18> */
.L_x_2742:
        /* <DEDUP_REMOVED lines=22> */
.L_x_2743:
        /* <DEDUP_REMOVED lines=23> */
.L_x_2744:
        /* <DEDUP_REMOVED lines=8> */
.L_x_2747:
        /* <DEDUP_REMOVED lines=26> */
[----:B------:R-:W-:-:S09]  /*0b30*/  UMOV UR37, URZ ;  /* 0x0000003f00257c82 */ /* 0x000fd20008000000 */
        /* <DEDUP_REMOVED lines=16> */
[----:B------:R-:W-:Y:S01]  /*0c40*/  IMAD.IADD R11, R0, 0x1, -R11 ;  /* 0x00000001000b7824 */ /* 0x000fe200078e0a0b */
[----:B------:R-:W-:Y:S01]  /*0c50*/  LOP3.LUT R8, R8, 0xfffffc00, RZ, 0xc0, !PT ;  /* 0xfffffc0008087812 */ /* 0x000fe200078ec0ff */
[----:B------:R-:W-:Y:S01]  /*0c60*/  IMAD.IADD R20, R0, 0x1, -R9 ;  /* 0x0000000100147824 */ /* 0x000fe200078e0a09 */
[--C-:B------:R-:W-:Y:S01]  /*0c70*/  SHF.R.S32.HI R0, RZ, 0x2, R5.reuse ;  /* 0x00000002ff007819 */ /* 0x100fe20000011405 */
[----:B------:R-:W-:Y:S01]  /*0c80*/  VIADD R13, R10, 0x80 ;  /* 0x000000800a0d7836 */ /* 0x000fe20000000000 */
[----:B------:R-:W-:Y:S01]  /*0c90*/  SHF.R.S32.HI R5, RZ, 0x1f, R5 ;  /* 0x0000001fff057819 */ /* 0x000fe20000011405 */
[----:B------:R-:W-:Y:S01]  /*0ca0*/  IMAD.SHL.U32 R226, R16, 0x8, RZ ;  /* 0x0000000810e27824 */ /* 0x000fe200078e00ff */
[----:B------:R-:W-:Y:S01]  /*0cb0*/  LEA.HI R4, R4, R10, RZ, 0x1 ;  /* 0x0000000a04047211 */ /* 0x000fe200078f08ff */
[----:B------:R-:W-:Y:S01]  /*0cc0*/  STL [R1+0xd4], R20 ;  /* 0x0000d41401007387 */ /* 0x000fe20000100800 */
[----:B------:R-:W-:Y:S01]  /*0cd0*/  LEA R9, R7, R8, 0x6 ;  /* 0x0000000807097211 */ /* 0x000fe200078e30ff */
        /* <DEDUP_REMOVED lines=12> */
[----:B------:R-:W-:Y:S01]  /*0da0*/  IMAD.IADD R5, R0, 0x1, -R5 ;  /* 0x0000000100057824 */ /* 0x000fe200078e0a05 */
[----:B------:R-:W-:Y:S01]  /*0db0*/  LOP3.LUT R6, R6, 0x1ffffffe, RZ, 0xc0, !PT ;  /* 0x1ffffffe06067812 */ /* 0x000fe200078ec0ff */
[----:B------:R-:W-:Y:S01]  /*0dc0*/  IMAD R12, R7, 0x8, R4 ;  /* 0x00000008070c7824 */ /* 0x000fe200078e0204 */
[----:B------:R-:W-:Y:S01]  /*0dd0*/  SHF.R.S32.HI R0, RZ, 0x1f, R20 ;  /* 0x0000001fff007819 */ /* 0x000fe20000011414 */
[----:B------:R-:W-:Y:S01]  /*0de0*/  IMAD.IADD R2, R3, 0x1, -R2 ;  /* 0x0000000103027824 */ /* 0x000fe200078e0a02 */
[----:B------:R-:W-:Y:S01]  /*0df0*/  SHF.R.S32.HI R4, RZ, 0x1f, R13 ;  /* 0x0000001fff047819 */ /* 0x000fe2000001140d */
[----:B------:R-:W-:Y:S01]  /*0e00*/  IMAD.IADD R6, R7, 0x1, -R6 ;  /* 0x0000000107067824 */ /* 0x000fe200078e0a06 */
[----:B------:R-:W-:Y:S01]  /*0e10*/  LEA.HI R3, R0, R20, RZ, 0x2 ;  /* 0x0000001400037211 */ /* 0x000fe200078f10ff */
[----:B------:R-:W-:Y:S01]  /*0e20*/  IMAD.SHL.U32 R5, R5, 0x80, RZ ;  /* 0x0000008005057824 */ /* 0x000fe200078e00ff */
[----:B------:R-:W-:Y:S01]  /*0e30*/  LEA.HI R10, R4, R13, RZ, 0x3 ;  /* 0x0000000d040a7211 */ /* 0x000fe200078f18ff */
[----:B------:R-:W-:Y:S01]  /*0e40*/  IMAD R6, R6, 0x8, R9 ;  /* 0x0000000806067824 */ /* 0x000fe200078e0209 */
[----:B------:R-:W-:-:S02]  /*0e50*/  SHF.R.S32.HI R4, RZ, 0x2, R3 ;  /* 0x00000002ff047819 */ /* 0x000fc40000011403 */
[----:B------:R-:W-:Y:S01]  /*0e60*/  SHF.R.S32.HI R7, RZ, 0x1f, R3 ;  /* 0x0000001fff077819 */ /* 0x000fe20000011403 */
[----:B------:R-:W-:Y:S01]  /*0e70*/  IMAD.SHL.U32 R10, R10, 0x40, RZ ;  /* 0x000000400a0a7824 */ /* 0x000fe200078e00ff */
[----:B------:R-:W-:Y:S01]  /*0e80*/  LEA.HI R8, R13, R13, RZ, 0x1 ;  /* 0x0000000d0d087211 */ /* 0x000fe200078f08ff */
[----:B------:R0:W-:Y:S01]  /*0e90*/  STL [R1+0x144], R6 ;  /* 0x0001440601007387 */ /* 0x0001e20000100800 */
[----:B------:R-:W-:Y:S02]  /*0ea0*/  LEA.HI R7, R7, R4, RZ, 0x3 ;  /* 0x0000000407077211 */ /* 0x000fe400078f18ff */
[----:B------:R-:W-:Y:S02]  /*0eb0*/  LOP3.LUT R9, R8, 0x3fffffe, RZ, 0xc0, !PT ;  /* 0x03fffffe08097812 */ /* 0x000fe400078ec0ff */
[----:B------:R-:W-:Y:S02]  /*0ec0*/  LOP3.LUT R7, R7, 0xfffffff8, RZ, 0xc0, !PT ;  /* 0xfffffff807077812 */ /* 0x000fe400078ec0ff */
[----:B------:R-:W-:-:S02]  /*0ed0*/  LEA.HI R0, R0, R20, RZ, 0x5 ;  /* 0x0000001400007211 */ /* 0x000fc400078f28ff */
[----:B------:R-:W-:Y:S01]  /*0ee0*/  IADD3 R9, R13, -R9, RZ ;  /* 0x800000090d097210 */ /* 0x000fe20007ffe0ff */
[----:B------:R-:W-:Y:S01]  /*0ef0*/  VIADD R13, R226, 0x20 ;  /* 0x00000020e20d7836 */ /* 0x000fe20000000000 */
[----:B0-----:R-:W-:Y:S01]  /*0f00*/  LEA.HI R6, R11, R11, RZ, 0x1 ;  /* 0x0000000b0b067211 */ /* 0x001fe200078f08ff */
[----:B------:R-:W-:Y:S01]  /*0f10*/  IMAD.IADD R7, R4, 0x1, -R7 ;  /* 0x0000000104077824 */ /* 0x000fe200078e0a07 */
[----:B------:R-:W-:Y:S01]  /*0f20*/  LOP3.LUT R10, R10, 0xfffffe00, RZ, 0xc0, !PT ;  /* 0xfffffe000a0a7812 */ /* 0x000fe200078ec0ff */
[----:B------:R-:W-:Y:S01]  /*0f30*/  IMAD.IADD R223, R226, 0x1, R13 ;  /* 0x00000001e2df7824 */ /* 0x000fe200078e020d */
[----:B------:R-:W-:Y:S02]  /*0f40*/  LOP3.LUT R6, R6, 0x1ffffffe, RZ, 0xc0, !PT ;  /* 0x1ffffffe06067812 */ /* 0x000fe400078ec0ff */
[----:B------:R-:W-:Y:S01]  /*0f50*/  SHF.R.S32.HI R0, RZ, 0x5, R0 ;  /* 0x00000005ff007819 */ /* 0x000fe20000011400 */
[----:B------:R-:W-:Y:S01]  /*0f60*/  IMAD R9, R9, 0x40, R10 ;  /* 0x0000004009097824 */ /* 0x000fe200078e020a */
[----:B------:R-:W-:Y:S01]  /*0f70*/  LOP3.LUT R15, R5, 0x180, RZ, 0xc0, !PT ;  /* 0x00000180050f7812 */ /* 0x000fe200078ec0ff */
[----:B------:R-:W-:Y:S01]  /*0f80*/  IMAD.IADD R6, R11, 0x1, -R6 ;  /* 0x000000010b067824 */ /* 0x000fe200078e0a06 */
[----:B------:R-:W-:Y:S01]  /*0f90*/  SHF.L.U32 R39, R12, 0x6, RZ ;  /* 0x000000060c277819 */ /* 0x000fe200000006ff */
[----:B------:R-:W-:Y:S01]  /*0fa0*/  VIADD R11, R226, 0x40 ;  /* 0x00000040e20b7836 */ /* 0x000fe20000000000 */
[----:B------:R0:W-:Y:S01]  /*0fb0*/  STL [R1+0x40], R9 ;  /* 0x0000400901007387 */ /* 0x0001e20000100800 */
[----:B------:R-:W-:Y:S01]  /*0fc0*/  IMAD R7, R0, 0x10, R7 ;  /* 0x0000001000077824 */ /* 0x000fe200078e0207 */
[----:B------:R-:W-:Y:S01]  /*0fd0*/  SHF.R.U32.HI R14, RZ, 0x3, R15 ;  /* 0x00000003ff0e7819 */ /* 0x000fe2000001160f */
[C---:B------:R-:W-:Y:S01]  /*0fe0*/  IMAD.IADD R224, R226.reuse, 0x1, R11 ;  /* 0x00000001e2e07824 */ /* 0x040fe200078e020b */
[----:B------:R1:W-:Y:S01]  /*0ff0*/  STL [R1+0x20], R13 ;  /* 0x0000200d01007387 */ /* 0x0003e20000100800 */
[----:B------:R-:W-:Y:S01]  /*1000*/  SHF.R.S32.HI R4, RZ, 0x1f, R223 ;  /* 0x0000001fff047819 */ /* 0x000fe200000114df */
[----:B------:R-:W-:Y:S01]  /*1010*/  VIADD R0, R226, 0x30 ;  /* 0x00000030e2007836 */ /* 0x000fe20000000000 */
[----:B------:R-:W-:Y:S01]  /*1020*/  LOP3.LUT R3, R3, 0x7ffffffc, RZ, 0xc0, !PT ;  /* 0x7ffffffc03037812 */ /* 0x000fe200078ec0ff */
[----:B------:R2:W-:Y:S01]  /*1030*/  STL [R1+0x1c], R11 ;  /* 0x00001c0b01007387 */ /* 0x0005e20000100800 */
[----:B------:R-:W-:-:S02]  /*1040*/  LEA.HI R5, R4, R223, RZ, 0x6 ;  /* 0x000000df04057211 */ /* 0x000fc400078f30ff */
[----:B0-----:R-:W-:Y:S01]  /*1050*/  SHF.R.S32.HI R9, RZ, 0x1f, R224 ;  /* 0x0000001fff097819 */ /* 0x001fe200000114e0 */
[----:B------:R-:W-:Y:S01]  /*1060*/  STL [R1+0x38], R39 ;  /* 0x0000382701007387 */ /* 0x000fe20000100800 */
[----:B------:R-:W-:Y:S01]  /*1070*/  LEA.HI R4, R4, R223, RZ, 0x4 ;  /* 0x000000df04047211 */ /* 0x000fe200078f20ff */
[----:B-1----:R-:W-:Y:S01]  /*1080*/  IMAD R13, R2, 0x40, R7 ;  /* 0x00000040020d7824 */ /* 0x002fe200078e0207 */
[----:B------:R-:W-:Y:S01]  /*1090*/  IADD3 R220, R16, 0x60, RZ ;  /* 0x0000006010dc7810 */ /* 0x000fe20007ffe0ff */
[----:B------:R-:W-:Y:S01]  /*10a0*/  STL [R1+0x30], R15 ;  /* 0x0000300f01007387 */ /* 0x000fe20000100800 */
[----:B------:R-:W-:Y:S01]  /*10b0*/  VIADD R2, R226, 0x10 ;  /* 0x00000010e2027836 */ /* 0x000fe20000000000 */
[----:B------:R-:W-:Y:S01]  /*10c0*/  SHF.R.S32.HI R8, RZ, 0x1, R8 ;  /* 0x00000001ff087819 */ /* 0x000fe20000011408 */
[----:B------:R-:W-:Y:S01]  /*10d0*/  IMAD.IADD R3, R20, 0x1, -R3 ;  /* 0x0000000114037824 */ /* 0x000fe200078e0a03 */
[----:B------:R-:W-:Y:S01]  /*10e0*/  STL [R1+0x34], R14 ;  /* 0x0000340e01007387 */ /* 0x000fe20000100800 */
[----:B------:R-:W-:-:S02]  /*10f0*/  LEA.HI R229, R9, R224, RZ, 0x4 ;  /* 0x000000e009e57211 */ /* 0x000fc400078f20ff */
[----:B------:R-:W-:Y:S01]  /*1100*/  LEA.HI R10, R9, R224, RZ, 0x6 ;  /* 0x000000e0090a7211 */ /* 0x000fe200078f30ff */
[----:B------:R-:W-:Y:S01]  /*1110*/  STL [R1+0x140], R13 ;  /* 0x0001400d01007387 */ /* 0x000fe20000100800 */
[----:B------:R-:W-:Y:S01]  /*1120*/  IMAD.SHL.U32 R9, R5, 0x80, RZ ;  /* 0x0000008005097824 */ /* 0x000fe200078e00ff */
[----:B------:R-:W-:Y:S01]  /*1130*/  LOP3.LUT R5, R15, 0x30, R4, 0xf8, !PT ;  /* 0x000000300f057812 */ /* 0x000fe200078ef804 */
[----:B------:R-:W-:Y:S01]  /*1140*/  IMAD.SHL.U32 R8, R8, 0x80, RZ ;  /* 0x0000008008087824 */ /* 0x000fe200078e00ff */
[----:B------:R-:W-:Y:S01]  /*1150*/  STL [R1+0x14], RZ ;  /* 0x000014ff01007387 */ /* 0x000fe20000100800 */
[----:B------:R-:W-:Y:S01]  /*1160*/  IMAD.SHL.U32 R12, R10, 0x80, RZ ;  /* 0x000000800a0c7824 */ /* 0x000fe200078e00ff */
[----:B------:R-:W-:Y:S01]  /*1170*/  LOP3.LUT R10, R5, R14, RZ, 0x3c, !PT ;  /* 0x0000000e050a7212 */ /* 0x000fe200078e3cff */
[----:B------:R-:W-:Y:S01]  /*1180*/  IMAD.SHL.U32 R40, R3, 0x2, RZ ;  /* 0x0000000203287824 */ /* 0x000fe200078e00ff */
[----:B------:R-:W-:Y:S01]  /*1190*/  STL [R1], RZ ;  /* 0x000000ff01007387 */ /* 0x000fe20000100800 */
[----:B------:R-:W-:-:S02]  /*11a0*/  SHF.R.S32.HI R5, RZ, 0x1f, R23 ;  /* 0x0000001fff057819 */ /* 0x000fc40000011417 */
[C---:B------:R-:W-:Y:S01]  /*11b0*/  VIADD R37, R40.reuse, 0x10 ;  /* 0x0000001028257836 */ /* 0x040fe20000000000 */
[----:B------:R0:W-:Y:S01]  /*11c0*/  STL [R1+0x18], R2 ;  /* 0x0000180201007387 */ /* 0x0001e20000100800 */
[C---:B------:R-:W-:Y:S01]  /*11d0*/  IADD3 R38, R40.reuse, 0x8, RZ ;  /* 0x0000000828267810 */ /* 0x040fe20007ffe0ff */
[C---:B------:R-:W-:Y:S01]  /*11e0*/  VIADD R36, R40.reuse, 0x18 ;  /* 0x0000001828247836 */ /* 0x040fe20000000000 */
[----:B--2---:R-:W-:Y:S01]  /*11f0*/  LOP3.LUT R11, R15, 0x30, R229, 0xf8, !PT ;  /* 0x000000300f0b7812 */ /* 0x004fe200078ef8e5 */
[----:B------:R1:W-:Y:S01]  /*1200*/  STL [R1+0x24], R0 ;  /* 0x0000240001007387 */ /* 0x0003e20000100800 */
[C---:B------:R-:W-:Y:S01]  /*1210*/  VIADD R35, R40.reuse, 0x20 ;  /* 0x0000002028237836 */ /* 0x040fe20000000000 */
[C---:B------:R-:W-:Y:S01]  /*1220*/  IADD3 R26, R40.reuse, 0x50, RZ ;  /* 0x00000050281a7810 */ /* 0x040fe20007ffe0ff */
[----:B------:R-:W-:Y:S01]  /*1230*/  VIADD R34, R40, 0x28 ;  /* 0x0000002828227836 */ /* 0x000fe20000000000 */
[----:B------:R-:W-:Y:S01]  /*1240*/  LOP3.LUT R12, R12, 0xffffe000, RZ, 0xc0, !PT ;  /* 0xffffe0000c0c7812 */ /* 0x000fe200078ec0ff */
[----:B------:R-:W-:Y:S01]  /*1250*/  VIADD R33, R40, 0x30 ;  /* 0x0000003028217836 */ /* 0x000fe20000000000 */
[----:B------:R-:W-:Y:S01]  /*1260*/  LOP3.LUT R11, R11, R14, RZ, 0x3c, !PT ;  /* 0x0000000e0b0b7212 */ /* 0x000fe200078e3cff */
[----:B0-----:R-:W-:Y:S01]  /*1270*/  VIADD R2, R226, 0x50 ;  /* 0x00000050e2027836 */ /* 0x001fe20000000000 */
[----:B------:R-:W-:Y:S01]  /*1280*/  LOP3.LUT R9, R9, 0xffffe000, RZ, 0xc0, !PT ;  /* 0xffffe00009097812 */ /* 0x000fe200078ec0ff */
[C---:B------:R-:W-:Y:S01]  /*1290*/  VIADD R32, R40.reuse, 0x38 ;  /* 0x0000003828207836 */ /* 0x040fe20000000000 */
[----:B-1----:R-:W-:Y:S01]  /*12a0*/  SHF.R.S32.HI R0, RZ, 0x1f, R220 ;  /* 0x0000001fff007819 */ /* 0x002fe200000114dc */
[C---:B------:R-:W-:Y:S01]  /*12b0*/  VIADD R28, R40.reuse, 0x40 ;  /* 0x00000040281c7836 */ /* 0x040fe20000000000 */
[----:B------:R0:W-:Y:S01]  /*12c0*/  STL [R1+0x28], R2 ;  /* 0x0000280201007387 */ /* 0x0001e20000100800 */
[C---:B------:R-:W-:Y:S01]  /*12d0*/  VIADD R27, R40.reuse, 0x48 ;  /* 0x00000048281b7836 */ /* 0x040fe20000000000 */
[-C--:B------:R-:W-:Y:S01]  /*12e0*/  IADD3 R11, R11, R39.reuse, R12 ;  /* 0x000000270b0b7210 */ /* 0x080fe20007ffe00c */
[C---:B------:R-:W-:Y:S01]  /*12f0*/  VIADD R25, R40.reuse, 0x58 ;  /* 0x0000005828197836 */ /* 0x040fe20000000000 */
[----:B------:R1:W-:Y:S01]  /*1300*/  STL [R1+0xc], R0 ;  /* 0x00000c0001007387 */ /* 0x0003e20000100800 */
[----:B------:R-:W-:Y:S01]  /*1310*/  VIADD R24, R40, 0x60 ;  /* 0x0000006028187836 */ /* 0x000fe20000000000 */
[----:B------:R-:W-:Y:S01]  /*1320*/  IADD3 R9, R10, R39, R9 ;  /* 0x000000270a097210 */ /* 0x000fe20007ffe009 */
[C---:B------:R-:W-:Y:S01]  /*1330*/  VIADD R21, R40.reuse, 0x68 ;  /* 0x0000006828157836 */ /* 0x040fe20000000000 */
[----:B------:R2:W-:Y:S01]  /*1340*/  STL [R1+0x8], R5 ;  /* 0x0000080501007387 */ /* 0x0005e20000100800 */
[----:B------:R-:W-:Y:S01]  /*1350*/  VIADD R20, R40, 0x70 ;  /* 0x0000007028147836 */ /* 0x000fe20000000000 */
[----:B0-----:R-:W-:Y:S01]  /*1360*/  LOP3.LUT R2, R8, 0x180, RZ, 0xc0, !PT ;  /* 0x0000018008027812 */ /* 0x001fe200078ec0ff */
[C---:B------:R-:W-:Y:S01]  /*1370*/  VIADD R12, R40.reuse, 0x88 ;  /* 0x00000088280c7836 */ /* 0x040fe20000000000 */
[C---:B------:R-:W-:Y:S01]  /*1380*/  IADD3 R8, R40.reuse, 0x98, RZ ;  /* 0x0000009828087810 */ /* 0x040fe20007ffe0ff */
[C---:B------:R-:W-:Y:S01]  /*1390*/  VIADD R10, R40.reuse, 0x90 ;  /* 0x00000090280a7836 */ /* 0x040fe20000000000 */
[----:B-1----:R-:W-:Y:S01]  /*13a0*/  SHF.R.S32.HI R0, RZ, 0x1f, R221 ;  /* 0x0000001fff007819 */ /* 0x002fe200000114dd */
[C---:B------:R-:W-:Y:S01]  /*13b0*/  VIADD R7, R40.reuse, 0xa0 ;  /* 0x000000a028077836 */ /* 0x040fe20000000000 */
[----:B------:R-:W-:Y:S01]  /*13c0*/  SHF.R.S32.HI R228, RZ, 0x4, R4 ;  /* 0x00000004ffe47819 */ /* 0x000fe20000011404 */
[C---:B------:R-:W-:Y:S01]  /*13d0*/  VIADD R4, R40.reuse, 0xb0 ;  /* 0x000000b028047836 */ /* 0x040fe20000000000 */
[----:B------:R-:W-:Y:S01]  /*13e0*/  SHF.R.S32.HI R17, RZ, 0x1f, R16 ;  /* 0x0000001fff117819 */ /* 0x000fe20000011410 */
[----:B------:R0:W-:Y:S01]  /*13f0*/  STL [R1+0x4], R0 ;  /* 0x0000040001007387 */ /* 0x0001e20000100800 */
[----:B--2---:R-:W-:Y:S01]  /*1400*/  VIADD R5, R40, 0xa8 ;  /* 0x000000a828057836 */ /* 0x004fe20000000000 */
[----:B------:R-:W-:-:S02]  /*1410*/  SHF.R.S32.HI R229, RZ, 0x4, R229 ;  /* 0x00000004ffe57819 */ /* 0x000fc400000114e5 */
[----:B------:R1:W-:Y:S04]  /*1420*/  STL [R1+0x3c], R2 ;  /* 0x00003c0201007387 */ /* 0x0003e80000100800 */
[----:B------:R2:W-:Y:S01]  /*1430*/  STL [R1+0x54], R40 ;  /* 0x0000542801007387 */ /* 0x0005e20000100800 */
[----:B0-----:R-:W-:-:S03]  /*1440*/  LOP3.LUT R0, R15, 0x10, R16, 0xf8, !PT ;  /* 0x000000100f007812 */ /* 0x001fc600078ef810 */
[----:B------:R-:W-:Y:S01]  /*1450*/  STL [R1+0xd0], R38 ;  /* 0x0000d02601007387 */ /* 0x000fe20000100800 */
[----:B-1----:R-:W-:Y:S01]  /*1460*/  LOP3.LUT R2, R15, 0x30, R16, 0xf8, !PT ;  /* 0x000000300f027812 */ /* 0x002fe200078ef810 */
[----:B------:R-:W-:Y:S02]  /*1470*/  VIADD R15, R40, 0x78 ;  /* 0x00000078280f7836 */ /* 0x000fe40000000000 */
[----:B------:R-:W-:Y:S01]  /*1480*/  STL [R1+0xcc], R37 ;  /* 0x0000cc2501007387 */ /* 0x000fe20000100800 */
[-C--:B------:R-:W-:Y:S02]  /*1490*/  LOP3.LUT R0, R0, R14.reuse, RZ, 0x3c, !PT ;  /* 0x0000000e00007212 */ /* 0x080fe400078e3cff */
[----:B------:R-:W-:Y:S01]  /*14a0*/  LOP3.LUT R3, R2, R14, RZ, 0x3c, !PT ;  /* 0x0000000e02037212 */ /* 0x000fe200078e3cff */
[----:B------:R-:W-:Y:S01]  /*14b0*/  STL [R1+0xc8], R36 ;  /* 0x0000c82401007387 */ /* 0x000fe20000100800 */
[C---:B------:R-:W-:Y:S02]  /*14c0*/  VIADD R14, R40.reuse, 0x80 ;  /* 0x00000080280e7836 */ /* 0x040fe40000000000 */
[----:B------:R-:W-:Y:S01]  /*14d0*/  VIADD R2, R40, 0xb8 ;  /* 0x000000b828027836 */ /* 0x000fe20000000000 */
[----:B------:R0:W-:Y:S01]  /*14e0*/  STL [R1+0xc4], R35 ;  /* 0x0000c42301007387 */ /* 0x0001e20000100800 */
[----:B--2---:R-:W-:Y:S01]  /*14f0*/  IMAD.IADD R40, R39, 0x1, R0 ;  /* 0x0000000127287824 */ /* 0x004fe200078e0200 */
[----:B------:R-:W-:-:S02]  /*1500*/  IADD3 R0, R18, R39, R3 ;  /* 0x0000002712007210 */ /* 0x000fc40007ffe003 */
[----:B------:R-:W-:Y:S01]  /*1510*/  STL [R1+0xc0], R34 ;  /* 0x0000c02201007387 */ /* 0x000fe20000100800 */
[----:B------:R-:W-:-:S03]  /*1520*/  SHF.R.S32.HI R3, RZ, 0x1f, R38 ;  /* 0x0000001fff037819 */ /* 0x000fc60000011426 */
        /* <DEDUP_REMOVED lines=68> */
[----:B-1----:R-:W-:-:S03]  /*1970*/  IMAD R0, R6, 0x8, R13 ;  /* 0x0000000806007824 */ /* 0x002fc600078e020d */
[----:B------:R0:W-:Y:S04]  /*1980*/  STL [R1+0x134], R2 ;  /* 0x0001340201007387 */ /* 0x0001e80000100800 */
[----:B------:R0:W-:Y:S02]  /*1990*/  STL [R1+0x5c], R0 ;  /* 0x00005c0001007387 */ /* 0x0001e40000100800 */
.L_x_2973:
[----:B0-23--:R-:W0:Y:S02]  /*19a0*/  LDC.64 R2, c[0x0][0xc88] ;  /* 0x00032200ff027b82 */ /* 0x00de240000000a00 */
[----:B0-----:R-:W-:-:S05]  /*19b0*/  IMAD.WIDE R2, R31, 0x4, R2 ;  /* 0x000000041f027825 */ /* 0x001fca00078e0202 */
[----:B------:R-:W2:Y:S01]  /*19c0*/  LDG.E R26, desc[UR50][R2.64] ;  /* 0x00000032021a7981 */ /* 0x000ea2000c1e1900 */
[----:B------:R-:W-:Y:S05]  /*19d0*/  YIELD ;  /* 0x0000000000007946 */ /* 0x000fea0003800000 */
[----:B------:R-:W-:Y:S01]  /*19e0*/  ULDC.64 UR4, c[0x0][0xa28] ;  /* 0x00028a0000047ab9 */ /* 0x000fe20000000a00 */
[----:B------:R-:W-:Y:S01]  /*19f0*/  ULDC.64 UR8, c[0x0][0xa18] ;  /* 0x0002860000087ab9 */ /* 0x000fe20000000a00 */
[----:B------:R-:W-:Y:S01]  /*1a00*/  ISETP.NE.U32.AND P1, PT, RZ, UR4, PT ;  /* 0x00000004ff007c0c */ /* 0x000fe2000bf25070 */
[----:B------:R-:W-:Y:S01]  /*1a10*/  IMAD.MOV.U32 R10, RZ, RZ, RZ ;  /* 0x000000ffff0a7224 */ /* 0x000fe200078e00ff */
[----:B------:R-:W-:Y:S01]  /*1a20*/  ULDC.64 UR6, c[0x0][0xa08] ;  /* 0x0002820000067ab9 */ /* 0x000fe20000000a00 */
[----:B------:R-:W-:Y:S01]  /*1a30*/  IMAD.MOV.U32 R118, RZ, RZ, RZ ;  /* 0x000000ffff767224 */ /* 0x000fe200078e00ff */
[----:B------:R-:W-:-:S02]  /*1a40*/  ISETP.NE.AND.EX P1, PT, RZ, UR5, PT, P1 ;  /* 0x00000005ff007c0c */ /* 0x000fc4000bf25310 */
[----:B------:R-:W-:-:S04]  /*1a50*/  ISETP.NE.U32.AND P0, PT, RZ, UR6, PT ;  /* 0x00000006ff007c0c */ /* 0x000fc8000bf05070 */
[----:B------:R-:W-:Y:S02]  /*1a60*/  ISETP.NE.AND.EX P0, PT, RZ, UR7, PT, P0 ;  /* 0x00000007ff007c0c */ /* 0x000fe4000bf05300 */
[----:B--2---:R-:W-:Y:S01]  /*1a70*/  SHF.R.S32.HI R0, RZ, 0x1f, R26 ;  /* 0x0000001fff007819 */ /* 0x004fe2000001141a */
[----:B------:R-:W-:Y:S04]  /*1a80*/  STL [R1+0x60], R26 ;  /* 0x0000601a01007387 */ /* 0x000fe80000100800 */
[C---:B------:R-:W-:Y:S02]  /*1a90*/  @P1 LEA R4, P2, R26.reuse, UR4, 0x2 ;  /* 0x000000041a041c11 */ /* 0x040fe4000f8410ff */
[C---:B------:R-:W-:Y:S01]  /*1aa0*/  SHF.L.U32 R28, R26.reuse, 0x2, RZ ;  /* 0x000000021a1c7819 */ /* 0x040fe200000006ff */
[----:B------:R0:W-:Y:S01]  /*1ab0*/  STL [R1+0x70], R0 ;  /* 0x0000700001007387 */ /* 0x0001e20000100800 */
[----:B------:R-:W-:-:S02]  /*1ac0*/  @P1 LEA.HI.X R5, R26, UR5, R0, 0x2, P2 ;  /* 0x000000051a051c11 */ /* 0x000fc400090f1400 */
[----:B------:R-:W-:Y:S01]  /*1ad0*/  ISETP.NE.U32.AND P2, PT, RZ, UR8, PT ;  /* 0x00000008ff007c0c */ /* 0x000fe2000bf45070 */
[----:B------:R-:W-:Y:S01]  /*1ae0*/  ULDC UR4, c[0x0][0x288] ;  /* 0x0000a20000047ab9 */ /* 0x000fe20000000800 */
[----:B------:R-:W-:Y:S01]  /*1af0*/  SHF.L.U64.HI R27, R26, 0x2, R0 ;  /* 0x000000021a1b7819 */ /* 0x000fe20000010200 */
[----:B-1----:R1:W5:Y:S01]  /*1b00*/  @P1 LDG.E R10, desc[UR50][R4.64] ;  /* 0x00000032040a1981 */ /* 0x002362000c1e1900 */
[----:B------:R-:W-:Y:S02]  /*1b10*/  ISETP.NE.AND.EX P2, PT, RZ, UR9, PT, P2 ;  /* 0x00000009ff007c0c */ /* 0x000fe4000bf45320 */
[----:B------:R-:W-:Y:S01]  /*1b20*/  IADD3 R8, P3, R28, UR6, RZ ;  /* 0x000000061c087c10 */ /* 0x000fe2000ff7e0ff */
[----:B0-----:R-:W-:Y:S01]  /*1b30*/  IMAD.U32 R0, RZ, RZ, UR4 ;  /* 0x00000004ff007e24 */ /* 0x001fe2000f8e00ff */
[----:B------:R-:W-:Y:S01]  /*1b40*/  ULDC.64 UR4, c[0x0][0x418] ;  /* 0x0001060000047ab9 */ /* 0x000fe20000000a00 */
[----:B------:R1:W-:Y:S01]  /*1b50*/  STL [R1+0x68], R28 ;  /* 0x0000681c01007387 */ /* 0x0003e20000100800 */
[----:B------:R-:W-:-:S07]  /*1b60*/  IADD3.X R9, R27, UR7, RZ, P3, !PT ;  /* 0x000000071b097c10 */ /* 0x000fce0009ffe4ff */
[----:B------:R-:W-:Y:S01]  /*1b70*/  @P2 IADD3 R6, P1, R28, UR8, RZ ;  /* 0x000000081c062c10 */ /* 0x000fe2000ff3e0ff */
[----:B------:R1:W5:Y:S03]  /*1b80*/  @P0 LDG.E R118, desc[UR50][R8.64] ;  /* 0x0000003208760981 */ /* 0x000366000c1e1900 */
[----:B------:R-:W-:Y:S01]  /*1b90*/  @P2 IADD3.X R7, R27, UR9, RZ, P1, !PT ;  /* 0x000000091b072c10 */ /* 0x000fe20008ffe4ff */
[----:B------:R1:W-:Y:S04]  /*1ba0*/  STL [R1+0x6c], R27 ;  /* 0x00006c1b01007387 */ /* 0x0003e80000100800 */
[----:B------:R-:W2:Y:S01]  /*1bb0*/  @P2 LDG.E R0, desc[UR50][R6.64] ;  /* 0x0000003206002981 */ /* 0x000ea2000c1e1900 */
[----:B------:R-:W-:-:S03]  /*1bc0*/  UISETP.NE.U32.AND UP0, UPT, UR4, URZ, UPT ;  /* 0x0000003f0400728c */ /* 0x000fc6000bf05070 */
[----:B------:R-:W-:Y:S01]  /*1bd0*/  ULDC UR4, c[0x0][0x424] ;  /* 0x0001090000047ab9 */ /* 0x000fe20000000800 */
[----:B------:R-:W-:-:S03]  /*1be0*/  UISETP.NE.AND.EX UP0, UPT, UR5, URZ, UPT, UP0 ;  /* 0x0000003f0500728c */ /* 0x000fc6000bf05300 */
[----:B------:R-:W-:Y:S01]  /*1bf0*/  ULDC UR5, c[0x0][0x2f0] ;  /* 0x0000bc0000057ab9 */ /* 0x000fe20000000800 */
[----:B------:R-:W-:-:S04]  /*1c00*/  USEL UR4, UR4, 0x1, UP0 ;  /* 0x0000000104047887 */ /* 0x000fc80008000000 */
[----:B------:R-:W-:-:S03]  /*1c10*/  UIMAD UR4, UR4, UR5, URZ ;  /* 0x00000005040472a4 */ /* 0x000fc6000f8e023f */
[----:B------:R-:W-:Y:S02]  /*1c20*/  ULDC UR5, c[0x0][0x348] ;  /* 0x0000d20000057ab9 */ /* 0x000fe40000000800 */
[----:B------:R-:W-:Y:S02]  /*1c30*/  IMAD.U32 R2, RZ, RZ, UR5 ;  /* 0x00000005ff027e24 */ /* 0x000fe4000f8e00ff */
[----:B------:R-:W-:Y:S01]  /*1c40*/  IMAD.U32 R25, RZ, RZ, UR4 ;  /* 0x00000004ff197e24 */ /* 0x000fe2000f8e00ff */
[----:B--2---:R1:W-:Y:S01]  /*1c50*/  STL [R1+0x4c], R0 ;  /* 0x00004c0001007387 */ /* 0x0043e20000100800 */
[----:B------:R-:W-:Y:S01]  /*1c60*/  IMAD.MOV.U32 R12, RZ, RZ, R0 ;  /* 0x000000ffff0c7224 */ /* 0x000fe200078e0000 */
[----:B----4-:R-:W-:Y:S06]  /*1c70*/  @P2 BRA `(.L_x_2749) ;  /* 0x0000000000282947 */ /* 0x010fec0003800000 */
[----:B------:R-:W-:Y:S02]  /*1c80*/  ULDC.64 UR4, c[0x0][0xa00] ;  /* 0x0002800000047ab9 */ /* 0x000fe40000000a00 */
[----:B------:R-:W-:-:S04]  /*1c90*/  ISETP.NE.U32.AND P1, PT, RZ, UR4, PT ;  /* 0x00000004ff007c0c */ /* 0x000fc8000bf25070 */
[----:B------:R-:W-:-:S13]  /*1ca0*/  ISETP.NE.AND.EX P1, PT, RZ, UR5, PT, P1 ;  /* 0x00000005ff007c0c */ /* 0x000fda000bf25310 */
[----:B------:R-:W-:Y:S05]  /*1cb0*/  @!P1 BRA `(.L_x_2749) ;  /* 0x0000000000189947 */ /* 0x000fea0003800000 */
[----:B-1----:R-:W0:Y:S02]  /*1cc0*/  LDC.64 R4, c[0x0][0xa00] ;  /* 0x00028000ff047b82 */ /* 0x002e240000000a00 */
[----:B0-----:R-:W-:-:S05]  /*1cd0*/  IMAD.WIDE R4, R26, 0x4, R4 ;  /* 0x000000041a047825 */ /* 0x001fca00078e0204 */
[----:B------:R-:W2:Y:S04]  /*1ce0*/  LDG.E R0, desc[UR50][R4.64] ;  /* 0x0000003204007981 */ /* 0x000ea8000c1e1900 */
[----:B------:R-:W2:Y:S02]  /*1cf0*/  LDG.E R3, desc[UR50][R4.64+0x4] ;  /* 0x0000043204037981 */ /* 0x000ea4000c1e1900 */
[----:B--2---:R-:W-:-:S05]  /*1d00*/  IMAD.IADD R12, R3, 0x1, -R0 ;  /* 0x00000001030c7824 */ /* 0x004fca00078e0a00 */
[----:B------:R0:W-:Y:S02]  /*1d10*/  STL [R1+0x4c], R12 ;  /* 0x00004c0c01007387 */ /* 0x0001e40000100800 */
.L_x_2749:
[----:B------:R-:W-:Y:S01]  /*1d20*/  ULDC.64 UR4, c[0x0][0xa20] ;  /* 0x0002880000047ab9 */ /* 0x000fe20000000a00 */
[C---:B------:R-:W-:Y:S02]  /*1d30*/  LOP3.LUT R3, R30.reuse, 0xff000000, RZ, 0xc0, !PT ;  /* 0xff0000001e037812 */ /* 0x040fe400078ec0ff */
[----:B------:R-:W-:Y:S02]  /*1d40*/  ISETP.NE.U32.AND P1, PT, RZ, UR4, PT ;  /* 0x00000004ff007c0c */ /* 0x000fe4000bf25070 */
[C---:B-1----:R-:W-:Y:S02]  /*1d50*/  LOP3.LUT R0, R30.reuse, 0xff0000, RZ, 0xc0, !PT ;  /* 0x00ff00001e007812 */ /* 0x042fe400078ec0ff */
[----:B------:R-:W-:Y:S02]  /*1d60*/  ISETP.NE.AND.EX P1, PT, RZ, UR5, PT, P1 ;  /* 0x00000005ff007c0c */ /* 0x000fe4000bf25310 */
[----:B------:R-:W-:Y:S02]  /*1d70*/  SHF.R.U32.HI R3, RZ, 0x8, R3 ;  /* 0x00000008ff037819 */ /* 0x000fe40000011603 */
[----:B------:R-:W-:-:S02]  /*1d80*/  LOP3.LUT R225, R30, 0xffff, RZ, 0xc0, !PT ;  /* 0x0000ffff1ee17812 */ /* 0x000fc400078ec0ff */
[----:B------:R-:W-:-:S07]  /*1d90*/  LEA.HI R11, R0, R3, RZ, 0x10 ;  /* 0x00000003000b7211 */ /* 0x000fce00078f80ff */
[----:B------:R-:W-:Y:S05]  /*1da0*/  @!P1 BRA `(.L_x_2750) ;  /* 0x0000000000109947 */ /* 0x000fea0003800000 */
[----:B------:R-:W-:-:S04]  /*1db0*/  IADD3 R4, P0, R28, UR4, RZ ;  /* 0x000000041c047c10 */ /* 0x000fc8000ff1e0ff */
[----:B------:R-:W-:-:S05]  /*1dc0*/  IADD3.X R5, R27, UR5, RZ, P0, !PT ;  /* 0x000000051b057c10 */ /* 0x000fca00087fe4ff */
[----:B------:R1:W5:Y:S01]  /*1dd0*/  LDG.E R25, desc[UR50][R4.64] ;  /* 0x0000003204197981 */ /* 0x000362000c1e1900 */
[----:B------:R-:W-:Y:S05]  /*1de0*/  BRA `(.L_x_2751) ;  /* 0x0000000000107947 */ /* 0x000fea0003800000 */
.L_x_2750:
[----:B------:R-:W-:Y:S05]  /*1df0*/  @!P0 BRA `(.L_x_2751) ;  /* 0x00000000000c8947 */ /* 0x000fea0003800000 */
[----:B------:R-:W2:Y:S04]  /*1e00*/  LDG.E R0, desc[UR50][R8.64] ;  /* 0x0000003208007981 */ /* 0x000ea8000c1e1900 */
[----:B------:R-:W2:Y:S02]  /*1e10*/  LDG.E R25, desc[UR50][R8.64+0x4] ;  /* 0x0000043208197981 */ /* 0x000ea4000c1e1900 */
[----:B--2---:R-:W-:-:S07]  /*1e20*/  IMAD.IADD R25, R25, 0x1, -R0 ;  /* 0x0000000119197824 */ /* 0x004fce00078e0a00 */
.L_x_2751:
[----:B------:R-:W-:Y:S01]  /*1e30*/  ULDC.64 UR4, c[0x0][0xa10] ;  /* 0x0002840000047ab9 */ /* 0x000fe20000000a00 */
[----:B------:R-:W2:Y:S01]  /*1e40*/  LDC R8, c[0x0][0x448] ;  /* 0x00011200ff087b82 */ /* 0x000ea20000000800 */
[----:B------:R-:W-:-:S04]  /*1e50*/  ISETP.NE.U32.AND P0, PT, RZ, UR4, PT ;  /* 0x00000004ff007c0c */ /* 0x000fc8000bf05070 */
[----:B------:R-:W-:Y:S01]  /*1e60*/  ISETP.NE.AND.EX P0, PT, RZ, UR5, PT, P0 ;  /* 0x00000005ff007c0c */ /* 0x000fe2000bf05300 */
[----:B------:R-:W-:-:S12]  /*1e70*/  ULDC.64 UR4, c[0x0][0xa30] ;  /* 0x00028c0000047ab9 */ /* 0x000fd80000000a00 */
[----:B-1----:R-:W1:Y:S02]  /*1e80*/  @P0 LDC.64 R4, c[0x0][0xa10] ;  /* 0x00028400ff040b82 */ /* 0x002e640000000a00 */
[----:B-1----:R-:W-:-:S05]  /*1e90*/  @P0 IMAD.WIDE R4, R26, 0x4, R4 ;  /* 0x000000041a040825 */ /* 0x002fca00078e0204 */
[----:B------:R-:W3:Y:S04]  /*1ea0*/  @P0 LDG.E R0, desc[UR50][R4.64] ;  /* 0x0000003204000981 */ /* 0x000ee8000c1e1900 */
[----:B------:R1:W3:Y:S01]  /*1eb0*/  @P0 LDG.E R3, desc[UR50][R4.64+0x4] ;  /* 0x0000043204030981 */ /* 0x0002e2000c1e1900 */
[----:B------:R-:W-:Y:S02]  /*1ec0*/  ISETP.NE.U32.AND P1, PT, RZ, UR4, PT ;  /* 0x00000004ff007c0c */ /* 0x000fe4000bf25070 */
[----:B-----5:R-:W-:Y:S02]  /*1ed0*/  MOV R129, R25 ;  /* 0x0000001900817202 */ /* 0x020fe40000000f00 */
[----:B------:R-:W-:-:S13]  /*1ee0*/  ISETP.NE.AND.EX P1, PT, RZ, UR5, PT, P1 ;  /* 0x00000005ff007c0c */ /* 0x000fda000bf25310 */
[----:B------:R-:W-:-:S04]  /*1ef0*/  @P1 IADD3 R6, P2, R28, UR4, RZ ;  /* 0x000000041c061c10 */ /* 0x000fc8000ff5e0ff */
[----:B------:R-:W-:-:S05]  /*1f00*/  @P1 IADD3.X R7, R27, UR5, RZ, P2, !PT ;  /* 0x000000051b071c10 */ /* 0x000fca00097fe4ff */
[----:B------:R4:W5:Y:S01]  /*1f10*/  @P1 LDG.E R129, desc[UR50][R6.64] ;  /* 0x0000003206811981 */ /* 0x000962000c1e1900 */
[----:B--2---:R-:W-:Y:S01]  /*1f20*/  ISETP.NE.AND P1, PT, R8, 0x1, PT ;  /* 0x000000010800780c */ /* 0x004fe20003f25270 */
[----:B------:R-:W-:Y:S01]  /*1f30*/  IMAD.SHL.U32 R13, R29, 0x80, RZ ;  /* 0x000000801d0d7824 */ /* 0x000fe200078e00ff */
[----:B------:R-:W-:Y:S03]  /*1f40*/  BSSY B0, `(.L_x_2752) ;  /* 0x0000039000007945 */ /* 0x000fe60003800000 */
[----:B-1----:R-:W-:Y:S01]  /*1f50*/  VIADD R4, R13, 0x7f ;  /* 0x0000007f0d047836 */ /* 0x002fe20000000000 */
[----:B------:R1:W-:Y:S07]  /*1f60*/  STL [R1+0x48], R13 ;  /* 0x0000480d01007387 */ /* 0x0003ee0000100800 */
[----:B------:R-:W2:Y:S01]  /*1f70*/  @P1 LDC R9, c[0x0][0x44c] ;  /* 0x00011300ff091b82 */ /* 0x000ea20000000800 */
[----:B-1----:R-:W-:-:S07]  /*1f80*/  IMAD.IADD R13, R25, 0x1, -R10 ;  /* 0x00000001190d7824 */ /* 0x002fce00078e0a0a */
[----:B------:R-:W1:Y:S01]  /*1f90*/  @P1 LDC R5, c[0x0][0x450] ;  /* 0x00011400ff051b82 */ /* 0x000e620000000800 */
[----:B---3--:R-:W-:Y:S02]  /*1fa0*/  @P0 IMAD.IADD R2, R3, 0x1, -R0 ;  /* 0x0000000103020824 */ /* 0x008fe400078e0a00 */
[----:B--2---:R-:W-:-:S04]  /*1fb0*/  @P1 IMAD.HI.U32 R0, R4, R9, RZ ;  /* 0x0000000904001227 */ /* 0x004fc800078e00ff */
[----:B----4-:R-:W-:Y:S01]  /*1fc0*/  IMAD.IADD R6, R13, 0x1, R2 ;  /* 0x000000010d067824 */ /* 0x010fe200078e0202 */
[----:B-1----:R-:W-:Y:S02]  /*1fd0*/  @P1 SHF.R.U32.HI R4, RZ, R5, R0 ;  /* 0x00000005ff041219 */ /* 0x002fe40000011600 */
[----:B------:R-:W-:Y:S01]  /*1fe0*/  SHF.R.U32.HI R5, RZ, 0x10, R11 ;  /* 0x00000010ff057819 */ /* 0x000fe2000001160b */
[C---:B------:R-:W-:Y:S01]  /*1ff0*/  VIADD R0, R6.reuse, 0x9f ;  /* 0x0000009f06007836 */ /* 0x040fe20000000000 */
[----:B------:R-:W-:Y:S01]  /*2000*/  IADD3 R136, R6, 0xa0, -R12 ;  /* 0x000000a006887810 */ /* 0x000fe20007ffe80c */
[----:B------:R1:W-:Y:S01]  /*2010*/  STL [R1+0x50], R6 ;  /* 0x0000500601007387 */ /* 0x0003e20000100800 */
[----:B0-----:R-:W-:Y:S01]  /*2020*/  LOP3.LUT R12, R11, 0xff, RZ, 0xc0, !PT ;  /* 0x000000ff0b0c7812 */ /* 0x001fe200078ec0ff */
[----:B------:R-:W-:-:S04]  /*2030*/  IMAD.HI R0, R0, 0x66666667, RZ ;  /* 0x6666666700007827 */ /* 0x000fc800078e02ff */
[----:B------:R-:W-:Y:S01]  /*2040*/  IMAD.IADD R4, R136, 0x1, R4 ;  /* 0x0000000188047824 */ /* 0x000fe200078e0204 */
[----:B------:R-:W-:Y:S01]  /*2050*/  SHF.R.U32.HI R137, RZ, 0x1f, R0 ;  /* 0x0000001fff897819 */ /* 0x000fe20000011600 */
[----:B------:R1:W-:Y:S02]  /*2060*/  STL [R1+0x74], R12 ;  /* 0x0000740c01007387 */ /* 0x0003e40000100800 */
[----:B------:R-:W-:Y:S01]  /*2070*/  IMAD.HI R4, R4, 0x66666667, RZ ;  /* 0x6666666704047827 */ /* 0x000fe200078e02ff */
[----:B------:R-:W-:Y:S01]  /*2080*/  LEA.HI.SX32 R137, R0, R137, 0x1a ;  /* 0x0000008900897211 */ /* 0x000fe200078fd2ff */
[----:B------:R1:W-:Y:S02]  /*2090*/  STL [R1+0x64], R5 ;  /* 0x0000640501007387 */ /* 0x0003e40000100800 */
[----:B------:R-:W-:Y:S01]  /*20a0*/  IMAD.MOV.U32 R0, RZ, RZ, RZ ;  /* 0x000000ffff007224 */ /* 0x000fe200078e00ff */
[----:B------:R-:W-:-:S04]  /*20b0*/  SHF.R.U32.HI R3, RZ, 0x1f, R4 ;  /* 0x0000001fff037819 */ /* 0x000fc80000011604 */
[----:B------:R-:W-:-:S04]  /*20c0*/  LEA.HI.SX32 R4, R4, R3, 0x1a ;  /* 0x0000000304047211 */ /* 0x000fc800078fd2ff */
[----:B------:R-:W-:-:S04]  /*20d0*/  VIMNMX R9, R137, R4, PT ;  /* 0x0000000489097248 */ /* 0x000fc80003fe0100 */
[----:B------:R-:W-:-:S13]  /*20e0*/  ISETP.GE.AND P0, PT, R9, 0x1, PT ;  /* 0x000000010900780c */ /* 0x000fda0003f06270 */
[----:B-1----:R-:W-:Y:S05]  /*20f0*/  @!P0 BRA `(.L_x_2753) ;  /* 0x0000000000748947 */ /* 0x002fea0003800000 */
[----:B------:R-:W-:Y:S01]  /*2100*/  ISETP.NE.AND P0, PT, R5, RZ, PT ;  /* 0x000000ff0500720c */ /* 0x000fe20003f05270 */
[----:B------:R-:W-:-:S03]  /*2110*/  ULDC UR4, c[0x0][0x9f0] ;  /* 0x00027c0000047ab9 */ /* 0x000fc60000000800 */
[----:B------:R-:W-:-:S04]  /*2120*/  SEL R10, R5, UR4, P0 ;  /* 0x00000004050a7c07 */ /* 0x000fc80008000000 */
[-C--:B------:R-:W-:Y:S02]  /*2130*/  IABS R6, R10.reuse ;  /* 0x0000000a00067213 */ /* 0x080fe40000000000 */
[----:B------:R-:W-:Y:S02]  /*2140*/  IADD3 R0, R10, -0x1, R9 ;  /* 0xffffffff0a007810 */ /* 0x000fe40007ffe009 */
[----:B------:R-:W0:Y:S01]  /*2150*/  I2F.RP R3, R6 ;  /* 0x0000000600037306 */ /* 0x000e220000209400 */
[----:B------:R-:W-:Y:S02]  /*2160*/  IABS R11, R10 ;  /* 0x0000000a000b7213 */ /* 0x000fe40000000000 */
[----:B------:R-:W-:Y:S02]  /*2170*/  IABS R8, R0 ;  /* 0x0000000000087213 */ /* 0x000fe40000000000 */
[----:B------:R-:W-:-:S04]  /*2180*/  LOP3.LUT R0, R0, R10, RZ, 0x3c, !PT ;  /* 0x0000000a00007212 */ /* 0x000fc800078e3cff */
[----:B------:R-:W-:Y:S01]  /*2190*/  ISETP.GE.AND P2, PT, R0, RZ, PT ;  /* 0x000000ff0000720c */ /* 0x000fe20003f46270 */
[----:B0-----:R-:W0:Y:S02]  /*21a0*/  MUFU.RCP R3, R3 ;  /* 0x0000000300037308 */ /* 0x001e240000001000 */
[----:B0-----:R-:W-:Y:S01]  /*21b0*/  IADD3 R4, R3, 0xffffffe, RZ ;  /* 0x0ffffffe03047810 */ /* 0x001fe20007ffe0ff */
[----:B------:R-:W-:-:S05]  /*21c0*/  IMAD.MOV R3, RZ, RZ, -R11 ;  /* 0x000000ffff037224 */ /* 0x000fca00078e0a0b */
        /* <DEDUP_REMOVED lines=16> */
.L_x_2753:
[----:B------:R-:W-:Y:S05]  /*22d0*/  BSYNC B0 ;  /* 0x0000000000007941 */ /* 0x000fea0003800000 */
.L_x_2752:
        /* <DEDUP_REMOVED lines=10> */
[----:B------:R-:W-:-:S05]  /*2380*/  @P0 IADD3 R0, R0, 0x9f, RZ ;  /* 0x0000009f00000810 */ /* 0x000fca0007ffe0ff */
        /* <DEDUP_REMOVED lines=14> */
[----:B------:R-:W-:Y:S01]  /*2470*/  MOV R8, 0x70 ;  /* 0x0000007000087802 */ /* 0x000fe20000000f00 */
        /* <DEDUP_REMOVED lines=8> */
[----:B------:R-:W-:-:S07]  /*2500*/  IMAD.MOV.U32 R13, RZ, RZ, RZ ;  /* 0x000000ffff0d7224 */ /* 0x000fce00078e00ff */
[----:B------:R-:W-:-:S07]  /*2510*/  LEPC R20, `(.L_x_2756) ;  /* 0x000000001014794e */ /* 0x000fce0000000000 */
[----:B0----5:R-:W-:Y:S05]  /*2520*/  CALL.ABS.NOINC R14 ;  /* 0x000000000e007343 */ /* 0x021fea0003c00000 */
.L_x_2756:
[----:B------:R-:W-:Y:S05]  /*2530*/  BSYNC B6 ;  /* 0x0000000000067941 */ /* 0x000fea0003800000 */
.L_x_2755:
        /* <DEDUP_REMOVED lines=19> */
[----:B0----5:R-:W-:Y:S05]  /*2670*/  CALL.ABS.NOINC R14 ;  /* 0x000000000e007343 */ /* 0x021fea0003c00000 */
.L_x_2758:
[----:B------:R-:W-:Y:S05]  /*2680*/  BSYNC B6 ;  /* 0x0000000000067941 */ /* 0x000fea0003800000 */
.L_x_2757:
[----:B------:R-:W2:Y:S01]  /*2690*/  LDL R33, [R1+0x30] ;  /* 0x0000300001217983 */ /* 0x000ea20000100800 */
[----:B------:R-:W-:Y:S01]  /*26a0*/  ULDC.64 UR4, c[0x0][0x9f8] ;  /* 0x00027e0000047ab9 */ /* 0x000fe20000000a00 */
[----:B------:R-:W-:Y:S01]  /*26b0*/  IMAD.MOV.U32 R0, RZ, RZ, R26 ;  /* 0x000000ffff007224 */ /* 0x000fe200078e001a */
[----:B------:R-:W-:Y:S01]  /*26c0*/  ISETP.NE.U32.AND P0, PT, RZ, UR4, PT ;  /* 0x00000004ff007c0c */ /* 0x000fe2000bf05070 */
[----:B------:R-:W3:Y:S01]  /*26d0*/  LDL R32, [R1+0x3c] ;  /* 0x00003c0001207983 */ /* 0x000ee20000100800 */
[----:B------:R-:W0:Y:S02]  /*26e0*/  LDC.64 R102, c[0x0][0x3f8] ;  /* 0x0000fe00ff667b82 */ /* 0x000e240000000a00 */
[----:B------:R-:W-:Y:S01]  /*26f0*/  ISETP.NE.AND.EX P0, PT, RZ, UR5, PT, P0 ;  /* 0x00000005ff007c0c */ /* 0x000fe2000bf05300 */
[----:B------:R-:W4:Y:S04]  /*2700*/  LDL R14, [R1+0x34] ;  /* 0x00003400010e7983 */ /* 0x000f280000100800 */
[----:B------:R-:W4:Y:S04]  /*2710*/  LDL R31, [R1+0x38] ;  /* 0x00003800011f7983 */ /* 0x000f280000100800 */
[----:B------:R-:W4:Y:S04]  /*2720*/  LDL R15, [R1+0x40] ;  /* 0x00004000010f7983 */ /* 0x000f280000100800 */
[----:B------:R-:W-:Y:S01]  /*2730*/  @P0 IADD3 R4, P1, R28, UR4, RZ ;  /* 0x000000041c040c10 */ /* 0x000fe2000ff3e0ff */
[----:B------:R-:W1:Y:S03]  /*2740*/  S2R R20, SR_TID.X ;  /* 0x0000000000147919 */ /* 0x000e660000002100 */
[----:B------:R-:W-:-:S02]  /*2750*/  @P0 IADD3.X R5, R27, UR5, RZ, P1, !PT ;  /* 0x000000051b050c10 */ /* 0x000fc40008ffe4ff */
[----:B------:R-:W0:Y:S03]  /*2760*/  LDC R27, c[0x0][0x3f4] ;  /* 0x0000fd00ff1b7b82 */ /* 0x000e260000000800 */
[----:B------:R1:W4:Y:S01]  /*2770*/  @P0 LDG.E R0, desc[UR50][R4.64] ;  /* 0x0000003204000981 */ /* 0x000322000c1e1900 */
[----:B------:R-:W-:Y:S01]  /*2780*/  IMAD.IADD R118, R118, 0x1, R25 ;  /* 0x0000000176767824 */ /* 0x000fe200078e0219 */
[----:B-1----:R-:W-:Y:S01]  /*2790*/  SHF.R.U32.HI R30, RZ, 0x7, R20 ;  /* 0x00000007ff1e7819 */ /* 0x002fe20000011614 */
[C---:B------:R-:W-:Y:S02]  /*27a0*/  VIADD R3, R20.reuse, 0xffffff80 ;  /* 0xffffff8014037836 */ /* 0x040fe40000000000 */
[----:B------:R-:W-:Y:S01]  /*27b0*/  VIADD R29, R20, 0xffffff80 ;  /* 0xffffff80141d7836 */ /* 0x000fe20000000000 */
[----:B------:R-:W-:Y:S02]  /*27c0*/  ISETP.NE.AND P6, PT, R30, 0x1, PT ;  /* 0x000000011e00780c */ /* 0x000fe40003fc5270 */
[----:B------:R-:W-:-:S02]  /*27d0*/  LEA.HI R6, R3, R3, RZ, 0x1 ;  /* 0x0000000303067211 */ /* 0x000fc400078f08ff */
[----:B------:R-:W-:Y:S02]  /*27e0*/  SHF.R.S32.HI R8, RZ, 0x1f, R3 ;  /* 0x0000001fff087819 */ /* 0x000fe40000011403 */
[----:B------:R-:W-:Y:S02]  /*27f0*/  LOP3.LUT R6, R6, 0xfffffffe, RZ, 0xc0, !PT ;  /* 0xfffffffe06067812 */ /* 0x000fe400078ec0ff */
[----:B------:R-:W-:Y:S02]  /*2800*/  LEA.HI R8, R8, R3, RZ, 0x2 ;  /* 0x0000000308087211 */ /* 0x000fe400078f10ff */
[----:B------:R-:W-:Y:S01]  /*2810*/  IADD3 R20, R20, -0x80, RZ ;  /* 0xffffff8014147810 */ /* 0x000fe20007ffe0ff */
[----:B------:R-:W-:Y:S01]  /*2820*/  IMAD.IADD R109, R3, 0x1, -R6 ;  /* 0x00000001036d7824 */ /* 0x000fe200078e0a06 */
[--C-:B------:R-:W-:Y:S01]  /*2830*/  SHF.R.S32.HI R116, RZ, 0x2, R8.reuse ;  /* 0x00000002ff747819 */ /* 0x100fe20000011408 */
[----:B------:R-:W-:Y:S05]  /*2840*/  @!P6 WARPSYNC.ALL ;  /* 0x000000000000e948 */ /* 0x000fea0003800000 */
[----:B------:R-:W-:Y:S01]  /*2850*/  ULDC UR4, c[0x0][0x2f4] ;  /* 0x0000bd0000047ab9 */ /* 0x000fe20000000800 */
[----:B------:R-:W-:-:S02]  /*2860*/  SHF.R.S32.HI R7, RZ, 0x1f, R8 ;  /* 0x0000001fff077819 */ /* 0x000fc40000011408 */
[----:B------:R-:W-:Y:S01]  /*2870*/  ISETP.GE.AND P1, PT, R223, UR4, PT ;  /* 0x00000004df007c0c */ /* 0x000fe2000bf26270 */
[----:B------:R-:W1:Y:S01]  /*2880*/  LDC.64 R8, c[0x0][0x408] ;  /* 0x00010200ff087b82 */ /* 0x000e620000000a00 */
[----:B------:R-:W-:Y:S02]  /*2890*/  ISETP.GE.AND P0, PT, R16, UR4, PT ;  /* 0x0000000410007c0c */ /* 0x000fe4000bf06270 */
[----:B------:R-:W-:Y:S02]  /*28a0*/  SEL R3, RZ, 0xffffffff, P1 ;  /* 0xffffffffff037807 */ /* 0x000fe40000800000 */
[----:B------:R-:W-:Y:S02]  /*28b0*/  LEA.HI R7, R7, R116, RZ, 0x2 ;  /* 0x0000007407077211 */ /* 0x000fe400078f10ff */
[----:B------:R-:W-:Y:S01]  /*28c0*/  SEL R4, RZ, 0x1, P0 ;  /* 0x00000001ff047807 */ /* 0x000fe20000000000 */
[----:B------:R-:W-:Y:S01]  /*28d0*/  IMAD.SHL.U32 R3, R3, 0x2, RZ ;  /* 0x0000000203037824 */ /* 0x000fe200078e00ff */
[----:B------:R-:W-:-:S02]  /*28e0*/  LOP3.LUT R7, R7, 0xfffffffc, RZ, 0xc0, !PT ;  /* 0xfffffffc07077812 */ /* 0x000fc400078ec0ff */
[----:B------:R-:W-:Y:S02]  /*28f0*/  ISETP.GE.AND P0, PT, R224, UR4, PT ;  /* 0x00000004e0007c0c */ /* 0x000fe4000bf06270 */
[----:B------:R-:W-:Y:S02]  /*2900*/  ISETP.GE.AND P1, PT, R220, UR4, PT ;  /* 0x00000004dc007c0c */ /* 0x000fe4000bf26270 */
[----:B------:R-:W-:Y:S01]  /*2910*/  LOP3.LUT R4, R3, 0x2, R4, 0xe2, !PT ;  /* 0x0000000203047812 */ /* 0x000fe200078ee204 */
[----:B------:R-:W-:Y:S01]  /*2920*/  IMAD.IADD R116, R116, 0x1, -R7 ;  /* 0x0000000174747824 */ /* 0x000fe200078e0a07 */
[----:B------:R-:W-:Y:S02]  /*2930*/  SEL R3, RZ, 0x4, P0 ;  /* 0x00000004ff037807 */ /* 0x000fe40000000000 */
[----:B------:R-:W-:Y:S02]  /*2940*/  SEL R5, RZ, 0x8, P1 ;  /* 0x00000008ff057807 */ /* 0x000fe40000800000 */
[----:B------:R-:W-:-:S02]  /*2950*/  ISETP.GE.AND P0, PT, R23, UR4, PT ;  /* 0x0000000417007c0c */ /* 0x000fc4000bf06270 */
[----:B------:R-:W-:Y:S02]  /*2960*/  LOP3.LUT R3, R5, R4, R3, 0xfe, !PT ;  /* 0x0000000405037212 */ /* 0x000fe400078efe03 */
[----:B------:R-:W-:Y:S02]  /*2970*/  LEA.HI R20, R20, R29, RZ, 0x1 ;  /* 0x0000001d14147211 */ /* 0x000fe400078f08ff */
[----:B------:R-:W-:Y:S02]  /*2980*/  SEL R4, RZ, 0x10, P0 ;  /* 0x00000010ff047807 */ /* 0x000fe40000000000 */
[----:B------:R-:W-:Y:S02]  /*2990*/  LOP3.LUT P0, RZ, R116, 0x2, RZ, 0xc0, !PT ;  /* 0x0000000274ff7812 */ /* 0x000fe4000780c0ff */
[----:B------:R-:W-:Y:S02]  /*29a0*/  SHF.R.S32.HI R20, RZ, 0x1, R20 ;  /* 0x00000001ff147819 */ /* 0x000fe40000011414 */
[----:B------:R-:W-:-:S02]  /*29b0*/  LOP3.LUT R22, R22, 0xfffffffb, RZ, 0xc0, !PT ;  /* 0xfffffffb16167812 */ /* 0x000fc400078ec0ff */
[----:B------:R-:W-:Y:S02]  /*29c0*/  SHF.R.S32.HI R7, RZ, 0x1f, R20 ;  /* 0x0000001fff077819 */ /* 0x000fe40000011414 */
[----:B------:R-:W-:Y:S02]  /*29d0*/  LOP3.LUT R28, R3, R4, RZ, 0xfc, !PT ;  /* 0x00000004031c7212 */ /* 0x000fe400078efcff */
[----:B------:R-:W-:Y:S01]  /*29e0*/  SHF.R.S32.HI R227, RZ, 0x1f, R226 ;  /* 0x0000001fffe37819 */ /* 0x000fe200000114e2 */
[-C--:B-1----:R-:W-:Y:S01]  /*29f0*/  IMAD R4, R7, R8.reuse, RZ ;  /* 0x0000000807047224 */ /* 0x082fe200078e02ff */
[-C--:B0-----:R-:W-:Y:S02]  /*2a00*/  ISETP.GE.AND P1, PT, R223, R27.reuse, PT ;  /* 0x0000001bdf00720c */ /* 0x081fe40003f26270 */
[----:B------:R-:W-:Y:S02]  /*2a10*/  @P0 LOP3.LUT R22, R22, 0x4, RZ, 0xfc, !PT ;  /* 0x0000000416160812 */ /* 0x000fe400078efcff */
[----:B------:R-:W-:Y:S01]  /*2a20*/  ISETP.GE.AND P0, PT, R16, R27, PT ;  /* 0x0000001b1000720c */ /* 0x000fe20003f06270 */
[C---:B------:R-:W-:Y:S01]  /*2a30*/  IMAD R5, R20.reuse, R9, R4 ;  /* 0x0000000914057224 */ /* 0x040fe200078e0204 */
[C---:B------:R-:W-:Y:S01]  /*2a40*/  SEL R4, R27.reuse, RZ, P1 ;  /* 0x000000ff1b047207 */ /* 0x040fe20000800000 */
[----:B------:R-:W-:Y:S01]  /*2a50*/  IMAD.WIDE.U32 R98, R20, R8, R226 ;  /* 0x0000000814627225 */ /* 0x000fe200078e00e2 */
[----:B------:R-:W-:-:S03]  /*2a60*/  SEL R3, R27, RZ, P0 ;  /* 0x000000ff1b037207 */ /* 0x000fc60000000000 */
[----:B------:R-:W-:-:S04]  /*2a70*/  IMAD.WIDE.U32 R96, R20, R8, R16 ;  /* 0x0000000814607225 */ /* 0x000fc800078e0010 */
[----:B------:R-:W-:Y:S02]  /*2a80*/  IMAD.IADD R99, R99, 0x1, R5 ;  /* 0x0000000163637824 */ /* 0x000fe400078e0205 */
[----:B------:R-:W-:Y:S02]  /*2a90*/  IMAD.IADD R97, R5, 0x1, R97 ;  /* 0x0000000105617824 */ /* 0x000fe400078e0261 */
[----:B------:R-:W-:Y:S02]  /*2aa0*/  IMAD R6, R7, R102, RZ ;  /* 0x0000006607067224 */ /* 0x000fe400078e02ff */
[----:B------:R-:W-:Y:S02]  /*2ab0*/  IMAD.IADD R5, R223, 0x1, R4 ;  /* 0x00000001df057824 */ /* 0x000fe400078e0204 */
[----:B------:R-:W-:Y:S01]  /*2ac0*/  IMAD.IADD R3, R16, 0x1, R3 ;  /* 0x0000000110037824 */ /* 0x000fe200078e0203 */
[----:B------:R-:W-:Y:S01]  /*2ad0*/  ISETP.GE.AND P2, PT, R224, R27, PT ;  /* 0x0000001be000720c */ /* 0x000fe20003f46270 */
[----:B------:R-:W-:Y:S01]  /*2ae0*/  IMAD R11, R20, R103, R6 ;  /* 0x00000067140b7224 */ /* 0x000fe200078e0206 */
[----:B------:R-:W-:-:S02]  /*2af0*/  SHF.R.S32.HI R6, RZ, 0x1f, R5 ;  /* 0x0000001fff067819 */ /* 0x000fc40000011405 */
[----:B------:R-:W-:Y:S02]  /*2b00*/  SHF.R.S32.HI R4, RZ, 0x1f, R3 ;  /* 0x0000001fff047819 */ /* 0x000fe40000011403 */
[----:B------:R-:W-:Y:S02]  /*2b10*/  SEL R7, R27, RZ, P2 ;  /* 0x000000ff1b077207 */ /* 0x000fe40001000000 */
[----:B------:R-:W-:Y:S02]  /*2b20*/  LEA.HI R25, R6, R5, RZ, 0x4 ;  /* 0x0000000506197211 */ /* 0x000fe400078f20ff */
[----:B------:R-:W-:Y:S02]  /*2b30*/  LEA.HI R21, R4, R3, RZ, 0x4 ;  /* 0x0000000304157211 */ /* 0x000fe400078f20ff */
[----:B------:R-:W-:Y:S02]  /*2b40*/  LEA.HI R6, R6, R5, RZ, 0x6 ;  /* 0x0000000506067211 */ /* 0x000fe400078f30ff */
[----:B------:R-:W-:Y:S01]  /*2b50*/  LEA.HI R4, R4, R3, RZ, 0x6 ;  /* 0x0000000304047211 */ /* 0x000fe200078f30ff */
[----:B------:R-:W-:Y:S01]  /*2b60*/  IMAD.WIDE.U32 R106, R20, R102, R226 ;  /* 0x00000066146a7225 */ /* 0x000fe200078e00e2 */
[----:B------:R-:W-:-:S02]  /*2b70*/  IADD3 R12, R224, R7, RZ ;  /* 0x00000007e00c7210 */ /* 0x000fc40007ffe0ff */
[----:B------:R-:W-:Y:S01]  /*2b80*/  SHF.R.S32.HI R7, RZ, 0x6, R6 ;  /* 0x00000006ff077819 */ /* 0x000fe20000011406 */
[----:B------:R-:W-:Y:S01]  /*2b90*/  IMAD.WIDE.U32 R104, R20, R102, R16 ;  /* 0x0000006614687225 */ /* 0x000fe200078e0010 */
[----:B------:R-:W-:-:S03]  /*2ba0*/  SHF.R.S32.HI R5, RZ, 0x6, R4 ;  /* 0x00000006ff057819 */ /* 0x000fc60000011404 */
[----:B------:R-:W-:Y:S02]  /*2bb0*/  IMAD.IADD R107, R107, 0x1, R11 ;  /* 0x000000016b6b7824 */ /* 0x000fe400078e020b */
[----:B------:R-:W-:Y:S01]  /*2bc0*/  IMAD.IADD R105, R11, 0x1, R105 ;  /* 0x000000010b697824 */ /* 0x000fe200078e0269 */
[----:B------:R-:W-:-:S04]  /*2bd0*/  SHF.R.S32.HI R13, RZ, 0x1f, R12 ;  /* 0x0000001fff0d7819 */ /* 0x000fc8000001140c */
[CC--:B------:R-:W-:Y:S02]  /*2be0*/  LEA.HI R26, R13.reuse, R12.reuse, RZ, 0x4 ;  /* 0x0000000c0d1a7211 */ /* 0x0c0fe400078f20ff */
[----:B------:R-:W-:Y:S02]  /*2bf0*/  LEA.HI R12, R13, R12, RZ, 0x6 ;  /* 0x0000000c0d0c7211 */ /* 0x000fe400078f30ff */
[----:B------:R-:W-:Y:S02]  /*2c00*/  LOP3.LUT R22, R22, 0xfffffffe, RZ, 0xc0, !PT ;  /* 0xfffffffe16167812 */ /* 0x000fe400078ec0ff */
[----:B------:R-:W-:Y:S01]  /*2c10*/  SHF.R.S32.HI R12, RZ, 0x6, R12 ;  /* 0x00000006ff0c7819 */ /* 0x000fe2000001140c */
[----:B------:R-:W-:Y:S01]  /*2c20*/  IMAD.WIDE.U32 R100, R8, 0xa0, RZ ;  /* 0x000000a008647825 */ /* 0x000fe200078e00ff */
[----:B------:R-:W-:Y:S02]  /*2c30*/  @P2 LOP3.LUT R22, R22, 0x1, RZ, 0xfc, !PT ;  /* 0x0000000116162812 */ /* 0x000fe400078efcff */
[----:B------:R-:W-:Y:S01]  /*2c40*/  ISETP.GE.AND P2, PT, R221, UR4, PT ;  /* 0x00000004dd007c0c */ /* 0x000fe2000bf46270 */
[----:B------:R-:W-:Y:S01]  /*2c50*/  IMAD R121, R103, 0xa0, RZ ;  /* 0x000000a067797824 */ /* 0x000fe200078e02ff */
[----:B------:R-:W-:Y:S01]  /*2c60*/  SHF.R.S32.HI R112, RZ, 0x4, R21 ;  /* 0x00000004ff707819 */ /* 0x000fe20000011415 */
[----:B-----5:R-:W-:Y:S01]  /*2c70*/  IMAD.WIDE.U32 R106, R129, R102, R106 ;  /* 0x00000066816a7225 */ /* 0x020fe200078e006a */
[----:B------:R-:W-:-:S02]  /*2c80*/  SHF.R.S32.HI R111, RZ, 0x4, R25 ;  /* 0x00000004ff6f7819 */ /* 0x000fc40000011419 */
[----:B------:R-:W-:Y:S01]  /*2c90*/  SHF.R.S32.HI R110, RZ, 0x4, R26 ;  /* 0x00000004ff6e7819 */ /* 0x000fe2000001141a */
[----:B------:R-:W-:Y:S01]  /*2ca0*/  IMAD.WIDE.U32 R104, R129, R102, R104 ;  /* 0x0000006681687225 */ /* 0x000fe200078e0068 */
[----:B------:R-:W-:-:S03]  /*2cb0*/  IADD3 R130, R30, 0x8, RZ ;  /* 0x000000081e827810 */ /* 0x000fc60007ffe0ff */
[----:B------:R-:W-:-:S04]  /*2cc0*/  IMAD.WIDE.U32 R98, R129, R8, R98 ;  /* 0x0000000881627225 */ /* 0x000fc800078e0062 */
[----:B------:R-:W-:-:S04]  /*2cd0*/  IMAD.WIDE.U32 R96, R129, R8, R96 ;  /* 0x0000000881607225 */ /* 0x000fc800078e0060 */
[----:B------:R-:W-:Y:S02]  /*2ce0*/  IMAD.SHL.U32 R114, R27, 0x2, RZ ;  /* 0x000000021b727824 */ /* 0x000fe400078e00ff */
[----:B------:R-:W-:Y:S01]  /*2cf0*/  IMAD R109, R109, 0x80, R20 ;  /* 0x000000806d6d7824 */ /* 0x000fe200078e0214 */
[C---:B--2---:R-:W-:Y:S02]  /*2d00*/  LOP3.LUT R6, R33.reuse, 0x30, R25, 0xf8, !PT ;  /* 0x0000003021067812 */ /* 0x044fe400078ef819 */
[----:B---3--:R-:W-:Y:S02]  /*2d10*/  SHF.R.U32.HI R3, RZ, 0x3, R32 ;  /* 0x00000003ff037819 */ /* 0x008fe40000011620 */
[--C-:B------:R-:W-:Y:S02]  /*2d20*/  LOP3.LUT R10, R32, 0x30, R21.reuse, 0xf8, !PT ;  /* 0x00000030200a7812 */ /* 0x100fe400078ef815 */
[----:B------:R-:W-:Y:S02]  /*2d30*/  LOP3.LUT R4, R33, 0x30, R21, 0xf8, !PT ;  /* 0x0000003021047812 */ /* 0x000fe400078ef815 */
[----:B----4-:R-:W-:-:S02]  /*2d40*/  LOP3.LUT R6, R6, R14, RZ, 0x3c, !PT ;  /* 0x0000000e06067212 */ /* 0x010fc400078e3cff */
[-C--:B------:R-:W-:Y:S01]  /*2d50*/  LOP3.LUT R11, R10, R3.reuse, RZ, 0x3c, !PT ;  /* 0x000000030a0b7212 */ /* 0x080fe200078e3cff */
[----:B------:R-:W-:Y:S02]  /*2d60*/  IMAD R127, R7, 0x2800, R31 ;  /* 0x00002800077f7824 */ /* 0x000fe400078e021f */
[C---:B------:R-:W-:Y:S02]  /*2d70*/  IMAD R126, R5.reuse, 0x2800, R15 ;  /* 0x00002800057e7824 */ /* 0x040fe400078e020f */
[----:B------:R-:W-:Y:S01]  /*2d80*/  IMAD R128, R5, 0x2800, R31 ;  /* 0x0000280005807824 */ /* 0x000fe200078e021f */
[----:B------:R-:W-:Y:S01]  /*2d90*/  LOP3.LUT R5, R4, R14, RZ, 0x3c, !PT ;  /* 0x0000000e04057212 */ /* 0x000fe200078e3cff */
[----:B------:R-:W-:Y:S01]  /*2da0*/  IMAD.IADD R127, R127, 0x1, R6 ;  /* 0x000000017f7f7824 */ /* 0x000fe200078e0206 */
[----:B------:R-:W-:Y:S01]  /*2db0*/  LOP3.LUT R6, R32, 0x30, R25, 0xf8, !PT ;  /* 0x0000003020067812 */ /* 0x000fe200078ef819 */
[----:B------:R-:W-:Y:S01]  /*2dc0*/  IMAD.IADD R126, R126, 0x1, R11 ;  /* 0x000000017e7e7824 */ /* 0x000fe200078e020b */
[----:B------:R-:W-:Y:S01]  /*2dd0*/  SHF.R.S32.HI R11, RZ, 0x1f, R129 ;  /* 0x0000001fff0b7819 */ /* 0x000fe20000011481 */
[----:B------:R-:W-:Y:S01]  /*2de0*/  IMAD.IADD R128, R128, 0x1, R5 ;  /* 0x0000000180807824 */ /* 0x000fe200078e0205 */
[----:B------:R-:W-:-:S03]  /*2df0*/  LOP3.LUT R5, R6, R3, RZ, 0x3c, !PT ;  /* 0x0000000306057212 */ /* 0x000fc600078e3cff */
[----:B------:R-:W-:Y:S01]  /*2e00*/  IMAD R6, R11, R102, RZ ;  /* 0x000000660b067224 */ /* 0x000fe200078e02ff */
[----:B------:R-:W-:-:S03]  /*2e10*/  LOP3.LUT R4, R33, 0x30, R26, 0xf8, !PT ;  /* 0x0000003021047812 */ /* 0x000fc600078ef81a */
[----:B------:R-:W-:Y:S02]  /*2e20*/  IMAD R13, R129, R103, R6 ;  /* 0x00000067810d7224 */ /* 0x000fe400078e0206 */
[----:B------:R-:W-:Y:S02]  /*2e30*/  IMAD R6, R11, R8, RZ ;  /* 0x000000080b067224 */ /* 0x000fe400078e02ff */
[----:B------:R-:W-:Y:S01]  /*2e40*/  IMAD R11, R9, 0xa0, RZ ;  /* 0x000000a0090b7824 */ /* 0x000fe200078e02ff */
[----:B------:R-:W-:Y:S01]  /*2e50*/  LOP3.LUT R4, R4, R14, RZ, 0x3c, !PT ;  /* 0x0000000e04047212 */ /* 0x000fe200078e3cff */
[----:B------:R-:W-:Y:S01]  /*2e60*/  IMAD R124, R7, 0x2800, R15 ;  /* 0x00002800077c7824 */ /* 0x000fe200078e020f */
[----:B------:R-:W-:Y:S01]  /*2e70*/  LOP3.LUT R10, R32, 0x30, R26, 0xf8, !PT ;  /* 0x00000030200a7812 */ /* 0x000fe200078ef81a */
[----:B------:R-:W-:Y:S02]  /*2e80*/  IMAD R125, R12, 0x2800, R31 ;  /* 0x000028000c7d7824 */ /* 0x000fe400078e021f */
[----:B------:R-:W-:Y:S01]  /*2e90*/  IMAD.IADD R122, R101, 0x1, R11 ;  /* 0x00000001657a7824 */ /* 0x000fe200078e020b */
[----:B------:R-:W-:Y:S01]  /*2ea0*/  SEL R11, RZ, 0x20, P2 ;  /* 0x00000020ff0b7807 */ /* 0x000fe20001000000 */
[----:B------:R-:W-:Y:S01]  /*2eb0*/  IMAD.IADD R124, R124, 0x1, R5 ;  /* 0x000000017c7c7824 */ /* 0x000fe200078e0205 */
[----:B------:R-:W-:Y:S01]  /*2ec0*/  LOP3.LUT R10, R10, R3, RZ, 0x3c, !PT ;  /* 0x000000030a0a7212 */ /* 0x000fe200078e3cff */
[----:B------:R-:W-:Y:S01]  /*2ed0*/  IMAD.IADD R125, R125, 0x1, R4 ;  /* 0x000000017d7d7824 */ /* 0x000fe200078e0204 */
[----:B------:R-:W-:Y:S01]  /*2ee0*/  SHF.L.U64.HI R4, R102, 0x7, R103 ;  /* 0x0000000766047819 */ /* 0x000fe20000010267 */
[----:B------:R-:W-:Y:S01]  /*2ef0*/  IMAD R123, R12, 0x2800, R15 ;  /* 0x000028000c7b7824 */ /* 0x000fe200078e020f */
[----:B------:R-:W-:Y:S01]  /*2f00*/  LOP3.LUT R21, R21, 0xfffffff0, RZ, 0xc0, !PT ;  /* 0xfffffff015157812 */ /* 0x000fe200078ec0ff */
[C---:B------:R-:W-:Y:S01]  /*2f10*/  IMAD.SHL.U32 R5, R102.reuse, 0x80, RZ ;  /* 0x0000008066057824 */ /* 0x040fe200078e00ff */
[----:B------:R-:W-:Y:S01]  /*2f20*/  LOP3.LUT R25, R25, 0xfffffff0, RZ, 0xc0, !PT ;  /* 0xfffffff019197812 */ /* 0x000fe200078ec0ff */
[----:B------:R-:W-:Y:S01]  /*2f30*/  IMAD.WIDE.U32 R102, R102, 0xa0, RZ ;  /* 0x000000a066667825 */ /* 0x000fe200078e00ff */
[----:B------:R-:W-:-:S02]  /*2f40*/  LOP3.LUT R26, R26, 0xfffffff0, RZ, 0xc0, !PT ;  /* 0xfffffff01a1a7812 */ /* 0x000fc400078ec0ff */
[----:B------:R-:W-:Y:S01]  /*2f50*/  LOP3.LUT R11, R28, R11, RZ, 0xfc, !PT ;  /* 0x0000000b1c0b7212 */ /* 0x000fe200078efcff */
[----:B------:R-:W-:Y:S01]  /*2f60*/  IMAD R15, R129, R9, R6 ;  /* 0x00000009810f7224 */ /* 0x000fe200078e0206 */
[C---:B------:R-:W-:Y:S01]  /*2f70*/  SHF.L.U64.HI R6, R8.reuse, 0x7, R9 ;  /* 0x0000000708067819 */ /* 0x040fe20000010209 */
[----:B------:R-:W-:Y:S01]  /*2f80*/  IMAD.IADD R123, R123, 0x1, R10 ;  /* 0x000000017b7b7824 */ /* 0x000fe200078e020a */
[----:B------:R-:W-:Y:S01]  /*2f90*/  SHF.R.S32.HI R117, RZ, 0x1f, R0 ;  /* 0x0000001fff757819 */ /* 0x000fe20000011400 */
[----:B------:R-:W-:Y:S01]  /*2fa0*/  IMAD.SHL.U32 R7, R8, 0x80, RZ ;  /* 0x0000008008077824 */ /* 0x000fe200078e00ff */
[----:B------:R-:W-:Y:S01]  /*2fb0*/  SHF.R.S32.HI R108, RZ, 0x1f, R21 ;  /* 0x0000001fff6c7819 */ /* 0x000fe20000011415 */
[----:B------:R-:W-:Y:S01]  /*2fc0*/  IMAD.IADD R121, R103, 0x1, R121 ;  /* 0x0000000167797824 */ /* 0x000fe200078e0279 */
[----:B------:R-:W-:Y:S01]  /*2fd0*/  SHF.R.S32.HI R95, RZ, 0x1f, R25 ;  /* 0x0000001fff5f7819 */ /* 0x000fe20000011419 */
[----:B------:R-:W-:Y:S01]  /*2fe0*/  IMAD.IADD R8, R107, 0x1, R13 ;  /* 0x000000016b087824 */ /* 0x000fe200078e020d */
[----:B------:R-:W-:Y:S01]  /*2ff0*/  SHF.R.S32.HI R27, RZ, 0x1f, R26 ;  /* 0x0000001fff1b7819 */ /* 0x000fe2000001141a */
[----:B------:R-:W-:Y:S01]  /*3000*/  IMAD.IADD R9, R13, 0x1, R105 ;  /* 0x000000010d097824 */ /* 0x000fe200078e0269 */
[----:B------:R-:W-:Y:S01]  /*3010*/  LOP3.LUT R28, R28, 0x1, RZ, 0xc0, !PT ;  /* 0x000000011c1c7812 */ /* 0x000fe200078ec0ff */
[----:B------:R-:W-:Y:S01]  /*3020*/  IMAD.IADD R10, R99, 0x1, R15 ;  /* 0x00000001630a7824 */ /* 0x000fe200078e020f */
[----:B------:R-:W-:Y:S01]  /*3030*/  LOP3.LUT R29, R11, 0x2, RZ, 0xc0, !PT ;  /* 0x000000020b1d7812 */ /* 0x000fe200078ec0ff */
[----:B------:R-:W-:Y:S01]  /*3040*/  IMAD.IADD R20, R15, 0x1, R97 ;  /* 0x000000010f147824 */ /* 0x000fe200078e0261 */
[----:B------:R-:W-:-:S02]  /*3050*/  LOP3.LUT R30, R11, 0x4, RZ, 0xc0, !PT ;  /* 0x000000040b1e7812 */ /* 0x000fc400078ec0ff */
[C---:B------:R-:W-:Y:S02]  /*3060*/  LOP3.LUT R31, R11.reuse, 0x8, RZ, 0xc0, !PT ;  /* 0x000000080b1f7812 */ /* 0x040fe400078ec0ff */
[C---:B------:R-:W-:Y:S02]  /*3070*/  LOP3.LUT R32, R11.reuse, 0x10, RZ, 0xc0, !PT ;  /* 0x000000100b207812 */ /* 0x040fe400078ec0ff */
[----:B------:R-:W-:Y:S01]  /*3080*/  LOP3.LUT R33, R11, 0x20, RZ, 0xc0, !PT ;  /* 0x000000200b217812 */ /* 0x000fe200078ec0ff */
[----:B------:R-:W-:Y:S06]  /*3090*/  @!P6 BAR.SYNC.DEFER_BLOCKING 0x9, 0x100 ;  /* 0x024400000000eb1d */ /* 0x000fec0000010000 */
.L_x_2864:
[----:B------:R-:W2:Y:S01]  /*30a0*/  LDL R38, [R1+0x58] ;  /* 0x0000580001267983 */ /* 0x000ea20000100800 */
[----:B0-----:R-:W0:Y:S01]  /*30b0*/  LDC R36, c[0x0][0x430] ;  /* 0x00010c00ff247b82 */ /* 0x001e220000000800 */
[----:B------:R-:W-:-:S05]  /*30c0*/  IADD3 R24, R24, -0x1, RZ ;  /* 0xffffffff18187810 */ /* 0x000fca0007ffe0ff */
[----:B------:R-:W-:Y:S02]  /*30d0*/  IMAD R11, R24, 0xa0, R109 ;  /* 0x000000a0180b7824 */ /* 0x000fe400078e026d */
[----:B-1----:R-:W1:Y:S02]  /*30e0*/  LDC R113, c[0x0][0x3f4] ;  /* 0x0000fd00ff717b82 */ /* 0x002e640000000800 */
[----:B------:R-:W-:Y:S01]  /*30f0*/  IMAD.IADD R39, R118, 0x1, R11 ;  /* 0x0000000176277824 */ /* 0x000fe200078e020b */
[----:B------:R-:W-:-:S03]  /*3100*/  ISETP.GE.AND P2, PT, R11, R2, PT ;  /* 0x000000020b00720c */ /* 0x000fc60003f46270 */
[----:B------:R-:W-:Y:S01]  /*3110*/  IMAD.MOV.U32 R11, RZ, RZ, R39 ;  /* 0x000000ffff0b7224 */ /* 0x000fe200078e0027 */
[----:B------:R-:W-:Y:S02]  /*3120*/  ISETP.GT.OR P2, PT, R109, 0x9f, P2 ;  /* 0x0000009f6d00780c */ /* 0x000fe40001744670 */
[----:B0-----:R-:W-:-:S11]  /*3130*/  ISETP.NE.AND P3, PT, R36, 0x1, PT ;  /* 0x000000012400780c */ /* 0x001fd60003f65270 */
[----:B------:R-:W0:Y:S08]  /*3140*/  @!P2 LDC.64 R14, c[0x0][0x428] ;  /* 0x00010a00ff0eab82 */ /* 0x000e300000000a00 */
[----:B------:R-:W3:Y:S08]  /*3150*/  @!P2 LDC.64 R12, c[0x0][0x418] ;  /* 0x00010600ff0cab82 */ /* 0x000ef00000000a00 */
[----:B----4-:R-:W4:Y:S08]  /*3160*/  @P3 LDC R34, c[0x0][0x434] ;  /* 0x00010d00ff223b82 */ /* 0x010f300000000800 */
[----:B------:R-:W1:Y:S01]  /*3170*/  @P3 LDC R35, c[0x0][0x438] ;  /* 0x00010e00ff233b82 */ /* 0x000e620000000800 */
[----:B----4-:R-:W-:-:S05]  /*3180*/  @P3 IMAD.HI.U32 R34, R39, R34, RZ ;  /* 0x0000002227223227 */ /* 0x010fca00078e00ff */
[----:B-1----:R-:W-:Y:S01]  /*3190*/  @P3 SHF.R.U32.HI R11, RZ, R35, R34 ;  /* 0x00000023ff0b3219 */ /* 0x002fe20000011622 */
[----:B0-----:R-:W-:-:S03]  /*31a0*/  @!P2 IMAD R34, R117, R14, RZ ;  /* 0x0000000e7522a224 */ /* 0x001fc600078e02ff */
[--C-:B------:R-:W-:Y:S01]  /*31b0*/  @!P2 SHF.R.S32.HI R35, RZ, 0x1f, R11.reuse ;  /* 0x0000001fff23a819 */ /* 0x100fe2000001140b */
[----:B------:R-:W-:Y:S02]  /*31c0*/  @!P2 IMAD R37, R0, R15, R34 ;  /* 0x0000000f0025a224 */ /* 0x000fe400078e0222 */
[----:B------:R-:W-:-:S04]  /*31d0*/  @!P2 IMAD.MOV.U32 R34, RZ, RZ, R11 ;  /* 0x000000ffff22a224 */ /* 0x000fc800078e000b */
[----:B------:R-:W-:-:S04]  /*31e0*/  @!P2 IMAD.WIDE.U32 R14, R0, R14, R34 ;  /* 0x0000000e000ea225 */ /* 0x000fc800078e0022 */
[----:B------:R-:W-:Y:S01]  /*31f0*/  @!P2 IMAD.IADD R15, R15, 0x1, R37 ;  /* 0x000000010f0fa824 */ /* 0x000fe200078e0225 */
[----:B---3--:R-:W-:Y:S01]  /*3200*/  @!P2 LEA R12, P3, R14, R12, 0x2 ;  /* 0x0000000c0e0ca211 */ /* 0x008fe200078610ff */
[----:B------:R-:W-:-:S03]  /*3210*/  IMAD.MOV.U32 R34, RZ, RZ, RZ ;  /* 0x000000ffff227224 */ /* 0x000fc600078e00ff */
[----:B------:R-:W-:-:S05]  /*3220*/  @!P2 LEA.HI.X R13, R14, R13, R15, 0x2, P3 ;  /* 0x0000000d0e0da211 */ /* 0x000fca00018f140f */
[----:B-----5:R0:W5:Y:S01]  /*3230*/  @!P2 LDG.E R34, desc[UR50][R12.64] ;  /* 0x000000320c22a981 */ /* 0x020162000c1e1900 */
[----:B------:R-:W-:Y:S01]  /*3240*/  ISETP.GT.AND P2, PT, R24, R115, PT ;  /* 0x000000731800720c */ /* 0x000fe20003f44270 */
[----:B------:R-:W-:Y:S01]  /*3250*/  IMAD.MOV R35, RZ, RZ, -R11 ;  /* 0x000000ffff237224 */ /* 0x000fe200078e0a0b */
[----:B------:R-:W-:Y:S01]  /*3260*/  LOP3.LUT R22, R22, 0xfffffffd, RZ, 0xc0, !PT ;  /* 0xfffffffd16167812 */ /* 0x000fe200078ec0ff */
[----:B------:R-:W-:Y:S05]  /*3270*/  YIELD ;  /* 0x0000000000007946 */ /* 0x000fea0003800000 */
[----:B------:R-:W-:Y:S01]  /*3280*/  LOP3.LUT P4, RZ, R116, 0x2, RZ, 0xc0, !PT ;  /* 0x0000000274ff7812 */ /* 0x000fe2000788c0ff */
[----:B------:R-:W-:Y:S01]  /*3290*/  BSSY B0, `(.L_x_2759) ;  /* 0x0000d3c000007945 */ /* 0x000fe20003800000 */
[----:B------:R-:W-:-:S03]  /*32a0*/  IMAD R35, R36, R35, R39 ;  /* 0x0000002324237224 */ /* 0x000fc600078e0227 */
[----:B------:R-:W-:Y:S02]  /*32b0*/  @P2 LOP3.LUT R22, R22, 0x2, RZ, 0xfc, !PT ;  /* 0x0000000216162812 */ /* 0x000fe400078efcff */
[----:B------:R-:W-:Y:S01]  /*32c0*/  ISETP.GE.AND P2, PT, R113, 0x1, PT ;  /* 0x000000017100780c */ /* 0x000fe20003f46270 */
[----:B--2---:R-:W-:-:S04]  /*32d0*/  IMAD R15, R19, 0x7800, R38 ;  /* 0x00007800130f7824 */ /* 0x004fc800078e0226 */
[C---:B------:R-:W-:Y:S01]  /*32e0*/  VIADD R89, R15.reuse, 0x20 ;  /* 0x000000200f597836 */ /* 0x040fe20000000000 */
[----:B------:R-:W-:Y:S01]  /*32f0*/  IADD3 R88, R18, R15, RZ ;  /* 0x0000000f12587210 */ /* 0x000fe20007ffe0ff */
[----:B------:R-:W-:-:S04]  /*3300*/  @P4 VIADD R89, R15, 0xffffffe0 ;  /* 0xffffffe00f594836 */ /* 0x000fc80000000000 */
[----:B------:R-:W-:Y:S02]  /*3310*/  IMAD.IADD R89, R18, 0x1, R89 ;  /* 0x0000000112597824 */ /* 0x000fe400078e0259 */
[----:B0-----:R-:W-:Y:S05]  /*3320*/  @!P2 BRA `(.L_x_2760) ;  /* 0x000000c800dca947 */ /* 0x001fea0003800000 */
[----:B------:R-:W-:Y:S01]  /*3330*/  SHF.R.S32.HI R90, RZ, 0x1f, R35 ;  /* 0x0000001fff5a7819 */ /* 0x000fe20000011423 */
[----:B------:R-:W-:Y:S01]  /*3340*/  ULDC.64 UR4, c[0x0][0x300] ;  /* 0x0000c00000047ab9 */ /* 0x000fe20000000a00 */
[----:B-----5:R-:W-:Y:S01]  /*3350*/  SHF.R.S32.HI R91, RZ, 0x1f, R34 ;  /* 0x0000001fff5b7819 */ /* 0x020fe20000011422 */
[----:B------:R-:W-:-:S04]  /*3360*/  IMAD.WIDE.U32 R12, R35, UR4, RZ ;  /* 0x00000004230c7c25 */ /* 0x000fc8000f8e00ff */
[----:B------:R-:W-:Y:S02]  /*3370*/  IMAD R14, R90, UR4, RZ ;  /* 0x000000045a0e7c24 */ /* 0x000fe4000f8e02ff */
[----:B------:R-:W-:Y:S02]  /*3380*/  IMAD R92, R24, -0xa0, R2 ;  /* 0xffffff60185c7824 */ /* 0x000fe400078e0202 */
[----:B------:R-:W-:Y:S01]  /*3390*/  IMAD R11, R35, UR5, R14 ;  /* 0x00000005230b7c24 */ /* 0x000fe2000f8e020e */
[----:B------:R-:W-:Y:S01]  /*33a0*/  ULDC.64 UR4, c[0x0][0x310] ;  /* 0x0000c40000047ab9 */ /* 0x000fe20000000a00 */
[----:B------:R-:W-:Y:S01]  /*33b0*/  IMAD R14, R121, R24, RZ ;  /* 0x00000018790e7224 */ /* 0x000fe200078e02ff */
[----:B------:R-:W-:Y:S01]  /*33c0*/  VIMNMX R92, R92, 0xa0, PT ;  /* 0x000000a05c5c7848 */ /* 0x000fe20003fe0100 */
[----:B------:R-:W-:Y:S02]  /*33d0*/  IMAD R15, R91, UR4, RZ ;  /* 0x000000045b0f7c24 */ /* 0x000fe4000f8e02ff */
[----:B------:R-:W-:Y:S01]  /*33e0*/  IMAD.IADD R13, R13, 0x1, R11 ;  /* 0x000000010d0d7824 */ /* 0x000fe200078e020b */
[----:B------:R-:W-:Y:S01]  /*33f0*/  SHF.R.S32.HI R11, RZ, 0x1f, R24 ;  /* 0x0000001fff0b7819 */ /* 0x000fe20000011418 */
[----:B------:R-:W-:-:S02]  /*3400*/  IMAD R15, R34, UR5, R15 ;  /* 0x00000005220f7c24 */ /* 0x000fc4000f8e020f */
[----:B------:R-:W-:Y:S01]  /*3410*/  IMAD.WIDE.U32 R12, R34, UR4, R12 ;  /* 0x00000004220c7c25 */ /* 0x000fe2000f8e000c */
[----:B------:R-:W-:-:S03]  /*3420*/  ULDC.64 UR4, c[0x0][0x308] ;  /* 0x0000c20000047ab9 */ /* 0x000fc60000000a00 */
[----:B------:R-:W-:Y:S02]  /*3430*/  IMAD.IADD R13, R13, 0x1, R15 ;  /* 0x000000010d0d7824 */ /* 0x000fe400078e020f */
[----:B------:R-:W-:Y:S02]  /*3440*/  IMAD R37, R11, R102, R14 ;  /* 0x000000660b257224 */ /* 0x000fe400078e020e */
[----:B------:R-:W-:-:S04]  /*3450*/  IMAD.WIDE.U32 R12, R225, UR4, R12 ;  /* 0x00000004e10c7c25 */ /* 0x000fc8000f8e000c */
[----:B------:R-:W-:Y:S01]  /*3460*/  IMAD R119, R225, UR5, R13 ;  /* 0x00000005e1777c24 */ /* 0x000fe2000f8e020d */
[----:B------:R-:W-:Y:S01]  /*3470*/  ULDC.64 UR4, c[0x0][0x2e8] ;  /* 0x0000ba0000047ab9 */ /* 0x000fe20000000a00 */
[-C--:B------:R-:W-:Y:S01]  /*3480*/  IMAD R13, R122, R24.reuse, RZ ;  /* 0x000000187a0d7224 */ /* 0x080fe200078e02ff */
[----:B------:R-:W-:Y:S01]  /*3490*/  IADD3 R120, P2, R12, UR4, RZ ;  /* 0x000000040c787c10 */ /* 0x000fe2000ff5e0ff */
[----:B------:R-:W-:Y:S01]  /*34a0*/  ULDC.U8 UR4, c[0x0][0x410] ;  /* 0x0001040000047ab9 */ /* 0x000fe20000000000 */
[----:B------:R-:W-:Y:S02]  /*34b0*/  IMAD.WIDE.U32 R14, R102, R24, RZ ;  /* 0x00000018660e7225 */ /* 0x000fe400078e00ff */
[----:B------:R-:W-:Y:S02]  /*34c0*/  IADD3.X R119, R119, UR5, RZ, P2, !PT ;  /* 0x0000000577777c10 */ /* 0x000fe400097fe4ff */
[----:B------:R-:W-:Y:S01]  /*34d0*/  ISETP.NE.AND P2, PT, RZ, UR4, PT ;  /* 0x00000004ff007c0c */ /* 0x000fe2000bf45270 */
[----:B------:R-:W-:-:S02]  /*34e0*/  IMAD R39, R11, R100, R13 ;  /* 0x000000640b277224 */ /* 0x000fc400078e020d */
[----:B------:R-:W-:-:S04]  /*34f0*/  IMAD.WIDE.U32 R12, R100, R24, RZ ;  /* 0x00000018640c7225 */ /* 0x000fc800078e00ff */
[----:B------:R-:W-:Y:S02]  /*3500*/  IMAD.IADD R11, R15, 0x1, R37 ;  /* 0x000000010f0b7824 */ /* 0x000fe400078e0225 */
[----:B------:R-:W-:-:S04]  /*3510*/  IMAD.IADD R86, R13, 0x1, R39 ;  /* 0x000000010d567824 */ /* 0x000fc800078e0227 */
[----:B------:R-:W-:Y:S05]  /*3520*/  @!P2 BRA `(.L_x_2761) ;  /* 0x0000006000d8a947 */ /* 0x000fea0003800000 */
[----:B------:R0:W5:Y:S04]  /*3530*/  LDL R132, [R1+0x18] ;  /* 0x0000180001847983 */ /* 0x0001680000100800 */
[----:B------:R0:W5:Y:S04]  /*3540*/  LDL R131, [R1+0x20] ;  /* 0x0000200001837983 */ /* 0x0001680000100800 */
[----:B------:R0:W5:Y:S04]  /*3550*/  LDL R94, [R1+0x24] ;  /* 0x00002400015e7983 */ /* 0x0001680000100800 */
[----:B------:R0:W5:Y:S04]  /*3560*/  LDL R93, [R1+0x1c] ;  /* 0x00001c00015d7983 */ /* 0x0001680000100800 */
[----:B------:R0:W5:Y:S01]  /*3570*/  LDL R87, [R1+0x28] ;  /* 0x0000280001577983 */ /* 0x0001620000100800 */
[----:B------:R-:W1:Y:S01]  /*3580*/  S2R R38, SR_TID.X ;  /* 0x0000000000267919 */ /* 0x000e620000002100 */
[----:B------:R-:W-:Y:S01]  /*3590*/  BSSY B1, `(.L_x_2762) ;  /* 0x0000043000017945 */ /* 0x000fe20003800000 */
[----:B------:R-:W-:-:S02]  /*35a0*/  CS2R R36, SRZ ;  /* 0x0000000000247805 */ /* 0x000fc4000001ff00 */
[----:B------:R-:W-:Y:S01]  /*35b0*/  CS2R R60, SRZ ;  /* 0x00000000003c7805 */ /* 0x000fe2000001ff00 */
[C---:B-1----:R-:W-:Y:S02]  /*35c0*/  VIADD R40, R38.reuse, 0xffffff80 ;  /* 0xffffff8026287836 */ /* 0x042fe40000000000 */
[----:B------:R-:W-:-:S05]  /*35d0*/  VIADD R38, R38, 0xffffff80 ;  /* 0xffffff8026267836 */ /* 0x000fca0000000000 */
[----:B------:R-:W-:-:S04]  /*35e0*/  LEA.HI R38, R38, R40, RZ, 0x1 ;  /* 0x0000002826267211 */ /* 0x000fc800078f08ff */
[----:B------:R-:W-:-:S04]  /*35f0*/  SHF.R.S32.HI R38, RZ, 0x1, R38 ;  /* 0x00000001ff267819 */ /* 0x000fc80000011426 */
        /* <DEDUP_REMOVED lines=23> */
[----:B0-----:R-:W-:Y:S06]  /*3770*/  @P3 BRA `(.L_x_2763) ;  /* 0x0000000000903947 */ /* 0x001fec0003800000 */
        /* <DEDUP_REMOVED lines=29> */
[----:B------:R-:W-:-:S11]  /*3950*/  CS2R R60, SRZ ;  /* 0x00000000003c7805 */ /* 0x000fd6000001ff00 */
[----:B------:R-:W5:Y:S04]  /*3960*/  @!P2 LDG.E.64 R64, desc[UR50][R62.64+0x40] ;  /* 0x000040323e40a981 */ /* 0x000f68000c1e1b00 */
[----:B------:R-:W5:Y:S01]  /*3970*/  @!P2 LDG.E.64 R66, desc[UR50][R84.64+0x40] ;  /* 0x000040325442a981 */ /* 0x000f62000c1e1b00 */
[----:B------:R-:W-:-:S13]  /*3980*/  ISETP.GE.AND P2, PT, R87, R113, PT ;  /* 0x000000715700720c */ /* 0x000fda0003f46270 */
[----:B------:R0:W5:Y:S02]  /*3990*/  @!P2 LDG.E.64 R60, desc[UR50][R62.64+0x50] ;  /* 0x000050323e3ca981 */ /* 0x000164000c1e1b00 */
[----:B0-----:R-:W-:-:S06]  /*39a0*/  CS2R R62, SRZ ;  /* 0x00000000003e7805 */ /* 0x001fcc000001ff00 */
[----:B------:R0:W5:Y:S02]  /*39b0*/  @!P2 LDG.E.64 R62, desc[UR50][R84.64+0x50] ;  /* 0x00005032543ea981 */ /* 0x000164000c1e1b00 */
.L_x_2763:
[----:B------:R-:W-:Y:S05]  /*39c0*/  BSYNC B1 ;  /* 0x0000000000017941 */ /* 0x000fea0003800000 */
.L_x_2762:
[----:B0-----:R-:W0:Y:S01]  /*39d0*/  S2R R84, SR_TID.X ;  /* 0x0000000000547919 */ /* 0x001e220000002100 */
[----:B------:R-:W-:Y:S01]  /*39e0*/  BSSY B1, `(.L_x_2764) ;  /* 0x0000030000017945 */ /* 0x000fe20003800000 */
[C---:B0-----:R-:W-:Y:S01]  /*39f0*/  VIADD R85, R84.reuse, 0xffffff80 ;  /* 0xffffff8054557836 */ /* 0x041fe20000000000 */
[----:B------:R-:W-:-:S04]  /*3a00*/  IADD3 R84, R84, -0x80, RZ ;  /* 0xffffff8054547810 */ /* 0x000fc80007ffe0ff */
        /* <DEDUP_REMOVED lines=19> */
[----:B------:R-:W-:-:S09]  /*3b40*/  CS2R R54, SRZ ;  /* 0x0000000000367805 */ /* 0x000fd2000001ff00 */
        /* <DEDUP_REMOVED lines=22> */
[----:B------:R-:W-:-:S13]  /*3cb0*/  ISETP.GE.AND P2, PT, R87, R113, PT ;  /* 0x000000715700720c */ /* 0x000fda0003f46270 */
[----:B------:R0:W5:Y:S04]  /*3cc0*/  @!P2 LDG.E.64 R36, desc[UR50][R14.64+0x50] ;  /* 0x000050320e24a981 */ /* 0x000168000c1e1b00 */
[----:B------:R0:W5:Y:S02]  /*3cd0*/  @!P2 LDG.E.64 R38, desc[UR50][R12.64+0x50] ;  /* 0x000050320c26a981 */ /* 0x000164000c1e1b00 */
.L_x_2765:
[----:B------:R-:W-:Y:S05]  /*3ce0*/  BSYNC B1 ;  /* 0x0000000000017941 */ /* 0x000fea0003800000 */
.L_x_2764:
[----:B------:R-:W-:Y:S01]  /*3cf0*/  UISETP.NE.AND UP0, UPT, UR49, 0x3, UPT ;  /* 0x000000033100788c */ /* 0x000fe2000bf05270 */
[----:B-----5:R-:W-:Y:S01]  /*3d00*/  IMAD.MOV.U32 R141, RZ, RZ, R60 ;  /* 0x000000ffff8d7224 */ /* 0x020fe200078e003c */
[----:B------:R-:W-:Y:S01]  /*3d10*/  MOV R145, R66 ;  /* 0x0000004200917202 */ /* 0x000fe20000000f00 */
[----:B------:R-:W-:Y:S01]  /*3d20*/  IMAD.MOV.U32 R144, RZ, RZ, R64 ;  /* 0x000000ffff907224 */ /* 0x000fe200078e0040 */
[----:B------:R-:W-:Y:S01]  /*3d30*/  MOV R135, R52 ;  /* 0x0000003400877202 */ /* 0x000fe20000000f00 */
        /* <DEDUP_REMOVED lines=20> */
[----:B------:R-:W-:Y:S01]  /*3e80*/  IMAD.MOV.U32 R140, RZ, RZ, R58 ;  /* 0x000000ffff8c7224 */ /* 0x000fe200078e003a */
[----:B------:R-:W-:Y:S06]  /*3e90*/  @!P2 BRA `(.L_x_2766) ;  /* 0x000000000004a947 */ /* 0x000fec0003800000 */
[----:B------:R-:W-:Y:S01]  /*3ea0*/  BPT.TRAP 0x1 ;  /* 0x000000040000795c */ /* 0x000fe20000300000 */
.L_x_2766:
[----:B------:R-:W2:Y:S01]  /*3eb0*/  LDL R11, [R1+0x14] ;  /* 0x00001400010b7983 */ /* 0x000ea20000100800 */
[----:B------:R-:W-:Y:S01]  /*3ec0*/  IMAD R93, R19, 0x8, R18 ;  /* 0x00000008135d7824 */ /* 0x000fe200078e0212 */
[----:B------:R-:W-:Y:S01]  /*3ed0*/  BSSY B1, `(.L_x_2767) ;  /* 0x0000004000017945 */ /* 0x000fe20003800000 */
[----:B--2---:R-:W-:-:S04]  /*3ee0*/  SHF.L.U32 R94, R11, 0x1f, RZ ;  /* 0x0000001f0b5e7819 */ /* 0x004fc800000006ff */
[----:B------:R-:W1:Y:S02]  /*3ef0*/  SYNCS.PHASECHK.TRANS64.TRYWAIT P5, [R93+URZ+0x33490], R94 ;  /* 0x0334905e5d0075a7 */ /* 0x000e6400080a017f */
[----:B-1----:R-:W-:Y:S05]  /*3f00*/  @!P5 BRA `(.L_x_2768) ;  /* 0x000002f800fcd947 */ /* 0x002fea0003800000 */
.L_x_3122:
[----:B------:R-:W-:Y:S05]  /*3f10*/  BSYNC B1 ;  /* 0x0000000000017941 */ /* 0x000fea0003800000 */
.L_x_2767:
[----:B------:R-:W-:-:S03]  /*3f20*/  UMOV UR4, 0xffffffff ;  /* 0xffffffff00047882 */ /* 0x000fc60000000000 */
[----:B------:R-:W-:Y:S05]  /*3f30*/  BRA.DIV UR4, `(.L_x_2769) ;  /* 0x000002fe04047947 */ /* 0x000fea000b800000 */
[----:B------:R2:W3:Y:S04]  /*3f40*/  SHFL.IDX PT, R143, R119, RZ, 0x1e1f ;  /* 0x001e1fff778f7589 */ /* 0x0004e800000e0000 */
[----:B------:R2:W4:Y:S02]  /*3f50*/  SHFL.IDX PT, R11, R120, RZ, 0x1e1f ;  /* 0x001e1fff780b7589 */ /* 0x00052400000e0000 */
.L_x_3126:
        /* <DEDUP_REMOVED lines=11> */
[----:B------:R-:W-:Y:S02]  /*4010*/  LOP3.LUT R81, R81, 0xff0000ff, RZ, 0xc0, !PT ;  /* 0xff0000ff51517812 */ /* 0x000fe400078ec0ff */
[----:B------:R-:W-:Y:S01]  /*4020*/  SHF.L.U32 R154, R80, 0x8, RZ ;  /* 0x00000008509a7819 */ /* 0x000fe200000006ff */
[----:B------:R-:W-:Y:S01]  /*4030*/  IMAD.U32 R82, R82, 0x10000, RZ ;  /* 0x0001000052527824 */ /* 0x000fe200078e00ff */
[----:B------:R-:W-:Y:S02]  /*4040*/  SHF.R.U32.HI R155, RZ, 0x8, R83 ;  /* 0x00000008ff9b7819 */ /* 0x000fe40000011653 */
[----:B------:R-:W-:-:S02]  /*4050*/  LOP3.LUT R81, R81, 0xff00, R154, 0xf8, !PT ;  /* 0x0000ff0051517812 */ /* 0x000fc400078ef89a */
[----:B------:R-:W-:Y:S01]  /*4060*/  LOP3.LUT R156, R83, 0xff0000ff, RZ, 0xc0, !PT ;  /* 0xff0000ff539c7812 */ /* 0x000fe200078ec0ff */
[----:B------:R-:W-:Y:S01]  /*4070*/  IMAD.SHL.U32 R155, R155, 0x100, RZ ;  /* 0x000001009b9b7824 */ /* 0x000fe200078e00ff */
        /* <DEDUP_REMOVED lines=98> */
.L_x_2775:
[----:B------:R-:W-:Y:S05]  /*46a0*/  BSYNC B3 ;  /* 0x0000000000037941 */ /* 0x000fea0003800000 */
.L_x_2774:
[----:B----4-:R-:W-:-:S04]  /*46b0*/  IADD3 R80, P3, R16, R11, RZ ;  /* 0x0000000b10507210 */ /* 0x010fc80007f7e0ff */
[----:B---3--:R-:W-:-:S05]  /*46c0*/  IADD3.X R81, R143, R17, RZ, P3, !PT ;  /* 0x000000118f517210 */ /* 0x008fca0001ffe4ff */
[----:B0-----:R0:W-:Y:S04]  /*46d0*/  ST.E.128 desc[UR50][R80.64], R12 ;  /* 0x0000000c50007985 */ /* 0x0011e8000c101d32 */
.L_x_2773:
[----:B------:R-:W-:Y:S05]  /*46e0*/  BSYNC B2 ;  /* 0x0000000000027941 */ /* 0x000fea0003800000 */
.L_x_2772:
        /* <DEDUP_REMOVED lines=111> */
[----:B------:R-:W-:Y:S01]  /*4de0*/  MOV R15, R76 ;  /* 0x0000004c000f7202 */ /* 0x000fe20000000f00 */
[----:B------:R-:W-:-:S05]  /*4df0*/  FFMA.FTZ R150, R12, R151, R150 ;  /* 0x000000970c967223 */ /* 0x000fca0000010096 */
[----:B------:R-:W-:-:S05]  /*4e00*/  F2FP.SATFINITE.E4M3.F32.PACK_AB_MERGE_C R77, R150, R77, R80 ;  /* 0x0000004d964d723e */ /* 0x000fca0004807050 */
[----:B------:R-:W-:-:S07]  /*4e10*/  IMAD.MOV.U32 R12, RZ, RZ, R77 ;  /* 0x000000ffff0c7224 */ /* 0x000fce00078e004d */
.L_x_2779:
[----:B------:R-:W-:Y:S05]  /*4e20*/  BSYNC B3 ;  /* 0x0000000000037941 */ /* 0x000fea0003800000 */
.L_x_2778:
[----:B------:R-:W-:-:S05]  /*4e30*/  IMAD.SHL.U32 R77, R228, 0x10, RZ ;  /* 0x00000010e44d7824 */ /* 0x000fca00078e00ff */
[----:B----4-:R-:W-:-:S04]  /*4e40*/  IADD3 R76, P3, R11, R77, RZ ;  /* 0x0000004d0b4c7210 */ /* 0x010fc80007f7e0ff */
[----:B---3--:R-:W-:-:S05]  /*4e50*/  LEA.HI.X.SX32 R77, R77, R143, 0x1, P3 ;  /* 0x0000008f4d4d7211 */ /* 0x008fca00018f0eff */
[----:B------:R0:W-:Y:S04]  /*4e60*/  ST.E.128 desc[UR50][R76.64], R12 ;  /* 0x0000000c4c007985 */ /* 0x0001e8000c101d32 */
.L_x_2777:
[----:B------:R-:W-:Y:S05]  /*4e70*/  BSYNC B2 ;  /* 0x0000000000027941 */ /* 0x000fea0003800000 */
.L_x_2776:
        /* <DEDUP_REMOVED lines=101> */
[----:B------:R-:W-:Y:S01]  /*54d0*/  FFMA.FTZ R76, R74, R73, -R76 ;  /* 0x000000494a4c7223 */ /* 0x000fe2000001084c */
[----:B------:R-:W-:Y:S01]  /*54e0*/  MOV R14, R77 ;  /* 0x0000004d000e7202 */ /* 0x000fe20000000f00 */
        /* <DEDUP_REMOVED lines=12> */
.L_x_2783:
[----:B------:R-:W-:Y:S05]  /*55b0*/  BSYNC B3 ;  /* 0x0000000000037941 */ /* 0x000fea0003800000 */
.L_x_2782:
[----:B------:R-:W-:-:S05]  /*55c0*/  IMAD.SHL.U32 R73, R229, 0x10, RZ ;  /* 0x00000010e5497824 */ /* 0x000fca00078e00ff */
[----:B----4-:R-:W-:-:S04]  /*55d0*/  IADD3 R72, P3, R11, R73, RZ ;  /* 0x000000490b487210 */ /* 0x010fc80007f7e0ff */
[----:B---3--:R-:W-:-:S05]  /*55e0*/  LEA.HI.X.SX32 R73, R73, R143, 0x1, P3 ;  /* 0x0000008f49497211 */ /* 0x008fca00018f0eff */
[----:B------:R0:W-:Y:S04]  /*55f0*/  ST.E.128 desc[UR50][R72.64], R12 ;  /* 0x0000000c48007985 */ /* 0x0001e8000c101d32 */
.L_x_2781:
[----:B------:R-:W-:Y:S05]  /*5600*/  BSYNC B2 ;  /* 0x0000000000027941 */ /* 0x000fea0003800000 */
.L_x_2780:
        /* <DEDUP_REMOVED lines=112> */
.L_x_2787:
[----:B------:R-:W-:Y:S05]  /*5d10*/  BSYNC B3 ;  /* 0x0000000000037941 */ /* 0x000fea0003800000 */
.L_x_2786:
[----:B------:R-:W3:Y:S01]  /*5d20*/  LDL R70, [R1+0xc] ;  /* 0x00000c0001467983 */ /* 0x000ee20000100800 */
[----:B----4-:R-:W-:-:S04]  /*5d30*/  IADD3 R68, P3, R220, R11, RZ ;  /* 0x0000000bdc447210 */ /* 0x010fc80007f7e0ff */
[----:B---3--:R-:W-:-:S05]  /*5d40*/  IADD3.X R69, R143, R70, RZ, P3, !PT ;  /* 0x000000468f457210 */ /* 0x008fca0001ffe4ff */
[----:B------:R0:W-:Y:S04]  /*5d50*/  ST.E.128 desc[UR50][R68.64], R12 ;  /* 0x0000000c44007985 */ /* 0x0001e8000c101d32 */
.L_x_2785:
[----:B------:R-:W-:Y:S05]  /*5d60*/  BSYNC B2 ;  /* 0x0000000000027941 */ /* 0x000fea0003800000 */
.L_x_2784:
        /* <DEDUP_REMOVED lines=12> */
[----:B------:R-:W-:Y:S01]  /*5e30*/  SHF.R.U32.HI R65, RZ, 0x10, R67 ;  /* 0x00000010ff417819 */ /* 0x000fe20000011643 */
[----:B------:R-:W-:Y:S01]  /*5e40*/  IMAD.SHL.U32 R68, R68, 0x100, RZ ;  /* 0x0000010044447824 */ /* 0x000fe200078e00ff */
[----:B------:R-:W-:Y:S01]  /*5e50*/  LOP3.LUT R64, R67, 0xff0000ff, RZ, 0xc0, !PT ;  /* 0xff0000ff43407812 */ /* 0x000fe200078ec0ff */
[----:B------:R-:W-:Y:S01]  /*5e60*/  IMAD.SHL.U32 R67, R70, 0x100, RZ ;  /* 0x0000010046437824 */ /* 0x000fe200078e00ff */
[----:B------:R-:W-:-:S02]  /*5e70*/  F2FP.F16.E4M3.UNPACK_B R70, R13 ;  /* 0x0000000dff46723e */ /* 0x000fc400020006ff */
[----:B------:R-:W-:Y:S02]  /*5e80*/  LOP3.LUT R68, R69, 0xff00, R68, 0xf8, !PT ;  /* 0x0000ff0045447812 */ /* 0x000fe400078ef844 */
[----:B------:R-:W-:Y:S01]  /*5e90*/  LOP3.LUT R67, R64, 0xff00, R67, 0xf8, !PT ;  /* 0x0000ff0040437812 */ /* 0x000fe200078ef843 */
[--C-:B------:R-:W-:Y:S01]  /*5ea0*/  HADD2.F32 R69, -RZ, R70.reuse.H1_H1 ;  /* 0x30000046ff457230 */ /* 0x100fe20000004100 */
[-C--:B------:R-:W-:Y:S01]  /*5eb0*/  F2FP.F16.E4M3.UNPACK_B R64, R145.reuse.H1 ;  /* 0x00000091ff40723e */ /* 0x080fe200030006ff */
[----:B------:R-:W-:Y:S01]  /*5ec0*/  HADD2.F32 R70, -RZ, R70.H0_H0 ;  /* 0x20000046ff467230 */ /* 0x000fe20000004100 */
[-C--:B------:R-:W-:Y:S02]  /*5ed0*/  F2FP.F16.E4M3.UNPACK_B R71, R144.reuse.H1 ;  /* 0x00000090ff47723e */ /* 0x080fe400030006ff */
[----:B------:R-:W-:Y:S01]  /*5ee0*/  F2FP.F16.E4M3.UNPACK_B R145, R145 ;  /* 0x00000091ff91723e */ /* 0x000fe200020006ff */
[----:B------:R-:W-:Y:S01]  /*5ef0*/  HADD2.F32 R73, -RZ, R64.H0_H0 ;  /* 0x20000040ff497230 */ /* 0x000fe20000004100 */
[----:B------:R-:W-:Y:S01]  /*5f00*/  F2FP.F16.E4M3.UNPACK_B R144, R144 ;  /* 0x00000090ff90723e */ /* 0x000fe200020006ff */
[----:B------:R-:W-:-:S02]  /*5f10*/  HADD2.F32 R72, -RZ, R71.H0_H0 ;  /* 0x20000047ff487230 */ /* 0x000fc40000004100 */
[----:B------:R-:W-:Y:S02]  /*5f20*/  HADD2.F32 R71, -RZ, R71.H1_H1 ;  /* 0x30000047ff477230 */ /* 0x000fe40000004100 */
[-C--:B------:R-:W-:Y:S01]  /*5f30*/  FMUL.FTZ R74, R69, R73.reuse ;  /* 0x00000049454a7220 */ /* 0x080fe20000410000 */
[----:B------:R-:W-:-:S03]  /*5f40*/  FMUL.FTZ R73, R70, R73 ;  /* 0x0000004946497220 */ /* 0x000fc60000410000 */
[-C--:B------:R-:W-:Y:S01]  /*5f50*/  FFMA.FTZ R70, R70, R72.reuse, -R74 ;  /* 0x0000004846467223 */ /* 0x080fe2000001084a */
        /* <DEDUP_REMOVED lines=79> */
.L_x_2791:
[----:B------:R-:W-:Y:S05]  /*6450*/  BSYNC B3 ;  /* 0x0000000000037941 */ /* 0x000fea0003800000 */
.L_x_2790:
[----:B------:R-:W3:Y:S01]  /*6460*/  LDL R66, [R1+0x8] ;  /* 0x0000080001427983 */ /* 0x000ee20000100800 */
[----:B----4-:R-:W-:-:S05]  /*6470*/  IADD3 R64, P3, R23, R11, RZ ;  /* 0x0000000b17407210 */ /* 0x010fca0007f7e0ff */
[----:B---3--:R-:W-:-:S05]  /*6480*/  IMAD.X R65, R143, 0x1, R66, P3 ;  /* 0x000000018f417824 */ /* 0x008fca00018e0642 */
[----:B------:R0:W-:Y:S03]  /*6490*/  ST.E.128 desc[UR50][R64.64], R12 ;  /* 0x0000000c40007985 */ /* 0x0001e6000c101d32 */
.L_x_2789:
[----:B------:R-:W-:Y:S05]  /*64a0*/  BSYNC B2 ;  /* 0x0000000000027941 */ /* 0x000fea0003800000 */
.L_x_2788:
[----:B------:R-:W-:-:S13]  /*64b0*/  ISETP.NE.AND P3, PT, R33, RZ, PT ;  /* 0x000000ff2100720c */ /* 0x000fda0003f65270 */
[----:B------:R-:W-:Y:S05]  /*64c0*/  @!P3 BRA `(.L_x_2771) ;  /* 0x0000000400d4b947 */ /* 0x000fea0003800000 */
[----:B0-----:R-:W3:Y:S04]  /*64d0*/  LDL R12, [R1+0x4] ;  /* 0x00000400010c7983 */ /* 0x001ee80000100800 */
[----:B------:R-:W5:Y:S01]  /*64e0*/  LDL R66, [R1+0x28] ;  /* 0x0000280001427983 */ /* 0x000f620000100800 */
[----:B----4-:R-:W-:Y:S01]  /*64f0*/  IADD3 R64, P3, R221, R11, RZ ;  /* 0x0000000bdd407210 */ /* 0x010fe20007f7e0ff */
[----:B------:R-:W-:Y:S04]  /*6500*/  BSSY B2, `(.L_x_2792) ;  /* 0x0000070000027945 */ /* 0x000fe80003800000 */
[----:B---3--:R-:W-:-:S02]  /*6510*/  IMAD.X R65, R143, 0x1, R12, P3 ;  /* 0x000000018f417824 */ /* 0x008fc400018e060c */
[----:B------:R0:W3:Y:S01]  /*6520*/  LDS.128 R12, [R89+0x29200] ;  /* 0x02920000590c7984 */ /* 0x0000e20000000c00 */
[----:B-----5:R-:W-:-:S13]  /*6530*/  ISETP.GE.AND P3, PT, R66, R113, PT ;  /* 0x000000714200720c */ /* 0x020fda0003f66270 */
[----:B0-----:R-:W-:Y:S05]  /*6540*/  @P3 BRA `(.L_x_2793) ;  /* 0x0000000400ac3947 */ /* 0x001fea0003800000 */
[----:B---3--:R-:W-:Y:S01]  /*6550*/  IMAD.MOV.U32 R60, RZ, RZ, R13 ;  /* 0x000000ffff3c7224 */ /* 0x008fe200078e000d */
        /* <DEDUP_REMOVED lines=13> */
[----:B------:R-:W-:Y:S01]  /*6630*/  F2FP.F16.E4M3.UNPACK_B R66, R60.H1 ;  /* 0x0000003cff42723e */ /* 0x000fe200030006ff */
[----:B------:R-:W-:-:S04]  /*6640*/  IMAD.MOV.U32 R60, RZ, RZ, R12 ;  /* 0x000000ffff3c7224 */ /* 0x000fc800078e000c */
[--C-:B------:R-:W-:Y:S02]  /*6650*/  HADD2.F32 R68, -RZ, R66.reuse.H1_H1 ;  /* 0x30000042ff447230 */ /* 0x100fe40000004100 */
[----:B------:R-:W-:-:S03]  /*6660*/  HADD2.F32 R66, -RZ, R66.H0_H0 ;  /* 0x20000042ff427230 */ /* 0x000fc60000004100 */
[-C--:B------:R-:W-:Y:S02]  /*6670*/  FMUL.FTZ R69, R68, R13.reuse ;  /* 0x0000000d44457220 */ /* 0x080fe40000410000 */
[C---:B------:R-:W-:Y:S02]  /*6680*/  FMUL.FTZ R71, R66.reuse, R13 ;  /* 0x0000000d42477220 */ /* 0x040fe40000410000 */
[-C--:B------:R-:W-:Y:S01]  /*6690*/  FFMA.FTZ R13, R66, R11.reuse, -R69 ;  /* 0x0000000b420d7223 */ /* 0x080fe20000010845 */
[----:B------:R-:W-:Y:S01]  /*66a0*/  F2FP.F16.E4M3.UNPACK_B R69, R142 ;  /* 0x0000008eff45723e */ /* 0x000fe200020006ff */
[----:B------:R-:W-:Y:S01]  /*66b0*/  FFMA.FTZ R68, R68, R11, R71 ;  /* 0x0000000b44447223 */ /* 0x000fe20000010047 */
[-C--:B------:R-:W-:Y:S02]  /*66c0*/  F2FP.F16.E4M3.UNPACK_B R11, R60.reuse.H1 ;  /* 0x0000003cff0b723e */ /* 0x080fe400030006ff */
        /* <DEDUP_REMOVED lines=27> */
[----:B------:R-:W-:Y:S02]  /*6880*/  SHF.L.U32 R61, R71, 0x8, RZ ;  /* 0x00000008473d7819 */ /* 0x000fe400000006ff */
[----:B------:R-:W-:Y:S02]  /*6890*/  F2FP.SATFINITE.E4M3.F32.PACK_AB_MERGE_C R11, R12, R11, RZ ;  /* 0x0000000b0c0b723e */ /* 0x000fe400048070ff */
[----:B------:R-:W-:Y:S01]  /*68a0*/  LOP3.LUT R63, R67, 0xff00, R68, 0xf8, !PT ;  /* 0x0000ff00433f7812 */ /* 0x000fe200078ef844 */
[----:B------:R-:W-:Y:S01]  /*68b0*/  IMAD.U32 R68, R69, 0x10000, RZ ;  /* 0x0001000045447824 */ /* 0x000fe200078e00ff */
[----:B------:R-:W-:Y:S01]  /*68c0*/  LOP3.LUT R61, R66, 0xff00, R61, 0xf8, !PT ;  /* 0x0000ff00423d7812 */ /* 0x000fe200078ef83d */
[----:B------:R-:W-:Y:S01]  /*68d0*/  IMAD.U32 R66, R70, 0x10000, RZ ;  /* 0x0001000046427824 */ /* 0x000fe200078e00ff */
[----:B------:R-:W-:Y:S01]  /*68e0*/  F2FP.SATFINITE.E4M3.F32.PACK_AB_MERGE_C R12, R13, R60, R11 ;  /* 0x0000003c0d0c723e */ /* 0x000fe2000480700b */
[----:B------:R-:W-:Y:S01]  /*68f0*/  IMAD.MOV.U32 R67, RZ, RZ, R15 ;  /* 0x000000ffff437224 */ /* 0x000fe200078e000f */
[----:B------:R-:W-:Y:S01]  /*6900*/  LOP3.LUT R63, R63, 0xff0000, R68, 0xf8, !PT ;  /* 0x00ff00003f3f7812 */ /* 0x000fe200078ef844 */
[----:B------:R-:W-:Y:S01]  /*6910*/  IMAD.MOV.U32 R13, RZ, RZ, R62 ;  /* 0x000000ffff0d7224 */ /* 0x000fe200078e003e */
[----:B------:R-:W-:-:S02]  /*6920*/  LOP3.LUT R61, R61, 0xff0000, R66, 0xf8, !PT ;  /* 0x00ff00003d3d7812 */ /* 0x000fc400078ef842 */
[----:B------:R-:W-:Y:S02]  /*6930*/  F2FP.F16.E4M3.UNPACK_B R15, R67 ;  /* 0x00000043ff0f723e */ /* 0x000fe400020006ff */
[----:B------:R-:W-:Y:S02]  /*6940*/  F2FP.F16.E4M3.UNPACK_B R71, R63.H1 ;  /* 0x0000003fff47723e */ /* 0x000fe400030006ff */
[----:B------:R-:W-:Y:S01]  /*6950*/  F2FP.F16.E4M3.UNPACK_B R68, R61.H1 ;  /* 0x0000003dff44723e */ /* 0x000fe200030006ff */
[----:B------:R-:W-:Y:S02]  /*6960*/  HADD2.F32 R69, -RZ, R15.H1_H1 ;  /* 0x3000000fff457230 */ /* 0x000fe40000004100 */
[----:B------:R-:W-:Y:S02]  /*6970*/  HADD2.F32 R66, -RZ, R71.H0_H0 ;  /* 0x20000047ff427230 */ /* 0x000fe40000004100 */
[----:B------:R-:W-:Y:S02]  /*6980*/  HADD2.F32 R15, -RZ, R15.H0_H0 ;  /* 0x2000000fff0f7230 */ /* 0x000fe40000004100 */
[----:B------:R-:W-:-:S02]  /*6990*/  HADD2.F32 R70, -RZ, R68.H0_H0 ;  /* 0x20000044ff467230 */ /* 0x000fc40000004100 */
[-C--:B------:R-:W-:Y:S01]  /*69a0*/  FMUL.FTZ R72, R69, R66.reuse ;  /* 0x0000004245487220 */ /* 0x080fe20000410000 */
[----:B------:R-:W-:Y:S02]  /*69b0*/  HADD2.F32 R71, -RZ, R71.H1_H1 ;  /* 0x30000047ff477230 */ /* 0x000fe40000004100 */
        /* <DEDUP_REMOVED lines=8> */
[----:B------:R-:W-:-:S02]  /*6a40*/  HADD2.F32 R61, -RZ, R72.H1_H1 ;  /* 0x30000048ff3d7230 */ /* 0x000fc40000004100 */
[--C-:B------:R-:W-:Y:S02]  /*6a50*/  HADD2.F32 R70, -RZ, R69.reuse.H1_H1 ;  /* 0x30000045ff467230 */ /* 0x100fe40000004100 */
        /* <DEDUP_REMOVED lines=26> */
.L_x_2793:
[----:B------:R-:W-:Y:S05]  /*6c00*/  BSYNC B2 ;  /* 0x0000000000027941 */ /* 0x000fea0003800000 */
.L_x_2792:
[----:B---3--:R0:W-:Y:S02]  /*6c10*/  ST.E.128 desc[UR50][R64.64], R12 ;  /* 0x0000000c40007985 */ /* 0x0081e4000c101d32 */
.L_x_2771:
[----:B------:R-:W-:Y:S05]  /*6c20*/  BSYNC B1 ;  /* 0x0000000000017941 */ /* 0x000fea0003800000 */
.L_x_2770:
[----:B------:R-:W-:-:S03]  /*6c30*/  UMOV UR4, 0xffffffff ;  /* 0xffffffff00047882 */ /* 0x000fc60000000000 */
[----:B------:R-:W-:Y:S05]  /*6c40*/  BRA.DIV UR4, `(.L_x_2794) ;  /* 0x000002d2040c7947 */ /* 0x000fea000b800000 */
[----:B--2---:R-:W2:Y:S04]  /*6c50*/  SHFL.IDX PT, R119, R119, 0x1, 0x1e1f ;  /* 0x003e1f0077777f89 */ /* 0x004ea800000e0000 */
[----:B------:R-:W0:Y:S02]  /*6c60*/  SHFL.IDX PT, R120, R120, 0x1, 0x1e1f ;  /* 0x003e1f0078787f89 */ /* 0x000e2400000e0000 */
.L_x_3130:
        /* <DEDUP_REMOVED lines=55> */
[----:B------:R-:W-:Y:S01]  /*6fe0*/  SHF.R.U32.HI R67, RZ, 0x8, R59 ;  /* 0x00000008ff437819 */ /* 0x000fe2000001163b */
[----:B------:R-:W-:Y:S01]  /*6ff0*/  FFMA.FTZ R65, R65, R64, R66 ;  /* 0x0000004041417223 */ /* 0x000fe20000010042 */
[----:B------:R-:W-:Y:S02]  /*7000*/  LOP3.LUT R64, R59, 0xff0000ff, RZ, 0xc0, !PT ;  /* 0xff0000ff3b407812 */ /* 0x000fe400078ec0ff */
[----:B------:R-:W-:-:S02]  /*7010*/  SHF.L.U32 R67, R67, 0x8, RZ ;  /* 0x0000000843437819 */ /* 0x000fc400000006ff */
[----:B------:R-:W-:Y:S02]  /*7020*/  SHF.R.U32.HI R66, RZ, 0x10, R59 ;  /* 0x00000010ff427819 */ /* 0x000fe4000001163b */
[----:B------:R-:W-:Y:S01]  /*7030*/  LOP3.LUT R67, R64, 0xff00, R67, 0xf8, !PT ;  /* 0x0000ff0040437812 */ /* 0x000fe200078ef843 */
[----:B------:R-:W-:Y:S01]  /*7040*/  IMAD.SHL.U32 R64, R69, 0x100, RZ ;  /* 0x0000010045407824 */ /* 0x000fe200078e00ff */
[----:B------:R-:W-:Y:S01]  /*7050*/  LOP3.LUT R59, R57, 0xff0000ff, RZ, 0xc0, !PT ;  /* 0xff0000ff393b7812 */ /* 0x000fe200078ec0ff */
[----:B------:R-:W-:Y:S01]  /*7060*/  IMAD.U32 R66, R66, 0x10000, RZ ;  /* 0x0001000042427824 */ /* 0x000fe200078e00ff */
[----:B------:R-:W-:Y:S02]  /*7070*/  F2FP.SATFINITE.E4M3.F32.PACK_AB_MERGE_C R12, R65, R62, R58 ;  /* 0x0000003e410c723e */ /* 0x000fe4000480703a */
[----:B------:R-:W-:Y:S01]  /*7080*/  LOP3.LUT R57, R59, 0xff00, R64, 0xf8, !PT ;  /* 0x0000ff003b397812 */ /* 0x000fe200078ef840 */
[----:B------:R-:W-:Y:S01]  /*7090*/  IMAD.U32 R64, R68, 0x10000, RZ ;  /* 0x0001000044407824 */ /* 0x000fe200078e00ff */
[----:B------:R-:W-:Y:S01]  /*70a0*/  LOP3.LUT R59, R67, 0xff0000, R66, 0xf8, !PT ;  /* 0x00ff0000433b7812 */ /* 0x000fe200078ef842 */
[----:B------:R-:W-:-:S03]  /*70b0*/  IMAD.MOV.U32 R66, RZ, RZ, R15 ;  /* 0x000000ffff427224 */ /* 0x000fc600078e000f */
[----:B------:R-:W-:Y:S02]  /*70c0*/  LOP3.LUT R57, R57, 0xff0000, R64, 0xf8, !PT ;  /* 0x00ff000039397812 */ /* 0x000fe400078ef840 */
[----:B------:R-:W-:Y:S02]  /*70d0*/  F2FP.F16.E4M3.UNPACK_B R15, R66 ;  /* 0x00000042ff0f723e */ /* 0x000fe400020006ff */
[----:B------:R-:W-:Y:S02]  /*70e0*/  F2FP.F16.E4M3.UNPACK_B R68, R59.H1 ;  /* 0x0000003bff44723e */ /* 0x000fe400030006ff */
[----:B------:R-:W-:Y:S01]  /*70f0*/  F2FP.F16.E4M3.UNPACK_B R69, R57.H1 ;  /* 0x00000039ff45723e */ /* 0x000fe200030006ff */
[--C-:B------:R-:W-:Y:S02]  /*7100*/  HADD2.F32 R64, -RZ, R15.reuse.H1_H1 ;  /* 0x3000000fff407230 */ /* 0x100fe40000004100 */
[----:B------:R-:W-:Y:S02]  /*7110*/  HADD2.F32 R70, -RZ, R68.H0_H0 ;  /* 0x20000044ff467230 */ /* 0x000fe40000004100 */
[----:B------:R-:W-:-:S02]  /*7120*/  HADD2.F32 R15, -RZ, R15.H0_H0 ;  /* 0x2000000fff0f7230 */ /* 0x000fc40000004100 */
[--C-:B------:R-:W-:Y:S02]  /*7130*/  HADD2.F32 R67, -RZ, R69.reuse.H0_H0 ;  /* 0x20000045ff437230 */ /* 0x100fe40000004100 */
[-C--:B------:R-:W-:Y:S01]  /*7140*/  FMUL.FTZ R72, R64, R70.reuse ;  /* 0x0000004640487220 */ /* 0x080fe20000410000 */
[----:B------:R-:W-:Y:S02]  /*7150*/  HADD2.F32 R69, -RZ, R69.H1_H1 ;  /* 0x30000045ff457230 */ /* 0x000fe40000004100 */
        /* <DEDUP_REMOVED lines=36> */
.L_x_2799:
[----:B------:R-:W-:Y:S05]  /*73a0*/  BSYNC B2 ;  /* 0x0000000000027941 */ /* 0x000fea0003800000 */
.L_x_2798:
[----:B0-----:R0:W-:Y:S02]  /*73b0*/  ST.E.128 desc[UR50][R60.64], R12 ;  /* 0x0000000c3c007985 */ /* 0x0011e4000c101d32 */
.L_x_2797:
[----:B------:R-:W-:Y:S05]  /*73c0*/  BSYNC B1 ;  /* 0x0000000000017941 */ /* 0x000fea0003800000 */
.L_x_2796:
        /* <DEDUP_REMOVED lines=12> */
[----:B------:R-:W-:Y:S02]  /*7490*/  SHF.R.U32.HI R54, RZ, 0x8, R55 ;  /* 0x00000008ff367819 */ /* 0x000fe40000011637 */
[----:B------:R-:W-:Y:S01]  /*74a0*/  SHF.R.U32.HI R60, RZ, 0x10, R53 ;  /* 0x00000010ff3c7819 */ /* 0x000fe20000011635 */
[----:B------:R-:W-:Y:S01]  /*74b0*/  IMAD.SHL.U32 R52, R52, 0x100, RZ ;  /* 0x0000010034347824 */ /* 0x000fe200078e00ff */
[----:B------:R-:W-:Y:S01]  /*74c0*/  LOP3.LUT R59, R53, 0xff0000ff, RZ, 0xc0, !PT ;  /* 0xff0000ff353b7812 */ /* 0x000fe200078ec0ff */
[----:B------:R-:W-:Y:S01]  /*74d0*/  IMAD.SHL.U32 R54, R54, 0x100, RZ ;  /* 0x0000010036367824 */ /* 0x000fe200078e00ff */
[----:B------:R-:W-:Y:S01]  /*74e0*/  SHF.R.U32.HI R58, RZ, 0x10, R55 ;  /* 0x00000010ff3a7819 */ /* 0x000fe20000011637 */
[----:B------:R-:W-:Y:S01]  /*74f0*/  IMAD.MOV.U32 R53, RZ, RZ, R12 ;  /* 0x000000ffff357224 */ /* 0x000fe200078e000c */
[----:B------:R-:W-:-:S02]  /*7500*/  LOP3.LUT R55, R55, 0xff0000ff, RZ, 0xc0, !PT ;  /* 0xff0000ff37377812 */ /* 0x000fc400078ec0ff */
[----:B------:R-:W-:Y:S01]  /*7510*/  MOV R11, R13 ;  /* 0x0000000d000b7202 */ /* 0x000fe20000000f00 */
[----:B------:R-:W-:Y:S01]  /*7520*/  IMAD.U32 R13, R60, 0x10000, RZ ;  /* 0x000100003c0d7824 */ /* 0x000fe200078e00ff */
[----:B------:R-:W-:Y:S02]  /*7530*/  LOP3.LUT R52, R59, 0xff00, R52, 0xf8, !PT ;  /* 0x0000ff003b347812 */ /* 0x000fe400078ef834 */
        /* <DEDUP_REMOVED lines=24> */
[----:B------:R-:W-:-:S02]  /*76c0*/  HADD2.F32 R61, -RZ, R138.H0_H0 ;  /* 0x2000008aff3d7230 */ /* 0x000fc40000004100 */
        /* <DEDUP_REMOVED lines=9> */
[----:B------:R-:W-:-:S02]  /*7760*/  HADD2.F32 R58, -RZ, R53.H1_H1 ;  /* 0x30000035ff3a7230 */ /* 0x000fc40000004100 */
[C---:B------:R-:W-:Y:S01]  /*7770*/  FMUL.FTZ R62, R55.reuse, R62 ;  /* 0x0000003e373e7220 */ /* 0x040fe20000410000 */
[----:B------:R-:W-:Y:S02]  /*7780*/  HADD2.F32 R54, -RZ, R53.H0_H0 ;  /* 0x20000035ff367230 */ /* 0x000fe40000004100 */
[-C--:B------:R-:W-:Y:S01]  /*7790*/  FFMA.FTZ R64, R55, R60.reuse, -R64 ;  /* 0x0000003c37407223 */ /* 0x080fe20000010840 */
[----:B------:R-:W-:Y:S02]  /*77a0*/  HADD2.F32 R135, -RZ, R135.H0_H0 ;  /* 0x20000087ff877230 */ /* 0x000fe40000004100 */
[----:B------:R-:W-:Y:S01]  /*77b0*/  FFMA.FTZ R63, R59, R60, R62 ;  /* 0x0000003c3b3f7223 */ /* 0x000fe2000001003e */
[----:B------:R-:W-:Y:S01]  /*77c0*/  F2FP.F16.E4M3.UNPACK_B R59, R15.H1 ;  /* 0x0000000fff3b723e */ /* 0x000fe200030006ff */
[-C--:B------:R-:W-:Y:S01]  /*77d0*/  FMUL.FTZ R53, R58, R61.reuse ;  /* 0x0000003d3a357220 */ /* 0x080fe20000410000 */
[----:B------:R-:W-:Y:S01]  /*77e0*/  FMUL.FTZ R61, R54, R61 ;  /* 0x0000003d363d7220 */ /* 0x000fe20000410000 */
[----:B------:R-:W-:-:S02]  /*77f0*/  F2FP.F16.E4M3.UNPACK_B R62, R52.H1 ;  /* 0x00000034ff3e723e */ /* 0x000fc400030006ff */
[----:B------:R-:W-:Y:S01]  /*7800*/  F2FP.SATFINITE.E4M3.F32.PACK_AB_MERGE_C R55, R66, R65, RZ ;  /* 0x000000414237723e */ /* 0x000fe200048070ff */
[--C-:B------:R-:W-:Y:S02]  /*7810*/  HADD2.F32 R65, -RZ, R59.reuse.H0_H0 ;  /* 0x2000003bff417230 */ /* 0x100fe40000004100 */
[----:B------:R-:W-:Y:S01]  /*7820*/  FFMA.FTZ R58, R58, R135, R61 ;  /* 0x000000873a3a7223 */ /* 0x000fe2000001003d */
[----:B------:R-:W-:Y:S01]  /*7830*/  HADD2.F32 R66, -RZ, R59.H1_H1 ;  /* 0x3000003bff427230 */ /* 0x000fe20000004100 */
[----:B------:R-:W-:Y:S01]  /*7840*/  F2FP.F16.E4M3.UNPACK_B R59, R13.H1 ;  /* 0x0000000dff3b723e */ /* 0x000fe200030006ff */
[----:B------:R-:W-:Y:S01]  /*7850*/  HADD2.F32 R67, -RZ, R62.H1_H1 ;  /* 0x3000003eff437230 */ /* 0x000fe20000004100 */
[----:B------:R-:W-:Y:S01]  /*7860*/  F2FP.F16.E4M3.UNPACK_B R60, R14.H1 ;  /* 0x0000000eff3c723e */ /* 0x000fe200030006ff */
[----:B------:R-:W-:Y:S01]  /*7870*/  FFMA.FTZ R53, R54, R135, -R53 ;  /* 0x0000008736357223 */ /* 0x000fe20000010835 */
[----:B------:R-:W-:Y:S01]  /*7880*/  F2FP.F16.E4M3.UNPACK_B R61, R52 ;  /* 0x00000034ff3d723e */ /* 0x000fe200020006ff */
[----:B------:R-:W-:Y:S01]  /*7890*/  HADD2.F32 R68, -RZ, R59.H1_H1 ;  /* 0x3000003bff447230 */ /* 0x000fe20000004100 */
[----:B------:R-:W-:Y:S01]  /*78a0*/  F2FP.SATFINITE.E4M3.F32.PACK_AB_MERGE_C R54, R63, R64, RZ ;  /* 0x000000403f36723e */ /* 0x000fe200048070ff */
[----:B------:R-:W-:Y:S01]  /*78b0*/  HADD2.F32 R64, -RZ, R60.H1_H1 ;  /* 0x3000003cff407230 */ /* 0x000fe20000004100 */
[----:B------:R-:W-:Y:S01]  /*78c0*/  F2FP.F16.E4M3.UNPACK_B R52, R13 ;  /* 0x0000000dff34723e */ /* 0x000fe200020006ff */
[----:B------:R-:W-:Y:S01]  /*78d0*/  FMUL.FTZ R70, R66, R67 ;  /* 0x0000004342467220 */ /* 0x000fe20000410000 */
[----:B------:R-:W-:-:S02]  /*78e0*/  HADD2.F32 R69, -RZ, R61.H1_H1 ;  /* 0x3000003dff457230 */ /* 0x000fc40000004100 */
        /* <DEDUP_REMOVED lines=8> */
[----:B------:R-:W-:Y:S02]  /*7970*/  HADD2.F32 R66, -RZ, R62.H0_H0 ;  /* 0x2000003eff427230 */ /* 0x000fe40000004100 */
[C---:B------:R-:W-:Y:S01]  /*7980*/  FMUL.FTZ R69, R63.reuse, R69 ;  /* 0x000000453f457220 */ /* 0x040fe20000410000 */
[----:B------:R-:W-:Y:S01]  /*7990*/  FFMA.FTZ R15, R63, R67, -R70 ;  /* 0x000000433f0f7223 */ /* 0x000fe20000010846 */
[----:B------:R-:W-:Y:S01]  /*79a0*/  HADD2.F32 R62, -RZ, R14.H0_H0 ;  /* 0x2000000eff3e7230 */ /* 0x000fe20000004100 */
[----:B------:R-:W-:Y:S01]  /*79b0*/  F2FP.SATFINITE.E4M3.F32.PACK_AB_MERGE_C R60, R60, R13, RZ ;  /* 0x0000000d3c3c723e */ /* 0x000fe200048070ff */
[----:B------:R-:W-:-:S02]  /*79c0*/  HADD2.F32 R63, -RZ, R65.H0_H0 ;  /* 0x20000041ff3f7230 */ /* 0x000fc40000004100 */
[----:B------:R-:W-:Y:S01]  /*79d0*/  FFMA.FTZ R68, R64, R67, R69 ;  /* 0x0000004340447223 */ /* 0x000fe20000010045 */
[----:B------:R-:W-:Y:S01]  /*79e0*/  HADD2.F32 R14, -RZ, R14.H1_H1 ;  /* 0x3000000eff0e7230 */ /* 0x000fe20000004100 */
[----:B------:R-:W-:Y:S01]  /*79f0*/  F2FP.SATFINITE.E4M3.F32.PACK_AB_MERGE_C R13, R12, R11, R55 ;  /* 0x0000000b0c0d723e */ /* 0x000fe20004807037 */
[----:B------:R-:W-:Y:S01]  /*7a00*/  HADD2.F32 R61, -RZ, R61.H0_H0 ;  /* 0x2000003dff3d7230 */ /* 0x000fe20000004100 */
[----:B------:R-:W-:Y:S01]  /*7a10*/  F2FP.SATFINITE.E4M3.F32.PACK_AB_MERGE_C R12, R58, R53, R54 ;  /* 0x000000353a0c723e */ /* 0x000fe20004807036 */
[----:B------:R-:W-:Y:S01]  /*7a20*/  HADD2.F32 R65, -RZ, R65.H1_H1 ;  /* 0x30000041ff417230 */ /* 0x000fe20000004100 */
[----:B------:R-:W-:Y:S01]  /*7a30*/  F2FP.SATFINITE.E4M3.F32.PACK_AB_MERGE_C R15, R68, R15, RZ ;  /* 0x0000000f440f723e */ /* 0x000fe200048070ff */
        /* <DEDUP_REMOVED lines=12> */
.L_x_2803:
[----:B------:R-:W-:Y:S05]  /*7b00*/  BSYNC B2 ;  /* 0x0000000000027941 */ /* 0x000fea0003800000 */
.L_x_2802:
[----:B------:R0:W-:Y:S02]  /*7b10*/  ST.E.128 desc[UR50][R56.64], R12 ;  /* 0x0000000c38007985 */ /* 0x0001e4000c101d32 */
.L_x_2801:
[----:B------:R-:W-:Y:S05]  /*7b20*/  BSYNC B1 ;  /* 0x0000000000017941 */ /* 0x000fea0003800000 */
.L_x_2800:
        /* <DEDUP_REMOVED lines=115> */
.L_x_2807:
[----:B------:R-:W-:Y:S05]  /*8260*/  BSYNC B2 ;  /* 0x0000000000027941 */ /* 0x000fea0003800000 */
.L_x_2806:
[----:B------:R0:W-:Y:S02]  /*8270*/  ST.E.128 desc[UR50][R52.64], R12 ;  /* 0x0000000c34007985 */ /* 0x0001e4000c101d32 */
.L_x_2805:
[----:B------:R-:W-:Y:S05]  /*8280*/  BSYNC B1 ;  /* 0x0000000000017941 */ /* 0x000fea0003800000 */
.L_x_2804:
[----:B------:R-:W-:Y:S01]  /*8290*/  ISETP.NE.AND P3, PT, R31, RZ, PT ;  /* 0x000000ff1f00720c */ /* 0x000fe20003f65270 */
[----:B------:R-:W-:-:S12]  /*82a0*/  BSSY B1, `(.L_x_2808) ;  /* 0x0000074000017945 */ /* 0x000fd80003800000 */
[----:B------:R-:W-:Y:S05]  /*82b0*/  @!P3 BRA `(.L_x_2809) ;  /* 0x0000000400c8b947 */ /* 0x000fea0003800000 */
[----:B0-----:R-:W2:Y:S04]  /*82c0*/  LDL R12, [R1+0xc] ;  /* 0x00000c00010c7983 */ /* 0x001ea80000100800 */
        /* <DEDUP_REMOVED lines=9> */
[----:B------:R-:W-:Y:S02]  /*8360*/  SHF.R.U32.HI R46, RZ, 0x8, R47 ;  /* 0x00000008ff2e7819 */ /* 0x000fe4000001162f */
        /* <DEDUP_REMOVED lines=8> */
[----:B------:R-:W-:Y:S01]  /*83f0*/  LOP3.LUT R51, R51, 0xff00, R44, 0xf8, !PT ;  /* 0x0000ff0033337812 */ /* 0x000fe200078ef82c */
[----:B------:R-:W-:Y:S01]  /*8400*/  IMAD.U32 R13, R50, 0x10000, RZ ;  /* 0x00010000320d7824 */ /* 0x000fe200078e00ff */
[----:B------:R-:W-:-:S02]  /*8410*/  LOP3.LUT R46, R47, 0xff00, R46, 0xf8, !PT ;  /* 0x0000ff002f2e7812 */ /* 0x000fc400078ef82e */
        /* <DEDUP_REMOVED lines=90> */
.L_x_2811:
[----:B------:R-:W-:Y:S05]  /*89c0*/  BSYNC B2 ;  /* 0x0000000000027941 */ /* 0x000fea0003800000 */
.L_x_2810:
[----:B--2---:R0:W-:Y:S02]  /*89d0*/  ST.E.128 desc[UR50][R48.64], R12 ;  /* 0x0000000c30007985 */ /* 0x0041e4000c101d32 */
.L_x_2809:
[----:B------:R-:W-:Y:S05]  /*89e0*/  BSYNC B1 ;  /* 0x0000000000017941 */ /* 0x000fea0003800000 */
.L_x_2808:
[----:B------:R-:W-:Y:S01]  /*89f0*/  ISETP.NE.AND P3, PT, R32, RZ, PT ;  /* 0x000000ff2000720c */ /* 0x000fe20003f65270 */
[----:B------:R-:W-:-:S12]  /*8a00*/  BSSY B1, `(.L_x_2812) ;  /* 0x0000074000017945 */ /* 0x000fd80003800000 */
[----:B------:R-:W-:Y:S05]  /*8a10*/  @!P3 BRA `(.L_x_2813) ;  /* 0x0000000400c8b947 */ /* 0x000fea0003800000 */
[----:B0-----:R-:W2:Y:S04]  /*8a20*/  LDL R12, [R1+0x8] ;  /* 0x00000800010c7983 */ /* 0x001ea80000100800 */
[----:B----4-:R-:W4:Y:S01]  /*8a30*/  LDL R11, [R1+0x1c] ;  /* 0x00001c00010b7983 */ /* 0x010f220000100800 */
[----:B------:R-:W-:Y:S01]  /*8a40*/  IADD3 R44, P3, R23, R120, RZ ;  /* 0x00000078172c7210 */ /* 0x000fe20007f7e0ff */
[----:B------:R-:W-:Y:S03]  /*8a50*/  BSSY B2, `(.L_x_2814) ;  /* 0x000006d000027945 */ /* 0x000fe60003800000 */
[----:B--2---:R-:W-:Y:S02]  /*8a60*/  IADD3.X R45, R119, R12, RZ, P3, !PT ;  /* 0x0000000c772d7210 */ /* 0x004fe40001ffe4ff */
[----:B------:R0:W2:Y:S01]  /*8a70*/  LDS.128 R12, [R88+0x2b200] ;  /* 0x02b20000580c7984 */ /* 0x0000a20000000c00 */
        /* <DEDUP_REMOVED lines=10> */
[----:B--2---:R-:W-:Y:S01]  /*8b20*/  IMAD.MOV.U32 R11, RZ, RZ, R13 ;  /* 0x000000ffff0b7224 */ /* 0x004fe200078e000d */
[----:B------:R-:W-:Y:S01]  /*8b30*/  LOP3.LUT R13, R40, 0xff00, R43, 0xf8, !PT ;  /* 0x0000ff00280d7812 */ /* 0x000fe200078ef82b */
[----:B------:R-:W-:Y:S01]  /*8b40*/  IMAD.MOV.U32 R41, RZ, RZ, R12 ;  /* 0x000000ffff297224 */ /* 0x000fe200078e000c */
[----:B------:R-:W-:Y:S01]  /*8b50*/  LOP3.LUT R42, R42, 0xff00, R47, 0xf8, !PT ;  /* 0x0000ff002a2a7812 */ /* 0x000fe200078ef82f */
[----:B------:R-:W-:Y:S01]  /*8b60*/  IMAD.U32 R40, R48, 0x10000, RZ ;  /* 0x0001000030287824 */ /* 0x000fe200078e00ff */
[----:B------:R-:W-:Y:S01]  /*8b70*/  F2FP.F16.E4M3.UNPACK_B R43, R87.H1 ;  /* 0x00000057ff2b723e */ /* 0x000fe200030006ff */
[----:B------:R-:W-:Y:S01]  /*8b80*/  IMAD.U32 R47, R46, 0x10000, RZ ;  /* 0x000100002e2f7824 */ /* 0x000fe200078e00ff */
[----:B------:R-:W-:-:S02]  /*8b90*/  F2FP.F16.E4M3.UNPACK_B R12, R11 ;  /* 0x0000000bff0c723e */ /* 0x000fc400020006ff */
[----:B------:R-:W-:Y:S01]  /*8ba0*/  LOP3.LUT R13, R13, 0xff0000, R40, 0xf8, !PT ;  /* 0x00ff00000d0d7812 */ /* 0x000fe200078ef828 */
[--C-:B------:R-:W-:Y:S01]  /*8bb0*/  HADD2.F32 R51, -RZ, R43.reuse.H0_H0 ;  /* 0x2000002bff337230 */ /* 0x100fe20000004100 */
[----:B------:R-:W-:Y:S01]  /*8bc0*/  LOP3.LUT R40, R42, 0xff0000, R47, 0xf8, !PT ;  /* 0x00ff00002a287812 */ /* 0x000fe200078ef82f */
[--C-:B------:R-:W-:Y:S01]  /*8bd0*/  HADD2.F32 R42, -RZ, R12.reuse.H1_H1 ;  /* 0x3000000cff2a7230 */ /* 0x100fe20000004100 */
[----:B------:R-:W-:Y:S01]  /*8be0*/  F2FP.F16.E4M3.UNPACK_B R47, R86.H1 ;  /* 0x00000056ff2f723e */ /* 0x000fe200030006ff */
[----:B------:R-:W-:Y:S01]  /*8bf0*/  HADD2.F32 R12, -RZ, R12.H0_H0 ;  /* 0x2000000cff0c7230 */ /* 0x000fe20000004100 */
[----:B------:R-:W-:Y:S01]  /*8c00*/  F2FP.F16.E4M3.UNPACK_B R11, R11.H1 ;  /* 0x0000000bff0b723e */ /* 0x000fe200030006ff */
[----:B------:R-:W-:Y:S02]  /*8c10*/  HADD2.F32 R48, -RZ, R43.H1_H1 ;  /* 0x3000002bff307230 */ /* 0x000fe40000004100 */
[----:B------:R-:W-:Y:S01]  /*8c20*/  FMUL.FTZ R53, R42, R51 ;  /* 0x000000332a357220 */ /* 0x000fe20000410000 */
[----:B------:R-:W-:-:S02]  /*8c30*/  HADD2.F32 R49, -RZ, R47.H0_H0 ;  /* 0x2000002fff317230 */ /* 0x000fc40000004100 */
        /* <DEDUP_REMOVED lines=78> */
.L_x_2815:
[----:B------:R-:W-:Y:S05]  /*9120*/  BSYNC B2 ;  /* 0x0000000000027941 */ /* 0x000fea0003800000 */
.L_x_2814:
[----:B--2---:R0:W-:Y:S02]  /*9130*/  ST.E.128 desc[UR50][R44.64], R12 ;  /* 0x0000000c2c007985 */ /* 0x0041e4000c101d32 */
.L_x_2813:
[----:B------:R-:W-:Y:S05]  /*9140*/  BSYNC B1 ;  /* 0x0000000000017941 */ /* 0x000fea0003800000 */
.L_x_2812:
[----:B------:R-:W-:-:S13]  /*9150*/  ISETP.NE.AND P3, PT, R33, RZ, PT ;  /* 0x000000ff2100720c */ /* 0x000fda0003f65270 */
        /* <DEDUP_REMOVED lines=9> */
[----:B------:R-:W-:Y:S02]  /*91f0*/  SHF.R.U32.HI R11, RZ, 0x8, R37 ;  /* 0x00000008ff0b7819 */ /* 0x000fe40000011625 */
[--C-:B------:R-:W-:Y:S02]  /*9200*/  SHF.R.U32.HI R36, RZ, 0x8, R39.reuse ;  /* 0x00000008ff247819 */ /* 0x100fe40000011627 */
[----:B------:R-:W-:Y:S01]  /*9210*/  LOP3.LUT R38, R37, 0xff0000ff, RZ, 0xc0, !PT ;  /* 0xff0000ff25267812 */ /* 0x000fe200078ec0ff */
[----:B------:R-:W-:Y:S01]  /*9220*/  IMAD.SHL.U32 R11, R11, 0x100, RZ ;  /* 0x000001000b0b7824 */ /* 0x000fe200078e00ff */
[----:B------:R-:W-:Y:S02]  /*9230*/  SHF.R.U32.HI R44, RZ, 0x10, R39 ;  /* 0x00000010ff2c7819 */ /* 0x000fe40000011627 */
[----:B------:R-:W-:Y:S02]  /*9240*/  SHF.R.U32.HI R45, RZ, 0x10, R37 ;  /* 0x00000010ff2d7819 */ /* 0x000fe40000011625 */
[----:B------:R-:W-:-:S02]  /*9250*/  LOP3.LUT R42, R39, 0xff0000ff, RZ, 0xc0, !PT ;  /* 0xff0000ff272a7812 */ /* 0x000fc400078ec0ff */
[----:B------:R-:W-:Y:S01]  /*9260*/  SHF.L.U32 R39, R36, 0x8, RZ ;  /* 0x0000000824277819 */ /* 0x000fe200000006ff */
[----:B--2---:R-:W-:Y:S01]  /*9270*/  IMAD.MOV.U32 R36, RZ, RZ, R12 ;  /* 0x000000ffff247224 */ /* 0x004fe200078e000c */
[----:B------:R-:W-:Y:S01]  /*9280*/  LOP3.LUT R37, R38, 0xff00, R11, 0xf8, !PT ;  /* 0x0000ff0026257812 */ /* 0x000fe200078ef80b */
[----:B------:R-:W-:Y:S01]  /*9290*/  IMAD.U32 R38, R44, 0x10000, RZ ;  /* 0x000100002c267824 */ /* 0x000fe200078e00ff */
[----:B------:R-:W-:Y:S01]  /*92a0*/  LOP3.LUT R43, R42, 0xff00, R39, 0xf8, !PT ;  /* 0x0000ff002a2b7812 */ /* 0x000fe200078ef827 */
[----:B------:R-:W-:Y:S01]  /*92b0*/  IMAD.U32 R12, R45, 0x10000, RZ ;  /* 0x000100002d0c7824 */ /* 0x000fe200078e00ff */
        /* <DEDUP_REMOVED lines=90> */
.L_x_2817:
[----:B------:R-:W-:Y:S05]  /*9860*/  BSYNC B1 ;  /* 0x0000000000017941 */ /* 0x000fea0003800000 */
.L_x_2816:
[----:B--2---:R0:W-:Y:S01]  /*9870*/  ST.E.128 desc[UR50][R40.64], R12 ;  /* 0x0000000c28007985 */ /* 0x0041e2000c101d32 */
[----:B------:R-:W-:Y:S05]  /*9880*/  BRA `(.L_x_2795) ;  /* 0x0000006c00707947 */ /* 0x000fea0003800000 */
.L_x_2761:
        /* <DEDUP_REMOVED lines=20> */
[----:B------:R-:W-:-:S05]  /*99d0*/  VIADD R36, R36, 0xffffff80 ;  /* 0xffffff8024247836 */ /* 0x000fca0000000000 */
[----:B------:R-:W-:-:S04]  /*99e0*/  LEA.HI R36, R36, R37, RZ, 0x1 ;  /* 0x0000002524247211 */ /* 0x000fc800078f08ff */
[----:B------:R-:W-:-:S04]  /*99f0*/  SHF.R.S32.HI R36, RZ, 0x1, R36 ;  /* 0x00000001ff247819 */ /* 0x000fc80000011424 */
[----:B------:R-:W-:Y:S02]  /*9a00*/  ISETP.GE.AND P3, PT, R36, R92, PT ;  /* 0x0000005c2400720c */ /* 0x000fe40003f66270 */
[----:B------:R-:W-:-:S11]  /*9a10*/  CS2R R36, SRZ ;  /* 0x0000000000247805 */ /* 0x000fd6000001ff00 */
        /* <DEDUP_REMOVED lines=28> */
.L_x_2819:
[----:B------:R-:W-:Y:S05]  /*9be0*/  BSYNC B1 ;  /* 0x0000000000017941 */ /* 0x000fea0003800000 */
.L_x_2818:
        /* <DEDUP_REMOVED lines=46> */
.L_x_2821:
[----:B------:R-:W-:Y:S05]  /*9ed0*/  BSYNC B1 ;  /* 0x0000000000017941 */ /* 0x000fea0003800000 */
.L_x_2820:
[----:B------:R-:W-:Y:S01]  /*9ee0*/  UISETP.NE.AND UP0, UPT, UR49, 0x3, UPT ;  /* 0x000000033100788c */ /* 0x000fe2000bf05270 */
[----:B-----5:R-:W-:Y:S01]  /*9ef0*/  MOV R157, R36 ;  /* 0x00000024009d7202 */ /* 0x020fe20000000f00 */
[----:B------:R-:W-:Y:S01]  /*9f00*/  IMAD.MOV.U32 R158, RZ, RZ, R38 ;  /* 0x000000ffff9e7224 */ /* 0x000fe200078e0026 */
[----:B------:R-:W-:Y:S01]  /*9f10*/  MOV R155, R54 ;  /* 0x00000036009b7202 */ /* 0x000fe20000000f00 */
[----:B------:R-:W-:Y:S01]  /*9f20*/  IMAD.MOV.U32 R152, RZ, RZ, R40 ;  /* 0x000000ffff987224 */ /* 0x000fe200078e0028 */
[----:B------:R-:W-:Y:S01]  /*9f30*/  MOV R145, R72 ;  /* 0x0000004800917202 */ /* 0x000fe20000000f00 */
[----:B------:R-:W-:Y:S01]  /*9f40*/  IMAD.MOV.U32 R153, RZ, RZ, R42 ;  /* 0x000000ffff997224 */ /* 0x000fe200078e002a */
[----:B------:R-:W-:Y:S01]  /*9f50*/  PLOP3.LUT P2, PT, PT, PT, UP0, 0x80, 0x0 ;  /* 0x000000000000781c */ /* 0x000fe20003f4f008 */
        /* <DEDUP_REMOVED lines=20> */
.L_x_2822:
[----:B------:R-:W2:Y:S01]  /*a0a0*/  LDL R11, [R1+0x14] ;  /* 0x00001400010b7983 */ /* 0x000ea20000100800 */
[----:B------:R-:W-:Y:S01]  /*a0b0*/  IMAD R93, R19, 0x8, R18 ;  /* 0x00000008135d7824 */ /* 0x000fe200078e0212 */
[----:B------:R-:W-:Y:S01]  /*a0c0*/  BSSY B1, `(.L_x_2823) ;  /* 0x0000004000017945 */ /* 0x000fe20003800000 */
[----:B--2---:R-:W-:-:S04]  /*a0d0*/  SHF.L.U32 R94, R11, 0x1f, RZ ;  /* 0x0000001f0b5e7819 */ /* 0x004fc800000006ff */
[----:B------:R-:W1:Y:S02]  /*a0e0*/  SYNCS.PHASECHK.TRANS64.TRYWAIT P5, [R93+URZ+0x33490], R94 ;  /* 0x0334905e5d0075a7 */ /* 0x000e6400080a017f */
[----:B-1----:R-:W-:Y:S05]  /*a0f0*/  @!P5 BRA `(.L_x_2824) ;  /* 0x0000029c002cd947 */ /* 0x002fea0003800000 */
.L_x_3131:
[----:B------:R-:W-:Y:S05]  /*a100*/  BSYNC B1 ;  /* 0x0000000000017941 */ /* 0x000fea0003800000 */
.L_x_2823:
[----:B------:R-:W2:Y:S01]  /*a110*/  LDC R131, c[0x0][0x2f4] ;  /* 0x0000bd00ff837b82 */ /* 0x000ea20000000800 */
[----:B------:R-:W-:Y:S01]  /*a120*/  UMOV UR4, 0xffffffff ;  /* 0xffffffff00047882 */ /* 0x000fe20000000000 */
[----:B--2---:R-:W-:Y:S02]  /*a130*/  IMAD.IADD R138, R131, 0x1, -R114 ;  /* 0x00000001838a7824 */ /* 0x004fe400078e0a72 */
[----:B------:R-:W-:Y:S05]  /*a140*/  BRA.DIV UR4, `(.L_x_2825) ;  /* 0x0000029e042c7947 */ /* 0x000fea000b800000 */
[----:B------:R2:W3:Y:S04]  /*a150*/  SHFL.IDX PT, R147, R119, RZ, 0x1e1f ;  /* 0x001e1fff77937589 */ /* 0x0004e800000e0000 */
[----:B------:R2:W4:Y:S02]  /*a160*/  SHFL.IDX PT, R11, R120, RZ, 0x1e1f ;  /* 0x001e1fff780b7589 */ /* 0x00052400000e0000 */
.L_x_3135:
        /* <DEDUP_REMOVED lines=8> */
[----:B------:R-:W-:Y:S01]  /*a1f0*/  SEL R12, R114, R138, !P0 ;  /* 0x0000008a720c7207 */ /* 0x000fe20004000000 */
[----:B------:R-:W-:Y:S01]  /*a200*/  BSSY B3, `(.L_x_2830) ;  /* 0x00000eb000037945 */ /* 0x000fe20003800000 */
[----:B------:R-:W-:-:S02]  /*a210*/  ISETP.GE.AND P3, PT, R16, R113, PT ;  /* 0x000000711000720c */ /* 0x000fc40003f66270 */
[----:B------:R-:W-:-:S04]  /*a220*/  SHF.R.S32.HI R13, RZ, 0x1f, R12 ;  /* 0x0000001fff0d7819 */ /* 0x000fc8000001140c */
[----:B------:R-:W-:-:S04]  /*a230*/  LEA.HI R13, R13, R12, RZ, 0x5 ;  /* 0x0000000c0d0d7211 */ /* 0x000fc800078f28ff */
[----:B------:R-:W-:-:S04]  /*a240*/  LEA.HI.SX32 R160, R13, R112, 0x1b ;  /* 0x000000700da07211 */ /* 0x000fc800078fdaff */
[----:B------:R-:W-:-:S04]  /*a250*/  SHF.R.S32.HI R13, RZ, 0x1f, R160 ;  /* 0x0000001fff0d7819 */ /* 0x000fc800000114a0 */
[----:B------:R-:W-:Y:S01]  /*a260*/  LEA.HI R13, R13, R160, RZ, 0x2 ;  /* 0x000000a00d0d7211 */ /* 0x000fe200078f10ff */
[----:B------:R-:W-:-:S03]  /*a270*/  IMAD.SHL.U32 R160, R160, 0x10, RZ ;  /* 0x00000010a0a07824 */ /* 0x000fc600078e00ff */
[----:B------:R-:W-:Y:S02]  /*a280*/  SHF.R.S32.HI R13, RZ, 0x2, R13 ;  /* 0x00000002ff0d7819 */ /* 0x000fe4000001140d */
[----:B-----5:R-:W-:-:S03]  /*a290*/  LOP3.LUT R12, R84, 0x30, R160, 0xf8, !PT ;  /* 0x00000030540c7812 */ /* 0x020fc600078ef8a0 */
[----:B--2---:R-:W-:Y:S01]  /*a2a0*/  IMAD R13, R13, 0x2800, R15 ;  /* 0x000028000d0d7824 */ /* 0x004fe200078e020f */
[----:B---3--:R-:W-:-:S04]  /*a2b0*/  LOP3.LUT R12, R12, R14, RZ, 0x3c, !PT ;  /* 0x0000000e0c0c7212 */ /* 0x008fc800078e3cff */
[----:B------:R-:W-:-:S05]  /*a2c0*/  IADD3 R12, R13, R12, RZ ;  /* 0x0000000c0d0c7210 */ /* 0x000fca0007ffe0ff */
        /* <DEDUP_REMOVED lines=220> */
[----:B------:R-:W-:-:S03]  /*b090*/  MOV R14, R50 ;  /* 0x00000032000e7202 */ /* 0x000fc60000000f00 */
[----:B------:R-:W-:-:S07]  /*b0a0*/  IMAD.MOV.U32 R86, RZ, RZ, R157 ;  /* 0x000000ffff567224 */ /* 0x000fce00078e009d */
.L_x_2831:
[----:B------:R-:W-:Y:S05]  /*b0b0*/  BSYNC B3 ;  /* 0x0000000000037941 */ /* 0x000fea0003800000 */
.L_x_2830:
[----:B----4-:R-:W-:-:S05]  /*b0c0*/  IADD3 R36, P3, R21, R11, RZ ;  /* 0x0000000b15247210 */ /* 0x010fca0007f7e0ff */
[----:B------:R-:W-:Y:S01]  /*b0d0*/  IMAD.X R37, R147, 0x1, R108, P3 ;  /* 0x0000000193257824 */ /* 0x000fe200018e066c */
[----:B------:R-:W-:-:S04]  /*b0e0*/  ISETP.GE.AND P3, PT, R160, R131, PT ;  /* 0x00000083a000720c */ /* 0x000fc80003f66270 */
[----:B--2---:R2:W-:Y:S09]  /*b0f0*/  ST.E.128 desc[UR50][R36.64], R12 ;  /* 0x0000000c24007985 */ /* 0x0045f2000c101d32 */
[----:B------:R-:W-:-:S04]  /*b100*/  @!P3 IADD3 R38, P5, R11, R160, RZ ;  /* 0x000000a00b26b210 */ /* 0x000fc80007fbe0ff */
[----:B------:R-:W-:-:S05]  /*b110*/  @!P3 LEA.HI.X.SX32 R39, R160, R147, 0x1, P5 ;  /* 0x00000093a027b211 */ /* 0x000fca00028f0eff */
[----:B0-----:R2:W-:Y:S04]  /*b120*/  @!P3 ST.E.128 desc[UR50][R38.64], R84 ;  /* 0x000000542600b985 */ /* 0x0015e8000c101d32 */
.L_x_2829:
[----:B------:R-:W-:Y:S05]  /*b130*/  BSYNC B2 ;  /* 0x0000000000027941 */ /* 0x000fea0003800000 */
.L_x_2828:
        /* <DEDUP_REMOVED lines=31> */
[----:B------:R-:W-:Y:S02]  /*b330*/  SHF.R.U32.HI R49, RZ, 0x10, R53 ;  /* 0x00000010ff317819 */ /* 0x000fe40000011635 */
[--C-:B------:R-:W-:Y:S02]  /*b340*/  SHF.R.U32.HI R51, RZ, 0x8, R55.reuse ;  /* 0x00000008ff337819 */ /* 0x100fe40000011637 */
[----:B------:R-:W-:Y:S01]  /*b350*/  LOP3.LUT R53, R41, 0xff0000ff, RZ, 0xc0, !PT ;  /* 0xff0000ff29357812 */ /* 0x000fe200078ec0ff */
[----:B------:R-:W-:Y:S01]  /*b360*/  IMAD.U32 R49, R49, 0x10000, RZ ;  /* 0x0001000031317824 */ /* 0x000fe200078e00ff */
[----:B------:R-:W-:Y:S01]  /*b370*/  LOP3.LUT R84, R55, 0xff0000ff, RZ, 0xc0, !PT ;  /* 0xff0000ff37547812 */ /* 0x000fe200078ec0ff */
[----:B------:R-:W-:Y:S01]  /*b380*/  IMAD.SHL.U32 R51, R51, 0x100, RZ ;  /* 0x0000010033337824 */ /* 0x000fe200078e00ff */
[----:B------:R-:W-:-:S02]  /*b390*/  SHF.R.U32.HI R40, RZ, 0x10, R55 ;  /* 0x00000010ff287819 */ /* 0x000fc40000011637 */
[----:B------:R-:W-:Y:S02]  /*b3a0*/  SHF.R.U32.HI R41, RZ, 0x10, R41 ;  /* 0x00000010ff297819 */ /* 0x000fe40000011629 */
[----:B------:R-:W-:Y:S01]  /*b3b0*/  SHF.L.U32 R55, R50, 0x8, RZ ;  /* 0x0000000832377819 */ /* 0x000fe200000006ff */
[----:B------:R-:W-:Y:S01]  /*b3c0*/  IMAD.U32 R40, R40, 0x10000, RZ ;  /* 0x0001000028287824 */ /* 0x000fe200078e00ff */
[----:B------:R-:W-:Y:S01]  /*b3d0*/  LOP3.LUT R53, R53, 0xff00, R54, 0xf8, !PT ;  /* 0x0000ff0035357812 */ /* 0x000fe200078ef836 */
[----:B------:R-:W-:Y:S01]  /*b3e0*/  IMAD.U32 R41, R41, 0x10000, RZ ;  /* 0x0001000029297824 */ /* 0x000fe200078e00ff */
[----:B------:R-:W-:Y:S02]  /*b3f0*/  LOP3.LUT R42, R42, 0xff00, R55, 0xf8, !PT ;  /* 0x0000ff002a2a7812 */ /* 0x000fe400078ef837 */
[----:B------:R-:W-:Y:S02]  /*b400*/  LOP3.LUT R84, R84, 0xff00, R51, 0xf8, !PT ;  /* 0x0000ff0054547812 */ /* 0x000fe400078ef833 */
[----:B------:R-:W-:-:S02]  /*b410*/  LOP3.LUT R51, R42, 0xff0000, R49, 0xf8, !PT ;  /* 0x00ff00002a337812 */ /* 0x000fc400078ef831 */
        /* <DEDUP_REMOVED lines=143> */
[----:B------:R-:W-:Y:S01]  /*bd10*/  MOV R36, R14 ;  /* 0x0000000e00247202 */ /* 0x000fe20000000f00 */
[--C-:B------:R-:W-:Y:S01]  /*bd20*/  HADD2.F32 R152, -RZ, R51.reuse.H0_H0 ;  /* 0x20000033ff987230 */ /* 0x100fe20000004100 */
[----:B------:R-:W-:Y:S01]  /*bd30*/  F2FP.SATFINITE.E4M3.F32.PACK_AB_MERGE_C R54, R49, R54, R43 ;  /* 0x000000363136723e */ /* 0x000fe2000480702b */
[----:B------:R-:W-:Y:S01]  /*bd40*/  HADD2.F32 R51, -RZ, R51.H1_H1 ;  /* 0x30000033ff337230 */ /* 0x000fe20000004100 */
[----:B------:R-:W-:Y:S01]  /*bd50*/  F2FP.F16.E4M3.UNPACK_B R14, R153.H1 ;  /* 0x00000099ff0e723e */ /* 0x000fe200030006ff */
[----:B------:R-:W-:Y:S01]  /*bd60*/  IMAD.MOV.U32 R15, RZ, RZ, R40 ;  /* 0x000000ffff0f7224 */ /* 0x000fe200078e0028 */
[----:B------:R-:W-:-:S02]  /*bd70*/  F2FP.F16.E4M3.UNPACK_B R49, R38.H1 ;  /* 0x00000026ff31723e */ /* 0x000fc400030006ff */
[----:B------:R-:W-:Y:S01]  /*bd80*/  F2FP.F16.E4M3.UNPACK_B R43, R36.H1 ;  /* 0x00000024ff2b723e */ /* 0x000fe200030006ff */
[--C-:B------:R-:W-:Y:S01]  /*bd90*/  HADD2.F32 R156, -RZ, R14.reuse.H0_H0 ;  /* 0x2000000eff9c7230 */ /* 0x100fe20000004100 */
[----:B------:R-:W-:Y:S01]  /*bda0*/  F2FP.F16.E4M3.UNPACK_B R153, R153 ;  /* 0x00000099ff99723e */ /* 0x000fe200020006ff */
[----:B------:R-:W-:Y:S01]  /*bdb0*/  HADD2.F32 R50, -RZ, R49.H0_H0 ;  /* 0x20000031ff327230 */ /* 0x000fe20000004100 */
[----:B------:R-:W-:Y:S01]  /*bdc0*/  F2FP.F16.E4M3.UNPACK_B R38, R38 ;  /* 0x00000026ff26723e */ /* 0x000fe200020006ff */
[----:B------:R-:W-:Y:S01]  /*bdd0*/  HADD2.F32 R84, -RZ, R43.H0_H0 ;  /* 0x2000002bff547230 */ /* 0x000fe20000004100 */
[----:B------:R-:W-:Y:S01]  /*bde0*/  F2FP.F16.E4M3.UNPACK_B R36, R36 ;  /* 0x00000024ff24723e */ /* 0x000fe200020006ff */
[----:B------:R-:W-:Y:S02]  /*bdf0*/  HADD2.F32 R14, -RZ, R14.H1_H1 ;  /* 0x3000000eff0e7230 */ /* 0x000fe40000004100 */
[----:B------:R-:W-:Y:S01]  /*be00*/  FMUL.FTZ R154, R50, R156 ;  /* 0x0000009c329a7220 */ /* 0x000fe20000410000 */
[----:B------:R-:W-:-:S02]  /*be10*/  HADD2.F32 R49, -RZ, R49.H1_H1 ;  /* 0x30000031ff317230 */ /* 0x000fc40000004100 */
[C---:B------:R-:W-:Y:S01]  /*be20*/  FMUL.FTZ R156, R84.reuse, R156 ;  /* 0x0000009c549c7220 */ /* 0x040fe20000410000 */
[----:B------:R-:W-:Y:S02]  /*be30*/  HADD2.F32 R43, -RZ, R43.H1_H1 ;  /* 0x3000002bff2b7230 */ /* 0x000fe40000004100 */
[-C--:B------:R-:W-:Y:S01]  /*be40*/  FFMA.FTZ R154, R84, R152.reuse, -R154 ;  /* 0x00000098549a7223 */ /* 0x080fe2000001089a */
[----:B------:R-:W-:Y:S01]  /*be50*/  F2FP.SATFINITE.E4M3.F32.PACK_AB_MERGE_C R37, R12, R55, R37 ;  /* 0x000000370c25723e */ /* 0x000fe20004807025 */
[----:B------:R-:W-:Y:S01]  /*be60*/  FFMA.FTZ R156, R50, R152, R156 ;  /* 0x00000098329c7223 */ /* 0x000fe2000001009c */
[-C--:B------:R-:W-:Y:S01]  /*be70*/  FMUL.FTZ R50, R49, R14.reuse ;  /* 0x0000000e31327220 */ /* 0x080fe20000410000 */
[C---:B------:R-:W-:Y:S01]  /*be80*/  FMUL.FTZ R14, R43.reuse, R14 ;  /* 0x0000000e2b0e7220 */ /* 0x040fe20000410000 */
[----:B------:R-:W-:Y:S02]  /*be90*/  HADD2.F32 R152, -RZ, R153.H0_H0 ;  /* 0x20000099ff987230 */ /* 0x000fe40000004100 */
        /* <DEDUP_REMOVED lines=15> */
[----:B------:R-:W-:Y:S01]  /*bf90*/  F2FP.SATFINITE.E4M3.F32.PACK_AB_MERGE_C R14, R14, R156, RZ ;  /* 0x0000009c0e0e723e */ /* 0x000fe200048070ff */
[C---:B------:R-:W-:Y:S01]  /*bfa0*/  FMUL.FTZ R153, R36.reuse, R153 ;  /* 0x0000009924997220 */ /* 0x040fe20000410000 */
[----:B------:R-:W-:Y:S02]  /*bfb0*/  IMAD.MOV.U32 R12, RZ, RZ, R54 ;  /* 0x000000ffff0c7224 */ /* 0x000fe400078e0036 */
[-C--:B------:R-:W-:Y:S01]  /*bfc0*/  FFMA.FTZ R49, R36, R155.reuse, -R49 ;  /* 0x0000009b24317223 */ /* 0x080fe20000010831 */
[----:B------:R-:W-:Y:S02]  /*bfd0*/  IMAD.MOV.U32 R36, RZ, RZ, R37 ;  /* 0x000000ffff247224 */ /* 0x000fe400078e0025 */
[----:B------:R-:W-:Y:S01]  /*bfe0*/  FFMA.FTZ R153, R38, R155, R153 ;  /* 0x0000009b26997223 */ /* 0x000fe20000010099 */
[----:B------:R-:W-:Y:S01]  /*bff0*/  IMAD.MOV.U32 R37, RZ, RZ, R41 ;  /* 0x000000ffff257224 */ /* 0x000fe200078e0029 */
[----:B------:R-:W-:-:S03]  /*c000*/  F2FP.SATFINITE.E4M3.F32.PACK_AB_MERGE_C R43, R49, R84, R43 ;  /* 0x00000054312b723e */ /* 0x000fc6000480702b */
[----:B------:R-:W-:Y:S02]  /*c010*/  F2FP.SATFINITE.E4M3.F32.PACK_AB_MERGE_C R152, R153, R152, R14 ;  /* 0x000000989998723e */ /* 0x000fe4000480700e */
[----:B------:R-:W-:-:S03]  /*c020*/  IMAD.MOV.U32 R14, RZ, RZ, R43 ;  /* 0x000000ffff0e7224 */ /* 0x000fc600078e002b */
[----:B------:R-:W-:-:S07]  /*c030*/  IMAD.MOV.U32 R38, RZ, RZ, R152 ;  /* 0x000000ffff267224 */ /* 0x000fce00078e0098 */
.L_x_2835:
[----:B------:R-:W-:Y:S05]  /*c040*/  BSYNC B3 ;  /* 0x0000000000037941 */ /* 0x000fea0003800000 */
.L_x_2834:
[----:B----4-:R-:W-:-:S05]  /*c050*/  IADD3 R40, P3, R25, R11, RZ ;  /* 0x0000000b19287210 */ /* 0x010fca0007f7e0ff */
[----:B------:R-:W-:Y:S01]  /*c060*/  IMAD.X R41, R147, 0x1, R95, P3 ;  /* 0x0000000193297824 */ /* 0x000fe200018e065f */
[----:B------:R-:W-:-:S04]  /*c070*/  ISETP.GE.AND P3, PT, R48, R131, PT ;  /* 0x000000833000720c */ /* 0x000fc80003f66270 */
[----:B--2---:R2:W-:Y:S09]  /*c080*/  ST.E.128 desc[UR50][R40.64], R12 ;  /* 0x0000000c28007985 */ /* 0x0045f2000c101d32 */
[----:B------:R-:W-:-:S04]  /*c090*/  @!P3 IADD3 R42, P5, R11, R48, RZ ;  /* 0x000000300b2ab210 */ /* 0x000fc80007fbe0ff */
[----:B------:R-:W-:-:S05]  /*c0a0*/  @!P3 LEA.HI.X.SX32 R43, R48, R147, 0x1, P5 ;  /* 0x00000093302bb211 */ /* 0x000fca00028f0eff */
[----:B0-----:R2:W-:Y:S04]  /*c0b0*/  @!P3 ST.E.128 desc[UR50][R42.64], R36 ;  /* 0x000000242a00b985 */ /* 0x0015e8000c101d32 */
.L_x_2833:
[----:B------:R-:W-:Y:S05]  /*c0c0*/  BSYNC B2 ;  /* 0x0000000000027941 */ /* 0x000fea0003800000 */
.L_x_2832:
[----:B------:R-:W-:-:S13]  /*c0d0*/  ISETP.NE.AND P3, PT, R30, RZ, PT ;  /* 0x000000ff1e00720c */ /* 0x000fda0003f65270 */
[----:B------:R-:W-:Y:S05]  /*c0e0*/  @!P3 BRA `(.L_x_2827) ;  /* 0x0000000c00d8b947 */ /* 0x000fea0003800000 */
[----:B--2---:R-:W2:Y:S04]  /*c0f0*/  LDL R36, [R1+0x30] ;  /* 0x0000300001247983 */ /* 0x004ea80000100800 */
[----:B0-----:R-:W5:Y:S04]  /*c100*/  LDL R14, [R1+0x34] ;  /* 0x00003400010e7983 */ /* 0x001f680000100800 */
[----:B------:R-:W3:Y:S01]  /*c110*/  LDL R15, [R1+0x38] ;  /* 0x00003800010f7983 */ /* 0x000ee20000100800 */
[----:B------:R-:W-:-:S04]  /*c120*/  LOP3.LUT P5, RZ, R22, 0x1, RZ, 0xc0, !PT ;  /* 0x0000000116ff7812 */ /* 0x000fc800078ac0ff */
[----:B------:R-:W-:-:S04]  /*c130*/  SEL R12, R114, R138, !P5 ;  /* 0x0000008a720c7207 */ /* 0x000fc80006800000 */
[----:B------:R-:W-:-:S04]  /*c140*/  SHF.R.S32.HI R13, RZ, 0x1f, R12 ;  /* 0x0000001fff0d7819 */ /* 0x000fc8000001140c */
[----:B------:R-:W-:-:S04]  /*c150*/  LEA.HI R13, R13, R12, RZ, 0x5 ;  /* 0x0000000c0d0d7211 */ /* 0x000fc800078f28ff */
[----:B------:R-:W-:-:S04]  /*c160*/  LEA.HI.SX32 R13, R13, R110, 0x1b ;  /* 0x0000006e0d0d7211 */ /* 0x000fc800078fdaff */
[----:B------:R-:W-:Y:S02]  /*c170*/  SHF.R.S32.HI R12, RZ, 0x1f, R13 ;  /* 0x0000001fff0c7819 */ /* 0x000fe4000001140d */
[----:B------:R-:W-:Y:S02]  /*c180*/  SHF.L.U32 R41, R13, 0x4, RZ ;  /* 0x000000040d297819 */ /* 0x000fe400000006ff */
[----:B------:R-:W-:-:S04]  /*c190*/  LEA.HI R12, R12, R13, RZ, 0x2 ;  /* 0x0000000d0c0c7211 */ /* 0x000fc800078f10ff */
[----:B------:R-:W-:Y:S02]  /*c1a0*/  SHF.R.S32.HI R13, RZ, 0x2, R12 ;  /* 0x00000002ff0d7819 */ /* 0x000fe4000001140c */
[----:B------:R-:W-:Y:S01]  /*c1b0*/  ISETP.GE.AND P3, PT, R224, R113, PT ;  /* 0x00000071e000720c */ /* 0x000fe20003f66270 */
[----:B------:R-:W-:Y:S01]  /*c1c0*/  BSSY B2, `(.L_x_2836) ;  /* 0x00000e1000027945 */ /* 0x000fe20003800000 */
[----:B--2---:R-:W-:-:S04]  /*c1d0*/  LOP3.LUT R12, R36, 0x30, R41, 0xf8, !PT ;  /* 0x00000030240c7812 */ /* 0x004fc800078ef829 */
[----:B-----5:R-:W-:Y:S01]  /*c1e0*/  LOP3.LUT R12, R12, R14, RZ, 0x3c, !PT ;  /* 0x0000000e0c0c7212 */ /* 0x020fe200078e3cff */
[----:B---3--:R-:W-:-:S04]  /*c1f0*/  IMAD R13, R13, 0x2800, R15 ;  /* 0x000028000d0d7824 */ /* 0x008fc800078e020f */
[----:B------:R-:W-:Y:S02]  /*c200*/  IMAD.IADD R12, R13, 0x1, R12 ;  /* 0x000000010d0c7824 */ /* 0x000fe400078e020c */
        /* <DEDUP_REMOVED lines=50> */
[----:B------:R-:W-:Y:S02]  /*c530*/  IMAD.U32 R40, R40, 0x10000, RZ ;  /* 0x0001000028287824 */ /* 0x000fe400078e00ff */
        /* <DEDUP_REMOVED lines=20> */
[----:B------:R-:W-:Y:S02]  /*c680*/  SHF.L.U32 R37, R46, 0x8, RZ ;  /* 0x000000082e257819 */ /* 0x000fe400000006ff */
[----:B------:R-:W-:Y:S02]  /*c690*/  LOP3.LUT R46, R52, 0xff0000, R40, 0xf8, !PT ;  /* 0x00ff0000342e7812 */ /* 0x000fe400078ef828 */
[----:B------:R-:W-:Y:S01]  /*c6a0*/  LOP3.LUT R37, R48, 0xff00, R37, 0xf8, !PT ;  /* 0x0000ff0030257812 */ /* 0x000fe200078ef825 */
[----:B------:R-:W-:Y:S01]  /*c6b0*/  IMAD.MOV.U32 R48, RZ, RZ, R15 ;  /* 0x000000ffff307224 */ /* 0x000fe200078e000f */
[----:B------:R-:W-:Y:S02]  /*c6c0*/  F2FP.F16.E4M3.UNPACK_B R40, R39 ;  /* 0x00000027ff28723e */ /* 0x000fe400020006ff */
[----:B------:R-:W-:-:S02]  /*c6d0*/  LOP3.LUT R37, R37, 0xff0000, R44, 0xf8, !PT ;  /* 0x00ff000025257812 */ /* 0x000fc400078ef82c */
[----:B------:R-:W-:Y:S01]  /*c6e0*/  F2FP.F16.E4M3.UNPACK_B R15, R48 ;  /* 0x00000030ff0f723e */ /* 0x000fe200020006ff */
[----:B------:R-:W-:Y:S01]  /*c6f0*/  HADD2.F32 R54, -RZ, R40.H0_H0 ;  /* 0x20000028ff367230 */ /* 0x000fe20000004100 */
[----:B------:R-:W-:Y:S02]  /*c700*/  F2FP.F16.E4M3.UNPACK_B R52, R37 ;  /* 0x00000025ff34723e */ /* 0x000fe400020006ff */
[-C--:B------:R-:W-:Y:S01]  /*c710*/  F2FP.F16.E4M3.UNPACK_B R53, R46.reuse ;  /* 0x0000002eff35723e */ /* 0x080fe200020006ff */
[----:B------:R-:W-:Y:S01]  /*c720*/  HADD2.F32 R68, -RZ, R15.H0_H0 ;  /* 0x2000000fff447230 */ /* 0x000fe20000004100 */
[----:B------:R-:W-:Y:S01]  /*c730*/  F2FP.F16.E4M3.UNPACK_B R39, R39.H1 ;  /* 0x00000027ff27723e */ /* 0x000fe200030006ff */
[--C-:B------:R-:W-:Y:S01]  /*c740*/  HADD2.F32 R44, -RZ, R52.reuse.H0_H0 ;  /* 0x20000034ff2c7230 */ /* 0x100fe20000004100 */
[----:B------:R-:W-:Y:S01]  /*c750*/  F2FP.F16.E4M3.UNPACK_B R37, R37.H1 ;  /* 0x00000025ff25723e */ /* 0x000fe200030006ff */
[----:B------:R-:W-:Y:S01]  /*c760*/  HADD2.F32 R55, -RZ, R53.H0_H0 ;  /* 0x20000035ff377230 */ /* 0x000fe20000004100 */
[----:B------:R-:W-:Y:S01]  /*c770*/  F2FP.F16.E4M3.UNPACK_B R46, R46.H1 ;  /* 0x0000002eff2e723e */ /* 0x000fe200030006ff */
[----:B------:R-:W-:-:S02]  /*c780*/  HADD2.F32 R52, -RZ, R52.H1_H1 ;  /* 0x30000034ff347230 */ /* 0x000fc40000004100 */
[-C--:B------:R-:W-:Y:S01]  /*c790*/  FMUL.FTZ R69, R54, R44.reuse ;  /* 0x0000002c36457220 */ /* 0x080fe20000410000 */
[----:B------:R-:W-:Y:S01]  /*c7a0*/  FMUL.FTZ R44, R68, R44 ;  /* 0x0000002c442c7220 */ /* 0x000fe20000410000 */
[----:B------:R-:W-:Y:S01]  /*c7b0*/  HADD2.F32 R15, -RZ, R15.H1_H1 ;  /* 0x3000000fff0f7230 */ /* 0x000fe20000004100 */
[----:B------:R-:W-:Y:S01]  /*c7c0*/  F2FP.SATFINITE.E4M3.F32.PACK_AB_MERGE_C R45, R51, R45, RZ ;  /* 0x0000002d332d723e */ /* 0x000fe200048070ff */
[----:B------:R-:W-:Y:S02]  /*c7d0*/  HADD2.F32 R53, -RZ, R53.H1_H1 ;  /* 0x30000035ff357230 */ /* 0x000fe40000004100 */
[-C--:B------:R-:W-:Y:S01]  /*c7e0*/  FFMA.FTZ R54, R54, R55.reuse, R44 ;  /* 0x0000003736367223 */ /* 0x080fe2000001002c */
[----:B------:R-:W-:Y:S02]  /*c7f0*/  HADD2.F32 R44, -RZ, R40.H1_H1 ;  /* 0x30000028ff2c7230 */ /* 0x000fe40000004100 */
[----:B------:R-:W-:Y:S01]  /*c800*/  FFMA.FTZ R69, R68, R55, -R69 ;  /* 0x0000003744457223 */ /* 0x000fe20000010845 */
[--C-:B------:R-:W-:Y:S01]  /*c810*/  HADD2.F32 R55, -RZ, R37.reuse.H0_H0 ;  /* 0x20000025ff377230 */ /* 0x100fe20000004100 */
[----:B------:R-:W-:Y:S01]  /*c820*/  F2FP.SATFINITE.E4M3.F32.PACK_AB_MERGE_C R49, R49, R50, R45 ;  /* 0x000000323131723e */ /* 0x000fe2000480702d */
[----:B------:R-:W-:-:S02]  /*c830*/  HADD2.F32 R37, -RZ, R37.H1_H1 ;  /* 0x30000025ff257230 */ /* 0x000fc40000004100 */
[C---:B------:R-:W-:Y:S01]  /*c840*/  FMUL.FTZ R40, R44.reuse, R52 ;  /* 0x000000342c287220 */ /* 0x040fe20000410000 */
[----:B------:R-:W-:Y:S02]  /*c850*/  F2FP.F16.E4M3.UNPACK_B R45, R36.H1 ;  /* 0x00000024ff2d723e */ /* 0x000fe400030006ff */
[----:B------:R-:W-:Y:S01]  /*c860*/  F2FP.SATFINITE.E4M3.F32.PACK_AB_MERGE_C R13, R47, R13, RZ ;  /* 0x0000000d2f0d723e */ /* 0x000fe200048070ff */
[CC--:B------:R-:W-:Y:S01]  /*c870*/  FFMA.FTZ R40, R15.reuse, R53.reuse, -R40 ;  /* 0x000000350f287223 */ /* 0x0c0fe20000010828 */
[----:B------:R-:W-:Y:S01]  /*c880*/  FMUL.FTZ R15, R15, R52 ;  /* 0x000000340f0f7220 */ /* 0x000fe20000410000 */
[--C-:B------:R-:W-:Y:S01]  /*c890*/  HADD2.F32 R52, -RZ, R46.reuse.H0_H0 ;  /* 0x2000002eff347230 */ /* 0x100fe20000004100 */
[----:B------:R-:W-:Y:S01]  /*c8a0*/  F2FP.F16.E4M3.UNPACK_B R47, R150.H1 ;  /* 0x00000096ff2f723e */ /* 0x000fe200030006ff */
[----:B------:R-:W-:Y:S02]  /*c8b0*/  HADD2.F32 R46, -RZ, R46.H1_H1 ;  /* 0x3000002eff2e7230 */ /* 0x000fe40000004100 */
[----:B------:R-:W-:Y:S01]  /*c8c0*/  FFMA.FTZ R15, R44, R53, R15 ;  /* 0x000000352c0f7223 */ /* 0x000fe2000001000f */
[----:B------:R-:W-:Y:S01]  /*c8d0*/  F2FP.F16.E4M3.UNPACK_B R44, R48.H1 ;  /* 0x00000030ff2c723e */ /* 0x000fe200030006ff */
[--C-:B------:R-:W-:Y:S01]  /*c8e0*/  HADD2.F32 R48, -RZ, R39.reuse.H0_H0 ;  /* 0x20000027ff307230 */ /* 0x100fe20000004100 */
[----:B------:R-:W-:Y:S01]  /*c8f0*/  F2FP.F16.E4M3.UNPACK_B R36, R36 ;  /* 0x00000024ff24723e */ /* 0x000fe200020006ff */
[----:B------:R-:W-:Y:S01]  /*c900*/  HADD2.F32 R39, -RZ, R39.H1_H1 ;  /* 0x30000027ff277230 */ /* 0x000fe20000004100 */
[----:B------:R-:W-:Y:S01]  /*c910*/  F2FP.F16.E4M3.UNPACK_B R150, R150 ;  /* 0x00000096ff96723e */ /* 0x000fe200020006ff */
[----:B------:R-:W-:-:S02]  /*c920*/  HADD2.F32 R53, -RZ, R44.H0_H0 ;  /* 0x2000002cff357230 */ /* 0x000fc40000004100 */
[----:B------:R-:W-:Y:S01]  /*c930*/  FMUL.FTZ R68, R48, R55 ;  /* 0x0000003730447220 */ /* 0x000fe20000410000 */
[----:B------:R-:W-:Y:S01]  /*c940*/  HADD2.F32 R44, -RZ, R44.H1_H1 ;  /* 0x3000002cff2c7230 */ /* 0x000fe20000004100 */
[----:B------:R-:W-:Y:S01]  /*c950*/  F2FP.SATFINITE.E4M3.F32.PACK_AB_MERGE_C R42, R42, R43, R13 ;  /* 0x0000002b2a2a723e */ /* 0x000fe2000480700d */
[--C-:B------:R-:W-:Y:S02]  /*c960*/  HADD2.F32 R51, -RZ, R47.reuse.H0_H0 ;  /* 0x2000002fff337230 */ /* 0x100fe40000004100 */
[CC--:B------:R-:W-:Y:S01]  /*c970*/  FFMA.FTZ R68, R53.reuse, R52.reuse, -R68 ;  /* 0x0000003435447223 */ /* 0x0c0fe20000010844 */
[----:B------:R-:W-:Y:S01]  /*c980*/  FMUL.FTZ R53, R53, R55 ;  /* 0x0000003735357220 */ /* 0x000fe20000410000 */
[----:B------:R-:W-:Y:S02]  /*c990*/  HADD2.F32 R47, -RZ, R47.H1_H1 ;  /* 0x3000002fff2f7230 */ /* 0x000fe40000004100 */
[----:B------:R-:W-:Y:S02]  /*c9a0*/  IMAD.MOV.U32 R13, RZ, RZ, R49 ;  /* 0x000000ffff0d7224 */ /* 0x000fe400078e0031 */
        /* <DEDUP_REMOVED lines=91> */
[----:B------:R-:W-:Y:S01]  /*cf60*/  IMAD.MOV.U32 R37, RZ, RZ, R42 ;  /* 0x000000ffff257224 */ /* 0x000fe200078e002a */
[----:B------:R-:W-:-:S03]  /*cf70*/  F2FP.SATFINITE.E4M3.F32.PACK_AB_MERGE_C R44, R45, R52, R44 ;  /* 0x000000342d2c723e */ /* 0x000fc6000480702c */
[----:B------:R-:W-:Y:S02]  /*cf80*/  F2FP.SATFINITE.E4M3.F32.PACK_AB_MERGE_C R68, R149, R68, R14 ;  /* 0x000000449544723e */ /* 0x000fe4000480700e */
[----:B------:R-:W-:Y:S02]  /*cf90*/  F2FP.SATFINITE.E4M3.F32.PACK_AB_MERGE_C R45, R40, R69, R48 ;  /* 0x00000045282d723e */ /* 0x000fe40004807030 */
[----:B------:R-:W-:Y:S01]  /*cfa0*/  MOV R14, R44 ;  /* 0x0000002c000e7202 */ /* 0x000fe20000000f00 */
[----:B------:R-:W-:Y:S02]  /*cfb0*/  IMAD.MOV.U32 R38, RZ, RZ, R68 ;  /* 0x000000ffff267224 */ /* 0x000fe400078e0044 */
[----:B------:R-:W-:-:S07]  /*cfc0*/  IMAD.MOV.U32 R15, RZ, RZ, R45 ;  /* 0x000000ffff0f7224 */ /* 0x000fce00078e002d */
.L_x_2837:
[----:B------:R-:W-:Y:S05]  /*cfd0*/  BSYNC B2 ;  /* 0x0000000000027941 */ /* 0x000fea0003800000 */
.L_x_2836:
[----:B------:R-:W-:-:S13]  /*cfe0*/  ISETP.GE.AND P3, PT, R41, R131, PT ;  /* 0x000000832900720c */ /* 0x000fda0003f66270 */
[----:B----4-:R-:W-:-:S04]  /*cff0*/  @!P3 IADD3 R40, P5, R11, R41, RZ ;  /* 0x000000290b28b210 */ /* 0x010fc80007fbe0ff */
[----:B------:R-:W-:Y:S02]  /*d000*/  @!P3 LEA.HI.X.SX32 R41, R41, R147, 0x1, P5 ;  /* 0x000000932929b211 */ /* 0x000fe400028f0eff */
[----:B------:R-:W-:-:S05]  /*d010*/  IADD3 R42, P5, R26, R11, RZ ;  /* 0x0000000b1a2a7210 */ /* 0x000fca0007fbe0ff */
[----:B------:R-:W-:-:S05]  /*d020*/  IMAD.X R43, R147, 0x1, R27, P5 ;  /* 0x00000001932b7824 */ /* 0x000fca00028e061b */
[----:B0-----:R0:W-:Y:S04]  /*d030*/  ST.E.128 desc[UR50][R42.64], R12 ;  /* 0x0000000c2a007985 */ /* 0x0011e8000c101d32 */
[----:B--2---:R0:W-:Y:S02]  /*d040*/  @!P3 ST.E.128 desc[UR50][R40.64], R36 ;  /* 0x000000242800b985 */ /* 0x0041e4000c101d32 */
.L_x_2827:
[----:B------:R-:W-:Y:S05]  /*d050*/  BSYNC B1 ;  /* 0x0000000000017941 */ /* 0x000fea0003800000 */
.L_x_2826:
[----:B------:R-:W-:-:S03]  /*d060*/  UMOV UR4, 0xffffffff ;  /* 0xffffffff00047882 */ /* 0x000fc60000000000 */
[----:B------:R-:W-:Y:S05]  /*d070*/  BRA.DIV UR4, `(.L_x_2838) ;  /* 0x0000026e04ac7947 */ /* 0x000fea000b800000 */
[----:B--2---:R-:W2:Y:S04]  /*d080*/  SHFL.IDX PT, R119, R119, 0x1, 0x1e1f ;  /* 0x003e1f0077777f89 */ /* 0x004ea800000e0000 */
[----:B------:R-:W0:Y:S02]  /*d090*/  SHFL.IDX PT, R120, R120, 0x1, 0x1e1f ;  /* 0x003e1f0078787f89 */ /* 0x000e2400000e0000 */
.L_x_3139:
        /* <DEDUP_REMOVED lines=31> */
[----:B------:R-:W-:Y:S02]  /*d290*/  LOP3.LUT R42, R73, 0xff0000ff, RZ, 0xc0, !PT ;  /* 0xff0000ff492a7812 */ /* 0x000fe400078ec0ff */
[----:B------:R-:W-:Y:S01]  /*d2a0*/  SHF.R.U32.HI R46, RZ, 0x10, R57 ;  /* 0x00000010ff2e7819 */ /* 0x000fe20000011639 */
[----:B------:R-:W-:Y:S01]  /*d2b0*/  IMAD.SHL.U32 R45, R45, 0x100, RZ ;  /* 0x000001002d2d7824 */ /* 0x000fe200078e00ff */
[----:B------:R-:W-:Y:S02]  /*d2c0*/  SHF.L.U32 R43, R43, 0x8, RZ ;  /* 0x000000082b2b7819 */ /* 0x000fe400000006ff */
[----:B------:R-:W-:-:S02]  /*d2d0*/  SHF.R.U32.HI R47, RZ, 0x10, R73 ;  /* 0x00000010ff2f7819 */ /* 0x000fc40000011649 */
[----:B------:R-:W-:Y:S02]  /*d2e0*/  LOP3.LUT R44, R57, 0xff0000ff, RZ, 0xc0, !PT ;  /* 0xff0000ff392c7812 */ /* 0x000fe400078ec0ff */
[----:B------:R-:W-:Y:S01]  /*d2f0*/  LOP3.LUT R42, R42, 0xff00, R43, 0xf8, !PT ;  /* 0x0000ff002a2a7812 */ /* 0x000fe200078ef82b */
[----:B------:R-:W-:Y:S01]  /*d300*/  IMAD.U32 R43, R46, 0x10000, RZ ;  /* 0x000100002e2b7824 */ /* 0x000fe200078e00ff */
[----:B------:R-:W-:Y:S01]  /*d310*/  LOP3.LUT R44, R44, 0xff00, R45, 0xf8, !PT ;  /* 0x0000ff002c2c7812 */ /* 0x000fe200078ef82d */
[----:B------:R-:W-:Y:S02]  /*d320*/  IMAD.U32 R45, R47, 0x10000, RZ ;  /* 0x000100002f2d7824 */ /* 0x000fe400078e00ff */
[----:B--2---:R-:W-:Y:S01]  /*d330*/  IMAD.MOV.U32 R47, RZ, RZ, R37 ;  /* 0x000000ffff2f7224 */ /* 0x004fe200078e0025 */
[----:B------:R-:W-:Y:S02]  /*d340*/  LOP3.LUT R46, R44, 0xff0000, R43, 0xf8, !PT ;  /* 0x00ff00002c2e7812 */ /* 0x000fe400078ef82b */
[----:B0-----:R-:W-:-:S02]  /*d350*/  F2FP.F16.E4M3.UNPACK_B R43, R13 ;  /* 0x0000000dff2b723e */ /* 0x001fc400020006ff */
[-C--:B------:R-:W-:Y:S02]  /*d360*/  F2FP.F16.E4M3.UNPACK_B R49, R47.reuse ;  /* 0x0000002fff31723e */ /* 0x080fe400020006ff */
[-C--:B------:R-:W-:Y:S01]  /*d370*/  F2FP.F16.E4M3.UNPACK_B R48, R46.reuse ;  /* 0x0000002eff30723e */ /* 0x080fe200020006ff */
[----:B------:R-:W-:Y:S01]  /*d380*/  HADD2.F32 R44, -RZ, R43.H0_H0 ;  /* 0x2000002bff2c7230 */ /* 0x000fe20000004100 */
[----:B------:R-:W-:Y:S01]  /*d390*/  LOP3.LUT R45, R42, 0xff0000, R45, 0xf8, !PT ;  /* 0x00ff00002a2d7812 */ /* 0x000fe200078ef82d */
[--C-:B------:R-:W-:Y:S01]  /*d3a0*/  HADD2.F32 R42, -RZ, R49.reuse.H0_H0 ;  /* 0x20000031ff2a7230 */ /* 0x100fe20000004100 */
[----:B------:R-:W-:Y:S01]  /*d3b0*/  F2FP.F16.E4M3.UNPACK_B R47, R47.H1 ;  /* 0x0000002fff2f723e */ /* 0x000fe200030006ff */
[----:B------:R-:W-:Y:S01]  /*d3c0*/  HADD2.F32 R49, -RZ, R49.H1_H1 ;  /* 0x30000031ff317230 */ /* 0x000fe20000004100 */
[-C--:B------:R-:W-:Y:S01]  /*d3d0*/  F2FP.F16.E4M3.UNPACK_B R37, R45.reuse ;  /* 0x0000002dff25723e */ /* 0x080fe200020006ff */
[--C-:B------:R-:W-:Y:S01]  /*d3e0*/  HADD2.F32 R50, -RZ, R48.reuse.H1_H1 ;  /* 0x30000030ff327230 */ /* 0x100fe20000004100 */
[----:B------:R-:W-:Y:S01]  /*d3f0*/  F2FP.F16.E4M3.UNPACK_B R46, R46.H1 ;  /* 0x0000002eff2e723e */ /* 0x000fe200030006ff */
[----:B------:R-:W-:Y:S01]  /*d400*/  HADD2.F32 R43, -RZ, R43.H1_H1 ;  /* 0x3000002bff2b7230 */ /* 0x000fe20000004100 */
[----:B------:R-:W-:Y:S01]  /*d410*/  F2FP.F16.E4M3.UNPACK_B R45, R45.H1 ;  /* 0x0000002dff2d723e */ /* 0x000fe200030006ff */
[----:B------:R-:W-:-:S02]  /*d420*/  HADD2.F32 R53, -RZ, R48.H0_H0 ;  /* 0x20000030ff357230 */ /* 0x000fc40000004100 */
        /* <DEDUP_REMOVED lines=130> */
[----:B------:R-:W-:Y:S01]  /*dc50*/  MOV R36, R14 ;  /* 0x0000000e00247202 */ /* 0x000fe20000000f00 */
[----:B------:R-:W-:Y:S01]  /*dc60*/  HADD2.F32 R70, -RZ, R57.H0_H0 ;  /* 0x20000039ff467230 */ /* 0x000fe20000004100 */
[----:B------:R-:W-:-:S02]  /*dc70*/  F2FP.SATFINITE.E4M3.F32.PACK_AB_MERGE_C R58, R55, R58, R54 ;  /* 0x0000003a373a723e */ /* 0x000fc40004807036 */
[----:B------:R-:W-:Y:S02]  /*dc80*/  F2FP.F16.E4M3.UNPACK_B R14, R144.H1 ;  /* 0x00000090ff0e723e */ /* 0x000fe400030006ff */
[----:B------:R-:W-:Y:S02]  /*dc90*/  F2FP.F16.E4M3.UNPACK_B R55, R38.H1 ;  /* 0x00000026ff37723e */ /* 0x000fe400030006ff */
[----:B------:R-:W-:Y:S01]  /*dca0*/  F2FP.F16.E4M3.UNPACK_B R54, R36.H1 ;  /* 0x00000024ff36723e */ /* 0x000fe200030006ff */
[----:B------:R-:W-:Y:S01]  /*dcb0*/  HADD2.F32 R72, -RZ, R14.H0_H0 ;  /* 0x2000000eff487230 */ /* 0x000fe20000004100 */
        /* <DEDUP_REMOVED lines=8> */
[C---:B------:R-:W-:Y:S01]  /*dd40*/  FMUL.FTZ R72, R68.reuse, R72 ;  /* 0x0000004844487220 */ /* 0x040fe20000410000 */
[----:B------:R-:W-:Y:S02]  /*dd50*/  HADD2.F32 R73, -RZ, R54.H1_H1 ;  /* 0x30000036ff497230 */ /* 0x000fe40000004100 */
[-C--:B------:R-:W-:Y:S01]  /*dd60*/  FFMA.FTZ R71, R68, R70.reuse, -R71 ;  /* 0x0000004644477223 */ /* 0x080fe20000010847 */
[----:B------:R-:W-:Y:S01]  /*dd70*/  F2FP.SATFINITE.E4M3.F32.PACK_AB_MERGE_C R15, R48, R49, R39 ;  /* 0x00000031300f723e */ /* 0x000fe20004807027 */
[----:B------:R-:W-:Y:S01]  /*dd80*/  FFMA.FTZ R72, R56, R70, R72 ;  /* 0x0000004638487223 */ /* 0x000fe20000010048 */
[----:B------:R-:W-:Y:S02]  /*dd90*/  HADD2.F32 R56, -RZ, R57.H1_H1 ;  /* 0x30000039ff387230 */ /* 0x000fe40000004100 */
[-C--:B------:R-:W-:Y:S01]  /*dda0*/  FMUL.FTZ R54, R55, R14.reuse ;  /* 0x0000000e37367220 */ /* 0x080fe20000410000 */
        /* <DEDUP_REMOVED lines=27> */
.L_x_2842:
[----:B------:R-:W-:Y:S05]  /*df60*/  BSYNC B2 ;  /* 0x0000000000027941 */ /* 0x000fea0003800000 */
.L_x_2841:
[----:B------:R-:W-:Y:S01]  /*df70*/  ISETP.GE.AND P3, PT, R11, R131, PT ;  /* 0x000000830b00720c */ /* 0x000fe20003f66270 */
[----:B0-----:R0:W-:-:S12]  /*df80*/  ST.E.128 desc[UR50][R40.64], R12 ;  /* 0x0000000c28007985 */ /* 0x0011d8000c101d32 */
[----:B------:R-:W-:-:S04]  /*df90*/  @!P3 IADD3 R42, P4, R11, R120, RZ ;  /* 0x000000780b2ab210 */ /* 0x000fc80007f9e0ff */
[----:B------:R-:W-:-:S05]  /*dfa0*/  @!P3 LEA.HI.X.SX32 R43, R11, R119, 0x1, P4 ;  /* 0x000000770b2bb211 */ /* 0x000fca00020f0eff */
[----:B--2---:R0:W-:Y:S04]  /*dfb0*/  @!P3 ST.E.128 desc[UR50][R42.64], R36 ;  /* 0x000000242a00b985 */ /* 0x0041e8000c101d32 */
.L_x_2840:
[----:B------:R-:W-:Y:S05]  /*dfc0*/  BSYNC B1 ;  /* 0x0000000000017941 */ /* 0x000fea0003800000 */
.L_x_2839:
        /* <DEDUP_REMOVED lines=65> */
[----:B------:R-:W-:Y:S02]  /*e3e0*/  IMAD.U32 R11, R11, 0x10000, RZ ;  /* 0x000100000b0b7824 */ /* 0x000fe400078e00ff */
        /* <DEDUP_REMOVED lines=8> */
[--C-:B------:R-:W-:Y:S01]  /*e470*/  HADD2.F32 R47, -RZ, R139.reuse.H0_H0 ;  /* 0x2000008bff2f7230 */ /* 0x100fe20000004100 */
[----:B------:R-:W-:Y:S01]  /*e480*/  LOP3.LUT R11, R12, 0xff0000, R11, 0xf8, !PT ;  /* 0x00ff00000c0b7812 */ /* 0x000fe200078ef80b */
[----:B------:R-:W-:Y:S01]  /*e490*/  HADD2.F32 R139, -RZ, R139.H1_H1 ;  /* 0x3000008bff8b7230 */ /* 0x000fe20000004100 */
[----:B------:R-:W-:Y:S01]  /*e4a0*/  SHF.L.U32 R12, R48, 0x10, RZ ;  /* 0x00000010300c7819 */ /* 0x000fe200000006ff */
[----:B------:R-:W-:Y:S01]  /*e4b0*/  HADD2.F32 R48, -RZ, R52.H1_H1 ;  /* 0x30000034ff307230 */ /* 0x000fe20000004100 */
[----:B------:R-:W-:Y:S01]  /*e4c0*/  F2FP.F16.E4M3.UNPACK_B R141, R141 ;  /* 0x0000008dff8d723e */ /* 0x000fe200020006ff */
[----:B------:R-:W-:Y:S01]  /*e4d0*/  HADD2.F32 R52, -RZ, R51.H0_H0 ;  /* 0x20000033ff347230 */ /* 0x000fe20000004100 */
[----:B------:R-:W-:Y:S01]  /*e4e0*/  LOP3.LUT R12, R59, 0xff0000, R12, 0xf8, !PT ;  /* 0x00ff00003b0c7812 */ /* 0x000fe200078ef80c */
[----:B------:R-:W-:Y:S01]  /*e4f0*/  HADD2.F32 R46, -RZ, R50.H0_H0 ;  /* 0x20000032ff2e7230 */ /* 0x000fe20000004100 */
[----:B------:R-:W-:Y:S01]  /*e500*/  LOP3.LUT R36, R57, 0xff0000, R36, 0xf8, !PT ;  /* 0x00ff000039247812 */ /* 0x000fe200078ef824 */
[----:B------:R-:W-:-:S02]  /*e510*/  HADD2.F32 R53, -RZ, R141.H0_H0 ;  /* 0x2000008dff357230 */ /* 0x000fc40000004100 */
[-C--:B------:R-:W-:Y:S01]  /*e520*/  FMUL.FTZ R56, R48, R55.reuse ;  /* 0x0000003730387220 */ /* 0x080fe20000410000 */
[C---:B------:R-:W-:Y:S01]  /*e530*/  FMUL.FTZ R59, R49.reuse, R55 ;  /* 0x00000037313b7220 */ /* 0x040fe20000410000 */
[-C--:B------:R-:W-:Y:S01]  /*e540*/  FMUL.FTZ R55, R52, R47.reuse ;  /* 0x0000002f34377220 */ /* 0x080fe20000410000 */
[----:B------:R-:W-:Y:S01]  /*e550*/  FMUL.FTZ R57, R46, R47 ;  /* 0x0000002f2e397220 */ /* 0x000fe20000410000 */
[-C--:B------:R-:W-:Y:S01]  /*e560*/  FFMA.FTZ R47, R49, R54.reuse, -R56 ;  /* 0x00000036312f7223 */ /* 0x080fe20000010838 */
[----:B------:R-:W-:Y:S01]  /*e570*/  FFMA.FTZ R48, R48, R54, R59 ;  /* 0x0000003630307223 */ /* 0x000fe2000001003b */
[-C--:B------:R-:W-:Y:S01]  /*e580*/  FFMA.FTZ R46, R46, R53.reuse, -R55 ;  /* 0x000000352e2e7223 */ /* 0x080fe20000010837 */
[----:B------:R-:W-:Y:S01]  /*e590*/  FFMA.FTZ R49, R52, R53, R57 ;  /* 0x0000003534317223 */ /* 0x000fe20000010039 */
        /* <DEDUP_REMOVED lines=33> */
[----:B------:R-:W-:Y:S01]  /*e7b0*/  HADD2.F32 R54, -RZ, R42.H0_H0 ;  /* 0x2000002aff367230 */ /* 0x000fe20000004100 */
        /* <DEDUP_REMOVED lines=112> */
.L_x_2846:
[----:B------:R-:W-:Y:S05]  /*eec0*/  BSYNC B2 ;  /* 0x0000000000027941 */ /* 0x000fea0003800000 */
.L_x_2845:
[----:B------:R-:W-:Y:S01]  /*eed0*/  ISETP.GE.AND P3, PT, R44, R131, PT ;  /* 0x000000832c00720c */ /* 0x000fe20003f66270 */
[----:B--2---:R2:W-:-:S12]  /*eee0*/  ST.E.128 desc[UR50][R40.64], R12 ;  /* 0x0000000c28007985 */ /* 0x0045d8000c101d32 */
[----:B------:R-:W-:-:S04]  /*eef0*/  @!P3 IADD3 R42, P4, R44, R120, RZ ;  /* 0x000000782c2ab210 */ /* 0x000fc80007f9e0ff */
[----:B------:R-:W-:-:S05]  /*ef00*/  @!P3 LEA.HI.X.SX32 R43, R44, R119, 0x1, P4 ;  /* 0x000000772c2bb211 */ /* 0x000fca00020f0eff */
[----:B---3--:R2:W-:Y:S04]  /*ef10*/  @!P3 ST.E.128 desc[UR50][R42.64], R36 ;  /* 0x000000242a00b985 */ /* 0x0085e8000c101d32 */
.L_x_2844:
[----:B------:R-:W-:Y:S05]  /*ef20*/  BSYNC B1 ;  /* 0x0000000000017941 */ /* 0x000fea0003800000 */
.L_x_2843:
[----:B------:R-:W-:-:S13]  /*ef30*/  ISETP.NE.AND P3, PT, R30, RZ, PT ;  /* 0x000000ff1e00720c */ /* 0x000fda0003f65270 */
[----:B------:R-:W-:Y:S05]  /*ef40*/  @!P3 BRA `(.L_x_2795) ;  /* 0x0000001400c0b947 */ /* 0x000fea0003800000 */
[----:B0-2---:R-:W2:Y:S04]  /*ef50*/  LDL R14, [R1+0x3c] ;  /* 0x00003c00010e7983 */ /* 0x005ea80000100800 */
[----:B------:R-:W5:Y:S01]  /*ef60*/  LDL R13, [R1+0x40] ;  /* 0x00004000010d7983 */ /* 0x000f620000100800 */
[----:B------:R-:W-:Y:S01]  /*ef70*/  LOP3.LUT P4, RZ, R22, 0x1, RZ, 0xc0, !PT ;  /* 0x0000000116ff7812 */ /* 0x000fe2000788c0ff */
[----:B------:R-:W-:Y:S01]  /*ef80*/  BSSY B1, `(.L_x_2847) ;  /* 0x00000ea000017945 */ /* 0x000fe20003800000 */
[----:B------:R-:W-:Y:S02]  /*ef90*/  IADD3 R40, P3, R26, R120, RZ ;  /* 0x000000781a287210 */ /* 0x000fe40007f7e0ff */
[----:B------:R-:W-:-:S03]  /*efa0*/  SEL R138, R114, R138, !P4 ;  /* 0x0000008a728a7207 */ /* 0x000fc60006000000 */
[----:B------:R-:W-:Y:S01]  /*efb0*/  IMAD.X R41, R119, 0x1, R27, P3 ;  /* 0x0000000177297824 */ /* 0x000fe200018e061b */
[----:B----4-:R-:W-:Y:S02]  /*efc0*/  SHF.R.S32.HI R11, RZ, 0x1f, R138 ;  /* 0x0000001fff0b7819 */ /* 0x010fe4000001148a */
[----:B------:R-:W-:Y:S02]  /*efd0*/  ISETP.GE.AND P3, PT, R224, R113, PT ;  /* 0x00000071e000720c */ /* 0x000fe40003f66270 */
[----:B------:R-:W-:-:S04]  /*efe0*/  LEA.HI R11, R11, R138, RZ, 0x5 ;  /* 0x0000008a0b0b7211 */ /* 0x000fc800078f28ff */
[----:B------:R-:W-:-:S04]  /*eff0*/  LEA.HI.SX32 R11, R11, R110, 0x1b ;  /* 0x0000006e0b0b7211 */ /* 0x000fc800078fdaff */
[----:B------:R-:W-:Y:S01]  /*f000*/  SHF.R.S32.HI R12, RZ, 0x1f, R11 ;  /* 0x0000001fff0c7819 */ /* 0x000fe2000001140b */
[----:B------:R-:W-:-:S03]  /*f010*/  IMAD.SHL.U32 R42, R11, 0x10, RZ ;  /* 0x000000100b2a7824 */ /* 0x000fc600078e00ff */
[----:B------:R-:W-:-:S04]  /*f020*/  LEA.HI R12, R12, R11, RZ, 0x2 ;  /* 0x0000000b0c0c7211 */ /* 0x000fc800078f10ff */
[----:B------:R-:W-:Y:S02]  /*f030*/  SHF.R.S32.HI R11, RZ, 0x2, R12 ;  /* 0x00000002ff0b7819 */ /* 0x000fe4000001140c */
[----:B--2---:R-:W-:-:S04]  /*f040*/  LOP3.LUT R12, R14, 0x30, R42, 0xf8, !PT ;  /* 0x000000300e0c7812 */ /* 0x004fc800078ef82a */
[----:B------:R-:W-:Y:S01]  /*f050*/  LOP3.LUT R12, R12, R3, RZ, 0x3c, !PT ;  /* 0x000000030c0c7212 */ /* 0x000fe200078e3cff */
[----:B-----5:R-:W-:-:S04]  /*f060*/  IMAD R11, R11, 0x2800, R13 ;  /* 0x000028000b0b7824 */ /* 0x020fc800078e020d */
        /* <DEDUP_REMOVED lines=8> */
[--C-:B------:R-:W-:Y:S01]  /*f0f0*/  SHF.R.U32.HI R43, RZ, 0x8, R81.reuse ;  /* 0x00000008ff2b7819 */ /* 0x100fe20000011651 */
[----:B----4-:R-:W-:Y:S01]  /*f100*/  IMAD.MOV.U32 R47, RZ, RZ, R36 ;  /* 0x000000ffff2f7224 */ /* 0x010fe200078e0024 */
[----:B------:R-:W-:Y:S01]  /*f110*/  SHF.R.U32.HI R56, RZ, 0x10, R81 ;  /* 0x00000010ff387819 */ /* 0x000fe20000011651 */
[----:B------:R-:W-:Y:S01]  /*f120*/  IMAD.MOV.U32 R44, RZ, RZ, R38 ;  /* 0x000000ffff2c7224 */ /* 0x000fe200078e0026 */
[----:B--2---:R-:W-:Y:S01]  /*f130*/  MOV R46, R12 ;  /* 0x0000000c002e7202 */ /* 0x004fe20000000f00 */
[----:B------:R-:W-:Y:S01]  /*f140*/  IMAD.SHL.U32 R12, R43, 0x100, RZ ;  /* 0x000001002b0c7824 */ /* 0x000fe200078e00ff */
[----:B------:R-:W-:Y:S01]  /*f150*/  SHF.R.U32.HI R49, RZ, 0x8, R65 ;  /* 0x00000008ff317819 */ /* 0x000fe20000011641 */
[----:B------:R-:W-:Y:S01]  /*f160*/  IMAD.MOV.U32 R43, RZ, RZ, R14 ;  /* 0x000000ffff2b7224 */ /* 0x000fe200078e000e */
[----:B------:R-:W-:Y:S01]  /*f170*/  SHF.R.U32.HI R51, RZ, 0x8, R67 ;  /* 0x00000008ff337819 */ /* 0x000fe20000011643 */
[----:B------:R-:W-:Y:S01]  /*f180*/  IMAD.U32 R14, R56, 0x10000, RZ ;  /* 0x00010000380e7824 */ /* 0x000fe200078e00ff */
[----:B0-----:R-:W-:Y:S01]  /*f190*/  LOP3.LUT R11, R81, 0xff0000ff, RZ, 0xc0, !PT ;  /* 0xff0000ff510b7812 */ /* 0x001fe200078ec0ff */
[----:B------:R-:W-:Y:S01]  /*f1a0*/  IMAD.SHL.U32 R49, R49, 0x100, RZ ;  /* 0x0000010031317824 */ /* 0x000fe200078e00ff */
[----:B------:R-:W-:Y:S01]  /*f1b0*/  SHF.R.U32.HI R54, RZ, 0x8, R83 ;  /* 0x00000008ff367819 */ /* 0x000fe20000011653 */
[----:B------:R-:W-:Y:S01]  /*f1c0*/  IMAD.SHL.U32 R51, R51, 0x100, RZ ;  /* 0x0000010033337824 */ /* 0x000fe200078e00ff */
[----:B------:R-:W-:-:S02]  /*f1d0*/  LOP3.LUT R11, R11, 0xff00, R12, 0xf8, !PT ;  /* 0x0000ff000b0b7812 */ /* 0x000fc400078ef80c */
[----:B------:R-:W-:Y:S01]  /*f1e0*/  SHF.R.U32.HI R52, RZ, 0x10, R83 ;  /* 0x00000010ff347819 */ /* 0x000fe20000011653 */
[----:B------:R-:W-:Y:S01]  /*f1f0*/  IMAD.SHL.U32 R12, R54, 0x100, RZ ;  /* 0x00000100360c7824 */ /* 0x000fe200078e00ff */
[----:B------:R-:W-:Y:S02]  /*f200*/  LOP3.LUT R48, R65, 0xff0000ff, RZ, 0xc0, !PT ;  /* 0xff0000ff41307812 */ /* 0x000fe400078ec0ff */
[----:B------:R-:W-:Y:S02]  /*f210*/  LOP3.LUT R50, R67, 0xff0000ff, RZ, 0xc0, !PT ;  /* 0xff0000ff43327812 */ /* 0x000fe400078ec0ff */
[----:B------:R-:W-:Y:S02]  /*f220*/  LOP3.LUT R45, R83, 0xff0000ff, RZ, 0xc0, !PT ;  /* 0xff0000ff532d7812 */ /* 0x000fe400078ec0ff */
[----:B------:R-:W-:Y:S02]  /*f230*/  LOP3.LUT R14, R11, 0xff0000, R14, 0xf8, !PT ;  /* 0x00ff00000b0e7812 */ /* 0x000fe400078ef80e */
[----:B------:R-:W-:-:S02]  /*f240*/  LOP3.LUT R36, R48, 0xff00, R49, 0xf8, !PT ;  /* 0x0000ff0030247812 */ /* 0x000fc400078ef831 */
[----:B------:R-:W-:Y:S02]  /*f250*/  LOP3.LUT R54, R50, 0xff00, R51, 0xf8, !PT ;  /* 0x0000ff0032367812 */ /* 0x000fe400078ef833 */
[----:B------:R-:W-:Y:S02]  /*f260*/  SHF.L.U32 R11, R52, 0x10, RZ ;  /* 0x00000010340b7819 */ /* 0x000fe400000006ff */
[----:B------:R-:W-:Y:S02]  /*f270*/  LOP3.LUT R12, R45, 0xff00, R12, 0xf8, !PT ;  /* 0x0000ff002d0c7812 */ /* 0x000fe400078ef80c */
[----:B------:R-:W-:Y:S02]  /*f280*/  F2FP.F16.E4M3.UNPACK_B R52, R135.H1 ;  /* 0x00000087ff34723e */ /* 0x000fe400030006ff */
[----:B------:R-:W-:Y:S02]  /*f290*/  F2FP.F16.E4M3.UNPACK_B R50, R47.H1 ;  /* 0x0000002fff32723e */ /* 0x000fe400030006ff */
[----:B------:R-:W-:-:S02]  /*f2a0*/  F2FP.F16.E4M3.UNPACK_B R48, R46.H1 ;  /* 0x0000002eff30723e */ /* 0x000fc400030006ff */
        /* <DEDUP_REMOVED lines=183> */
.L_x_2848:
[----:B------:R-:W-:Y:S05]  /*fe20*/  BSYNC B1 ;  /* 0x0000000000017941 */ /* 0x000fea0003800000 */
.L_x_2847:
[----:B--2---:R2:W-:Y:S01]  /*fe30*/  ST.E.128 desc[UR50][R40.64], R12 ;  /* 0x0000000c28007985 */ /* 0x0045e2000c101d32 */
[----:B------:R-:W-:-:S13]  /*fe40*/  ISETP.GE.AND P3, PT, R42, R131, PT ;  /* 0x000000832a00720c */ /* 0x000fda0003f66270 */
[----:B------:R-:W-:Y:S05]  /*fe50*/  @P3 BRA `(.L_x_2795) ;  /* 0x0000000400fc3947 */ /* 0x000fea0003800000 */
[----:B--2---:R-:W-:-:S04]  /*fe60*/  IADD3 R12, P3, R42, R120, RZ ;  /* 0x000000782a0c7210 */ /* 0x004fc80007f7e0ff */
[----:B------:R-:W-:-:S05]  /*fe70*/  LEA.HI.X.SX32 R13, R42, R119, 0x1, P3 ;  /* 0x000000772a0d7211 */ /* 0x000fca00018f0eff */
[----:B----4-:R2:W-:Y:S01]  /*fe80*/  ST.E.128 desc[UR50][R12.64], R36 ;  /* 0x000000240c007985 */ /* 0x0105e2000c101d32 */
[----:B------:R-:W-:Y:S05]  /*fe90*/  BRA `(.L_x_2795) ;  /* 0x0000000400ec7947 */ /* 0x000fea0003800000 */
.L_x_2760:
[----:B------:R-:W-:-:S06]  /*fea0*/  UISETP.NE.AND UP0, UPT, UR49, 0x3, UPT ;  /* 0x000000033100788c */ /* 0x000fcc000bf05270 */
[----:B------:R-:W-:-:S13]  /*feb0*/  PLOP3.LUT P2, PT, PT, PT, UP0, 0x80, 0x0 ;  /* 0x000000000000781c */ /* 0x000fda0003f4f008 */
[----:B------:R-:W-:Y:S05]  /*fec0*/  @!P2 BRA `(.L_x_2849) ;  /* 0x000000000004a947 */ /* 0x000fea0003800000 */
[----:B------:R-:W-:Y:S01]  /*fed0*/  BPT.TRAP 0x1 ;  /* 0x000000040000795c */ /* 0x000fe20000300000 */
.L_x_2849:
[----:B------:R-:W2:Y:S01]  /*fee0*/  LDL R11, [R1+0x14] ;  /* 0x00001400010b7983 */ /* 0x000ea20000100800 */
[----:B------:R-:W-:Y:S01]  /*fef0*/  IMAD R93, R19, 0x8, R18 ;  /* 0x00000008135d7824 */ /* 0x000fe200078e0212 */
[----:B------:R-:W-:Y:S01]  /*ff00*/  BSSY B1, `(.L_x_2850) ;  /* 0x0000005000017945 */ /* 0x000fe20003800000 */
[----:B------:R-:W-:Y:S02]  /*ff10*/  SHF.R.S32.HI R90, RZ, 0x1f, R35 ;  /* 0x0000001fff5a7819 */ /* 0x000fe40000011423 */
[----:B--2---:R-:W-:-:S04]  /*ff20*/  SHF.L.U32 R94, R11, 0x1f, RZ ;  /* 0x0000001f0b5e7819 */ /* 0x004fc800000006ff */
[----:B------:R-:W0:Y:S02]  /*ff30*/  SYNCS.PHASECHK.TRANS64.TRYWAIT P3, [R93+URZ+0x33490], R94 ;  /* 0x0334905e5d0075a7 */ /* 0x000e24000806017f */
[----:B0-----:R-:W-:Y:S05]  /*ff40*/  @!P3 BRA `(.L_x_2851) ;  /* 0x000002400044b947 */ /* 0x001fea0003800000 */
.L_x_3140:
[----:B------:R-:W-:Y:S05]  /*ff50*/  BSYNC B1 ;  /* 0x0000000000017941 */ /* 0x000fea0003800000 */
.L_x_2850:
        /* <DEDUP_REMOVED lines=19> */
[C---:B-1----:R-:W-:Y:S01]  /*10090*/  IADD3 R37, R36.reuse, -0x80, RZ ;  /* 0xffffff8024257810 */ /* 0x042fe20007ffe0ff */
[----:B------:R-:W-:Y:S01]  /*100a0*/  VIADD R36, R36, 0xffffff80 ;  /* 0xffffff8024247836 */ /* 0x000fe20000000000 */
[----:B------:R-:W-:-:S04]  /*100b0*/  IADD3 R44, P3, R12, UR6, RZ ;  /* 0x000000060c2c7c10 */ /* 0x000fc8000ff7e0ff */
[----:B------:R-:W-:Y:S02]  /*100c0*/  LEA.HI R36, R36, R37, RZ, 0x1 ;  /* 0x0000002524247211 */ /* 0x000fe400078f08ff */
[----:B------:R-:W-:Y:S02]  /*100d0*/  IADD3.X R45, R45, UR7, RZ, P3, !PT ;  /* 0x000000072d2d7c10 */ /* 0x000fe40009ffe4ff */
[----:B------:R-:W-:-:S05]  /*100e0*/  SHF.R.S32.HI R36, RZ, 0x1, R36 ;  /* 0x00000001ff247819 */ /* 0x000fca0000011424 */
[----:B------:R-:W-:-:S05]  /*100f0*/  IMAD.IADD R46, R92, 0x1, -R36 ;  /* 0x000000015c2e7824 */ /* 0x000fca00078e0a24 */
[----:B------:R-:W-:Y:S01]  /*10100*/  ISETP.GE.AND P3, PT, R46, 0x1, PT ;  /* 0x000000012e00780c */ /* 0x000fe20003f66270 */
[----:B------:R-:W-:-:S12]  /*10110*/  BRA.DIV UR4, `(.L_x_2852) ;  /* 0x0000023e04e47947 */ /* 0x000fd8000b800000 */
[----:B------:R1:W2:Y:S04]  /*10120*/  SHFL.IDX PT, R43, R45, RZ, 0x1e1f ;  /* 0x001e1fff2d2b7589 */ /* 0x0002a800000e0000 */
[----:B------:R1:W3:Y:S02]  /*10130*/  SHFL.IDX PT, R42, R44, RZ, 0x1e1f ;  /* 0x001e1fff2c2a7589 */ /* 0x0002e400000e0000 */
.L_x_3144:
[----:B------:R-:W-:Y:S04]  /*10140*/  BSSY B1, `(.L_x_2853) ;  /* 0x0000026000017945 */ /* 0x000fe80003800000 */
[----:B------:R-:W-:Y:S05]  /*10150*/  @!P3 BRA `(.L_x_2854) ;  /* 0x000000000090b947 */ /* 0x000fea0003800000 */
[----:B------:R-:W4:Y:S01]  /*10160*/  LDL R12, [R1+0xc] ;  /* 0x00000c00010c7983 */ /* 0x000f220000100800 */
[----:B------:R-:W-:-:S03]  /*10170*/  ULDC UR4, c[0x0][0x2f4] ;  /* 0x0000bd0000047ab9 */ /* 0x000fc60000000800 */
[----:B------:R-:W5:Y:S01]  /*10180*/  LDL R11, [R1+0x8] ;  /* 0x00000800010b7983 */ /* 0x000f620000100800 */
[----:B------:R-:W-:-:S03]  /*10190*/  ISETP.GE.AND P5, PT, R16, UR4, PT ;  /* 0x0000000410007c0c */ /* 0x000fc6000bfa6270 */
[----:B------:R-:W5:Y:S10]  /*101a0*/  LDL R47, [R1+0x4] ;  /* 0x00000400012f7983 */ /* 0x000f740000100800 */
[----:B---3--:R-:W-:-:S05]  /*101b0*/  @!P5 IADD3 R40, P3, R16, R42, RZ ;  /* 0x0000002a1028d210 */ /* 0x008fca0007f7e0ff */
[----:B--2---:R-:W-:Y:S01]  /*101c0*/  @!P5 IMAD.X R41, R43, 0x1, R17, P3 ;  /* 0x000000012b29d824 */ /* 0x004fe200018e0611 */
[----:B------:R-:W-:-:S13]  /*101d0*/  ISETP.GE.AND P3, PT, R220, UR4, PT ;  /* 0x00000004dc007c0c */ /* 0x000fda000bf66270 */
[----:B------:R-:W-:-:S05]  /*101e0*/  @!P3 IADD3 R38, P4, R220, R42, RZ ;  /* 0x0000002adc26b210 */ /* 0x000fca0007f9e0ff */
[----:B----4-:R-:W-:Y:S01]  /*101f0*/  @!P3 IMAD.X R39, R43, 0x1, R12, P4 ;  /* 0x000000012b27b824 */ /* 0x010fe200020e060c */
[----:B------:R-:W-:Y:S01]  /*10200*/  ISETP.GE.AND P4, PT, R23, UR4, PT ;  /* 0x0000000417007c0c */ /* 0x000fe2000bf86270 */
[----:B------:R-:W2:-:S12]  /*10210*/  @!P5 LDS.128 R12, [R88+0x24200] ;  /* 0x02420000580cd984 */ /* 0x000e980000000c00 */
[----:B------:R-:W-:-:S05]  /*10220*/  @!P4 IADD3 R36, P6, R23, R42, RZ ;  /* 0x0000002a1724c210 */ /* 0x000fca0007fde0ff */
[----:B-----5:R-:W-:Y:S01]  /*10230*/  @!P4 IMAD.X R37, R43, 0x1, R11, P6 ;  /* 0x000000012b25c824 */ /* 0x020fe200030e060b */
[----:B--2---:R2:W-:Y:S01]  /*10240*/  @!P5 ST.E.128 desc[UR50][R40.64], R12 ;  /* 0x0000000c2800d985 */ /* 0x0045e2000c101d32 */
[----:B------:R-:W-:-:S13]  /*10250*/  ISETP.GE.AND P5, PT, R223, UR4, PT ;  /* 0x00000004df007c0c */ /* 0x000fda000bfa6270 */
[----:B------:R-:W3:Y:S01]  /*10260*/  @!P5 LDS.128 R12, [R89+0x24200] ;  /* 0x02420000590cd984 */ /* 0x000ee20000000c00 */
[----:B------:R-:W-:-:S05]  /*10270*/  @!P5 IMAD.SHL.U32 R11, R228, 0x10, RZ ;  /* 0x00000010e40bd824 */ /* 0x000fca00078e00ff */
        /* <DEDUP_REMOVED lines=18> */
.L_x_2854:
[----:B------:R-:W-:Y:S05]  /*103a0*/  BSYNC B1 ;  /* 0x0000000000017941 */ /* 0x000fea0003800000 */
.L_x_2853:
[----:B------:R-:W-:-:S03]  /*103b0*/  UMOV UR4, 0xffffffff ;  /* 0xffffffff00047882 */ /* 0x000fc60000000000 */
[----:B------:R-:W-:Y:S05]  /*103c0*/  BRA.DIV UR4, `(.L_x_2855) ;  /* 0x0000023e04847947 */ /* 0x000fea000b800000 */
[----:B--2---:R2:W0:Y:S04]  /*103d0*/  SHFL.IDX PT, R43, R45, 0x1, 0x1e1f ;  /* 0x003e1f002d2b7f89 */ /* 0x00442800000e0000 */
[----:B---3--:R2:W3:Y:S02]  /*103e0*/  SHFL.IDX PT, R42, R44, 0x1, 0x1e1f ;  /* 0x003e1f002c2a7f89 */ /* 0x0084e400000e0000 */
.L_x_3148:
[----:B------:R-:W-:-:S13]  /*103f0*/  ISETP.GE.AND P3, PT, R46, 0x81, PT ;  /* 0x000000812e00780c */ /* 0x000fda0003f66270 */
[----:B------:R-:W-:Y:S05]  /*10400*/  @!P3 BRA `(.L_x_2795) ;  /* 0x000000000090b947 */ /* 0x000fea0003800000 */
[----:B----4-:R-:W4:Y:S01]  /*10410*/  LDL R12, [R1+0xc] ;  /* 0x00000c00010c7983 */ /* 0x010f220000100800 */
[----:B------:R-:W-:-:S03]  /*10420*/  ULDC UR4, c[0x0][0x2f4] ;  /* 0x0000bd0000047ab9 */ /* 0x000fc60000000800 */
[----:B------:R-:W5:Y:S01]  /*10430*/  LDL R11, [R1+0x8] ;  /* 0x00000800010b7983 */ /* 0x000f620000100800 */
[----:B------:R-:W-:-:S03]  /*10440*/  ISETP.GE.AND P5, PT, R16, UR4, PT ;  /* 0x0000000410007c0c */ /* 0x000fc6000bfa6270 */
[----:B-12---:R-:W2:Y:S10]  /*10450*/  LDL R44, [R1+0x4] ;  /* 0x00000400012c7983 */ /* 0x006eb40000100800 */
[----:B---3--:R-:W-:-:S04]  /*10460*/  @!P5 IADD3 R40, P3, R16, R42, RZ ;  /* 0x0000002a1028d210 */ /* 0x008fc80007f7e0ff */
[----:B0-----:R-:W-:Y:S02]  /*10470*/  @!P5 IADD3.X R41, R43, R17, RZ, P3, !PT ;  /* 0x000000112b29d210 */ /* 0x001fe40001ffe4ff */
[----:B------:R-:W-:-:S13]  /*10480*/  ISETP.GE.AND P3, PT, R220, UR4, PT ;  /* 0x00000004dc007c0c */ /* 0x000fda000bf66270 */
[----:B------:R-:W-:-:S05]  /*10490*/  @!P3 IADD3 R38, P4, R220, R42, RZ ;  /* 0x0000002adc26b210 */ /* 0x000fca0007f9e0ff */
[----:B----4-:R-:W-:Y:S01]  /*104a0*/  @!P3 IMAD.X R39, R43, 0x1, R12, P4 ;  /* 0x000000012b27b824 */ /* 0x010fe200020e060c */
[----:B------:R-:W-:Y:S01]  /*104b0*/  ISETP.GE.AND P4, PT, R23, UR4, PT ;  /* 0x0000000417007c0c */ /* 0x000fe2000bf86270 */
[----:B------:R-:W0:-:S12]  /*104c0*/  @!P5 LDS.128 R12, [R88+0x26200] ;  /* 0x02620000580cd984 */ /* 0x000e180000000c00 */
[----:B------:R-:W-:-:S05]  /*104d0*/  @!P4 IADD3 R36, P6, R23, R42, RZ ;  /* 0x0000002a1724c210 */ /* 0x000fca0007fde0ff */
[----:B-----5:R-:W-:Y:S01]  /*104e0*/  @!P4 IMAD.X R37, R43, 0x1, R11, P6 ;  /* 0x000000012b25c824 */ /* 0x020fe200030e060b */
[----:B0-----:R0:W-:Y:S01]  /*104f0*/  @!P5 ST.E.128 desc[UR50][R40.64], R12 ;  /* 0x0000000c2800d985 */ /* 0x0011e2000c101d32 */
[----:B------:R-:W-:-:S13]  /*10500*/  ISETP.GE.AND P5, PT, R223, UR4, PT ;  /* 0x00000004df007c0c */ /* 0x000fda000bfa6270 */
        /* <DEDUP_REMOVED lines=14> */
[----:B--2---:R-:W-:Y:S01]  /*105f0*/  @!P5 IMAD.X R41, R43, 0x1, R44, P6 ;  /* 0x000000012b29d824 */ /* 0x004fe200030e062c */
[----:B-1----:R-:W-:Y:S04]  /*10600*/  @!P3 ST.E.128 desc[UR50][R38.64], R12 ;  /* 0x0000000c2600b985 */ /* 0x002fe8000c101d32 */
[----:B------:R-:W0:Y:S04]  /*10610*/  @!P4 LDS.128 R12, [R88+0x2b200] ;  /* 0x02b20000580cc984 */ /* 0x000e280000000c00 */
[----:B0-----:R-:W-:Y:S04]  /*10620*/  @!P4 ST.E.128 desc[UR50][R36.64], R12 ;  /* 0x0000000c2400c985 */ /* 0x001fe8000c101d32 */
[----:B------:R-:W0:Y:S04]  /*10630*/  @!P5 LDS.128 R12, [R89+0x2b200] ;  /* 0x02b20000590cd984 */ /* 0x000e280000000c00 */
[----:B0-----:R0:W-:Y:S02]  /*10640*/  @!P5 ST.E.128 desc[UR50][R40.64], R12 ;  /* 0x0000000c2800d985 */ /* 0x0011e4000c101d32 */
.L_x_2795:
[----:B------:R-:W-:Y:S05]  /*10650*/  BSYNC B0 ;  /* 0x0000000000007941 */ /* 0x000fea0003800000 */
.L_x_2759:
        /* <DEDUP_REMOVED lines=16> */
.L_x_2857:
[----:B------:R-:W-:Y:S05]  /*10760*/  BSYNC B0 ;  /* 0x0000000000007941 */ /* 0x000fea0003800000 */
.L_x_2856:
[----:B------:R-:W0:Y:S01]  /*10770*/  SYNCS.PHASECHK.TRANS64.TRYWAIT P2, [R93+URZ+0x334b0], R94 ;  /* 0x0334b05e5d0075a7 */ /* 0x000e22000804017f */
[----:B------:R-:W-:Y:S01]  /*10780*/  ULDC UR39, c[0x0][0x2f4] ;  /* 0x0000bd0000277ab9 */ /* 0x000fe20000000800 */
[----:B------:R-:W-:Y:S04]  /*10790*/  BSSY B0, `(.L_x_2858) ;  /* 0x0000002000007945 */ /* 0x000fe80003800000 */
[----:B0-----:R-:W-:Y:S05]  /*107a0*/  @!P2 BRA `(.L_x_2859) ;  /* 0x0000023800d8a947 */ /* 0x001fea0003800000 */
.L_x_3149:
[----:B------:R-:W-:Y:S05]  /*107b0*/  BSYNC B0 ;  /* 0x0000000000007941 */ /* 0x000fea0003800000 */
.L_x_2858:
[----:B------:R0:W5:Y:S01]  /*107c0*/  LDL R46, [R1+0xc] ;  /* 0x00000c00012e7983 */ /* 0x0001620000100800 */
[----:B------:R-:W-:Y:S01]  /*107d0*/  ULDC.64 UR4, c[0x0][0x328] ;  /* 0x0000ca0000047ab9 */ /* 0x000fe20000000a00 */
[----:B------:R-:W-:Y:S02]  /*107e0*/  ULDC.64 UR6, c[0x0][0x318] ;  /* 0x0000c60000067ab9 */ /* 0x000fe40000000a00 */
[----:B-12---:R0:W5:Y:S01]  /*107f0*/  LDL R45, [R1+0x8] ;  /* 0x00000800012d7983 */ /* 0x0061620000100800 */
[----:B------:R-:W-:Y:S02]  /*10800*/  IMAD R90, R90, UR4, RZ ;  /* 0x000000045a5a7c24 */ /* 0x000fe4000f8e02ff */
[C---:B------:R-:W-:Y:S01]  /*10810*/  IMAD.WIDE.U32 R12, R35.reuse, UR4, RZ ;  /* 0x00000004230c7c25 */ /* 0x040fe2000f8e00ff */
[----:B------:R0:W5:Y:S03]  /*10820*/  LDL R44, [R1+0x4] ;  /* 0x00000400012c7983 */ /* 0x0001660000100800 */
[----:B------:R-:W-:Y:S01]  /*10830*/  IMAD R35, R35, UR5, R90 ;  /* 0x0000000523237c24 */ /* 0x000fe2000f8e025a */
[----:B----4-:R-:W1:Y:S01]  /*10840*/  S2R R11, SR_TID.X ;  /* 0x00000000000b7919 */ /* 0x010e620000002100 */
        /* <DEDUP_REMOVED lines=11> */
[----:B------:R-:W-:-:S03]  /*10900*/  IMAD R11, R225, UR5, R13 ;  /* 0x00000005e10b7c24 */ /* 0x000fc6000f8e020d */
[----:B------:R-:W-:Y:S02]  /*10910*/  LEA.HI R14, R14, R15, RZ, 0x1 ;  /* 0x0000000f0e0e7211 */ /* 0x000fe400078f08ff */
[----:B------:R-:W-:Y:S02]  /*10920*/  IADD3.X R11, R11, UR7, RZ, P2, !PT ;  /* 0x000000070b0b7c10 */ /* 0x000fe400097fe4ff */
[----:B------:R-:W-:-:S05]  /*10930*/  SHF.R.S32.HI R14, RZ, 0x1, R14 ;  /* 0x00000001ff0e7819 */ /* 0x000fca000001140e */
[----:B------:R-:W-:-:S05]  /*10940*/  IMAD.IADD R92, R92, 0x1, -R14 ;  /* 0x000000015c5c7824 */ /* 0x000fca00078e0a0e */
[----:B------:R-:W-:Y:S01]  /*10950*/  ISETP.GE.AND P2, PT, R92, 0x1, PT ;  /* 0x000000015c00780c */ /* 0x000fe20003f46270 */
[----:B---3--:R0:W1:Y:S01]  /*10960*/  SHFL.IDX PT, R42, R40, RZ, 0x1e1f ;  /* 0x001e1fff282a7589 */ /* 0x00806200000e0000 */
[----:B------:R-:W-:Y:S03]  /*10970*/  BSSY B0, `(.L_x_2860) ;  /* 0x0000023000007945 */ /* 0x000fe60003800000 */
[----:B------:R0:W2:Y:S08]  /*10980*/  SHFL.IDX PT, R41, R11, RZ, 0x1e1f ;  /* 0x001e1fff0b297589 */ /* 0x0000b000000e0000 */
[----:B0-----:R-:W-:Y:S05]  /*10990*/  @!P2 BRA `(.L_x_2861) ;  /* 0x000000000080a947 */ /* 0x001fea0003800000 */
[----:B------:R-:W-:-:S13]  /*109a0*/  ISETP.GE.AND P5, PT, R16, UR39, PT ;  /* 0x0000002710007c0c */ /* 0x000fda000bfa6270 */
[----:B------:R-:W0:Y:S01]  /*109b0*/  @!P5 LDS.128 R12, [R88+0xf200] ;  /* 0x00f20000580cd984 */ /* 0x000e220000000c00 */
[----:B-1----:R-:W-:-:S05]  /*109c0*/  @!P5 IADD3 R38, P2, R16, R42, RZ ;  /* 0x0000002a1026d210 */ /* 0x002fca0007f5e0ff */
        /* <DEDUP_REMOVED lines=29> */
.L_x_2861:
[----:B------:R-:W-:Y:S05]  /*10ba0*/  BSYNC B0 ;  /* 0x0000000000007941 */ /* 0x000fea0003800000 */
.L_x_2860:
[----:B------:R-:W-:Y:S01]  /*10bb0*/  ISETP.GE.AND P2, PT, R92, 0x81, PT ;  /* 0x000000815c00780c */ /* 0x000fe20003f46270 */
[----:B------:R-:W3:Y:S01]  /*10bc0*/  SHFL.IDX PT, R11, R11, 0x1, 0x1e1f ;  /* 0x003e1f000b0b7f89 */ /* 0x000ee200000e0000 */
[----:B------:R-:W-:Y:S03]  /*10bd0*/  BSSY B0, `(.L_x_2862) ;  /* 0x0000023000007945 */ /* 0x000fe60003800000 */
[----:B------:R-:W4:Y:S08]  /*10be0*/  SHFL.IDX PT, R40, R40, 0x1, 0x1e1f ;  /* 0x003e1f0028287f89 */ /* 0x000f3000000e0000 */
[----:B------:R-:W-:Y:S05]  /*10bf0*/  @!P2 BRA `(.L_x_2863) ;  /* 0x000000000080a947 */ /* 0x000fea0003800000 */
[----:B------:R-:W-:-:S13]  /*10c00*/  ISETP.GE.AND P5, PT, R16, UR39, PT ;  /* 0x0000002710007c0c */ /* 0x000fda000bfa6270 */
[----:B0-----:R-:W0:Y:S01]  /*10c10*/  @!P5 LDS.128 R12, [R88+0x11200] ;  /* 0x01120000580cd984 */ /* 0x001e220000000c00 */
[----:B----4-:R-:W-:-:S04]  /*10c20*/  @!P5 IADD3 R38, P2, R16, R40, RZ ;  /* 0x000000281026d210 */ /* 0x010fc80007f5e0ff */
[----:B---3--:R-:W-:Y:S02]  /*10c30*/  @!P5 IADD3.X R39, R11, R17, RZ, P2, !PT ;  /* 0x000000110b27d210 */ /* 0x008fe400017fe4ff */
        /* <DEDUP_REMOVED lines=8> */
[----:B------:R-:W3:Y:S01]  /*10cc0*/  @!P5 LDS.128 R12, [R89+0x11200] ;  /* 0x01120000590cd984 */ /* 0x000ee20000000c00 */
[----:B--2---:R-:W-:-:S05]  /*10cd0*/  @!P5 IMAD.SHL.U32 R41, R228, 0x10, RZ ;  /* 0x00000010e429d824 */ /* 0x004fca00078e00ff */
[----:B0-----:R-:W-:-:S04]  /*10ce0*/  @!P5 IADD3 R38, P6, R41, R40, RZ ;  /* 0x000000282926d210 */ /* 0x001fc80007fde0ff */
[----:B------:R-:W-:-:S05]  /*10cf0*/  @!P5 LEA.HI.X.SX32 R39, R41, R11, 0x1, P6 ;  /* 0x0000000b2927d211 */ /* 0x000fca00030f0eff */
[----:B---3--:R0:W-:Y:S01]  /*10d00*/  @!P5 ST.E.128 desc[UR50][R38.64], R12 ;  /* 0x0000000c2600d985 */ /* 0x0081e2000c101d32 */
[----:B------:R-:W-:-:S13]  /*10d10*/  ISETP.GE.AND P5, PT, R224, UR39, PT ;  /* 0x00000027e0007c0c */ /* 0x000fda000bfa6270 */
[----:B------:R-:W2:Y:S01]  /*10d20*/  @!P5 LDS.128 R12, [R88+0x13a00] ;  /* 0x013a0000580cd984 */ /* 0x000ea20000000c00 */
[----:B------:R-:W-:-:S05]  /*10d30*/  @!P5 IMAD.SHL.U32 R41, R229, 0x10, RZ ;  /* 0x00000010e529d824 */ /* 0x000fca00078e00ff */
[----:B0-----:R-:W-:-:S04]  /*10d40*/  @!P5 IADD3 R38, P6, R41, R40, RZ ;  /* 0x000000282926d210 */ /* 0x001fc80007fde0ff */
[----:B------:R-:W-:-:S05]  /*10d50*/  @!P5 LEA.HI.X.SX32 R39, R41, R11, 0x1, P6 ;  /* 0x0000000b2927d211 */ /* 0x000fca00030f0eff */
[----:B--2---:R0:W-:Y:S01]  /*10d60*/  @!P5 ST.E.128 desc[UR50][R38.64], R12 ;  /* 0x0000000c2600d985 */ /* 0x0041e2000c101d32 */
[----:B------:R-:W-:-:S03]  /*10d70*/  ISETP.GE.AND P5, PT, R221, UR39, PT ;  /* 0x00000027dd007c0c */ /* 0x000fc6000bfa6270 */
[----:B------:R-:W2:Y:S10]  /*10d80*/  @!P2 LDS.128 R12, [R89+0x13a00] ;  /* 0x013a0000590ca984 */ /* 0x000eb40000000c00 */
[----:B0-----:R-:W-:-:S05]  /*10d90*/  @!P5 IADD3 R38, P6, R221, R40, RZ ;  /* 0x00000028dd26d210 */ /* 0x001fca0007fde0ff */
[----:B------:R-:W-:Y:S01]  /*10da0*/  @!P5 IMAD.X R39, R11, 0x1, R44, P6 ;  /* 0x000000010b27d824 */ /* 0x000fe200030e062c */
[----:B--2---:R-:W-:Y:S04]  /*10db0*/  @!P2 ST.E.128 desc[UR50][R36.64], R12 ;  /* 0x0000000c2400a985 */ /* 0x004fe8000c101d32 */
[----:B------:R-:W0:Y:S04]  /*10dc0*/  @!P4 LDS.128 R12, [R88+0x16200] ;  /* 0x01620000580cc984 */ /* 0x000e280000000c00 */
[----:B0-----:R-:W-:Y:S04]  /*10dd0*/  @!P4 ST.E.128 desc[UR50][R34.64], R12 ;  /* 0x0000000c2200c985 */ /* 0x001fe8000c101d32 */
[----:B------:R-:W0:Y:S04]  /*10de0*/  @!P5 LDS.128 R12, [R89+0x16200] ;  /* 0x01620000590cd984 */ /* 0x000e280000000c00 */
[----:B0-----:R0:W-:Y:S02]  /*10df0*/  @!P5 ST.E.128 desc[UR50][R38.64], R12 ;  /* 0x0000000c2600d985 */ /* 0x0011e4000c101d32 */
.L_x_2863:
[----:B------:R-:W-:Y:S05]  /*10e00*/  BSYNC B0 ;  /* 0x0000000000007941 */ /* 0x000fea0003800000 */
.L_x_2862:
[----:B0-----:R-:W2:Y:S01]  /*10e10*/  LDL.LU R12, [R1+0x14] ;  /* 0x00001400010c7983 */ /* 0x001ea20000300800 */
[----:B------:R-:W-:Y:S01]  /*10e20*/  VIADD R19, R19, 0x1 ;  /* 0x0000000113137836 */ /* 0x000fe20000000000 */
[----:B------:R-:W-:Y:S01]  /*10e30*/  LOP3.LUT P4, RZ, R22, 0x2, RZ, 0xc0, !PT ;  /* 0x0000000216ff7812 */ /* 0x000fe2000788c0ff */
        /* <DEDUP_REMOVED lines=10> */
[----:B---3--:R-:W-:Y:S02]  /*10ee0*/  SEL R11, RZ, 0x1, P2 ;  /* 0x00000001ff0b7807 */ /* 0x008fe40001000000 */
[----:B------:R-:W-:Y:S01]  /*10ef0*/  SEL R19, R19, RZ, P2 ;  /* 0x000000ff13137207 */ /* 0x000fe20001000000 */
[----:B------:R0:W-:Y:S01]  /*10f00*/  @!P3 SYNCS.ARRIVE.TRANS64.RED.A1T0 RZ, [R93+URZ], RZ ;  /* 0x000000ff5dffb9a7 */ /* 0x0001e2000810043f */
[----:B--2---:R-:W-:-:S05]  /*10f10*/  LOP3.LUT R12, R12, R11, RZ, 0x3c, !PT ;  /* 0x0000000b0c0c7212 */ /* 0x004fca00078e3cff */
[----:B------:R0:W-:Y:S01]  /*10f20*/  STL [R1+0x14], R12 ;  /* 0x0000140c01007387 */ /* 0x0001e20000100800 */
[----:B------:R-:W-:Y:S05]  /*10f30*/  @P4 BRA `(.L_x_2864) ;  /* 0xffffff2000584947 */ /* 0x000fea000383ffff */
[----:B0-----:R-:W0:Y:S01]  /*10f40*/  S2R R12, SR_TID.X ;  /* 0x00000000000c7919 */ /* 0x001e220000002100 */
[----:B------:R-:W-:Y:S02]  /*10f50*/  PLOP3.LUT P0, PT, PT, PT, PT, 0x8, 0x0 ;  /* 0x000000000000781c */ /* 0x000fe40003f0e170 */
[----:B0-----:R-:W-:-:S04]  /*10f60*/  SHF.R.U32.HI R12, RZ, 0x7, R12 ;  /* 0x00000007ff0c7819 */ /* 0x001fc8000001160c */
[----:B------:R-:W-:-:S13]  /*10f70*/  ISETP.NE.AND P4, PT, R12, 0x1, PT ;  /* 0x000000010c00780c */ /* 0x000fda0003f85270 */
[----:B------:R-:W-:Y:S06]  /*10f80*/  @!P4 BAR.ARV 0x9, 0x100 ;  /* 0x024400000000cb1d */ /* 0x000fec0000002000 */
.L_x_2754:
[----:B------:R-:W-:Y:S05]  /*10f90*/  @P0 BRA `(.L_x_2865) ;  /* 0x00000000000c0947 */ /* 0x000fea0003800000 */
[----:B------:R-:W0:Y:S01]  /*10fa0*/  FENCE.VIEW.ASYNC.G ;  /* 0x00000000000073c6 */ /* 0x000e220000000100 */
[----:B------:R-:W-:Y:S05]  /*10fb0*/  WARPSYNC.ALL ;  /* 0x0000000000007948 */ /* 0x000fea0003800000 */
[----:B0-----:R-:W-:Y:S06]  /*10fc0*/  BAR.ARV 0xc, 0x180 ;  /* 0x0306000000007b1d */ /* 0x001fec0000002000 */
.L_x_2865:
[----:B------:R-:W2:Y:S01]  /*10fd0*/  LDL R0, [R1+0x70] ;  /* 0x0000700001007983 */ /* 0x000ea20000100800 */
[----:B------:R-:W-:Y:S01]  /*10fe0*/  ULDC.64 UR6, c[0x0][0x998] ;  /* 0x0002660000067ab9 */ /* 0x000fe20000000a00 */
[----:B------:R-:W-:Y:S02]  /*10ff0*/  ULDC.64 UR4, c[0x0][0x990] ;  /* 0x0002640000047ab9 */ /* 0x000fe40000000a00 */
[----:B------:R-:W3:Y:S01]  /*11000*/  LDL R5, [R1+0x60] ;  /* 0x0000600001057983 */ /* 0x000ee20000100800 */
[----:B------:R-:W-:Y:S02]  /*11010*/  ISETP.NE.U32.AND P1, PT, RZ, UR6, PT ;  /* 0x00000006ff007c0c */ /* 0x000fe4000bf25070 */
[----:B------:R-:W-:Y:S01]  /*11020*/  ISETP.NE.U32.AND P0, PT, RZ, UR4, PT ;  /* 0x00000004ff007c0c */ /* 0x000fe2000bf05070 */
[----:B------:R-:W4:Y:S01]  /*11030*/  LDL R14, [R1+0x48] ;  /* 0x00004800010e7983 */ /* 0x000f220000100800 */
[----:B------:R-:W-:Y:S02]  /*11040*/  ISETP.NE.AND.EX P1, PT, RZ, UR7, PT, P1 ;  /* 0x00000007ff007c0c */ /* 0x000fe4000bf25310 */
[----:B------:R-:W-:-:S11]  /*11050*/  ISETP.NE.AND.EX P0, PT, RZ, UR5, PT, P0 ;  /* 0x00000005ff007c0c */ /* 0x000fd6000bf05300 */
[----:B------:R-:W2:Y:S08]  /*11060*/  @P1 LDC.64 R10, c[0x0][0x9b8] ;  /* 0x00026e00ff0a1b82 */ /* 0x000eb00000000a00 */
[----:B------:R-:W0:Y:S08]  /*11070*/  @P0 LDC.64 R8, c[0x0][0x9a8] ;  /* 0x00026a00ff080b82 */ /* 0x000e300000000a00 */
[----:B------:R-:W1:Y:S08]  /*11080*/  @P1 LDC.64 R12, c[0x0][0x9c0] ;  /* 0x00027000ff0c1b82 */ /* 0x000e700000000a00 */
[----:B------:R-:W1:Y:S01]  /*11090*/  @P0 LDC.64 R2, c[0x0][0x9b0] ;  /* 0x00026c00ff020b82 */ /* 0x000e620000000a00 */
[----:B--2---:R-:W-:-:S02]  /*110a0*/  @P1 IMAD R4, R0, R10, RZ ;  /* 0x0000000a00041224 */ /* 0x004fc400078e02ff */
[----:B0-----:R-:W-:Y:S02]  /*110b0*/  @P0 IMAD R0, R0, R8, RZ ;  /* 0x0000000800000224 */ /* 0x001fe400078e02ff */
[C---:B---3--:R-:W-:Y:S02]  /*110c0*/  @P1 IMAD R11, R5.reuse, R11, R4 ;  /* 0x0000000b050b1224 */ /* 0x048fe400078e0204 */
[C---:B------:R-:W-:Y:S02]  /*110d0*/  @P0 IMAD R9, R5.reuse, R9, R0 ;  /* 0x0000000905090224 */ /* 0x040fe400078e0200 */
[----:B------:R-:W-:-:S04]  /*110e0*/  @P1 IMAD.WIDE.U32 R6, R5, R10, RZ ;  /* 0x0000000a05061225 */ /* 0x000fc800078e00ff */
[----:B------:R-:W-:-:S04]  /*110f0*/  @P0 IMAD.WIDE.U32 R4, R5, R8, RZ ;  /* 0x0000000805040225 */ /* 0x000fc800078e00ff */
[----:B------:R-:W-:Y:S01]  /*11100*/  @P1 IMAD.IADD R7, R7, 0x1, R11 ;  /* 0x0000000107071824 */ /* 0x000fe200078e020b */
[----:B------:R-:W-:Y:S01]  /*11110*/  @P0 IADD3 R5, R5, R9, RZ ;  /* 0x0000000905050210 */ /* 0x000fe20007ffe0ff */
[----:B------:R-:W-:Y:S02]  /*11120*/  IMAD.MOV.U32 R0, RZ, RZ, 0x3f800000 ;  /* 0x3f800000ff007424 */ /* 0x000fe400078e00ff */
        /* <DEDUP_REMOVED lines=8> */
[----:B------:R-:W-:Y:S02]  /*111b0*/  @P1 LEA.HI.X R9, R6, UR7, R7, 0x2, P3 ;  /* 0x0000000706091c11 */ /* 0x000fe400098f1407 */
[----:B------:R-:W-:Y:S02]  /*111c0*/  @P0 LEA.HI.X R3, R4, UR5, R3, 0x2, P2 ;  /* 0x0000000504030c11 */ /* 0x000fe400090f1403 */
[----:B------:R-:W0:Y:S01]  /*111d0*/  LDC R4, c[0x0][0x448] ;  /* 0x00011200ff047b82 */ /* 0x000e220000000800 */
[----:B------:R-:W2:Y:S04]  /*111e0*/  @P1 LDG.E R0, desc[UR50][R8.64] ;  /* 0x0000003208001981 */ /* 0x000ea8000c1e1900 */
[----:B------:R1:W2:Y:S01]  /*111f0*/  @P0 LDG.E R5, desc[UR50][R2.64] ;  /* 0x0000003202050981 */ /* 0x0002a2000c1e1900 */
[----:B----4-:R-:W-:Y:S01]  /*11200*/  VIADD R7, R14, 0x7f ;  /* 0x0000007f0e077836 */ /* 0x010fe20000000000 */
[----:B------:R-:W-:Y:S01]  /*11210*/  BSSY B0, `(.L_x_2866) ;  /* 0x000002e000007945 */ /* 0x000fe20003800000 */
[----:B------:R-:W-:Y:S01]  /*11220*/  IMAD.MOV.U32 R106, RZ, RZ, RZ ;  /* 0x000000ffff6a7224 */ /* 0x000fe200078e00ff */
[----:B0-----:R-:W-:-:S13]  /*11230*/  ISETP.NE.AND P0, PT, R4, 0x1, PT ;  /* 0x000000010400780c */ /* 0x001fda0003f05270 */
[----:B------:R-:W0:Y:S08]  /*11240*/  @P0 LDC R4, c[0x0][0x44c] ;  /* 0x00011300ff040b82 */ /* 0x000e300000000800 */
[----:B------:R-:W3:Y:S01]  /*11250*/  @P0 LDC R11, c[0x0][0x450] ;  /* 0x00011400ff0b0b82 */ /* 0x000ee20000000800 */
[----:B0-----:R-:W-:-:S05]  /*11260*/  @P0 IMAD.HI.U32 R4, R7, R4, RZ ;  /* 0x0000000407040227 */ /* 0x001fca00078e00ff */
[----:B---3--:R-:W-:-:S05]  /*11270*/  @P0 SHF.R.U32.HI R7, RZ, R11, R4 ;  /* 0x0000000bff070219 */ /* 0x008fca0000011604 */
[----:B------:R-:W-:-:S04]  /*11280*/  IMAD.IADD R7, R136, 0x1, R7 ;  /* 0x0000000188077824 */ /* 0x000fc800078e0207 */
[----:B------:R-:W-:-:S05]  /*11290*/  IMAD.HI R7, R7, 0x66666667, RZ ;  /* 0x6666666707077827 */ /* 0x000fca00078e02ff */
[----:B-1----:R-:W-:-:S04]  /*112a0*/  SHF.R.U32.HI R2, RZ, 0x1f, R7 ;  /* 0x0000001fff027819 */ /* 0x002fc80000011607 */
[----:B------:R-:W-:-:S04]  /*112b0*/  LEA.HI.SX32 R2, R7, R2, 0x1a ;  /* 0x0000000207027211 */ /* 0x000fc800078fd2ff */
[----:B------:R-:W-:-:S04]  /*112c0*/  VIMNMX R137, R137, R2, PT ;  /* 0x0000000289897248 */ /* 0x000fc80003fe0100 */
[----:B------:R-:W-:Y:S01]  /*112d0*/  ISETP.GE.AND P0, PT, R137, 0x1, PT ;  /* 0x000000018900780c */ /* 0x000fe20003f06270 */
[----:B--2---:R-:W-:-:S04]  /*112e0*/  FMUL.FTZ R0, R5, R0 ;  /* 0x0000000005007220 */ /* 0x004fc80000410000 */
[----:B------:R-:W-:-:S08]  /*112f0*/  FMUL.FTZ R2, R0, UR4 ;  /* 0x0000000400027c20 */ /* 0x000fd00008410000 */
        /* <DEDUP_REMOVED lines=16> */
[----:B0-----:R-:W-:Y:S01]  /*11400*/  MOV R4, RZ ;  /* 0x000000ff00047202 */ /* 0x001fe20000000f00 */
        /* <DEDUP_REMOVED lines=14> */
.L_x_2867:
[----:B------:R-:W-:Y:S05]  /*114f0*/  BSYNC B0 ;  /* 0x0000000000007941 */ /* 0x000fea0003800000 */
.L_x_2866:
[----:B------:R-:W2:Y:S01]  /*11500*/  LDL R0, [R1+0x74] ;  /* 0x0000740001007983 */ /* 0x000ea20000100800 */
[----:B------:R-:W-:Y:S02]  /*11510*/  PLOP3.LUT P0, PT, PT, PT, PT, 0x80, 0x0 ;  /* 0x000000000000781c */ /* 0x000fe40003f0f070 */
        /* <DEDUP_REMOVED lines=25> */
[----:B-----5:R-:W-:Y:S02]  /*116b0*/  CS2R R46, SRZ ;  /* 0x00000000002e7805 */ /* 0x020fe4000001ff00 */
[----:B------:R-:W-:Y:S02]  /*116c0*/  CS2R R76, SRZ ;  /* 0x00000000004c7805 */ /* 0x000fe4000001ff00 */
[----:B------:R-:W-:Y:S02]  /*116d0*/  CS2R R60, SRZ ;  /* 0x00000000003c7805 */ /* 0x000fe4000001ff00 */
[----:B------:R-:W-:Y:S02]  /*116e0*/  CS2R R134, SRZ ;  /* 0x0000000000867805 */ /* 0x000fe4000001ff00 */
        /* <DEDUP_REMOVED lines=10> */
[----:B------:R-:W-:Y:S02]  /*11790*/  MOV R128, RZ ;  /* 0x000000ff00807202 */ /* 0x000fe40000000f00 */
[----:B------:R-:W-:Y:S01]  /*117a0*/  CS2R R40, SRZ ;  /* 0x0000000000287805 */ /* 0x000fe2000001ff00 */
[----:B------:R-:W-:Y:S01]  /*117b0*/  IMAD.MOV.U32 R98, RZ, RZ, RZ ;  /* 0x000000ffff627224 */ /* 0x000fe200078e00ff */
[----:B------:R-:W-:Y:S01]  /*117c0*/  CS2R R38, SRZ ;  /* 0x0000000000267805 */ /* 0x000fe2000001ff00 */
[----:B------:R-:W-:Y:S01]  /*117d0*/  IMAD.MOV.U32 R90, RZ, RZ, RZ ;  /* 0x000000ffff5a7224 */ /* 0x000fe200078e00ff */
[----:B------:R-:W-:Y:S02]  /*117e0*/  CS2R R56, SRZ ;  /* 0x0000000000387805 */ /* 0x000fe4000001ff00 */
[----:B------:R-:W-:-:S02]  /*117f0*/  CS2R R116, SRZ ;  /* 0x0000000000747805 */ /* 0x000fc4000001ff00 */
[----:B------:R-:W-:Y:S02]  /*11800*/  CS2R R36, SRZ ;  /* 0x0000000000247805 */ /* 0x000fe4000001ff00 */
[----:B------:R-:W-:Y:S01]  /*11810*/  CS2R R64, SRZ ;  /* 0x0000000000407805 */ /* 0x000fe2000001ff00 */
[----:B------:R-:W-:Y:S01]  /*11820*/  IMAD.MOV.U32 R82, RZ, RZ, RZ ;  /* 0x000000ffff527224 */ /* 0x000fe200078e00ff */
        /* <DEDUP_REMOVED lines=18> */
.L_x_3152:
[----:B------:R-:W1:Y:S01]  /*11950*/  LDL R3, [R1+0x2c] ;  /* 0x00002c0001037983 */ /* 0x000e620000100800 */
[----:B------:R-:W-:-:S06]  /*11960*/  ULOP3.LUT UP0, URZ, UR48, 0x9f, URZ, 0xc0, !UPT ;  /* 0x0000009f303f7892 */ /* 0x000fcc000f80c03f */
[----:B------:R-:W-:Y:S02]  /*11970*/  PLOP3.LUT P0, PT, PT, PT, UP0, 0x80, 0x0 ;  /* 0x000000000000781c */ /* 0x000fe40003f0f008 */
[----:B-1----:R-:W-:-:S04]  /*11980*/  LEA.HI R0, R3, R3, RZ, 0x1 ;  /* 0x0000000303007211 */ /* 0x002fc800078f08ff */
[----:B------:R-:W-:-:S05]  /*11990*/  LOP3.LUT R0, R0, 0x3e, RZ, 0xc0, !PT ;  /* 0x0000003e00007812 */ /* 0x000fca00078ec0ff */
[----:B------:R-:W-:-:S05]  /*119a0*/  IMAD.IADD R0, R3, 0x1, -R0 ;  /* 0x0000000103007824 */ /* 0x000fca00078e0a00 */
[----:B------:R-:W-:-:S04]  /*119b0*/  LEA R0, R0, UR48, 0xc ;  /* 0x0000003000007c11 */ /* 0x000fc8000f8e60ff */
[----:B------:R-:W-:-:S04]  /*119c0*/  SHF.R.U32.HI R0, RZ, 0x4, R0 ;  /* 0x00000004ff007819 */ /* 0x000fc80000011600 */
[----:B------:R-:W-:Y:S01]  /*119d0*/  LOP3.LUT R44, R0, 0x3fff, RZ, 0xc0, !PT ;  /* 0x00003fff002c7812 */ /* 0x000fe200078ec0ff */
[----:B------:R-:W-:Y:S06]  /*119e0*/  @!P0 BRA `(.L_x_2870) ;  /* 0x0000000000408947 */ /* 0x000fec0003800000 */
[----:B0-----:R-:W-:Y:S01]  /*119f0*/  MOV R14, 0x0 ;  /* 0x00000000000e7802 */ /* 0x001fe20000000f00 */
        /* <DEDUP_REMOVED lines=15> */
.L_x_2870:
        /* <DEDUP_REMOVED lines=13> */
.L_x_2874:
[----:B--2---:R2:W3:Y:S02]  /*11bc0*/  SYNCS.PHASECHK.TRANS64.TRYWAIT P0, [R18+URZ+0x33400], R3 ;  /* 0x03340003120075a7 */ /* 0x0044e4000800017f */
[----:B---3--:R-:W-:Y:S05]  /*11bd0*/  @!P0 NANOSLEEP.SYNCS 0x989680 ;  /* 0x009896800000895d */ /* 0x008fea0003900000 */
[----:B------:R-:W3:Y:S02]  /*11be0*/  @!P0 SYNCS.PHASECHK.TRANS64 P0, [R18+URZ+0x33400], R3 ;  /* 0x03340003120085a7 */ /* 0x000ee4000800007f */
[----:B---3--:R-:W-:Y:S05]  /*11bf0*/  @!P0 BRA `(.L_x_2874) ;  /* 0xfffffffc00f08947 */ /* 0x008fea000383ffff */
.L_x_2873:
[----:B------:R-:W-:Y:S05]  /*11c00*/  BSYNC B0 ;  /* 0x0000000000007941 */ /* 0x000fea0003800000 */
.L_x_2872:
[----:B------:R-:W-:Y:S05]  /*11c10*/  BRA `(.L_x_2875) ;  /* 0x0000007000487947 */ /* 0x000fea0003800000 */
.L_x_2871:
[----:B------:R-:W-:Y:S01]  /*11c20*/  ULOP3.LUT UP0, URZ, UR48, 0x1bf, URZ, 0xc0, !UPT ;  /* 0x000001bf303f7892 */ /* 0x000fe2000f80c03f */
[----:B------:R-:W-:Y:S01]  /*11c30*/  SHF.R.S32.HI R0, RZ, 0x1f, R129 ;  /* 0x0000001fff007819 */ /* 0x000fe20000011481 */
[----:B------:R-:W-:Y:S01]  /*11c40*/  ULDC.64 UR4, c[0x0][0x3f8] ;  /* 0x0000fe0000047ab9 */ /* 0x000fe20000000a00 */
[----:B------:R-:W-:Y:S01]  /*11c50*/  ULDC.64 UR6, c[0x0][0x408] ;  /* 0x0001020000067ab9 */ /* 0x000fe20000000a00 */
[----:B------:R-:W-:Y:S02]  /*11c60*/  IMAD.WIDE.U32 R24, R129, UR4, RZ ;  /* 0x0000000481187c25 */ /* 0x000fe4000f8e00ff */
[----:B------:R-:W-:Y:S02]  /*11c70*/  PLOP3.LUT P0, PT, PT, PT, UP0, 0x80, 0x0 ;  /* 0x000000000000781c */ /* 0x000fe40003f0f008 */
[C---:B------:R-:W-:Y:S02]  /*11c80*/  IMAD R4, R0.reuse, UR4, RZ ;  /* 0x0000000400047c24 */ /* 0x040fe4000f8e02ff */
[----:B------:R-:W-:-:S02]  /*11c90*/  IMAD R0, R0, UR6, RZ ;  /* 0x0000000600007c24 */ /* 0x000fc4000f8e02ff */
[----:B------:R-:W-:-:S04]  /*11ca0*/  IMAD.WIDE.U32 R26, R129, UR6, RZ ;  /* 0x00000006811a7c25 */ /* 0x000fc8000f8e00ff */
[C---:B------:R-:W-:Y:S02]  /*11cb0*/  IMAD R31, R129.reuse, UR7, R0 ;  /* 0x00000007811f7c24 */ /* 0x040fe4000f8e0200 */
[----:B------:R-:W-:-:S03]  /*11cc0*/  IMAD R29, R129, UR5, R4 ;  /* 0x00000005811d7c24 */ /* 0x000fc6000f8e0204 */
[----:B------:R-:W-:Y:S01]  /*11cd0*/  IADD3 R31, R31, R27, RZ ;  /* 0x0000001b1f1f7210 */ /* 0x000fe20007ffe0ff */
[----:B------:R-:W-:Y:S01]  /*11ce0*/  IMAD.IADD R29, R29, 0x1, R25 ;  /* 0x000000011d1d7824 */ /* 0x000fe200078e0219 */
[----:B------:R-:W-:Y:S06]  /*11cf0*/  @!P0 BRA `(.L_x_2876) ;  /* 0x0000000000408947 */ /* 0x000fec0003800000 */
[----:B0-----:R-:W-:Y:S01]  /*11d00*/  MOV R14, 0x0 ;  /* 0x00000000000e7802 */ /* 0x001fe20000000f00 */
[----:B------:R-:W-:Y:S01]  /*11d10*/  ULDC.64 UR4, c[0x4][0xc0] ;  /* 0x0100300000047ab9 */ /* 0x000fe20000000a00 */
[----:B------:R-:W-:Y:S01]  /*11d20*/  ULDC.64 UR6, c[0x4][0xc8] ;  /* 0x0100320000067ab9 */ /* 0x000fe20000000a00 */
[----:B------:R-:W-:Y:S01]  /*11d30*/  IMAD.U32 R4, RZ, RZ, UR4 ;  /* 0x00000004ff047e24 */ /* 0x000fe2000f8e00ff */
[----:B------:R-:W-:Y:S01]  /*11d40*/  MOV R13, RZ ;  /* 0x000000ff000d7202 */ /* 0x000fe20000000f00 */
        /* <DEDUP_REMOVED lines=8> */
[----:B------:R-:W-:-:S07]  /*11dd0*/  IMAD.MOV.U32 R12, RZ, RZ, 0x1 ;  /* 0x00000001ff0c7424 */ /* 0x000fce00078e00ff */
[----:B------:R-:W-:-:S07]  /*11de0*/  LEPC R20, `(.L_x_2876) ;  /* 0x000000001014794e */ /* 0x000fce0000000000 */
[----:B0-----:R-:W-:Y:S05]  /*11df0*/  CALL.ABS.NOINC R14 ;  /* 0x000000000e007343 */ /* 0x001fea0003c00000 */
.L_x_2876:
[----:B------:R-:W2:Y:S01]  /*11e00*/  LDL R45, [R1+0x48] ;  /* 0x00004800012d7983 */ /* 0x000ea20000100800 */
[----:B------:R-:W-:Y:S01]  /*11e10*/  ULDC.U8 UR4, c[0x0][0x410] ;  /* 0x0001040000047ab9 */ /* 0x000fe20000000000 */
[----:B------:R-:W1:Y:S01]  /*11e20*/  S2R R20, SR_TID.X ;  /* 0x0000000000147919 */ /* 0x000e620000002100 */
[----:B------:R-:W-:Y:S01]  /*11e30*/  ISETP.NE.AND P0, PT, RZ, UR4, PT ;  /* 0x00000004ff007c0c */ /* 0x000fe2000bf05270 */
[----:B------:R-:W-:Y:S01]  /*11e40*/  BSSY B0, `(.L_x_2877) ;  /* 0x00006e7000007945 */ /* 0x000fe20003800000 */
[C---:B-1----:R-:W-:Y:S02]  /*11e50*/  VIADD R42, R20.reuse, 0xffffff80 ;  /* 0xffffff80142a7836 */ /* 0x042fe40000000000 */
[----:B------:R-:W-:-:S05]  /*11e60*/  VIADD R40, R20, 0xffffff80 ;  /* 0xffffff8014287836 */ /* 0x000fca0000000000 */
[----:B------:R-:W-:-:S04]  /*11e70*/  LEA.HI R40, R40, R42, RZ, 0x1 ;  /* 0x0000002a28287211 */ /* 0x000fc800078f08ff */
[----:B------:R-:W-:-:S05]  /*11e80*/  SHF.R.S32.HI R40, RZ, 0x1, R40 ;  /* 0x00000001ff287819 */ /* 0x000fca0000011428 */
[----:B--2---:R-:W-:Y:S01]  /*11e90*/  IMAD.IADD R10, R40, 0x1, R45 ;  /* 0x00000001280a7824 */ /* 0x004fe200078e022d */
[----:B------:R-:W-:Y:S06]  /*11ea0*/  @!P0 BRA `(.L_x_2878) ;  /* 0x0000003400e08947 */ /* 0x000fec0003800000 */
        /* <DEDUP_REMOVED lines=20> */
[C---:B------:R-:W-:Y:S01]  /*11ff0*/  IMAD R13, R3.reuse, UR5, R6 ;  /* 0x00000005030d7c24 */ /* 0x040fe2000f8e0206 */
[----:B------:R-:W-:Y:S01]  /*12000*/  ULDC.64 UR4, c[0x0][0x3e8] ;  /* 0x0000fa0000047ab9 */ /* 0x000fe20000000a00 */
[----:B------:R-:W-:Y:S01]  /*12010*/  IMAD R3, R3, UR7, R0 ;  /* 0x0000000703037c24 */ /* 0x000fe2000f8e0200 */
[----:B------:R-:W-:Y:S01]  /*12020*/  IADD3 R7, P0, R8, UR4, RZ ;  /* 0x0000000408077c10 */ /* 0x000fe2000ff1e0ff */
[----:B------:R-:W-:-:S03]  /*12030*/  UMOV UR4, 0xffffffff ;  /* 0xffffffff00047882 */ /* 0x000fc60000000000 */
[----:B------:R-:W-:Y:S02]  /*12040*/  IADD3.X R13, R9, UR5, R13, P0, !PT ;  /* 0x00000005090d7c10 */ /* 0x000fe400087fe40d */
[----:B------:R-:W-:Y:S01]  /*12050*/  IADD3.X R3, R5, UR9, R3, P1, !PT ;  /* 0x0000000905037c10 */ /* 0x000fe20008ffe403 */
[----:B------:R-:W-:Y:S06]  /*12060*/  BRA.DIV UR4, `(.L_x_2879) ;  /* 0x0000022204e47947 */ /* 0x000fec000b800000 */
[----:B------:R1:W2:Y:S04]  /*12070*/  SHFL.IDX PT, R0, R13, RZ, 0x1e1f ;  /* 0x001e1fff0d007589 */ /* 0x0002a800000e0000 */
[----:B------:R-:W3:Y:S04]  /*12080*/  SHFL.IDX PT, R7, R7, RZ, 0x1e1f ;  /* 0x001e1fff07077589 */ /* 0x000ee800000e0000 */
[----:B------:R-:W4:Y:S04]  /*12090*/  SHFL.IDX PT, R3, R3, RZ, 0x1e1f ;  /* 0x001e1fff03037589 */ /* 0x000f2800000e0000 */
[----:B-1----:R-:W0:Y:S02]  /*120a0*/  SHFL.IDX PT, R39, R39, RZ, 0x1e1f ;  /* 0x001e1fff27277589 */ /* 0x002e2400000e0000 */
.L_x_3158:
[----:B------:R-:W5:Y:S01]  /*120b0*/  LDL R4, [R1+0x4c] ;  /* 0x00004c0001047983 */ /* 0x000f620000100800 */
[----:B------:R-:W-:Y:S01]  /*120c0*/  BSSY B1, `(.L_x_2880) ;  /* 0x0000052000017945 */ /* 0x000fe20003800000 */
[----:B------:R-:W-:Y:S02]  /*120d0*/  CS2R R8, SRZ ;  /* 0x0000000000087805 */ /* 0x000fe4000001ff00 */
[----:B------:R-:W-:Y:S02]  /*120e0*/  CS2R R12, SRZ ;  /* 0x00000000000c7805 */ /* 0x000fe4000001ff00 */
[----:B------:R-:W-:Y:S02]  /*120f0*/  CS2R R20, SRZ ;  /* 0x0000000000147805 */ /* 0x000fe4000001ff00 */
[----:B------:R-:W-:Y:S02]  /*12100*/  CS2R R26, SRZ ;  /* 0x00000000001a7805 */ /* 0x000fe4000001ff00 */
[----:B------:R-:W-:-:S02]  /*12110*/  CS2R R30, SRZ ;  /* 0x00000000001e7805 */ /* 0x000fc4000001ff00 */
[----:B------:R-:W-:Y:S02]  /*12120*/  CS2R R36, SRZ ;  /* 0x0000000000247805 */ /* 0x000fe4000001ff00 */
[----:B0-----:R-:W-:Y:S02]  /*12130*/  CS2R R14, SRZ ;  /* 0x00000000000e7805 */ /* 0x001fe4000001ff00 */
[----:B------:R-:W-:Y:S02]  /*12140*/  CS2R R24, SRZ ;  /* 0x0000000000187805 */ /* 0x000fe4000001ff00 */
[----:B------:R-:W-:Y:S02]  /*12150*/  CS2R R28, SRZ ;  /* 0x00000000001c7805 */ /* 0x000fe4000001ff00 */
[----:B------:R-:W-:Y:S02]  /*12160*/  CS2R R32, SRZ ;  /* 0x0000000000207805 */ /* 0x000fe4000001ff00 */
[----:B------:R-:W-:Y:S01]  /*12170*/  CS2R R34, SRZ ;  /* 0x0000000000227805 */ /* 0x000fe2000001ff00 */
[----:B-----5:R-:W-:-:S05]  /*12180*/  IMAD R43, R4, R43, RZ ;  /* 0x0000002b042b7224 */ /* 0x020fca00078e02ff */
[----:B------:R-:W-:Y:S02]  /*12190*/  ISETP.GE.AND P0, PT, R10, R43, PT ;  /* 0x0000002b0a00720c */ /* 0x000fe40003f06270 */
[----:B------:R-:W-:-:S11]  /*121a0*/  CS2R R10, SRZ ;  /* 0x00000000000a7805 */ /* 0x000fd6000001ff00 */
[----:B------:R-:W-:Y:S05]  /*121b0*/  @P0 BRA `(.L_x_2881) ;  /* 0x0000000400080947 */ /* 0x000fea0003800000 */
        /* <DEDUP_REMOVED lines=16> */
[----:B------:R-:W-:Y:S01]  /*122c0*/  @!P4 IMAD.X R9, R3, 0x1, R6, P1 ;  /* 0x000000010309c824 */ /* 0x000fe200008e0606 */
[----:B------:R-:W-:Y:S02]  /*122d0*/  @!P4 IADD3.X R5, R0, R6, RZ, P0, !PT ;  /* 0x000000060005c210 */ /* 0x000fe400007fe4ff */
[----:B------:R-:W-:Y:S02]  /*122e0*/  ISETP.GE.AND P1, PT, R42, UR4, PT ;  /* 0x000000042a007c0c */ /* 0x000fe4000bf26270 */
[----:B------:R-:W5:Y:S01]  /*122f0*/  @!P4 LD.E.64 R32, desc[UR50][R8.64] ;  /* 0x000000320820c980 */ /* 0x000f62000c101b00 */
[----:B------:R-:W-:-:S03]  /*12300*/  SHF.R.S32.HI R10, RZ, 0x1f, R47 ;  /* 0x0000001fff0a7819 */ /* 0x000fc6000001142f */
[----:B------:R0:W5:Y:S01]  /*12310*/  @!P4 LD.E.64 R30, desc[UR50][R4.64] ;  /* 0x00000032041ec980 */ /* 0x000162000c101b00 */
[C---:B------:R-:W-:Y:S02]  /*12320*/  @!P3 IADD3 R20, P4, R47.reuse, R7, RZ ;  /* 0x000000072f14b210 */ /* 0x040fe40007f9e0ff */
[----:B------:R-:W-:Y:S02]  /*12330*/  @!P3 IADD3 R24, P5, R47, R39, RZ ;  /* 0x000000272f18b210 */ /* 0x000fe40007fbe0ff */
[----:B------:R-:W-:Y:S01]  /*12340*/  SHF.R.S32.HI R11, RZ, 0x1f, R46 ;  /* 0x0000001fff0b7819 */ /* 0x000fe2000001142e */
[--C-:B------:R-:W-:Y:S01]  /*12350*/  @!P3 IMAD.X R21, R0, 0x1, R10.reuse, P4 ;  /* 0x000000010015b824 */ /* 0x100fe200020e060a */
[----:B------:R-:W-:Y:S01]  /*12360*/  @!P2 IADD3 R12, P4, R46, R7, RZ ;  /* 0x000000072e0ca210 */ /* 0x000fe20007f9e0ff */
[C---:B------:R-:W-:Y:S01]  /*12370*/  @!P3 IMAD.X R25, R3.reuse, 0x1, R10, P5 ;  /* 0x000000010319b824 */ /* 0x040fe200028e060a */
[----:B------:R-:W-:Y:S02]  /*12380*/  ISETP.GE.AND P0, PT, R226, UR4, PT ;  /* 0x00000004e2007c0c */ /* 0x000fe4000bf06270 */
[----:B------:R-:W-:Y:S01]  /*12390*/  @!P2 IADD3 R14, P5, R46, R39, RZ ;  /* 0x000000272e0ea210 */ /* 0x000fe20007fbe0ff */
[--C-:B------:R-:W-:Y:S01]  /*123a0*/  @!P2 IMAD.X R13, R0, 0x1, R11.reuse, P4 ;  /* 0x00000001000da824 */ /* 0x100fe200020e060b */
[----:B------:R-:W-:Y:S01]  /*123b0*/  SHF.R.S32.HI R6, RZ, 0x1f, R42 ;  /* 0x0000001fff067819 */ /* 0x000fe2000001142a */
[----:B------:R1:W5:Y:S01]  /*123c0*/  @!P3 LD.E.64 R26, desc[UR50][R20.64] ;  /* 0x00000032141ab980 */ /* 0x000362000c101b00 */
[C---:B------:R-:W-:Y:S01]  /*123d0*/  @!P1 IADD3 R34, P4, R42.reuse, R7, RZ ;  /* 0x000000072a229210 */ /* 0x040fe20007f9e0ff */
[----:B------:R-:W-:Y:S01]  /*123e0*/  @!P2 IMAD.X R15, R3, 0x1, R11, P5 ;  /* 0x00000001030fa824 */ /* 0x000fe200028e060b */
[----:B------:R-:W-:-:S03]  /*123f0*/  @!P1 IADD3 R10, P5, R42, R39, RZ ;  /* 0x000000272a0a9210 */ /* 0x000fc60007fbe0ff */
[--C-:B------:R-:W-:Y:S01]  /*12400*/  @!P1 IMAD.X R35, R0, 0x1, R6.reuse, P4 ;  /* 0x0000000100239824 */ /* 0x100fe200020e0606 */
[----:B------:R-:W-:Y:S01]  /*12410*/  ISETP.GE.AND P4, PT, R38, UR4, PT ;  /* 0x0000000426007c0c */ /* 0x000fe2000bf86270 */
[----:B------:R-:W-:Y:S01]  /*12420*/  @!P1 IMAD.X R11, R3, 0x1, R6, P5 ;  /* 0x00000001030b9824 */ /* 0x000fe200028e0606 */
[----:B0-----:R-:W-:Y:S02]  /*12430*/  @!P0 SHF.R.S32.HI R5, RZ, 0x1f, R226 ;  /* 0x0000001fff058819 */ /* 0x001fe400000114e2 */
[----:B------:R-:W-:-:S05]  /*12440*/  @!P0 IADD3 R8, P5, R226, R7, RZ ;  /* 0x00000007e2088210 */ /* 0x000fca0007fbe0ff */
[----:B------:R-:W-:Y:S01]  /*12450*/  @!P0 IMAD.X R9, R0, 0x1, R5, P5 ;  /* 0x0000000100098824 */ /* 0x000fe200028e0605 */
[----:B------:R-:W-:Y:S02]  /*12460*/  @!P0 IADD3 R4, P5, R226, R39, RZ ;  /* 0x00000027e2048210 */ /* 0x000fe40007fbe0ff */
[----:B------:R-:W-:Y:S02]  /*12470*/  SHF.R.S32.HI R28, RZ, 0x1f, R38 ;  /* 0x0000001fff1c7819 */ /* 0x000fe40000011426 */
[C---:B------:R-:W-:Y:S02]  /*12480*/  @!P0 IADD3.X R5, R3.reuse, R5, RZ, P5, !PT ;  /* 0x0000000503058210 */ /* 0x040fe40002ffe4ff */
[----:B-1----:R-:W-:Y:S02]  /*12490*/  CS2R R20, SRZ ;  /* 0x0000000000147805 */ /* 0x002fe4000001ff00 */
[----:B------:R-:W-:Y:S01]  /*124a0*/  @!P4 IADD3 R6, P5, R38, R7, RZ ;  /* 0x000000072606c210 */ /* 0x000fe20007fbe0ff */
[----:B------:R-:W5:Y:S04]  /*124b0*/  @!P0 LD.E.64 R36, desc[UR50][R8.64] ;  /* 0x0000003208248980 */ /* 0x000f68000c101b00 */
[--C-:B------:R-:W-:Y:S01]  /*124c0*/  @!P4 IMAD.X R7, R0, 0x1, R28.reuse, P5 ;  /* 0x000000010007c824 */ /* 0x100fe200028e061c */
[----:B------:R-:W-:Y:S01]  /*124d0*/  @!P4 IADD3 R38, P5, R38, R39, RZ ;  /* 0x000000272626c210 */ /* 0x000fe20007fbe0ff */
[----:B------:R0:W5:Y:S04]  /*124e0*/  @!P2 LD.E.64 R20, desc[UR50][R12.64] ;  /* 0x000000320c14a980 */ /* 0x000168000c101b00 */
        /* <DEDUP_REMOVED lines=15> */
.L_x_2881:
[----:B------:R-:W-:Y:S05]  /*125e0*/  BSYNC B1 ;  /* 0x0000000000017941 */ /* 0x000fea0003800000 */
.L_x_2880:
[----:B------:R-:W-:Y:S01]  /*125f0*/  ULEA.HI UR4, UR37, UR37, URZ, 0x1 ;  /* 0x0000002525047291 */ /* 0x000fe2000f8f083f */
[----:B--2---:R-:W-:Y:S01]  /*12600*/  VIADDMNMX R0, R43, -R45, 0x80, PT ;  /* 0x000000802b007446 */ /* 0x004fe2000380092d */
[----:B------:R-:W-:Y:S02]  /*12610*/  BSSY B1, `(.L_x_2882) ;  /* 0x0000008000017945 */ /* 0x000fe40003800000 */
[----:B------:R-:W-:Y:S01]  /*12620*/  ULOP3.LUT UR4, UR4, 0xfffffffe, URZ, 0xc0, !UPT ;  /* 0xfffffffe04047892 */ /* 0x000fe2000f8ec03f */
[----:B------:R-:W-:-:S03]  /*12630*/  ISETP.GE.AND P1, PT, R40, R0, PT ;  /* 0x000000002800720c */ /* 0x000fc60003f26270 */
[----:B------:R-:W-:-:S06]  /*12640*/  UIADD3 UR4, UR37, -UR4, URZ ;  /* 0x8000000425047290 */ /* 0x000fcc000fffe03f */
[----:B----4-:R-:W-:-:S05]  /*12650*/  IMAD.U32 R3, RZ, RZ, UR4 ;  /* 0x00000004ff037e24 */ /* 0x010fca000f8e00ff */
[----:B------:R-:W-:-:S04]  /*12660*/  SHF.L.U32 R3, R3, 0x1f, RZ ;  /* 0x0000001f03037819 */ /* 0x000fc800000006ff */
[----:B------:R-:W1:Y:S02]  /*12670*/  SYNCS.PHASECHK.TRANS64.TRYWAIT P0, [R18+URZ+0x33400], R3 ;  /* 0x03340003120075a7 */ /* 0x000e64000800017f */
[----:B-1----:R-:W-:Y:S05]  /*12680*/  @!P0 BRA `(.L_x_2883) ;  /* 0x0000021c00cc8947 */ /* 0x002fea0003800000 */
.L_x_3159:
[----:B------:R-:W-:Y:S05]  /*12690*/  BSYNC B1 ;  /* 0x0000000000017941 */ /* 0x000fea0003800000 */
.L_x_2882:
[----:B------:R-:W-:Y:S05]  /*126a0*/  @P1 BRA `(.L_x_2884) ;  /* 0x0000006400801947 */ /* 0x000fea0003800000 */
[----:B------:R-:W1:Y:S01]  /*126b0*/  LDL R40, [R1+0x58] ;  /* 0x0000580001287983 */ /* 0x000e620000100800 */
[----:B------:R-:W2:Y:S03]  /*126c0*/  LDC R5, c[0x0][0x3f4] ;  /* 0x0000fd00ff057b82 */ /* 0x000ea60000000800 */
[----:B0-----:R-:W4:Y:S04]  /*126d0*/  LDL R39, [R1+0x18] ;  /* 0x0000180001277983 */ /* 0x001f280000100800 */
[----:B------:R-:W4:Y:S04]  /*126e0*/  LDL R38, [R1+0x20] ;  /* 0x0000200001267983 */ /* 0x000f280000100800 */
[----:B---3--:R-:W3:Y:S04]  /*126f0*/  LDL R7, [R1+0x24] ;  /* 0x0000240001077983 */ /* 0x008ee80000100800 */
[----:B------:R-:W3:Y:S04]  /*12700*/  LDL R6, [R1+0x1c] ;  /* 0x00001c0001067983 */ /* 0x000ee80000100800 */
[----:B------:R-:W3:Y:S01]  /*12710*/  LDL R4, [R1+0x28] ;  /* 0x0000280001047983 */ /* 0x000ee20000100800 */
[----:B------:R-:W-:Y:S01]  /*12720*/  LEA.HI R41, R41, R48, RZ, 0x2 ;  /* 0x0000003029297211 */ /* 0x000fe200078f10ff */
[----:B------:R-:W-:Y:S03]  /*12730*/  BSSY B1, `(.L_x_2885) ;  /* 0x0000086000017945 */ /* 0x000fe60003800000 */
[----:B------:R-:W-:-:S02]  /*12740*/  SHF.R.S32.HI R0, RZ, 0x2, R41 ;  /* 0x00000002ff007819 */ /* 0x000fc40000011429 */
[----:B------:R-:W-:Y:S02]  /*12750*/  SHF.R.S32.HI R41, RZ, 0x1f, R41 ;  /* 0x0000001fff297819 */ /* 0x000fe40000011429 */
[----:B--2---:R-:W-:Y:S02]  /*12760*/  ISETP.GE.AND P6, PT, R226, R5, PT ;  /* 0x00000005e200720c */ /* 0x004fe40003fc6270 */
[----:B------:R-:W-:-:S04]  /*12770*/  LEA.HI R41, R41, R0, RZ, 0x2 ;  /* 0x0000000029297211 */ /* 0x000fc800078f10ff */
[----:B------:R-:W-:-:S05]  /*12780*/  LOP3.LUT R41, R41, 0xfffffffc, RZ, 0xc0, !PT ;  /* 0xfffffffc29297812 */ /* 0x000fca00078ec0ff */
[----:B------:R-:W-:-:S05]  /*12790*/  IMAD.IADD R41, R0, 0x1, -R41 ;  /* 0x0000000100297824 */ /* 0x000fca00078e0a29 */
[----:B------:R-:W-:Y:S01]  /*127a0*/  LOP3.LUT P0, RZ, R41, 0x2, RZ, 0xc0, !PT ;  /* 0x0000000229ff7812 */ /* 0x000fe2000780c0ff */
[----:B-1----:R-:W-:-:S04]  /*127b0*/  IMAD.IADD R3, R18, 0x1, R40 ;  /* 0x0000000112037824 */ /* 0x002fc800078e0228 */
[----:B------:R-:W-:Y:S01]  /*127c0*/  VIADD R0, R3, 0x20 ;  /* 0x0000002003007836 */ /* 0x000fe20000000000 */
[-C--:B----4-:R-:W-:Y:S02]  /*127d0*/  ISETP.GE.AND P1, PT, R39, R5.reuse, PT ;  /* 0x000000052700720c */ /* 0x090fe40003f26270 */
[-C--:B------:R-:W-:Y:S02]  /*127e0*/  ISETP.GE.AND P2, PT, R38, R5.reuse, PT ;  /* 0x000000052600720c */ /* 0x080fe40003f46270 */
[-C--:B---3--:R-:W-:Y:S02]  /*127f0*/  ISETP.GE.AND P3, PT, R7, R5.reuse, PT ;  /* 0x000000050700720c */ /* 0x088fe40003f66270 */
        /* <DEDUP_REMOVED lines=121> */
.L_x_2886:
[----:B------:R-:W-:Y:S05]  /*12f90*/  BSYNC B1 ;  /* 0x0000000000017941 */ /* 0x000fea0003800000 */
.L_x_2885:
[----:B------:R-:W-:Y:S01]  /*12fa0*/  BSSY B1, `(.L_x_2887) ;  /* 0x000007d000017945 */ /* 0x000fe20003800000 */
[----:B------:R-:W-:-:S03]  /*12fb0*/  @P0 IADD3 R0, R3, -0x20, RZ ;  /* 0xffffffe003000810 */ /* 0x000fc60007ffe0ff */
        /* <DEDUP_REMOVED lines=123> */
.L_x_2888:
[----:B------:R-:W-:Y:S05]  /*13770*/  BSYNC B1 ;  /* 0x0000000000017941 */ /* 0x000fea0003800000 */
.L_x_2887:
        /* <DEDUP_REMOVED lines=120> */
.L_x_2890:
[----:B------:R-:W-:Y:S05]  /*13f00*/  BSYNC B1 ;  /* 0x0000000000017941 */ /* 0x000fea0003800000 */
.L_x_2889:
        /* <DEDUP_REMOVED lines=124> */
.L_x_2892:
[----:B------:R-:W-:Y:S05]  /*146d0*/  BSYNC B1 ;  /* 0x0000000000017941 */ /* 0x000fea0003800000 */
.L_x_2891:
        /* <DEDUP_REMOVED lines=120> */
.L_x_2894:
[----:B------:R-:W-:Y:S05]  /*14e60*/  BSYNC B1 ;  /* 0x0000000000017941 */ /* 0x000fea0003800000 */
.L_x_2893:
        /* <DEDUP_REMOVED lines=124> */
.L_x_2878:
[----:B------:R-:W1:Y:S01]  /*15630*/  LDC R9, c[0x0][0x448] ;  /* 0x00011200ff097b82 */ /* 0x000e620000000800 */
[----:B------:R-:W-:Y:S01]  /*15640*/  MOV R7, R31 ;  /* 0x0000001f00077202 */ /* 0x000fe20000000f00 */
[----:B------:R-:W-:Y:S01]  /*15650*/  IMAD.MOV.U32 R4, RZ, RZ, R24 ;  /* 0x000000ffff047224 */ /* 0x000fe200078e0018 */
[----:B------:R-:W-:Y:S01]  /*15660*/  ULDC.64 UR4, c[0x0][0x3f8] ;  /* 0x0000fe0000047ab9 */ /* 0x000fe20000000a00 */
[----:B------:R-:W-:Y:S01]  /*15670*/  IMAD.MOV.U32 R6, RZ, RZ, R26 ;  /* 0x000000ffff067224 */ /* 0x000fe200078e001a */
[----:B------:R-:W-:Y:S01]  /*15680*/  ULDC.64 UR6, c[0x0][0x408] ;  /* 0x0001020000067ab9 */ /* 0x000fe20000000a00 */
        /* <DEDUP_REMOVED lines=26> */
.L_x_3165:
[----:B------:R-:W5:Y:S01]  /*15830*/  LDL R0, [R1+0x4c] ;  /* 0x00004c0001007983 */ /* 0x000f620000100800 */
[----:B------:R-:W-:Y:S01]  /*15840*/  BSSY B1, `(.L_x_2896) ;  /* 0x0000036000017945 */ /* 0x000fe20003800000 */
[----:B------:R-:W-:Y:S02]  /*15850*/  CS2R R4, SRZ ;  /* 0x0000000000047805 */ /* 0x000fe4000001ff00 */
[----:B------:R-:W-:Y:S02]  /*15860*/  CS2R R6, SRZ ;  /* 0x0000000000067805 */ /* 0x000fe4000001ff00 */
[----:B------:R-:W-:Y:S02]  /*15870*/  CS2R R12, SRZ ;  /* 0x00000000000c7805 */ /* 0x000fe4000001ff00 */
[----:B0-----:R-:W-:Y:S02]  /*15880*/  CS2R R14, SRZ ;  /* 0x00000000000e7805 */ /* 0x001fe4000001ff00 */
[----:B------:R-:W-:-:S02]  /*15890*/  CS2R R24, SRZ ;  /* 0x0000000000187805 */ /* 0x000fc4000001ff00 */
[----:B------:R-:W-:Y:S02]  /*158a0*/  CS2R R26, SRZ ;  /* 0x00000000001a7805 */ /* 0x000fe4000001ff00 */
[----:B------:R-:W-:Y:S02]  /*158b0*/  CS2R R28, SRZ ;  /* 0x00000000001c7805 */ /* 0x000fe4000001ff00 */
[----:B------:R-:W-:Y:S02]  /*158c0*/  CS2R R30, SRZ ;  /* 0x00000000001e7805 */ /* 0x000fe4000001ff00 */
[----:B------:R-:W-:Y:S02]  /*158d0*/  CS2R R32, SRZ ;  /* 0x0000000000207805 */ /* 0x000fe4000001ff00 */
[----:B------:R-:W-:Y:S01]  /*158e0*/  CS2R R34, SRZ ;  /* 0x0000000000227805 */ /* 0x000fe2000001ff00 */
[----:B-----5:R-:W-:Y:S01]  /*158f0*/  IMAD R49, R0, R9, RZ ;  /* 0x0000000900317224 */ /* 0x020fe200078e02ff */
[----:B------:R-:W-:-:S04]  /*15900*/  CS2R R8, SRZ ;  /* 0x0000000000087805 */ /* 0x000fc8000001ff00 */
[----:B------:R-:W-:Y:S02]  /*15910*/  ISETP.GE.AND P0, PT, R10, R49, PT ;  /* 0x000000310a00720c */ /* 0x000fe40003f06270 */
[----:B------:R-:W-:-:S11]  /*15920*/  CS2R R10, SRZ ;  /* 0x00000000000a7805 */ /* 0x000fd6000001ff00 */
[----:B------:R-:W-:Y:S05]  /*15930*/  @P0 BRA `(.L_x_2897) ;  /* 0x0000000000980947 */ /* 0x000fea0003800000 */
        /* <DEDUP_REMOVED lines=11> */
[----:B---3--:R-:W-:-:S04]  /*159f0*/  @!P2 IADD3 R40, P3, R16, R37, RZ ;  /* 0x000000251028a210 */ /* 0x008fc80007f7e0ff */
[----:B------:R-:W-:Y:S01]  /*15a00*/  @!P0 IMAD.SHL.U32 R38, R229, 0x10, RZ ;  /* 0x00000010e5268824 */ /* 0x000fe200078e00ff */
[----:B------:R-:W-:Y:S02]  /*15a10*/  @!P1 SHF.R.S32.HI R0, RZ, 0x1f, R20 ;  /* 0x0000001fff009819 */ /* 0x000fe40000011414 */
[C---:B------:R-:W-:Y:S01]  /*15a20*/  @!P1 IADD3 R42, P5, R20.reuse, R37, RZ ;  /* 0x00000025142a9210 */ /* 0x040fe20007fbe0ff */
[C---:B--2---:R-:W-:Y:S01]  /*15a30*/  @!P2 IMAD.X R41, R3.reuse, 0x1, R17, P3 ;  /* 0x000000010329a824 */ /* 0x044fe200018e0611 */
[----:B------:R-:W-:Y:S02]  /*15a40*/  @!P1 IADD3 R20, P4, R20, R47, RZ ;  /* 0x0000002f14149210 */ /* 0x000fe40007f9e0ff */
[C---:B------:R-:W-:Y:S01]  /*15a50*/  @!P0 IADD3 R36, P3, R38.reuse, R37, RZ ;  /* 0x0000002526248210 */ /* 0x040fe20007f7e0ff */
[----:B------:R-:W-:Y:S01]  /*15a60*/  @!P1 IMAD.X R43, R3, 0x1, R0, P5 ;  /* 0x00000001032b9824 */ /* 0x000fe200028e0600 */
[----:B------:R-:W-:Y:S01]  /*15a70*/  @!P0 SHF.R.S32.HI R8, RZ, 0x1f, R38 ;  /* 0x0000001fff088819 */ /* 0x000fe20000011426 */
[----:B----4-:R-:W-:Y:S01]  /*15a80*/  @!P1 IMAD.X R21, R45, 0x1, R0, P4 ;  /* 0x000000012d159824 */ /* 0x010fe200020e0600 */
[----:B------:R-:W-:-:S02]  /*15a90*/  @!P0 IADD3 R38, P5, R38, R47, RZ ;  /* 0x0000002f26268210 */ /* 0x000fc40007fbe0ff */
[----:B------:R-:W-:Y:S02]  /*15aa0*/  CS2R R10, SRZ ;  /* 0x00000000000a7805 */ /* 0x000fe4000001ff00 */
[----:B------:R-:W-:Y:S01]  /*15ab0*/  @!P2 IADD3 R46, P4, R16, R47, RZ ;  /* 0x0000002f102ea210 */ /* 0x000fe20007f9e0ff */
[--C-:B------:R-:W-:Y:S01]  /*15ac0*/  @!P0 IMAD.X R37, R3, 0x1, R8.reuse, P3 ;  /* 0x0000000103258824 */ /* 0x100fe200018e0608 */
[----:B------:R-:W-:Y:S01]  /*15ad0*/  CS2R R32, SRZ ;  /* 0x0000000000207805 */ /* 0x000fe2000001ff00 */
[----:B------:R-:W-:Y:S01]  /*15ae0*/  @!P0 IMAD.X R39, R45, 0x1, R8, P5 ;  /* 0x000000012d278824 */ /* 0x000fe200028e0608 */
[----:B------:R-:W-:Y:S02]  /*15af0*/  CS2R R8, SRZ ;  /* 0x0000000000087805 */ /* 0x000fe4000001ff00 */
[----:B------:R-:W-:Y:S02]  /*15b00*/  CS2R R34, SRZ ;  /* 0x0000000000227805 */ /* 0x000fe4000001ff00 */
[----:B------:R-:W-:-:S02]  /*15b10*/  CS2R R12, SRZ ;  /* 0x00000000000c7805 */ /* 0x000fc4000001ff00 */
        /* <DEDUP_REMOVED lines=8> */
.L_x_2897:
[----:B------:R-:W-:Y:S05]  /*15ba0*/  BSYNC B1 ;  /* 0x0000000000017941 */ /* 0x000fea0003800000 */
.L_x_2896:
[----:B------:R-:W3:Y:S01]  /*15bb0*/  LDL R0, [R1+0x48] ;  /* 0x0000480001007983 */ /* 0x000ee20000100800 */
[----:B------:R-:W-:Y:S01]  /*15bc0*/  ULEA.HI UR4, UR37, UR37, URZ, 0x1 ;  /* 0x0000002525047291 */ /* 0x000fe2000f8f083f */
[----:B------:R-:W-:Y:S01]  /*15bd0*/  BSSY B1, `(.L_x_2898) ;  /* 0x000000e000017945 */ /* 0x000fe20003800000 */
[----:B0-----:R-:W0:Y:S02]  /*15be0*/  S2R R20, SR_TID.X ;  /* 0x0000000000147919 */ /* 0x001e240000002100 */
[----:B------:R-:W-:-:S04]  /*15bf0*/  ULOP3.LUT UR4, UR4, 0xfffffffe, URZ, 0xc0, !UPT ;  /* 0xfffffffe04047892 */ /* 0x000fc8000f8ec03f */
[----:B------:R-:W-:-:S06]  /*15c00*/  UIADD3 UR4, UR37, -UR4, URZ ;  /* 0x8000000425047290 */ /* 0x000fcc000fffe03f */
[----:B--2---:R-:W-:-:S04]  /*15c10*/  MOV R3, UR4 ;  /* 0x0000000400037c02 */ /* 0x004fc80008000f00 */
[----:B------:R-:W-:-:S04]  /*15c20*/  SHF.L.U32 R3, R3, 0x1f, RZ ;  /* 0x0000001f03037819 */ /* 0x000fc800000006ff */
[----:B------:R-:W1:Y:S01]  /*15c30*/  SYNCS.PHASECHK.TRANS64.TRYWAIT P0, [R18+URZ+0x33400], R3 ;  /* 0x03340003120075a7 */ /* 0x000e62000800017f */
[C---:B0-----:R-:W-:Y:S02]  /*15c40*/  VIADD R21, R20.reuse, 0xffffff80 ;  /* 0xffffff8014157836 */ /* 0x041fe40000000000 */
[----:B------:R-:W-:-:S05]  /*15c50*/  VIADD R20, R20, 0xffffff80 ;  /* 0xffffff8014147836 */ /* 0x000fca0000000000 */
[----:B------:R-:W-:-:S04]  /*15c60*/  LEA.HI R20, R20, R21, RZ, 0x1 ;  /* 0x0000001514147211 */ /* 0x000fc800078f08ff */
[----:B------:R-:W-:Y:S02]  /*15c70*/  SHF.R.S32.HI R20, RZ, 0x1, R20 ;  /* 0x00000001ff147819 */ /* 0x000fe40000011414 */
[----:B---3--:R-:W-:-:S04]  /*15c80*/  VIADDMNMX R0, R49, -R0, 0x80, PT ;  /* 0x0000008031007446 */ /* 0x008fc80003800900 */
[----:B------:R-:W-:Y:S01]  /*15c90*/  ISETP.GE.AND P1, PT, R20, R0, PT ;  /* 0x000000001400720c */ /* 0x000fe20003f26270 */
[----:B-1----:R-:W-:-:S12]  /*15ca0*/  @!P0 BRA `(.L_x_2899) ;  /* 0x000001e800c88947 */ /* 0x002fd80003800000 */
.L_x_3166:
[----:B------:R-:W-:Y:S05]  /*15cb0*/  BSYNC B1 ;  /* 0x0000000000017941 */ /* 0x000fea0003800000 */
.L_x_2898:
        /* <DEDUP_REMOVED lines=10> */
[----:B------:R-:W2:Y:S01]  /*15d60*/  LDL R70, [R1+0x13c] ;  /* 0x00013c0001467983 */ /* 0x000ea20000100800 */
[----:B------:R-:W-:Y:S02]  /*15d70*/  LEA.HI R0, R48, R48, RZ, 0x1 ;  /* 0x0000003030007211 */ /* 0x000fe400078f08ff */
[----:B-----5:R-:W-:Y:S02]  /*15d80*/  LOP3.LUT R20, R24, 0xff, RZ, 0xc0, !PT ;  /* 0x000000ff18147812 */ /* 0x020fe400078ec0ff */
[----:B------:R-:W-:Y:S02]  /*15d90*/  LOP3.LUT R21, R0, 0xfffffffe, RZ, 0xc0, !PT ;  /* 0xfffffffe00157812 */ /* 0x000fe400078ec0ff */
[----:B------:R-:W-:Y:S02]  /*15da0*/  SHF.R.U32.HI R0, RZ, 0x8, R24 ;  /* 0x00000008ff007819 */ /* 0x000fe40000011618 */
[----:B------:R-:W-:Y:S01]  /*15db0*/  SHF.R.U32.HI R37, RZ, 0x8, R25 ;  /* 0x00000008ff257819 */ /* 0x000fe20000011619 */
[----:B------:R-:W-:Y:S01]  /*15dc0*/  IMAD.IADD R48, R48, 0x1, -R21 ;  /* 0x0000000130307824 */ /* 0x000fe200078e0a15 */
[----:B------:R-:W-:-:S02]  /*15dd0*/  LOP3.LUT R21, R0, 0xff, RZ, 0xc0, !PT ;  /* 0x000000ff00157812 */ /* 0x000fc400078ec0ff */
[----:B------:R-:W-:Y:S02]  /*15de0*/  SHF.R.U32.HI R39, RZ, 0x8, R26 ;  /* 0x00000008ff277819 */ /* 0x000fe4000001161a */
[----:B------:R-:W-:Y:S02]  /*15df0*/  LEA.HI R0, R3, R48, RZ, 0x1c ;  /* 0x0000003003007211 */ /* 0x000fe400078fe0ff */
[----:B----4-:R-:W-:Y:S02]  /*15e00*/  PRMT R45, R21, 0x7604, R20 ;  /* 0x00007604152d7816 */ /* 0x010fe40000000014 */
        /* <DEDUP_REMOVED lines=17> */
[----:B------:R-:W-:Y:S02]  /*15f20*/  LOP3.LUT R36, R27, 0xff, RZ, 0xc0, !PT ;  /* 0x000000ff1b247812 */ /* 0x000fe400078ec0ff */
[----:B------:R-:W-:Y:S01]  /*15f30*/  LOP3.LUT R38, R4, 0xff, RZ, 0xc0, !PT ;  /* 0x000000ff04267812 */ /* 0x000fe200078ec0ff */
[----:B------:R-:W0:Y:S01]  /*15f40*/  LDS.128 R40, [R0+0x1e200] ;  /* 0x01e2000000287984 */ /* 0x000e220000000c00 */
[----:B------:R-:W-:-:S02]  /*15f50*/  LOP3.LUT R37, R37, 0xff, RZ, 0xc0, !PT ;  /* 0x000000ff25257812 */ /* 0x000fc400078ec0ff */
[----:B------:R-:W-:Y:S02]  /*15f60*/  LOP3.LUT R39, R39, 0xff, RZ, 0xc0, !PT ;  /* 0x000000ff27277812 */ /* 0x000fe400078ec0ff */
[----:B------:R-:W-:Y:S02]  /*15f70*/  PRMT R46, R37, 0x7604, R36 ;  /* 0x00007604252e7816 */ /* 0x000fe40000000024 */
[----:B------:R-:W-:Y:S02]  /*15f80*/  PRMT R53, R39, 0x7604, R38 ;  /* 0x0000760427357816 */ /* 0x000fe40000000026 */
[----:B------:R-:W-:Y:S02]  /*15f90*/  SHF.R.U32.HI R48, RZ, 0x8, R5 ;  /* 0x00000008ff307819 */ /* 0x000fe40000011605 */
[----:B------:R-:W-:Y:S02]  /*15fa0*/  SHF.R.U32.HI R52, RZ, 0x8, R7 ;  /* 0x00000008ff347819 */ /* 0x000fe40000011607 */
[----:B------:R-:W-:-:S02]  /*15fb0*/  LOP3.LUT R47, R5, 0xff, RZ, 0xc0, !PT ;  /* 0x000000ff052f7812 */ /* 0x000fc400078ec0ff */
[----:B------:R-:W-:Y:S02]  /*15fc0*/  LOP3.LUT R48, R48, 0xff, RZ, 0xc0, !PT ;  /* 0x000000ff30307812 */ /* 0x000fe400078ec0ff */
[----:B------:R-:W-:Y:S02]  /*15fd0*/  SHF.R.U32.HI R50, RZ, 0x8, R6 ;  /* 0x00000008ff327819 */ /* 0x000fe40000011606 */
[----:B------:R-:W-:Y:S02]  /*15fe0*/  LOP3.LUT R51, R7, 0xff, RZ, 0xc0, !PT ;  /* 0x000000ff07337812 */ /* 0x000fe400078ec0ff */
[----:B------:R-:W-:Y:S02]  /*15ff0*/  LOP3.LUT R52, R52, 0xff, RZ, 0xc0, !PT ;  /* 0x000000ff34347812 */ /* 0x000fe400078ec0ff */
[----:B------:R-:W-:Y:S02]  /*16000*/  PRMT R48, R48, 0x7604, R47 ;  /* 0x0000760430307816 */ /* 0x000fe4000000002f */
[----:B------:R-:W-:-:S02]  /*16010*/  LOP3.LUT R21, R6, 0xff, RZ, 0xc0, !PT ;  /* 0x000000ff06157812 */ /* 0x000fc400078ec0ff */
[----:B------:R-:W-:Y:S02]  /*16020*/  LOP3.LUT R50, R50, 0xff, RZ, 0xc0, !PT ;  /* 0x000000ff32327812 */ /* 0x000fe400078ec0ff */
[----:B------:R-:W-:Y:S02]  /*16030*/  SHF.R.U32.HI R47, RZ, 0x10, R25 ;  /* 0x00000010ff2f7819 */ /* 0x000fe40000011619 */
[----:B------:R-:W-:Y:S02]  /*16040*/  SHF.R.U32.HI R55, RZ, 0x10, R5 ;  /* 0x00000010ff377819 */ /* 0x000fe40000011605 */
[----:B------:R-:W-:Y:S02]  /*16050*/  PRMT R52, R52, 0x7604, R51 ;  /* 0x0000760434347816 */ /* 0x000fe40000000033 */
[----:B------:R-:W-:Y:S02]  /*16060*/  SHF.R.U32.HI R51, RZ, 0x10, R27 ;  /* 0x00000010ff337819 */ /* 0x000fe4000001161b */
[----:B------:R-:W-:Y:S01]  /*16070*/  PRMT R57, R50, 0x7604, R21 ;  /* 0x0000760432397816 */ /* 0x000fe20000000015 */
[----:B------:R-:W-:Y:S01]  /*16080*/  IMAD.U32 R21, R47, 0x10000, RZ ;  /* 0x000100002f157824 */ /* 0x000fe200078e00ff */
[----:B------:R-:W-:Y:S01]  /*16090*/  SHF.L.U32 R55, R55, 0x10, RZ ;  /* 0x0000001037377819 */ /* 0x000fe200000006ff */
[----:B------:R-:W-:Y:S01]  /*160a0*/  IMAD.U32 R51, R51, 0x10000, RZ ;  /* 0x0001000033337824 */ /* 0x000fe200078e00ff */
[----:B------:R-:W-:-:S02]  /*160b0*/  LOP3.LUT R49, R49, 0xff0000, R26, 0xf8, !PT ;  /* 0x00ff000031317812 */ /* 0x000fc400078ef81a */
[----:B------:R-:W-:Y:S02]  /*160c0*/  LOP3.LUT R55, R48, 0xff0000, R55, 0xf8, !PT ;  /* 0x00ff000030377812 */ /* 0x000fe400078ef837 */
[----:B------:R-:W-:Y:S02]  /*160d0*/  LOP3.LUT R47, R20, 0xff0000, R21, 0xf8, !PT ;  /* 0x00ff0000142f7812 */ /* 0x000fe400078ef815 */
[----:B------:R-:W-:Y:S02]  /*160e0*/  LOP3.LUT R51, R46, 0xff0000, R51, 0xf8, !PT ;  /* 0x00ff00002e337812 */ /* 0x000fe400078ef833 */
[----:B------:R-:W-:Y:S02]  /*160f0*/  LOP3.LUT R54, R55, 0xff000000, R5, 0xf8, !PT ;  /* 0xff00000037367812 */ /* 0x000fe400078ef805 */
[----:B------:R-:W-:Y:S02]  /*16100*/  LOP3.LUT R47, R47, 0xff000000, R25, 0xf8, !PT ;  /* 0xff0000002f2f7812 */ /* 0x000fe400078ef819 */
[----:B------:R-:W-:-:S02]  /*16110*/  SHF.R.U32.HI R59, RZ, 0x10, R7 ;  /* 0x00000010ff3b7819 */ /* 0x000fc40000011607 */
[----:B------:R-:W-:Y:S02]  /*16120*/  LOP3.LUT R21, R45, 0xff0000, R24, 0xf8, !PT ;  /* 0x00ff00002d157812 */ /* 0x000fe400078ef818 */
[----:B------:R-:W-:Y:S01]  /*16130*/  LOP3.LUT R45, R53, 0xff0000, R4, 0xf8, !PT ;  /* 0x00ff0000352d7812 */ /* 0x000fe200078ef804 */
[----:B------:R-:W-:Y:S01]  /*16140*/  IMAD.U32 R59, R59, 0x10000, RZ ;  /* 0x000100003b3b7824 */ /* 0x000fe200078e00ff */
[----:B------:R-:W-:Y:S02]  /*16150*/  LOP3.LUT R20, R49, 0xff000000, R26, 0xf8, !PT ;  /* 0xff00000031147812 */ /* 0x000fe400078ef81a */
[----:B------:R-:W-:Y:S02]  /*16160*/  LOP3.LUT R57, R57, 0xff0000, R6, 0xf8, !PT ;  /* 0x00ff000039397812 */ /* 0x000fe400078ef806 */
[----:B------:R-:W-:Y:S02]  /*16170*/  LOP3.LUT R51, R51, 0xff000000, R27, 0xf8, !PT ;  /* 0xff00000033337812 */ /* 0x000fe400078ef81b */
[----:B------:R-:W-:-:S02]  /*16180*/  F2FP.F16.E4M3.UNPACK_B R56, R54 ;  /* 0x00000036ff38723e */ /* 0x000fc400020006ff */
[----:B0-----:R-:W-:Y:S02]  /*16190*/  F2FP.F16.E4M3.UNPACK_B R26, R41 ;  /* 0x00000029ff1a723e */ /* 0x001fe400020006ff */
[----:B------:R-:W-:Y:S02]  /*161a0*/  F2FP.F16.E4M3.UNPACK_B R27, R47 ;  /* 0x0000002fff1b723e */ /* 0x000fe400020006ff */
[----:B------:R-:W-:Y:S02]  /*161b0*/  LOP3.LUT R21, R21, 0xff000000, R24, 0xf8, !PT ;  /* 0xff00000015157812 */ /* 0x000fe400078ef818 */
[----:B------:R-:W-:Y:S02]  /*161c0*/  LOP3.LUT R45, R45, 0xff000000, R4, 0xf8, !PT ;  /* 0xff0000002d2d7812 */ /* 0x000fe400078ef804 */
[----:B------:R-:W-:Y:S01]  /*161d0*/  LOP3.LUT R4, R57, 0xff000000, R6, 0xf8, !PT ;  /* 0xff00000039047812 */ /* 0x000fe200078ef806 */
[----:B------:R-:W-:Y:S01]  /*161e0*/  HADD2.F32 R57, -RZ, R56.H0_H0 ;  /* 0x20000038ff397230 */ /* 0x000fe20000004100 */
[----:B------:R-:W-:Y:S01]  /*161f0*/  LOP3.LUT R59, R52, 0xff0000, R59, 0xf8, !PT ;  /* 0x00ff0000343b7812 */ /* 0x000fe200078ef83b */
[--C-:B------:R-:W-:Y:S01]  /*16200*/  HADD2.F32 R6, -RZ, R26.reuse.H0_H0 ;  /* 0x2000001aff067230 */ /* 0x100fe20000004100 */
[----:B------:R-:W-:Y:S01]  /*16210*/  F2FP.F16.E4M3.UNPACK_B R52, R40.H1 ;  /* 0x00000028ff34723e */ /* 0x000fe200030006ff */
[----:B------:R-:W-:Y:S01]  /*16220*/  HADD2.F32 R26, -RZ, R26.H1_H1 ;  /* 0x3000001aff1a7230 */ /* 0x000fe20000004100 */
[----:B------:R-:W-:-:S02]  /*16230*/  F2FP.F16.E4M3.UNPACK_B R54, R54.H1 ;  /* 0x00000036ff36723e */ /* 0x000fc400030006ff */
[----:B------:R-:W-:Y:S02]  /*16240*/  F2FP.F16.E4M3.UNPACK_B R47, R47.H1 ;  /* 0x0000002fff2f723e */ /* 0x000fe400030006ff */
[-C--:B------:R-:W-:Y:S02]  /*16250*/  F2FP.F16.E4M3.UNPACK_B R49, R43.reuse ;  /* 0x0000002bff31723e */ /* 0x080fe400020006ff */
[----:B------:R-:W-:Y:S01]  /*16260*/  F2FP.F16.E4M3.UNPACK_B R55, R43.H1 ;  /* 0x0000002bff37723e */ /* 0x000fe200030006ff */
[----:B------:R-:W-:Y:S01]  /*16270*/  HADD2.F32 R43, -RZ, R27.H1_H1 ;  /* 0x3000001bff2b7230 */ /* 0x000fe20000004100 */
[----:B------:R-:W-:Y:S02]  /*16280*/  LOP3.LUT R59, R59, 0xff000000, R7, 0xf8, !PT ;  /* 0xff0000003b3b7812 */ /* 0x000fe400078ef807 */
[-C--:B------:R-:W-:Y:S02]  /*16290*/  F2FP.F16.E4M3.UNPACK_B R7, R42.reuse ;  /* 0x0000002aff07723e */ /* 0x080fe400020006ff */
[----:B------:R-:W-:Y:S01]  /*162a0*/  F2FP.F16.E4M3.UNPACK_B R42, R42.H1 ;  /* 0x0000002aff2a723e */ /* 0x000fe200030006ff */
[----:B--2---:R-:W0:Y:S02]  /*162b0*/  LDS.128 R36, [R70+0x1e200] ;  /* 0x01e2000046247984 */ /* 0x004e240000000c00 */
[----:B0-----:R-:W-:-:S02]  /*162c0*/  F2FP.F16.E4M3.UNPACK_B R24, R37 ;  /* 0x00000025ff18723e */ /* 0x001fc400020006ff */
[----:B------:R-:W-:Y:S02]  /*162d0*/  F2FP.F16.E4M3.UNPACK_B R46, R37.H1 ;  /* 0x00000025ff2e723e */ /* 0x000fe400030006ff */
[-C--:B------:R-:W-:Y:S01]  /*162e0*/  F2FP.F16.E4M3.UNPACK_B R37, R36.reuse ;  /* 0x00000024ff25723e */ /* 0x080fe200020006ff */
[--C-:B------:R-:W-:Y:S01]  /*162f0*/  HADD2.F32 R25, -RZ, R24.reuse.H0_H0 ;  /* 0x20000018ff197230 */ /* 0x100fe20000004100 */
[----:B------:R-:W-:Y:S01]  /*16300*/  F2FP.F16.E4M3.UNPACK_B R50, R36.H1 ;  /* 0x00000024ff32723e */ /* 0x000fe200030006ff */
[----:B------:R-:W-:Y:S01]  /*16310*/  HADD2.F32 R36, -RZ, R27.H0_H0 ;  /* 0x2000001bff247230 */ /* 0x000fe20000004100 */
[-C--:B------:R-:W-:Y:S01]  /*16320*/  F2FP.F16.E4M3.UNPACK_B R48, R39.reuse ;  /* 0x00000027ff30723e */ /* 0x080fe200020006ff */
[----:B------:R-:W-:Y:S01]  /*16330*/  HADD2.F32 R24, -RZ, R24.H1_H1 ;  /* 0x30000018ff187230 */ /* 0x000fe20000004100 */
[----:B------:R-:W-:Y:S02]  /*16340*/  F2FP.F16.E4M3.UNPACK_B R53, R39.H1 ;  /* 0x00000027ff35723e */ /* 0x000fe400030006ff */
[----:B------:R-:W-:Y:S01]  /*16350*/  F2FP.F16.E4M3.UNPACK_B R39, R41.H1 ;  /* 0x00000029ff27723e */ /* 0x000fe200030006ff */
[C---:B------:R-:W-:Y:S01]  /*16360*/  FMUL.FTZ R58, R6.reuse, R36 ;  /* 0x00000024063a7220 */ /* 0x040fe20000410000 */
[----:B------:R-:W-:Y:S01]  /*16370*/  F2FP.F16.E4M3.UNPACK_B R41, R40 ;  /* 0x00000028ff29723e */ /* 0x000fe200020006ff */
[-C--:B------:R-:W-:Y:S01]  /*16380*/  FMUL.FTZ R40, R6, R57.reuse ;  /* 0x0000003906287220 */ /* 0x080fe20000410000 */
[-C--:B------:R-:W-:Y:S01]  /*16390*/  F2FP.F16.E4M3.UNPACK_B R5, R38.reuse ;  /* 0x00000026ff05723e */ /* 0x080fe200020006ff */
[----:B------:R-:W-:Y:S01]  /*163a0*/  HADD2.F32 R27, -RZ, R39.H0_H0 ;  /* 0x20000027ff1b7230 */ /* 0x000fe20000004100 */
[----:B------:R-:W-:Y:S01]  /*163b0*/  F2FP.F16.E4M3.UNPACK_B R38, R38.H1 ;  /* 0x00000026ff26723e */ /* 0x000fe200030006ff */
[C---:B------:R-:W-:Y:S01]  /*163c0*/  FFMA.FTZ R6, R25.reuse, R36, -R40 ;  /* 0x0000002419067223 */ /* 0x040fe20000010828 */
[----:B------:R-:W-:Y:S01]  /*163d0*/  FFMA.FTZ R25, R25, R57, R58 ;  /* 0x0000003919197223 */ /* 0x000fe2000001003a */
[----:B------:R-:W-:Y:S01]  /*163e0*/  HADD2.F32 R57, -RZ, R56.H1_H1 ;  /* 0x30000038ff397230 */ /* 0x000fe20000004100 */
[----:B------:R-:W-:Y:S01]  /*163f0*/  F2FP.F16.E4M3.UNPACK_B R58, R59 ;  /* 0x0000003bff3a723e */ /* 0x000fe200020006ff */
[----:B------:R-:W-:-:S02]  /*16400*/  HADD2.F32 R56, -RZ, R54.H0_H0 ;  /* 0x20000036ff387230 */ /* 0x000fc40000004100 */
[----:B------:R-:W-:Y:S02]  /*16410*/  HADD2.F32 R40, -RZ, R47.H0_H0 ;  /* 0x2000002fff287230 */ /* 0x000fe40000004100 */
[C---:B------:R-:W-:Y:S01]  /*16420*/  FMUL.FTZ R61, R26.reuse, R57 ;  /* 0x000000391a3d7220 */ /* 0x040fe20000410000 */
[-C--:B------:R-:W-:Y:S01]  /*16430*/  FMUL.FTZ R26, R26, R43.reuse ;  /* 0x0000002b1a1a7220 */ /* 0x080fe20000410000 */
[C---:B------:R-:W-:Y:S01]  /*16440*/  FMUL.FTZ R63, R27.reuse, R56 ;  /* 0x000000381b3f7220 */ /* 0x040fe20000410000 */
[----:B------:R-:W-:Y:S02]  /*16450*/  HADD2.F32 R36, -RZ, R46.H0_H0 ;  /* 0x2000002eff247230 */ /* 0x000fe40000004100 */
[----:B------:R-:W-:Y:S01]  /*16460*/  FMUL.FTZ R65, R27, R40 ;  /* 0x000000281b417220 */ /* 0x000fe20000410000 */
[C---:B------:R-:W-:Y:S01]  /*16470*/  FFMA.FTZ R27, R24.reuse, R43, -R61 ;  /* 0x0000002b181b7223 */ /* 0x040fe2000001083d */
[----:B------:R-:W-:Y:S01]  /*16480*/  FFMA.FTZ R24, R24, R57, R26 ;  /* 0x0000003918187223 */ /* 0x000fe2000001001a */
[----:B------:R-:W-:Y:S01]  /*16490*/  HADD2.F32 R57, -RZ, R54.H1_H1 ;  /* 0x30000036ff397230 */ /* 0x000fe20000004100 */
[----:B------:R-:W-:Y:S01]  /*164a0*/  F2FP.F16.E4M3.UNPACK_B R54, R51 ;  /* 0x00000033ff36723e */ /* 0x000fe200020006ff */
[----:B------:R-:W-:-:S02]  /*164b0*/  HADD2.F32 R39, -RZ, R39.H1_H1 ;  /* 0x30000027ff277230 */ /* 0x000fc40000004100 */
[C---:B------:R-:W-:Y:S01]  /*164c0*/  FFMA.FTZ R26, R36.reuse, R40, -R63 ;  /* 0x00000028241a7223 */ /* 0x040fe2000001083f */
[----:B------:R-:W-:Y:S02]  /*164d0*/  HADD2.F32 R60, -RZ, R58.H0_H0 ;  /* 0x2000003aff3c7230 */ /* 0x000fe40000004100 */
[----:B------:R-:W-:Y:S01]  /*164e0*/  FFMA.FTZ R36, R36, R56, R65 ;  /* 0x0000003824247223 */ /* 0x000fe20000010041 */
[----:B------:R-:W-:Y:S02]  /*164f0*/  HADD2.F32 R43, -RZ, R49.H0_H0 ;  /* 0x20000031ff2b7230 */ /* 0x000fe40000004100 */
[----:B------:R-:W-:Y:S01]  /*16500*/  FMUL.FTZ R61, R39, R57 ;  /* 0x00000039273d7220 */ /* 0x000fe20000410000 */
[----:B------:R-:W-:Y:S02]  /*16510*/  HADD2.F32 R47, -RZ, R47.H1_H1 ;  /* 0x3000002fff2f7230 */ /* 0x000fe40000004100 */
[----:B------:R-:W-:Y:S02]  /*16520*/  HADD2.F32 R46, -RZ, R46.H1_H1 ;  /* 0x3000002eff2e7230 */ /* 0x000fe40000004100 */
[----:B------:R-:W-:Y:S01]  /*16530*/  FMUL.FTZ R63, R43, R60 ;  /* 0x0000003c2b3f7220 */ /* 0x000fe20000410000 */
[----:B------:R-:W-:-:S02]  /*16540*/  HADD2.F32 R56, -RZ, R54.H0_H0 ;  /* 0x20000036ff387230 */ /* 0x000fc40000004100 */
[-C--:B------:R-:W-:Y:S01]  /*16550*/  FMUL.FTZ R62, R39, R47.reuse ;  /* 0x0000002f273e7220 */ /* 0x080fe20000410000 */
[----:B------:R-:W-:Y:S02]  /*16560*/  HADD2.F32 R40, -RZ, R48.H0_H0 ;  /* 0x20000030ff287230 */ /* 0x000fe40000004100 */
[----:B------:R-:W-:Y:S01]  /*16570*/  FFMA.FTZ R39, R46, R47, -R61 ;  /* 0x0000002f2e277223 */ /* 0x000fe2000001083d */
[----:B------:R-:W-:Y:S01]  /*16580*/  F2FP.F16.E4M3.UNPACK_B R61, R59.H1 ;  /* 0x0000003bff3d723e */ /* 0x000fe200030006ff */
[-C--:B------:R-:W-:Y:S01]  /*16590*/  FMUL.FTZ R65, R43, R56.reuse ;  /* 0x000000382b417220 */ /* 0x080fe20000410000 */
[----:B------:R-:W-:Y:S02]  /*165a0*/  HADD2.F32 R58, -RZ, R58.H1_H1 ;  /* 0x3000003aff3a7230 */ /* 0x000fe40000004100 */
[----:B------:R-:W-:Y:S01]  /*165b0*/  FFMA.FTZ R43, R40, R56, -R63 ;  /* 0x00000038282b7223 */ /* 0x000fe2000001083f */
[----:B------:R-:W-:Y:S01]  /*165c0*/  HADD2.F32 R56, -RZ, R54.H1_H1 ;  /* 0x30000036ff387230 */ /* 0x000fe20000004100 */
[----:B------:R-:W-:Y:S01]  /*165d0*/  F2FP.F16.E4M3.UNPACK_B R54, R51.H1 ;  /* 0x00000033ff36723e */ /* 0x000fe200030006ff */
[----:B------:R-:W-:-:S02]  /*165e0*/  HADD2.F32 R49, -RZ, R49.H1_H1 ;  /* 0x30000031ff317230 */ /* 0x000fc40000004100 */
[----:B------:R-:W-:Y:S01]  /*165f0*/  FFMA.FTZ R47, R46, R57, R62 ;  /* 0x000000392e2f7223 */ /* 0x000fe2000001003e */
[----:B------:R-:W-:Y:S02]  /*16600*/  HADD2.F32 R59, -RZ, R61.H0_H0 ;  /* 0x2000003dff3b7230 */ /* 0x000fe40000004100 */
[----:B------:R-:W-:Y:S01]  /*16610*/  FFMA.FTZ R40, R40, R60, R65 ;  /* 0x0000003c28287223 */ /* 0x000fe20000010041 */
[----:B------:R-:W-:Y:S02]  /*16620*/  HADD2.F32 R46, -RZ, R55.H0_H0 ;  /* 0x20000037ff2e7230 */ /* 0x000fe40000004100 */
[C---:B------:R-:W-:Y:S01]  /*16630*/  FMUL.FTZ R63, R49.reuse, R58 ;  /* 0x0000003a313f7220 */ /* 0x040fe20000410000 */
[----:B------:R-:W-:Y:S02]  /*16640*/  HADD2.F32 R57, -RZ, R54.H0_H0 ;  /* 0x20000036ff397230 */ /* 0x000fe40000004100 */
[----:B------:R-:W-:Y:S01]  /*16650*/  FMUL.FTZ R49, R49, R56 ;  /* 0x0000003831317220 */ /* 0x000fe20000410000 */
[----:B------:R-:W-:-:S02]  /*16660*/  HADD2.F32 R48, -RZ, R48.H1_H1 ;  /* 0x30000030ff307230 */ /* 0x000fc40000004100 */
[C---:B------:R-:W-:Y:S01]  /*16670*/  FMUL.FTZ R60, R46.reuse, R59 ;  /* 0x0000003b2e3c7220 */ /* 0x040fe20000410000 */
[----:B------:R-:W-:Y:S02]  /*16680*/  HADD2.F32 R51, -RZ, R53.H0_H0 ;  /* 0x20000035ff337230 */ /* 0x000fe40000004100 */
[-C--:B------:R-:W-:Y:S01]  /*16690*/  FMUL.FTZ R62, R46, R57.reuse ;  /* 0x000000392e3e7220 */ /* 0x080fe20000410000 */
[----:B------:R-:W-:Y:S02]  /*166a0*/  HADD2.F32 R61, -RZ, R61.H1_H1 ;  /* 0x3000003dff3d7230 */ /* 0x000fe40000004100 */
[C---:B------:R-:W-:Y:S01]  /*166b0*/  FFMA.FTZ R46, R48.reuse, R56, -R63 ;  /* 0x00000038302e7223 */ /* 0x040fe2000001083f */
[----:B------:R-:W-:Y:S01]  /*166c0*/  FFMA.FTZ R49, R48, R58, R49 ;  /* 0x0000003a30317223 */ /* 0x000fe20000010031 */
[C---:B------:R-:W-:Y:S01]  /*166d0*/  FFMA.FTZ R48, R51.reuse, R57, -R60 ;  /* 0x0000003933307223 */ /* 0x040fe2000001083c */
        /* <DEDUP_REMOVED lines=10> */
[----:B------:R-:W-:Y:S02]  /*16780*/  HADD2.F32 R58, -RZ, R57.H0_H0 ;  /* 0x20000039ff3a7230 */ /* 0x000fe40000004100 */
[----:B------:R-:W-:Y:S01]  /*16790*/  FMUL.FTZ R64, R56, R59 ;  /* 0x0000003b38407220 */ /* 0x000fe20000410000 */
[----:B------:R-:W-:Y:S02]  /*167a0*/  HADD2.F32 R54, -RZ, R53.H1_H1 ;  /* 0x30000035ff367230 */ /* 0x000fe40000004100 */
[----:B------:R-:W-:Y:S01]  /*167b0*/  FMUL.FTZ R56, R55, R62 ;  /* 0x0000003e37387220 */ /* 0x000fe20000410000 */
[----:B------:R-:W-:-:S02]  /*167c0*/  HADD2.F32 R53, -RZ, R50.H0_H0 ;  /* 0x20000032ff357230 */ /* 0x000fc40000004100 */
[----:B------:R-:W-:Y:S01]  /*167d0*/  FMUL.FTZ R55, R55, R58 ;  /* 0x0000003a37377220 */ /* 0x000fe20000410000 */
[----:B------:R-:W-:Y:S02]  /*167e0*/  HADD2.F32 R52, -RZ, R52.H1_H1 ;  /* 0x30000034ff347230 */ /* 0x000fe40000004100 */
[C---:B------:R-:W-:Y:S01]  /*167f0*/  FFMA.FTZ R63, R54.reuse, R59, -R63 ;  /* 0x0000003b363f7223 */ /* 0x040fe2000001083f */
[----:B------:R-:W-:Y:S02]  /*16800*/  HADD2.F32 R57, -RZ, R57.H1_H1 ;  /* 0x30000039ff397230 */ /* 0x000fe40000004100 */
[C---:B------:R-:W-:Y:S01]  /*16810*/  FFMA.FTZ R62, R53.reuse, R62, R55 ;  /* 0x0000003e353e7223 */ /* 0x040fe20000010037 */
[----:B------:R-:W-:Y:S02]  /*16820*/  HADD2.F32 R55, -RZ, R60.H1_H1 ;  /* 0x3000003cff377230 */ /* 0x000fe40000004100 */
[----:B------:R-:W-:Y:S01]  /*16830*/  FFMA.FTZ R66, R54, R61, R64 ;  /* 0x0000003d36427223 */ /* 0x000fe20000010040 */
[----:B------:R-:W-:Y:S01]  /*16840*/  FFMA.FTZ R59, R53, R58, -R56 ;  /* 0x0000003a353b7223 */ /* 0x000fe20000010838 */
        /* <DEDUP_REMOVED lines=39> */
[-C--:B------:R-:W-:Y:S01]  /*16ac0*/  FMUL.FTZ R42, R42, R37.reuse ;  /* 0x000000252a2a7220 */ /* 0x080fe20000410000 */
[----:B------:R-:W-:Y:S01]  /*16ad0*/  F2FP.SATFINITE.E4M3.F32.PACK_AB_MERGE_C R57, R57, R62, RZ ;  /* 0x0000003e3939723e */ /* 0x000fe200048070ff */
[C---:B------:R-:W-:Y:S01]  /*16ae0*/  FFMA.FTZ R54, R21.reuse, R50, -R54 ;  /* 0x0000003215367223 */ /* 0x040fe20000010836 */
[----:B------:R-:W-:Y:S01]  /*16af0*/  FFMA.FTZ R60, R21, R52, R60 ;  /* 0x00000034153c7223 */ /* 0x000fe2000001003c */
[C---:B------:R-:W-:Y:S01]  /*16b00*/  FFMA.FTZ R61, R38.reuse, R37, -R41 ;  /* 0x00000025263d7223 */ /* 0x040fe20000010829 */
[----:B------:R-:W-:Y:S01]  /*16b10*/  FFMA.FTZ R45, R38, R45, R42 ;  /* 0x0000002d262d7223 */ /* 0x000fe2000001002a */
[--C-:B------:R-:W-:Y:S01]  /*16b20*/  HADD2.F32 R21, -RZ, R20.reuse.H0_H0 ;  /* 0x20000014ff157230 */ /* 0x100fe20000004100 */
[----:B------:R-:W-:Y:S01]  /*16b30*/  F2FP.SATFINITE.E4M3.F32.PACK_AB_MERGE_C R24, R55, R58, R57 ;  /* 0x0000003a3718723e */ /* 0x000fe20004807039 */
[----:B------:R-:W-:Y:S01]  /*16b40*/  HADD2.F32 R38, -RZ, R20.H1_H1 ;  /* 0x30000014ff267230 */ /* 0x000fe20000004100 */
[----:B------:R-:W-:Y:S01]  /*16b50*/  F2FP.SATFINITE.E4M3.F32.PACK_AB_MERGE_C R54, R61, R54, RZ ;  /* 0x000000363d36723e */ /* 0x000fe200048070ff */
[----:B------:R-:W-:-:S02]  /*16b60*/  HADD2.F32 R20, -RZ, R7.H0_H0 ;  /* 0x20000007ff147230 */ /* 0x000fc40000004100 */
[--C-:B------:R-:W-:Y:S02]  /*16b70*/  HADD2.F32 R37, -RZ, R4.reuse.H0_H0 ;  /* 0x20000004ff257230 */ /* 0x100fe40000004100 */
[----:B------:R-:W-:Y:S02]  /*16b80*/  HADD2.F32 R42, -RZ, R4.H1_H1 ;  /* 0x30000004ff2a7230 */ /* 0x000fe40000004100 */
[----:B------:R-:W-:Y:S02]  /*16b90*/  HADD2.F32 R7, -RZ, R7.H1_H1 ;  /* 0x30000007ff077230 */ /* 0x000fe40000004100 */
[C---:B------:R-:W-:Y:S01]  /*16ba0*/  FMUL.FTZ R41, R20.reuse, R37 ;  /* 0x0000002514297220 */ /* 0x040fe20000410000 */
[--C-:B------:R-:W-:Y:S02]  /*16bb0*/  HADD2.F32 R4, -RZ, R5.reuse.H0_H0 ;  /* 0x20000005ff047230 */ /* 0x100fe40000004100 */
[----:B------:R-:W-:Y:S01]  /*16bc0*/  FMUL.FTZ R20, R20, R21 ;  /* 0x0000001514147220 */ /* 0x000fe20000410000 */
[----:B------:R-:W-:-:S02]  /*16bd0*/  HADD2.F32 R5, -RZ, R5.H1_H1 ;  /* 0x30000005ff057230 */ /* 0x000fc40000004100 */
[C---:B------:R-:W-:Y:S01]  /*16be0*/  FMUL.FTZ R50, R7.reuse, R42 ;  /* 0x0000002a07327220 */ /* 0x040fe20000410000 */
[-C--:B------:R-:W-:Y:S01]  /*16bf0*/  FMUL.FTZ R7, R7, R38.reuse ;  /* 0x0000002607077220 */ /* 0x080fe20000410000 */
[C---:B------:R-:W-:Y:S01]  /*16c00*/  FFMA.FTZ R41, R4.reuse, R21, -R41 ;  /* 0x0000001504297223 */ /* 0x040fe20000010829 */
[----:B------:R-:W-:Y:S01]  /*16c10*/  FFMA.FTZ R20, R4, R37, R20 ;  /* 0x0000002504147223 */ /* 0x000fe20000010014 */
[C---:B------:R-:W-:Y:S01]  /*16c20*/  FFMA.FTZ R50, R5.reuse, R38, -R50 ;  /* 0x0000002605327223 */ /* 0x040fe20000010832 */
[----:B------:R-:W-:Y:S01]  /*16c30*/  FFMA.FTZ R21, R5, R42, R7 ;  /* 0x0000002a05157223 */ /* 0x000fe20000010007 */
[----:B------:R-:W-:Y:S02]  /*16c40*/  F2FP.SATFINITE.E4M3.F32.PACK_AB_MERGE_C R5, R39, R26, RZ ;  /* 0x0000001a2705723e */ /* 0x000fe400048070ff */
[----:B------:R-:W-:Y:S02]  /*16c50*/  F2FP.SATFINITE.E4M3.F32.PACK_AB_MERGE_C R7, R63, R48, RZ ;  /* 0x000000303f07723e */ /* 0x000fe400048070ff */
[----:B------:R-:W-:-:S02]  /*16c60*/  F2FP.SATFINITE.E4M3.F32.PACK_AB_MERGE_C R4, R64, R59, RZ ;  /* 0x0000003b4004723e */ /* 0x000fc400048070ff */
[----:B------:R-:W-:Y:S02]  /*16c70*/  F2FP.SATFINITE.E4M3.F32.PACK_AB_MERGE_C R26, R45, R60, RZ ;  /* 0x0000003c2d1a723e */ /* 0x000fe400048070ff */
[----:B------:R-:W-:Y:S02]  /*16c80*/  F2FP.SATFINITE.E4M3.F32.PACK_AB_MERGE_C R5, R27, R6, R5 ;  /* 0x000000061b05723e */ /* 0x000fe40004807005 */
[----:B------:R-:W-:Y:S02]  /*16c90*/  F2FP.SATFINITE.E4M3.F32.PACK_AB_MERGE_C R7, R46, R43, R7 ;  /* 0x0000002b2e07723e */ /* 0x000fe40004807007 */
[----:B------:R-:W-:Y:S02]  /*16ca0*/  F2FP.SATFINITE.E4M3.F32.PACK_AB_MERGE_C R4, R53, R56, R4 ;  /* 0x000000383504723e */ /* 0x000fe40004807004 */
[----:B------:R-:W-:Y:S02]  /*16cb0*/  F2FP.SATFINITE.E4M3.F32.PACK_AB_MERGE_C R6, R50, R41, R54 ;  /* 0x000000293206723e */ /* 0x000fe40004807036 */
[----:B------:R-:W-:-:S02]  /*16cc0*/  F2FP.SATFINITE.E4M3.F32.PACK_AB_MERGE_C R27, R49, R40, R51 ;  /* 0x00000028311b723e */ /* 0x000fc40004807033 */
[----:B------:R-:W-:Y:S01]  /*16cd0*/  F2FP.SATFINITE.E4M3.F32.PACK_AB_MERGE_C R26, R21, R20, R26 ;  /* 0x00000014151a723e */ /* 0x000fe2000480701a */
[----:B------:R0:W-:Y:S04]  /*16ce0*/  STS.128 [R70+0x1e200], R4 ;  /* 0x01e2000446007388 */ /* 0x0001e80000000c00 */
[----:B------:R0:W-:Y:S02]  /*16cf0*/  STS.128 [R0+0x1e200], R24 ;  /* 0x01e2001800007388 */ /* 0x0001e40000000c00 */
.L_x_2901:
[----:B------:R-:W-:Y:S05]  /*16d00*/  BSYNC B1 ;  /* 0x0000000000017941 */ /* 0x000fea0003800000 */
.L_x_2900:
[----:B------:R-:W-:Y:S04]  /*16d10*/  BSSY B1, `(.L_x_2902) ;  /* 0x0000101000017945 */ /* 0x000fe80003800000 */
[----:B------:R-:W-:Y:S05]  /*16d20*/  @P1 BRA `(.L_x_2903) ;  /* 0x0000000c00fc1947 */ /* 0x000fea0003800000 */
[----:B------:R-:W2:Y:S01]  /*16d30*/  LDL R61, [R1+0x138] ;  /* 0x00013800013d7983 */ /* 0x000ea20000100800 */
[----:B0----5:R-:W-:Y:S02]  /*16d40*/  SHF.R.U32.HI R0, RZ, 0x8, R28 ;  /* 0x00000008ff007819 */ /* 0x021fe4000001161c */
[----:B------:R-:W-:Y:S02]  /*16d50*/  LOP3.LUT R5, R28, 0xff, RZ, 0xc0, !PT ;  /* 0x000000ff1c057812 */ /* 0x000fe400078ec0ff */
[----:B------:R-:W-:Y:S02]  /*16d60*/  LOP3.LUT R4, R0, 0xff, RZ, 0xc0, !PT ;  /* 0x000000ff00047812 */ /* 0x000fe400078ec0ff */
[----:B------:R-:W-:Y:S02]  /*16d70*/  LEA.HI R0, R3, R228, RZ, 0x1c ;  /* 0x000000e403007211 */ /* 0x000fe400078fe0ff */
[----:B------:R-:W-:Y:S02]  /*16d80*/  PRMT R37, R4, 0x7604, R5 ;  /* 0x0000760404257816 */ /* 0x000fe40000000005 */
[----:B------:R-:W-:-:S02]  /*16d90*/  SHF.R.U32.HI R6, RZ, 0x8, R29 ;  /* 0x00000008ff067819 */ /* 0x000fc4000001161d */
[----:B------:R-:W-:Y:S02]  /*16da0*/  SHF.R.S32.HI R5, RZ, 0x1f, R0 ;  /* 0x0000001fff057819 */ /* 0x000fe40000011400 */
[----:B------:R-:W-:Y:S02]  /*16db0*/  LOP3.LUT R7, R29, 0xff, RZ, 0xc0, !PT ;  /* 0x000000ff1d077812 */ /* 0x000fe400078ec0ff */
[----:B------:R-:W-:Y:S02]  /*16dc0*/  LOP3.LUT R6, R6, 0xff, RZ, 0xc0, !PT ;  /* 0x000000ff06067812 */ /* 0x000fe400078ec0ff */
[----:B------:R-:W-:Y:S01]  /*16dd0*/  LEA.HI R5, R5, R0, RZ, 0x2 ;  /* 0x0000000005057211 */ /* 0x000fe200078f10ff */
[----:B------:R-:W-:Y:S01]  /*16de0*/  IMAD.SHL.U32 R0, R0, 0x10, RZ ;  /* 0x0000001000007824 */ /* 0x000fe200078e00ff */
[----:B------:R-:W-:Y:S02]  /*16df0*/  PRMT R39, R6, 0x7604, R7 ;  /* 0x0000760406277816 */ /* 0x000fe40000000007 */
[----:B------:R-:W-:Y:S01]  /*16e00*/  SHF.R.U32.HI R6, RZ, 0x8, R31 ;  /* 0x00000008ff067819 */ /* 0x000fe2000001161f */
[----:B------:R-:W-:Y:S01]  /*16e10*/  IMAD.SHL.U32 R5, R5, 0x800, RZ ;  /* 0x0000080005057824 */ /* 0x000fe200078e00ff */
[----:B------:R-:W-:-:S02]  /*16e20*/  LOP3.LUT R0, R69, 0x30, R0, 0xf8, !PT ;  /* 0x0000003045007812 */ /* 0x000fc400078ef800 */
[----:B------:R-:W-:Y:S02]  /*16e30*/  LOP3.LUT R21, R31, 0xff, RZ, 0xc0, !PT ;  /* 0x000000ff1f157812 */ /* 0x000fe400078ec0ff */
[----:B------:R-:W-:Y:S02]  /*16e40*/  LOP3.LUT R6, R6, 0xff, RZ, 0xc0, !PT ;  /* 0x000000ff06067812 */ /* 0x000fe400078ec0ff */
[----:B------:R-:W-:Y:S02]  /*16e50*/  SHF.R.U32.HI R20, RZ, 0x8, R8 ;  /* 0x00000008ff147819 */ /* 0x000fe40000011608 */
[----:B------:R-:W-:Y:S02]  /*16e60*/  LOP3.LUT R0, R0, R68, RZ, 0x3c, !PT ;  /* 0x0000004400007212 */ /* 0x000fe400078e3cff */
[----:B------:R-:W-:Y:S02]  /*16e70*/  LOP3.LUT R5, R5, 0xffffe000, RZ, 0xc0, !PT ;  /* 0xffffe00005057812 */ /* 0x000fe400078ec0ff */
[----:B------:R-:W-:-:S02]  /*16e80*/  PRMT R43, R6, 0x7604, R21 ;  /* 0x00007604062b7816 */ /* 0x000fc40000000015 */
[----:B------:R-:W-:Y:S02]  /*16e90*/  LOP3.LUT R25, R8, 0xff, RZ, 0xc0, !PT ;  /* 0x000000ff08197812 */ /* 0x000fe400078ec0ff */
[----:B------:R-:W-:Y:S02]  /*16ea0*/  LOP3.LUT R20, R20, 0xff, RZ, 0xc0, !PT ;  /* 0x000000ff14147812 */ /* 0x000fe400078ec0ff */
[----:B------:R-:W-:Y:S02]  /*16eb0*/  IADD3 R21, R0, R67, R5 ;  /* 0x0000004300157210 */ /* 0x000fe40007ffe005 */
[----:B------:R-:W-:Y:S02]  /*16ec0*/  SHF.R.U32.HI R0, RZ, 0x8, R9 ;  /* 0x00000008ff007819 */ /* 0x000fe40000011609 */
[----:B----4-:R-:W-:Y:S02]  /*16ed0*/  PRMT R45, R20, 0x7604, R25 ;  /* 0x00007604142d7816 */ /* 0x010fe40000000019 */
[----:B------:R-:W-:-:S02]  /*16ee0*/  LOP3.LUT R25, R9, 0xff, RZ, 0xc0, !PT ;  /* 0x000000ff09197812 */ /* 0x000fc400078ec0ff */
[----:B------:R-:W-:Y:S02]  /*16ef0*/  SHF.R.U32.HI R24, RZ, 0x8, R11 ;  /* 0x00000008ff187819 */ /* 0x000fe4000001160b */
[----:B------:R-:W-:Y:S02]  /*16f00*/  LOP3.LUT R0, R0, 0xff, RZ, 0xc0, !PT ;  /* 0x000000ff00007812 */ /* 0x000fe400078ec0ff */
[----:B------:R-:W-:Y:S02]  /*16f10*/  SHF.R.U32.HI R20, RZ, 0x8, R10 ;  /* 0x00000008ff147819 */ /* 0x000fe4000001160a */
[----:B------:R-:W-:Y:S02]  /*16f20*/  SHF.R.U32.HI R4, RZ, 0x8, R30 ;  /* 0x00000008ff047819 */ /* 0x000fe4000001161e */
[----:B------:R-:W-:Y:S02]  /*16f30*/  LOP3.LUT R27, R10, 0xff, RZ, 0xc0, !PT ;  /* 0x000000ff0a1b7812 */ /* 0x000fe400078ec0ff */
[----:B------:R-:W-:-:S02]  /*16f40*/  LOP3.LUT R24, R24, 0xff, RZ, 0xc0, !PT ;  /* 0x000000ff18187812 */ /* 0x000fc400078ec0ff */
[----:B------:R-:W-:Y:S01]  /*16f50*/  PRMT R47, R0, 0x7604, R25 ;  /* 0x00007604002f7816 */ /* 0x000fe20000000019 */
[----:B------:R-:W-:Y:S01]  /*16f60*/  IMAD.IADD R0, R18, 0x1, R21 ;  /* 0x0000000112007824 */ /* 0x000fe200078e0215 */
[----:B------:R-:W-:Y:S02]  /*16f70*/  LOP3.LUT R20, R20, 0xff, RZ, 0xc0, !PT ;  /* 0x000000ff14147812 */ /* 0x000fe400078ec0ff */
[----:B------:R-:W-:Y:S02]  /*16f80*/  LOP3.LUT R51, R11, 0xff, RZ, 0xc0, !PT ;  /* 0x000000ff0b337812 */ /* 0x000fe400078ec0ff */
[----:B------:R-:W-:Y:S02]  /*16f90*/  LOP3.LUT R7, R30, 0xff, RZ, 0xc0, !PT ;  /* 0x000000ff1e077812 */ /* 0x000fe400078ec0ff */
[----:B------:R-:W-:Y:S02]  /*16fa0*/  LOP3.LUT R4, R4, 0xff, RZ, 0xc0, !PT ;  /* 0x000000ff04047812 */ /* 0x000fe400078ec0ff */
[----:B------:R-:W-:-:S02]  /*16fb0*/  PRMT R49, R20, 0x7604, R27 ;  /* 0x0000760414317816 */ /* 0x000fc4000000001b */
[----:B------:R-:W-:Y:S02]  /*16fc0*/  PRMT R51, R24, 0x7604, R51 ;  /* 0x0000760418337816 */ /* 0x000fe40000000033 */
[----:B------:R-:W0:Y:S01]  /*16fd0*/  LDS.128 R24, [R0+0x1e200] ;  /* 0x01e2000000187984 */ /* 0x000e220000000c00 */
[----:B------:R-:W-:Y:S02]  /*16fe0*/  PRMT R41, R4, 0x7604, R7 ;  /* 0x0000760404297816 */ /* 0x000fe40000000007 */
[----:B------:R-:W-:Y:S02]  /*16ff0*/  SHF.R.U32.HI R20, RZ, 0x10, R28 ;  /* 0x00000010ff147819 */ /* 0x000fe4000001161c */
[----:B------:R-:W-:Y:S02]  /*17000*/  SHF.R.U32.HI R36, RZ, 0x10, R29 ;  /* 0x00000010ff247819 */ /* 0x000fe4000001161d */
[----:B------:R-:W-:Y:S02]  /*17010*/  SHF.R.U32.HI R21, RZ, 0x10, R30 ;  /* 0x00000010ff157819 */ /* 0x000fe4000001161e */
[----:B------:R-:W-:-:S02]  /*17020*/  SHF.R.U32.HI R40, RZ, 0x10, R31 ;  /* 0x00000010ff287819 */ /* 0x000fc4000001161f */
[----:B------:R-:W-:Y:S02]  /*17030*/  LOP3.LUT R20, R20, 0xff, RZ, 0xc0, !PT ;  /* 0x000000ff14147812 */ /* 0x000fe400078ec0ff */
[----:B------:R-:W-:Y:S02]  /*17040*/  LOP3.LUT R36, R36, 0xff, RZ, 0xc0, !PT ;  /* 0x000000ff24247812 */ /* 0x000fe400078ec0ff */
[----:B------:R-:W-:Y:S02]  /*17050*/  LOP3.LUT R38, R21, 0xff, RZ, 0xc0, !PT ;  /* 0x000000ff15267812 */ /* 0x000fe400078ec0ff */
[----:B------:R-:W-:Y:S02]  /*17060*/  LOP3.LUT R40, R40, 0xff, RZ, 0xc0, !PT ;  /* 0x000000ff28287812 */ /* 0x000fe400078ec0ff */
[----:B------:R-:W-:Y:S02]  /*17070*/  PRMT R21, R20, 0x7054, R37 ;  /* 0x0000705414157816 */ /* 0x000fe40000000025 */
[----:B------:R-:W-:-:S02]  /*17080*/  PRMT R39, R36, 0x7054, R39 ;  /* 0x0000705424277816 */ /* 0x000fc40000000027 */
[----:B------:R-:W-:Y:S02]  /*17090*/  SHF.R.U32.HI R20, RZ, 0x10, R8 ;  /* 0x00000010ff147819 */ /* 0x000fe40000011608 */
[----:B------:R-:W-:Y:S02]  /*170a0*/  SHF.R.U32.HI R36, RZ, 0x10, R9 ;  /* 0x00000010ff247819 */ /* 0x000fe40000011609 */
[----:B------:R-:W-:Y:S02]  /*170b0*/  PRMT R43, R40, 0x7054, R43 ;  /* 0x00007054282b7816 */ /* 0x000fe4000000002b */
[----:B------:R-:W-:Y:S02]  /*170c0*/  SHF.R.U32.HI R37, RZ, 0x10, R10 ;  /* 0x00000010ff257819 */ /* 0x000fe4000001160a */
[----:B------:R-:W-:Y:S02]  /*170d0*/  SHF.R.U32.HI R40, RZ, 0x10, R11 ;  /* 0x00000010ff287819 */ /* 0x000fe4000001160b */
[----:B------:R-:W-:-:S02]  /*170e0*/  LOP3.LUT R20, R20, 0xff, RZ, 0xc0, !PT ;  /* 0x000000ff14147812 */ /* 0x000fc400078ec0ff */
[----:B------:R-:W-:Y:S02]  /*170f0*/  LOP3.LUT R36, R36, 0xff, RZ, 0xc0, !PT ;  /* 0x000000ff24247812 */ /* 0x000fe400078ec0ff */
[----:B------:R-:W-:Y:S02]  /*17100*/  PRMT R41, R38, 0x7054, R41 ;  /* 0x0000705426297816 */ /* 0x000fe40000000029 */
[----:B------:R-:W-:Y:S02]  /*17110*/  LOP3.LUT R38, R37, 0xff, RZ, 0xc0, !PT ;  /* 0x000000ff25267812 */ /* 0x000fe400078ec0ff */
[----:B------:R-:W-:Y:S02]  /*17120*/  LOP3.LUT R40, R40, 0xff, RZ, 0xc0, !PT ;  /* 0x000000ff28287812 */ /* 0x000fe400078ec0ff */
[----:B------:R-:W-:Y:S02]  /*17130*/  PRMT R37, R20, 0x7054, R45 ;  /* 0x0000705414257816 */ /* 0x000fe4000000002d */
[----:B------:R-:W-:-:S02]  /*17140*/  PRMT R45, R36, 0x7054, R47 ;  /* 0x00007054242d7816 */ /* 0x000fc4000000002f */
[----:B------:R-:W-:Y:S02]  /*17150*/  PRMT R49, R38, 0x7054, R49 ;  /* 0x0000705426317816 */ /* 0x000fe40000000031 */
[----:B------:R-:W-:Y:S02]  /*17160*/  PRMT R51, R40, 0x7054, R51 ;  /* 0x0000705428337816 */ /* 0x000fe40000000033 */
[----:B------:R-:W-:Y:S02]  /*17170*/  LOP3.LUT R48, R45, 0xff000000, R9, 0xf8, !PT ;  /* 0xff0000002d307812 */ /* 0x000fe400078ef809 */
[----:B------:R-:W-:Y:S02]  /*17180*/  LOP3.LUT R37, R37, 0xff000000, R8, 0xf8, !PT ;  /* 0xff00000025257812 */ /* 0x000fe400078ef808 */
[----:B------:R-:W-:Y:S02]  /*17190*/  LOP3.LUT R36, R39, 0xff000000, R29, 0xf8, !PT ;  /* 0xff00000027247812 */ /* 0x000fe400078ef81d */
[----:B------:R-:W-:-:S02]  /*171a0*/  LOP3.LUT R8, R49, 0xff000000, R10, 0xf8, !PT ;  /* 0xff00000031087812 */ /* 0x000fc400078ef80a */
[----:B------:R-:W-:Y:S02]  /*171b0*/  LOP3.LUT R51, R51, 0xff000000, R11, 0xf8, !PT ;  /* 0xff00000033337812 */ /* 0x000fe400078ef80b */
[----:B------:R-:W-:Y:S02]  /*171c0*/  F2FP.F16.E4M3.UNPACK_B R49, R48 ;  /* 0x00000030ff31723e */ /* 0x000fe400020006ff */
[----:B0-----:R-:W-:Y:S02]  /*171d0*/  F2FP.F16.E4M3.UNPACK_B R11, R25 ;  /* 0x00000019ff0b723e */ /* 0x001fe400020006ff */
[----:B------:R-:W-:Y:S01]  /*171e0*/  F2FP.F16.E4M3.UNPACK_B R40, R36 ;  /* 0x00000024ff28723e */ /* 0x000fe200020006ff */
[--C-:B------:R-:W-:Y:S01]  /*171f0*/  HADD2.F32 R50, -RZ, R49.reuse.H0_H0 ;  /* 0x20000031ff327230 */ /* 0x100fe20000004100 */
[----:B------:R-:W-:Y:S01]  /*17200*/  LOP3.LUT R47, R43, 0xff000000, R31, 0xf8, !PT ;  /* 0xff0000002b2f7812 */ /* 0x000fe200078ef81f */
[----:B------:R-:W-:Y:S01]  /*17210*/  HADD2.F32 R49, -RZ, R49.H1_H1 ;  /* 0x30000031ff317230 */ /* 0x000fe20000004100 */
[----:B------:R-:W-:Y:S01]  /*17220*/  LOP3.LUT R20, R41, 0xff000000, R30, 0xf8, !PT ;  /* 0xff00000029147812 */ /* 0x000fe200078ef81e */
[--C-:B------:R-:W-:Y:S01]  /*17230*/  HADD2.F32 R46, -RZ, R40.reuse.H0_H0 ;  /* 0x20000028ff2e7230 */ /* 0x100fe20000004100 */
[-C--:B------:R-:W-:Y:S01]  /*17240*/  F2FP.F16.E4M3.UNPACK_B R31, R24.reuse ;  /* 0x00000018ff1f723e */ /* 0x080fe200020006ff */
[----:B------:R-:W-:Y:S01]  /*17250*/  HADD2.F32 R40, -RZ, R40.H1_H1 ;  /* 0x30000028ff287230 */ /* 0x000fe20000004100 */
[----:B------:R-:W-:-:S02]  /*17260*/  F2FP.F16.E4M3.UNPACK_B R43, R24.H1 ;  /* 0x00000018ff2b723e */ /* 0x000fc400030006ff */
[----:B------:R-:W-:Y:S02]  /*17270*/  F2FP.F16.E4M3.UNPACK_B R30, R25.H1 ;  /* 0x00000019ff1e723e */ /* 0x000fe400030006ff */
[----:B------:R-:W-:Y:S02]  /*17280*/  F2FP.F16.E4M3.UNPACK_B R48, R48.H1 ;  /* 0x00000030ff30723e */ /* 0x000fe400030006ff */
[----:B------:R-:W-:Y:S02]  /*17290*/  F2FP.F16.E4M3.UNPACK_B R36, R36.H1 ;  /* 0x00000024ff24723e */ /* 0x000fe400030006ff */
[-C--:B------:R-:W-:Y:S02]  /*172a0*/  F2FP.F16.E4M3.UNPACK_B R42, R27.reuse ;  /* 0x0000001bff2a723e */ /* 0x080fe400020006ff */
[----:B------:R-:W-:Y:S01]  /*172b0*/  F2FP.F16.E4M3.UNPACK_B R45, R27.H1 ;  /* 0x0000001bff2d723e */ /* 0x000fe200030006ff */
[----:B------:R-:W-:Y:S01]  /*172c0*/  HADD2.F32 R27, -RZ, R36.H0_H0 ;  /* 0x20000024ff1b7230 */ /* 0x000fe20000004100 */
[----:B------:R-:W-:Y:S01]  /*172d0*/  LOP3.LUT R21, R21, 0xff000000, R28, 0xf8, !PT ;  /* 0xff00000015157812 */ /* 0x000fe200078ef81c */
[----:B--2---:R-:W0:Y:S02]  /*172e0*/  LDS.128 R4, [R61+0x1e200] ;  /* 0x01e200003d047984 */ /* 0x004e240000000c00 */
        /* <DEDUP_REMOVED lines=9> */
[----:B------:R-:W-:Y:S01]  /*17380*/  HADD2.F32 R10, -RZ, R10.H1_H1 ;  /* 0x3000000aff0a7230 */ /* 0x000fe20000004100 */
[----:B------:R-:W-:Y:S01]  /*17390*/  F2FP.F16.E4M3.UNPACK_B R39, R4.H1 ;  /* 0x00000004ff27723e */ /* 0x000fe200030006ff */
[----:B------:R-:W-:Y:S01]  /*173a0*/  FFMA.FTZ R5, R9, R46, -R24 ;  /* 0x0000002e09057223 */ /* 0x000fe20000010818 */
[----:B------:R-:W-:-:S02]  /*173b0*/  HADD2.F32 R46, -RZ, R48.H0_H0 ;  /* 0x20000030ff2e7230 */ /* 0x000fc40000004100 */
[----:B------:R-:W-:Y:S01]  /*173c0*/  FFMA.FTZ R9, R9, R50, R25 ;  /* 0x0000003209097223 */ /* 0x000fe20000010019 */
[--C-:B------:R-:W-:Y:S02]  /*173d0*/  HADD2.F32 R24, -RZ, R30.reuse.H0_H0 ;  /* 0x2000001eff187230 */ /* 0x100fe40000004100 */
[C---:B------:R-:W-:Y:S01]  /*173e0*/  FMUL.FTZ R53, R11.reuse, R49 ;  /* 0x000000310b357220 */ /* 0x040fe20000410000 */
[----:B------:R-:W-:Y:S02]  /*173f0*/  HADD2.F32 R25, -RZ, R29.H0_H0 ;  /* 0x2000001dff197230 */ /* 0x000fe40000004100 */
[----:B------:R-:W-:Y:S01]  /*17400*/  FMUL.FTZ R50, R11, R40 ;  /* 0x000000280b327220 */ /* 0x000fe20000410000 */
[----:B------:R-:W-:Y:S02]  /*17410*/  HADD2.F32 R30, -RZ, R30.H1_H1 ;  /* 0x3000001eff1e7230 */ /* 0x000fe40000004100 */
[C---:B------:R-:W-:Y:S01]  /*17420*/  FMUL.FTZ R52, R24.reuse, R46 ;  /* 0x0000002e18347220 */ /* 0x040fe20000410000 */
[----:B------:R-:W-:Y:S01]  /*17430*/  FMUL.FTZ R55, R24, R27 ;  /* 0x0000001b18377220 */ /* 0x000fe20000410000 */
[C---:B------:R-:W-:Y:S01]  /*17440*/  FFMA.FTZ R24, R10.reuse, R40, -R53 ;  /* 0x000000280a187223 */ /* 0x040fe20000010835 */
[----:B------:R-:W-:Y:S01]  /*17450*/  FFMA.FTZ R10, R10, R49, R50 ;  /* 0x000000310a0a7223 */ /* 0x000fe20000010032 */
[C---:B------:R-:W-:Y:S01]  /*17460*/  FFMA.FTZ R11, R25.reuse, R27, -R52 ;  /* 0x0000001b190b7223 */ /* 0x040fe20000010834 */
[----:B------:R-:W-:Y:S01]  /*17470*/  FFMA.FTZ R25, R25, R46, R55 ;  /* 0x0000002e19197223 */ /* 0x000fe20000010037 */
[----:B------:R-:W-:Y:S01]  /*17480*/  F2FP.F16.E4M3.UNPACK_B R50, R51 ;  /* 0x00000033ff32723e */ /* 0x000fe200020006ff */
[----:B------:R-:W-:Y:S01]  /*17490*/  HADD2.F32 R40, -RZ, R36.H1_H1 ;  /* 0x30000024ff287230 */ /* 0x000fe20000004100 */
[-C--:B------:R-:W-:Y:S01]  /*174a0*/  F2FP.F16.E4M3.UNPACK_B R46, R47.reuse ;  /* 0x0000002fff2e723e */ /* 0x080fe200020006ff */
[----:B------:R-:W-:Y:S01]  /*174b0*/  HADD2.F32 R49, -RZ, R48.H1_H1 ;  /* 0x30000030ff317230 */ /* 0x000fe20000004100 */
[----:B------:R-:W-:Y:S01]  /*174c0*/  F2FP.F16.E4M3.UNPACK_B R47, R47.H1 ;  /* 0x0000002fff2f723e */ /* 0x000fe200030006ff */
[----:B------:R-:W-:-:S02]  /*174d0*/  HADD2.F32 R52, -RZ, R50.H0_H0 ;  /* 0x20000032ff347230 */ /* 0x000fc40000004100 */
[C---:B------:R-:W-:Y:S01]  /*174e0*/  FMUL.FTZ R56, R30.reuse, R40 ;  /* 0x000000281e387220 */ /* 0x040fe20000410000 */
[----:B------:R-:W-:Y:S02]  /*174f0*/  HADD2.F32 R36, -RZ, R42.H0_H0 ;  /* 0x2000002aff247230 */ /* 0x000fe40000004100 */
[-C--:B------:R-:W-:Y:S01]  /*17500*/  FMUL.FTZ R54, R30, R49.reuse ;  /* 0x000000311e367220 */ /* 0x080fe20000410000 */
[----:B------:R-:W-:Y:S01]  /*17510*/  HADD2.F32 R48, -RZ, R46.H0_H0 ;  /* 0x2000002eff307230 */ /* 0x000fe20000004100 */
[----:B------:R-:W-:Y:S01]  /*17520*/  F2FP.F16.E4M3.UNPACK_B R28, R4 ;  /* 0x00000004ff1c723e */ /* 0x000fe200020006ff */
[----:B------:R-:W-:Y:S02]  /*17530*/  HADD2.F32 R29, -RZ, R29.H1_H1 ;  /* 0x3000001dff1d7230 */ /* 0x000fe40000004100 */
[C---:B------:R-:W-:Y:S01]  /*17540*/  FMUL.FTZ R58, R36.reuse, R52 ;  /* 0x00000034243a7220 */ /* 0x040fe20000410000 */
[--C-:B------:R-:W-:Y:S02]  /*17550*/  HADD2.F32 R27, -RZ, R38.reuse.H0_H0 ;  /* 0x20000026ff1b7230 */ /* 0x100fe40000004100 */
[----:B------:R-:W-:Y:S01]  /*17560*/  FMUL.FTZ R53, R36, R48 ;  /* 0x0000003024357220 */ /* 0x000fe20000410000 */
[----:B------:R-:W-:Y:S01]  /*17570*/  F2FP.F16.E4M3.UNPACK_B R4, R6 ;  /* 0x00000006ff04723e */ /* 0x000fe200020006ff */
[C---:B------:R-:W-:Y:S01]  /*17580*/  FFMA.FTZ R30, R29.reuse, R40, -R54 ;  /* 0x000000281d1e7223 */ /* 0x040fe20000010836 */
[----:B------:R-:W-:Y:S01]  /*17590*/  FFMA.FTZ R36, R29, R49, R56 ;  /* 0x000000311d247223 */ /* 0x000fe20000010038 */
[C---:B------:R-:W-:Y:S01]  /*175a0*/  FFMA.FTZ R29, R27.reuse, R48, -R58 ;  /* 0x000000301b1d7223 */ /* 0x040fe2000001083a */
[----:B------:R-:W-:Y:S01]  /*175b0*/  FFMA.FTZ R27, R27, R52, R53 ;  /* 0x000000341b1b7223 */ /* 0x000fe20000010035 */
[----:B------:R-:W-:Y:S01]  /*175c0*/  F2FP.F16.E4M3.UNPACK_B R48, R51.H1 ;  /* 0x00000033ff30723e */ /* 0x000fe200030006ff */
[----:B------:R-:W-:Y:S01]  /*175d0*/  HADD2.F32 R40, -RZ, R38.H1_H1 ;  /* 0x30000026ff287230 */ /* 0x000fe20000004100 */
[----:B------:R-:W-:Y:S01]  /*175e0*/  F2FP.F16.E4M3.UNPACK_B R7, R6.H1 ;  /* 0x00000006ff07723e */ /* 0x000fe200030006ff */
[----:B------:R-:W-:Y:S01]  /*175f0*/  HADD2.F32 R53, -RZ, R50.H1_H1 ;  /* 0x30000032ff357230 */ /* 0x000fe20000004100 */
[-C--:B------:R-:W-:Y:S01]  /*17600*/  F2FP.F16.E4M3.UNPACK_B R6, R26.reuse ;  /* 0x0000001aff06723e */ /* 0x080fe200020006ff */
[----:B------:R-:W-:Y:S01]  /*17610*/  HADD2.F32 R38, -RZ, R42.H1_H1 ;  /* 0x3000002aff267230 */ /* 0x000fe20000004100 */
[----:B------:R-:W-:Y:S01]  /*17620*/  F2FP.F16.E4M3.UNPACK_B R26, R26.H1 ;  /* 0x0000001aff1a723e */ /* 0x000fe200030006ff */
[----:B------:R-:W-:Y:S01]  /*17630*/  HADD2.F32 R49, -RZ, R46.H1_H1 ;  /* 0x3000002eff317230 */ /* 0x000fe20000004100 */
[----:B------:R-:W-:Y:S01]  /*17640*/  F2FP.SATFINITE.E4M3.F32.PACK_AB_MERGE_C R11, R30, R11, RZ ;  /* 0x0000000b1e0b723e */ /* 0x000fe200048070ff */
[----:B------:R-:W-:-:S02]  /*17650*/  HADD2.F32 R55, -RZ, R48.H0_H0 ;  /* 0x20000030ff377230 */ /* 0x000fc40000004100 */
[C---:B------:R-:W-:Y:S01]  /*17660*/  FMUL.FTZ R57, R38.reuse, R53 ;  /* 0x0000003526397220 */ /* 0x040fe20000410000 */
[----:B------:R-:W-:Y:S02]  /*17670*/  HADD2.F32 R46, -RZ, R45.H0_H0 ;  /* 0x2000002dff2e7230 */ /* 0x000fe40000004100 */
[-C--:B------:R-:W-:Y:S01]  /*17680*/  FMUL.FTZ R50, R38, R49.reuse ;  /* 0x0000003126327220 */ /* 0x080fe20000410000 */
[----:B------:R-:W-:Y:S02]  /*17690*/  HADD2.F32 R51, -RZ, R47.H0_H0 ;  /* 0x2000002fff337230 */ /* 0x000fe40000004100 */
[----:B------:R-:W-:Y:S01]  /*176a0*/  FFMA.FTZ R38, R40, R49, -R57 ;  /* 0x0000003128267223 */ /* 0x000fe20000010839 */
[----:B------:R-:W-:Y:S02]  /*176b0*/  HADD2.F32 R42, -RZ, R41.H0_H0 ;  /* 0x20000029ff2a7230 */ /* 0x000fe40000004100 */
[----:B------:R-:W-:Y:S01]  /*176c0*/  FMUL.FTZ R59, R46, R55 ;  /* 0x000000372e3b7220 */ /* 0x000fe20000410000 */
[----:B------:R-:W-:Y:S01]  /*176d0*/  FFMA.FTZ R40, R40, R53, R50 ;  /* 0x0000003528287223 */ /* 0x000fe20000010032 */
[----:B------:R-:W-:Y:S01]  /*176e0*/  FMUL.FTZ R46, R46, R51 ;  /* 0x000000332e2e7220 */ /* 0x000fe20000410000 */
[----:B------:R-:W-:Y:S01]  /*176f0*/  HADD2.F32 R49, -RZ, R47.H1_H1 ;  /* 0x3000002fff317230 */ /* 0x000fe20000004100 */
[----:B------:R-:W-:Y:S01]  /*17700*/  F2FP.F16.E4M3.UNPACK_B R50, R37.H1 ;  /* 0x00000025ff32723e */ /* 0x000fe200030006ff */
[C---:B------:R-:W-:Y:S01]  /*17710*/  FFMA.FTZ R59, R42.reuse, R51, -R59 ;  /* 0x000000332a3b7223 */ /* 0x040fe2000001083b */
[----:B------:R-:W-:Y:S01]  /*17720*/  F2FP.F16.E4M3.UNPACK_B R47, R21.H1 ;  /* 0x00000015ff2f723e */ /* 0x000fe200030006ff */
[----:B------:R-:W-:Y:S01]  /*17730*/  FFMA.FTZ R55, R42, R55, R46 ;  /* 0x000000372a377223 */ /* 0x000fe2000001002e */
[----:B------:R-:W-:Y:S01]  /*17740*/  HADD2.F32 R51, -RZ, R48.H1_H1 ;  /* 0x30000030ff337230 */ /* 0x000fe20000004100 */
[----:B------:R-:W-:Y:S01]  /*17750*/  F2FP.SATFINITE.E4M3.F32.PACK_AB_MERGE_C R25, R36, R25, RZ ;  /* 0x000000192419723e */ /* 0x000fe200048070ff */
[----:B------:R-:W-:Y:S01]  /*17760*/  HADD2.F32 R46, -RZ, R45.H1_H1 ;  /* 0x3000002dff2e7230 */ /* 0x000fe20000004100 */
[----:B------:R-:W-:Y:S01]  /*17770*/  F2FP.SATFINITE.E4M3.F32.PACK_AB_MERGE_C R5, R24, R5, R11 ;  /* 0x000000051805723e */ /* 0x000fe2000480700b */
[----:B------:R-:W-:Y:S01]  /*17780*/  HADD2.F32 R52, -RZ, R50.H0_H0 ;  /* 0x20000032ff347230 */ /* 0x000fe20000004100 */
[----:B------:R-:W-:Y:S01]  /*17790*/  F2FP.SATFINITE.E4M3.F32.PACK_AB_MERGE_C R9, R10, R9, R25 ;  /* 0x000000090a09723e */ /* 0x000fe20004807019 */
[----:B------:R-:W-:-:S02]  /*177a0*/  HADD2.F32 R45, -RZ, R43.H0_H0 ;  /* 0x2000002bff2d7230 */ /* 0x000fc40000004100 */
        /* <DEDUP_REMOVED lines=9> */
[----:B------:R-:W-:Y:S02]  /*17840*/  HADD2.F32 R43, -RZ, R43.H1_H1 ;  /* 0x3000002bff2b7230 */ /* 0x000fe40000004100 */
[----:B------:R-:W-:Y:S01]  /*17850*/  FFMA.FTZ R60, R42, R51, R54 ;  /* 0x000000332a3c7223 */ /* 0x000fe20000010036 */
[C---:B------:R-:W-:Y:S01]  /*17860*/  FFMA.FTZ R49, R41.reuse, R48, -R46 ;  /* 0x0000003029317223 */ /* 0x040fe2000001082e */
        /* <DEDUP_REMOVED lines=9> */
[----:B------:R-:W-:Y:S01]  /*17900*/  FFMA.FTZ R54, R39, R42, -R48 ;  /* 0x0000002a27367223 */ /* 0x000fe20000010830 */
[----:B------:R-:W-:-:S02]  /*17910*/  HADD2.F32 R37, -RZ, R31.H0_H0 ;  /* 0x2000001fff257230 */ /* 0x000fc40000004100 */
[----:B------:R-:W-:Y:S01]  /*17920*/  FFMA.FTZ R43, R39, R50, R43 ;  /* 0x00000032272b7223 */ /* 0x000fe2000001002b */
[----:B------:R-:W-:Y:S01]  /*17930*/  HADD2.F32 R42, -RZ, R41.H0_H0 ;  /* 0x20000029ff2a7230 */ /* 0x000fe20000004100 */
[----:B------:R-:W-:Y:S01]  /*17940*/  F2FP.F16.E4M3.UNPACK_B R39, R8.H1 ;  /* 0x00000008ff27723e */ /* 0x000fe200030006ff */
        /* <DEDUP_REMOVED lines=8> */
[----:B------:R-:W-:Y:S02]  /*179d0*/  HADD2.F32 R28, -RZ, R28.H1_H1 ;  /* 0x3000001cff1c7230 */ /* 0x000fe40000004100 */
[C---:B------:R-:W-:Y:S01]  /*179e0*/  FMUL.FTZ R37, R31.reuse, R45 ;  /* 0x0000002d1f257220 */ /* 0x040fe20000410000 */
[-C--:B------:R-:W-:Y:S01]  /*179f0*/  F2FP.F16.E4M3.UNPACK_B R21, R20.reuse.H1 ;  /* 0x00000014ff15723e */ /* 0x080fe200030006ff */
[-C--:B------:R-:W-:Y:S01]  /*17a00*/  FMUL.FTZ R46, R31, R41.reuse ;  /* 0x000000291f2e7220 */ /* 0x080fe20000410000 */
[----:B------:R-:W-:Y:S02]  /*17a10*/  HADD2.F32 R42, -RZ, R39.H0_H0 ;  /* 0x20000027ff2a7230 */ /* 0x000fe40000004100 */
[C---:B------:R-:W-:Y:S01]  /*17a20*/  FFMA.FTZ R41, R28.reuse, R41, -R37 ;  /* 0x000000291c297223 */ /* 0x040fe20000010825 */
[----:B------:R-:W-:Y:S02]  /*17a30*/  HADD2.F32 R31, -RZ, R26.H0_H0 ;  /* 0x2000001aff1f7230 */ /* 0x000fe40000004100 */
[----:B------:R-:W-:Y:S01]  /*17a40*/  FFMA.FTZ R45, R28, R45, R46 ;  /* 0x0000002d1c2d7223 */ /* 0x000fe2000001002e */
[--C-:B------:R-:W-:Y:S01]  /*17a50*/  HADD2.F32 R28, -RZ, R21.reuse.H0_H0 ;  /* 0x20000015ff1c7230 */ /* 0x100fe20000004100 */
[----:B------:R-:W-:Y:S01]  /*17a60*/  F2FP.F16.E4M3.UNPACK_B R20, R20 ;  /* 0x00000014ff14723e */ /* 0x000fe200020006ff */
[----:B------:R-:W-:-:S02]  /*17a70*/  HADD2.F32 R37, -RZ, R21.H1_H1 ;  /* 0x30000015ff257230 */ /* 0x000fc40000004100 */
[C---:B------:R-:W-:Y:S01]  /*17a80*/  FMUL.FTZ R46, R31.reuse, R42 ;  /* 0x0000002a1f2e7220 */ /* 0x040fe20000410000 */
[----:B------:R-:W-:Y:S02]  /*17a90*/  HADD2.F32 R21, -RZ, R7.H0_H0 ;  /* 0x20000007ff157230 */ /* 0x000fe40000004100 */
[----:B------:R-:W-:Y:S01]  /*17aa0*/  FMUL.FTZ R56, R31, R28 ;  /* 0x0000001c1f387220 */ /* 0x000fe20000410000 */
[----:B------:R-:W-:Y:S01]  /*17ab0*/  HADD2.F32 R39, -RZ, R39.H1_H1 ;  /* 0x30000027ff277230 */ /* 0x000fe20000004100 */
[----:B------:R-:W-:Y:S01]  /*17ac0*/  F2FP.F16.E4M3.UNPACK_B R8, R8 ;  /* 0x00000008ff08723e */ /* 0x000fe200020006ff */
[----:B------:R-:W-:Y:S02]  /*17ad0*/  HADD2.F32 R26, -RZ, R26.H1_H1 ;  /* 0x3000001aff1a7230 */ /* 0x000fe40000004100 */
[C---:B------:R-:W-:Y:S01]  /*17ae0*/  FFMA.FTZ R46, R21.reuse, R28, -R46 ;  /* 0x0000001c152e7223 */ /* 0x040fe2000001082e */
[----:B------:R-:W-:Y:S02]  /*17af0*/  HADD2.F32 R7, -RZ, R7.H1_H1 ;  /* 0x30000007ff077230 */ /* 0x000fe40000004100 */
[----:B------:R-:W-:Y:S01]  /*17b00*/  FFMA.FTZ R56, R21, R42, R56 ;  /* 0x0000002a15387223 */ /* 0x000fe20000010038 */
[----:B------:R-:W-:-:S02]  /*17b10*/  HADD2.F32 R21, -RZ, R20.H0_H0 ;  /* 0x20000014ff157230 */ /* 0x000fc40000004100 */
[C---:B------:R-:W-:Y:S01]  /*17b20*/  FMUL.FTZ R28, R26.reuse, R39 ;  /* 0x000000271a1c7220 */ /* 0x040fe20000410000 */
[----:B------:R-:W-:Y:S01]  /*17b30*/  FMUL.FTZ R26, R26, R37 ;  /* 0x000000251a1a7220 */ /* 0x000fe20000410000 */
[----:B------:R-:W-:Y:S01]  /*17b40*/  HADD2.F32 R31, -RZ, R20.H1_H1 ;  /* 0x30000014ff1f7230 */ /* 0x000fe20000004100 */
[----:B------:R-:W-:Y:S01]  /*17b50*/  F2FP.SATFINITE.E4M3.F32.PACK_AB_MERGE_C R11, R40, R27, R55 ;  /* 0x0000001b280b723e */ /* 0x000fe20004807037 */
[C---:B------:R-:W-:Y:S01]  /*17b60*/  FFMA.FTZ R51, R7.reuse, R37, -R28 ;  /* 0x0000002507337223 */ /* 0x040fe2000001081c */
[----:B------:R-:W-:Y:S01]  /*17b70*/  FFMA.FTZ R53, R7, R39, R26 ;  /* 0x0000002707357223 */ /* 0x000fe2000001001a */
[----:B------:R-:W-:Y:S02]  /*17b80*/  HADD2.F32 R20, -RZ, R8.H0_H0 ;  /* 0x20000008ff147230 */ /* 0x000fe40000004100 */
[----:B------:R-:W-:Y:S01]  /*17b90*/  HADD2.F32 R7, -RZ, R6.H0_H0 ;  /* 0x20000006ff077230 */ /* 0x000fe20000004100 */
[----:B------:R-:W-:Y:S01]  /*17ba0*/  F2FP.SATFINITE.E4M3.F32.PACK_AB_MERGE_C R46, R51, R46, RZ ;  /* 0x0000002e332e723e */ /* 0x000fe200048070ff */
[----:B------:R-:W-:Y:S01]  /*17bb0*/  HADD2.F32 R37, -RZ, R8.H1_H1 ;  /* 0x30000008ff257230 */ /* 0x000fe20000004100 */
[----:B------:R-:W-:Y:S01]  /*17bc0*/  F2FP.SATFINITE.E4M3.F32.PACK_AB_MERGE_C R53, R53, R56, RZ ;  /* 0x000000383535723e */ /* 0x000fe200048070ff */
[----:B------:R-:W-:-:S02]  /*17bd0*/  HADD2.F32 R8, -RZ, R6.H1_H1 ;  /* 0x30000006ff087230 */ /* 0x000fc40000004100 */
[CC--:B------:R-:W-:Y:S01]  /*17be0*/  FMUL.FTZ R39, R7.reuse, R20.reuse ;  /* 0x0000001407277220 */ /* 0x0c0fe20000410000 */
[--C-:B------:R-:W-:Y:S02]  /*17bf0*/  HADD2.F32 R6, -RZ, R4.reuse.H0_H0 ;  /* 0x20000004ff067230 */ /* 0x100fe40000004100 */
        /* <DEDUP_REMOVED lines=18> */
.L_x_2903:
[----:B------:R-:W-:Y:S05]  /*17d20*/  BSYNC B1 ;  /* 0x0000000000017941 */ /* 0x000fea0003800000 */
.L_x_2902:
[----:B------:R-:W-:Y:S05]  /*17d30*/  @P2 BRA `(.L_x_2884) ;  /* 0x0000000c00dc2947 */ /* 0x000fea0003800000 */
[----:B------:R-:W2:Y:S01]  /*17d40*/  LDL R49, [R1+0x134] ;  /* 0x0001340001317983 */ /* 0x000ea20000100800 */
[----:B01---5:R-:W-:Y:S02]  /*17d50*/  SHF.R.U32.HI R4, RZ, 0x8, R32 ;  /* 0x00000008ff047819 */ /* 0x023fe40000011620 */
[----:B------:R-:W-:Y:S02]  /*17d60*/  LOP3.LUT R0, R32, 0xff, RZ, 0xc0, !PT ;  /* 0x000000ff20007812 */ /* 0x000fe400078ec0ff */
        /* <DEDUP_REMOVED lines=17> */
[----:B------:R-:W-:Y:S01]  /*17e80*/  PRMT R20, R7, 0x7604, R6 ;  /* 0x0000760407147816 */ /* 0x000fe20000000006 */
[----:B------:R-:W-:Y:S01]  /*17e90*/  IMAD.IADD R0, R18, 0x1, R3 ;  /* 0x0000000112007824 */ /* 0x000fe200078e0203 */
[----:B------:R-:W-:-:S02]  /*17ea0*/  SHF.R.U32.HI R5, RZ, 0x8, R35 ;  /* 0x00000008ff057819 */ /* 0x000fc40000011623 */
[----:B------:R-:W-:Y:S02]  /*17eb0*/  SHF.R.U32.HI R7, RZ, 0x8, R12 ;  /* 0x00000008ff077819 */ /* 0x000fe4000001160c */
[----:B------:R-:W-:Y:S02]  /*17ec0*/  SHF.R.U32.HI R8, RZ, 0x8, R13 ;  /* 0x00000008ff087819 */ /* 0x000fe4000001160d */
[----:B------:R-:W-:Y:S02]  /*17ed0*/  PRMT R25, R9, 0x7604, R4 ;  /* 0x0000760409197816 */ /* 0x000fe40000000004 */
[----:B------:R-:W-:Y:S02]  /*17ee0*/  LOP3.LUT R4, R35, 0xff, RZ, 0xc0, !PT ;  /* 0x000000ff23047812 */ /* 0x000fe400078ec0ff */
[----:B------:R-:W-:Y:S02]  /*17ef0*/  LOP3.LUT R6, R12, 0xff, RZ, 0xc0, !PT ;  /* 0x000000ff0c067812 */ /* 0x000fe400078ec0ff */
[----:B------:R-:W-:-:S02]  /*17f00*/  LOP3.LUT R5, R5, 0xff, RZ, 0xc0, !PT ;  /* 0x000000ff05057812 */ /* 0x000fc400078ec0ff */
[----:B------:R-:W-:Y:S02]  /*17f10*/  LOP3.LUT R7, R7, 0xff, RZ, 0xc0, !PT ;  /* 0x000000ff07077812 */ /* 0x000fe400078ec0ff */
[----:B------:R-:W-:Y:S02]  /*17f20*/  LOP3.LUT R3, R8, 0xff, RZ, 0xc0, !PT ;  /* 0x000000ff08037812 */ /* 0x000fe400078ec0ff */
[----:B------:R-:W0:Y:S01]  /*17f30*/  LDS.128 R8, [R0+0x1e200] ;  /* 0x01e2000000087984 */ /* 0x000e220000000c00 */
[----:B------:R-:W-:Y:S02]  /*17f40*/  PRMT R24, R5, 0x7604, R4 ;  /* 0x0000760405187816 */ /* 0x000fe40000000004 */
[----:B------:R-:W-:Y:S02]  /*17f50*/  PRMT R29, R7, 0x7604, R6 ;  /* 0x00007604071d7816 */ /* 0x000fe40000000006 */
[----:B------:R-:W-:Y:S02]  /*17f60*/  SHF.R.U32.HI R31, RZ, 0x8, R15 ;  /* 0x00000008ff1f7819 */ /* 0x000fe4000001160f */
[----:B------:R-:W-:-:S02]  /*17f70*/  LOP3.LUT R30, R15, 0xff, RZ, 0xc0, !PT ;  /* 0x000000ff0f1e7812 */ /* 0x000fc400078ec0ff */
[----:B------:R-:W-:Y:S02]  /*17f80*/  LOP3.LUT R31, R31, 0xff, RZ, 0xc0, !PT ;  /* 0x000000ff1f1f7812 */ /* 0x000fe400078ec0ff */
[----:B------:R-:W-:Y:S02]  /*17f90*/  LOP3.LUT R26, R13, 0xff, RZ, 0xc0, !PT ;  /* 0x000000ff0d1a7812 */ /* 0x000fe400078ec0ff */
[----:B------:R-:W-:Y:S02]  /*17fa0*/  PRMT R30, R31, 0x7604, R30 ;  /* 0x000076041f1e7816 */ /* 0x000fe4000000001e */
[----:B------:R-:W-:Y:S02]  /*17fb0*/  SHF.R.U32.HI R28, RZ, 0x8, R14 ;  /* 0x00000008ff1c7819 */ /* 0x000fe4000001160e */
[----:B------:R-:W-:Y:S02]  /*17fc0*/  PRMT R26, R3, 0x7604, R26 ;  /* 0x00007604031a7816 */ /* 0x000fe4000000001a */
[----:B------:R-:W-:-:S02]  /*17fd0*/  SHF.R.U32.HI R31, RZ, 0x10, R13 ;  /* 0x00000010ff1f7819 */ /* 0x000fc4000001160d */
[----:B------:R-:W-:Y:S02]  /*17fe0*/  SHF.R.U32.HI R3, RZ, 0x10, R33 ;  /* 0x00000010ff037819 */ /* 0x000fe40000011621 */
[----:B------:R-:W-:Y:S01]  /*17ff0*/  LOP3.LUT R27, R14, 0xff, RZ, 0xc0, !PT ;  /* 0x000000ff0e1b7812 */ /* 0x000fe200078ec0ff */
[----:B------:R-:W-:Y:S01]  /*18000*/  IMAD.U32 R31, R31, 0x10000, RZ ;  /* 0x000100001f1f7824 */ /* 0x000fe200078e00ff */
[----:B------:R-:W-:Y:S01]  /*18010*/  LOP3.LUT R28, R28, 0xff, RZ, 0xc0, !PT ;  /* 0x000000ff1c1c7812 */ /* 0x000fe200078ec0ff */
[----:B------:R-:W-:Y:S01]  /*18020*/  IMAD.U32 R3, R3, 0x10000, RZ ;  /* 0x0001000003037824 */ /* 0x000fe200078e00ff */
[----:B------:R-:W-:Y:S02]  /*18030*/  SHF.R.U32.HI R39, RZ, 0x10, R15 ;  /* 0x00000010ff277819 */ /* 0x000fe4000001160f */
[----:B------:R-:W-:Y:S02]  /*18040*/  PRMT R37, R28, 0x7604, R27 ;  /* 0x000076041c257816 */ /* 0x000fe4000000001b */
[----:B------:R-:W-:Y:S01]  /*18050*/  LOP3.LUT R21, R21, 0xff0000, R32, 0xf8, !PT ;  /* 0x00ff000015157812 */ /* 0x000fe200078ef820 */
[----:B------:R-:W-:Y:S01]  /*18060*/  IMAD.U32 R39, R39, 0x10000, RZ ;  /* 0x0001000027277824 */ /* 0x000fe200078e00ff */
[----:B------:R-:W-:-:S02]  /*18070*/  SHF.R.U32.HI R27, RZ, 0x10, R35 ;  /* 0x00000010ff1b7819 */ /* 0x000fc40000011623 */
[----:B------:R-:W-:Y:S02]  /*18080*/  LOP3.LUT R31, R26, 0xff0000, R31, 0xf8, !PT ;  /* 0x00ff00001a1f7812 */ /* 0x000fe400078ef81f */
[----:B------:R-:W-:Y:S02]  /*18090*/  LOP3.LUT R3, R20, 0xff0000, R3, 0xf8, !PT ;  /* 0x00ff000014037812 */ /* 0x000fe400078ef803 */
[----:B------:R-:W-:Y:S02]  /*180a0*/  LOP3.LUT R20, R21, 0xff000000, R32, 0xf8, !PT ;  /* 0xff00000015147812 */ /* 0x000fe400078ef820 */
[----:B------:R-:W-:Y:S02]  /*180b0*/  SHF.L.U32 R27, R27, 0x10, RZ ;  /* 0x000000101b1b7819 */ /* 0x000fe400000006ff */
[----:B------:R-:W-:Y:S02]  /*180c0*/  LOP3.LUT R21, R37, 0xff0000, R14, 0xf8, !PT ;  /* 0x00ff000025157812 */ /* 0x000fe400078ef80e */
[----:B------:R-:W-:-:S02]  /*180d0*/  LOP3.LUT R37, R31, 0xff000000, R13, 0xf8, !PT ;  /* 0xff0000001f257812 */ /* 0x000fc400078ef80d */
[----:B------:R-:W-:Y:S02]  /*180e0*/  LOP3.LUT R26, R3, 0xff000000, R33, 0xf8, !PT ;  /* 0xff000000031a7812 */ /* 0x000fe400078ef821 */
[----:B------:R-:W-:Y:S02]  /*180f0*/  LOP3.LUT R27, R24, 0xff0000, R27, 0xf8, !PT ;  /* 0x00ff0000181b7812 */ /* 0x000fe400078ef81b */
[----:B------:R-:W-:Y:S02]  /*18100*/  LOP3.LUT R41, R30, 0xff0000, R39, 0xf8, !PT ;  /* 0x00ff00001e297812 */ /* 0x000fe400078ef827 */
[----:B------:R-:W-:Y:S02]  /*18110*/  F2FP.F16.E4M3.UNPACK_B R38, R37 ;  /* 0x00000025ff26723e */ /* 0x000fe400020006ff */
[----:B0-----:R-:W-:Y:S02]  /*18120*/  F2FP.F16.E4M3.UNPACK_B R24, R9 ;  /* 0x00000009ff18723e */ /* 0x001fe400020006ff */
[----:B------:R-:W-:Y:S01]  /*18130*/  F2FP.F16.E4M3.UNPACK_B R30, R26 ;  /* 0x0000001aff1e723e */ /* 0x000fe200020006ff */
[--C-:B------:R-:W-:Y:S01]  /*18140*/  HADD2.F32 R40, -RZ, R38.reuse.H0_H0 ;  /* 0x20000026ff287230 */ /* 0x100fe20000004100 */
[----:B------:R-:W-:Y:S01]  /*18150*/  LOP3.LUT R29, R29, 0xff0000, R12, 0xf8, !PT ;  /* 0x00ff00001d1d7812 */ /* 0x000fe200078ef80c */
[----:B------:R-:W-:Y:S01]  /*18160*/  HADD2.F32 R38, -RZ, R38.H1_H1 ;  /* 0x30000026ff267230 */ /* 0x000fe20000004100 */
[----:B------:R-:W-:-:S02]  /*18170*/  LOP3.LUT R41, R41, 0xff000000, R15, 0xf8, !PT ;  /* 0xff00000029297812 */ /* 0x000fc400078ef80f */
[----:B------:R-:W-:Y:S02]  /*18180*/  LOP3.LUT R25, R25, 0xff0000, R34, 0xf8, !PT ;  /* 0x00ff000019197812 */ /* 0x000fe400078ef822 */
[----:B------:R-:W-:Y:S01]  /*18190*/  LOP3.LUT R36, R27, 0xff000000, R35, 0xf8, !PT ;  /* 0xff0000001b247812 */ /* 0x000fe200078ef823 */
[--C-:B------:R-:W-:Y:S01]  /*181a0*/  HADD2.F32 R35, -RZ, R30.reuse.H0_H0 ;  /* 0x2000001eff237230 */ /* 0x100fe20000004100 */
[----:B------:R-:W-:Y:S01]  /*181b0*/  LOP3.LUT R39, R29, 0xff000000, R12, 0xf8, !PT ;  /* 0xff0000001d277812 */ /* 0x000fe200078ef80c */
[----:B------:R-:W-:Y:S01]  /*181c0*/  HADD2.F32 R30, -RZ, R30.H1_H1 ;  /* 0x3000001eff1e7230 */ /* 0x000fe20000004100 */
[----:B------:R-:W-:Y:S02]  /*181d0*/  LOP3.LUT R3, R25, 0xff000000, R34, 0xf8, !PT ;  /* 0xff00000019037812 */ /* 0x000fe400078ef822 */
[----:B------:R-:W-:Y:S02]  /*181e0*/  LOP3.LUT R12, R21, 0xff000000, R14, 0xf8, !PT ;  /* 0xff000000150c7812 */ /* 0x000fe400078ef80e */
[----:B------:R-:W-:-:S02]  /*181f0*/  F2FP.F16.E4M3.UNPACK_B R25, R9.H1 ;  /* 0x00000009ff19723e */ /* 0x000fc400030006ff */
[-C--:B------:R-:W-:Y:S02]  /*18200*/  F2FP.F16.E4M3.UNPACK_B R31, R11.reuse ;  /* 0x0000000bff1f723e */ /* 0x080fe400020006ff */
[----:B------:R-:W-:Y:S02]  /*18210*/  F2FP.F16.E4M3.UNPACK_B R34, R11.H1 ;  /* 0x0000000bff22723e */ /* 0x000fe400030006ff */
[----:B------:R-:W-:Y:S02]  /*18220*/  F2FP.F16.E4M3.UNPACK_B R26, R26.H1 ;  /* 0x0000001aff1a723e */ /* 0x000fe400030006ff */
[-C--:B------:R-:W-:Y:S02]  /*18230*/  F2FP.F16.E4M3.UNPACK_B R32, R8.reuse ;  /* 0x00000008ff20723e */ /* 0x080fe400020006ff */
[----:B------:R-:W-:Y:S01]  /*18240*/  F2FP.F16.E4M3.UNPACK_B R33, R8.H1 ;  /* 0x00000008ff21723e */ /* 0x000fe200030006ff */
[----:B------:R-:W-:Y:S01]  /*18250*/  HADD2.F32 R8, -RZ, R24.H1_H1 ;  /* 0x30000018ff087230 */ /* 0x000fe20000004100 */
[----:B------:R-:W-:-:S04]  /*18260*/  F2FP.F16.E4M3.UNPACK_B R37, R37.H1 ;  /* 0x00000025ff25723e */ /* 0x000fc800030006ff */
[----:B------:R-:W-:Y:S01]  /*18270*/  FMUL.FTZ R43, R8, R30 ;  /* 0x0000001e082b7220 */ /* 0x000fe20000410000 */
[----:B--2---:R-:W0:Y:S02]  /*18280*/  LDS.128 R4, [R49+0x1e200] ;  /* 0x01e2000031047984 */ /* 0x004e240000000c00 */
[-C--:B0-----:R-:W-:Y:S02]  /*18290*/  F2FP.F16.E4M3.UNPACK_B R13, R5.reuse ;  /* 0x00000005ff0d723e */ /* 0x081fe400020006ff */
[----:B------:R-:W-:Y:S01]  /*182a0*/  F2FP.F16.E4M3.UNPACK_B R15, R5.H1 ;  /* 0x00000005ff0f723e */ /* 0x000fe200030006ff */
[----:B------:R-:W-:Y:S01]  /*182b0*/  HADD2.F32 R5, -RZ, R24.H0_H0 ;  /* 0x20000018ff057230 */ /* 0x000fe20000004100 */
[-C--:B------:R-:W-:Y:S01]  /*182c0*/  F2FP.F16.E4M3.UNPACK_B R28, R7.reuse ;  /* 0x00000007ff1c723e */ /* 0x080fe200020006ff */
[--C-:B------:R-:W-:Y:S01]  /*182d0*/  HADD2.F32 R14, -RZ, R13.reuse.H0_H0 ;  /* 0x2000000dff0e7230 */ /* 0x100fe20000004100 */
[----:B------:R-:W-:Y:S01]  /*182e0*/  F2FP.F16.E4M3.UNPACK_B R29, R7.H1 ;  /* 0x00000007ff1d723e */ /* 0x000fe200030006ff */
[----:B------:R-:W-:-:S02]  /*182f0*/  HADD2.F32 R13, -RZ, R13.H1_H1 ;  /* 0x3000000dff0d7230 */ /* 0x000fc40000004100 */
[C---:B------:R-:W-:Y:S01]  /*18300*/  FMUL.FTZ R9, R5.reuse, R40 ;  /* 0x0000002805097220 */ /* 0x040fe20000410000 */
[-C--:B------:R-:W-:Y:S01]  /*18310*/  FMUL.FTZ R11, R5, R35.reuse ;  /* 0x00000023050b7220 */ /* 0x080fe20000410000 */
[----:B------:R-:W-:Y:S01]  /*18320*/  HADD2.F32 R24, -RZ, R15.H0_H0 ;  /* 0x2000000fff187230 */ /* 0x000fe20000004100 */
[----:B------:R-:W-:Y:S01]  /*18330*/  F2FP.F16.E4M3.UNPACK_B R27, R4.H1 ;  /* 0x00000004ff1b723e */ /* 0x000fe200030006ff */
[C---:B------:R-:W-:Y:S01]  /*18340*/  FFMA.FTZ R5, R14.reuse, R35, -R9 ;  /* 0x000000230e057223 */ /* 0x040fe20000010809 */
[----:B------:R-:W-:Y:S01]  /*18350*/  FFMA.FTZ R9, R14, R40, R11 ;  /* 0x000000280e097223 */ /* 0x000fe2000001000b */
[----:B------:R-:W-:Y:S02]  /*18360*/  HADD2.F32 R11, -RZ, R25.H0_H0 ;  /* 0x20000019ff0b7230 */ /* 0x000fe40000004100 */
[----:B------:R-:W-:Y:S01]  /*18370*/  FMUL.FTZ R14, R8, R38 ;  /* 0x00000026080e7220 */ /* 0x000fe20000410000 */
[----:B------:R-:W-:Y:S01]  /*18380*/  HADD2.F32 R35, -RZ, R26.H0_H0 ;  /* 0x2000001aff237230 */ /* 0x000fe20000004100 */
[----:B------:R-:W-:Y:S01]  /*18390*/  F2FP.F16.E4M3.UNPACK_B R21, R4 ;  /* 0x00000004ff15723e */ /* 0x000fe200020006ff */
[----:B------:R-:W-:-:S02]  /*183a0*/  HADD2.F32 R40, -RZ, R37.H0_H0 ;  /* 0x20000025ff287230 */ /* 0x000fc40000004100 */
[C---:B------:R-:W-:Y:S01]  /*183b0*/  FFMA.FTZ R8, R13.reuse, R30, -R14 ;  /* 0x0000001e0d087223 */ /* 0x040fe2000001080e */
[----:B------:R-:W-:Y:S01]  /*183c0*/  FFMA.FTZ R14, R13, R38, R43 ;  /* 0x000000260d0e7223 */ /* 0x000fe2000001002b */
[C---:B------:R-:W-:Y:S01]  /*183d0*/  FMUL.FTZ R47, R11.reuse, R35 ;  /* 0x000000230b2f7220 */ /* 0x040fe20000410000 */
[----:B------:R-:W-:Y:S02]  /*183e0*/  HADD2.F32 R30, -RZ, R26.H1_H1 ;  /* 0x3000001aff1e7230 */ /* 0x000fe40000004100 */
[-C--:B----4-:R-:W-:Y:S01]  /*183f0*/  FMUL.FTZ R45, R11, R40.reuse ;  /* 0x000000280b2d7220 */ /* 0x090fe20000410000 */
[----:B------:R-:W-:Y:S02]  /*18400*/  HADD2.F32 R38, -RZ, R37.H1_H1 ;  /* 0x30000025ff267230 */ /* 0x000fe40000004100 */
[C---:B------:R-:W-:Y:S01]  /*18410*/  FFMA.FTZ R13, R24.reuse, R40, R47 ;  /* 0x00000028180d7223 */ /* 0x040fe2000001002f */
[----:B------:R-:W-:Y:S01]  /*18420*/  F2FP.F16.E4M3.UNPACK_B R40, R41 ;  /* 0x00000029ff28723e */ /* 0x000fe200020006ff */
[----:B------:R-:W-:Y:S01]  /*18430*/  FFMA.FTZ R11, R24, R35, -R45 ;  /* 0x00000023180b7223 */ /* 0x000fe2000001082d */
[-C--:B------:R-:W-:Y:S01]  /*18440*/  F2FP.F16.E4M3.UNPACK_B R35, R36.reuse ;  /* 0x00000024ff23723e */ /* 0x080fe200020006ff */
        /* <DEDUP_REMOVED lines=8> */
[----:B------:R-:W-:Y:S02]  /*184d0*/  HADD2.F32 R15, -RZ, R15.H1_H1 ;  /* 0x3000000fff0f7230 */ /* 0x000fe40000004100 */
[C---:B------:R-:W-:Y:S01]  /*184e0*/  FMUL.FTZ R48, R26.reuse, R42 ;  /* 0x0000002a1a307220 */ /* 0x040fe20000410000 */
[--C-:B------:R-:W-:Y:S02]  /*184f0*/  HADD2.F32 R25, -RZ, R28.reuse.H0_H0 ;  /* 0x2000001cff197230 */ /* 0x100fe40000004100 */
[-C--:B------:R-:W-:Y:S01]  /*18500*/  FMUL.FTZ R45, R26, R37.reuse ;  /* 0x000000251a2d7220 */ /* 0x080fe20000410000 */
[----:B------:R-:W-:Y:S01]  /*18510*/  F2FP.F16.E4M3.UNPACK_B R4, R6 ;  /* 0x00000006ff04723e */ /* 0x000fe200020006ff */
[C---:B------:R-:W-:Y:S01]  /*18520*/  FFMA.FTZ R24, R15.reuse, R30, -R46 ;  /* 0x0000001e0f187223 */ /* 0x040fe2000001082e */
[----:B------:R-:W-:Y:S01]  /*18530*/  FFMA.FTZ R26, R15, R38, R43 ;  /* 0x000000260f1a7223 */ /* 0x000fe2000001002b */
[----:B------:R-:W-:Y:S01]  /*18540*/  FFMA.FTZ R15, R25, R37, -R48 ;  /* 0x00000025190f7223 */ /* 0x000fe20000010830 */
[----:B------:R-:W-:-:S02]  /*18550*/  HADD2.F32 R30, -RZ, R28.H1_H1 ;  /* 0x3000001cff1e7230 */ /* 0x000fc40000004100 */
[----:B------:R-:W-:Y:S01]  /*18560*/  FFMA.FTZ R25, R25, R42, R45 ;  /* 0x0000002a19197223 */ /* 0x000fe2000001002d */
[----:B------:R-:W-:Y:S01]  /*18570*/  HADD2.F32 R37, -RZ, R35.H1_H1 ;  /* 0x30000023ff257230 */ /* 0x000fe20000004100 */
[----:B------:R-:W-:Y:S01]  /*18580*/  F2FP.F16.E4M3.UNPACK_B R7, R6.H1 ;  /* 0x00000006ff07723e */ /* 0x000fe200030006ff */
[----:B------:R-:W-:Y:S01]  /*18590*/  HADD2.F32 R43, -RZ, R40.H1_H1 ;  /* 0x30000028ff2b7230 */ /* 0x000fe20000004100 */
[-C--:B------:R-:W-:Y:S01]  /*185a0*/  F2FP.F16.E4M3.UNPACK_B R6, R10.reuse ;  /* 0x0000000aff06723e */ /* 0x080fe200020006ff */
[----:B------:R-:W-:Y:S01]  /*185b0*/  HADD2.F32 R28, -RZ, R31.H1_H1 ;  /* 0x3000001fff1c7230 */ /* 0x000fe20000004100 */
[----:B------:R-:W-:Y:S01]  /*185c0*/  F2FP.F16.E4M3.UNPACK_B R10, R10.H1 ;  /* 0x0000000aff0a723e */ /* 0x000fe200030006ff */
        /* <DEDUP_REMOVED lines=20> */
[----:B------:R-:W-:Y:S01]  /*18710*/  F2FP.SATFINITE.E4M3.F32.PACK_AB_MERGE_C R13, R26, R13, RZ ;  /* 0x0000000d1a0d723e */ /* 0x000fe200048070ff */
        /* <DEDUP_REMOVED lines=24> */
[-C--:B------:R-:W-:Y:S01]  /*188a0*/  F2FP.F16.E4M3.UNPACK_B R34, R12.reuse.H1 ;  /* 0x0000000cff22723e */ /* 0x080fe200030006ff */
[----:B------:R-:W-:Y:S02]  /*188b0*/  HADD2.F32 R39, -RZ, R39.H1_H1 ;  /* 0x30000027ff277230 */ /* 0x000fe40000004100 */
[C---:B------:R-:W-:Y:S01]  /*188c0*/  FMUL.FTZ R35, R29.reuse, R33 ;  /* 0x000000211d237220 */ /* 0x040fe20000410000 */
[----:B------:R-:W-:Y:S02]  /*188d0*/  HADD2.F32 R32, -RZ, R32.H1_H1 ;  /* 0x30000020ff207230 */ /* 0x000fe40000004100 */
[----:B------:R-:W-:Y:S01]  /*188e0*/  FMUL.FTZ R29, R29, R27 ;  /* 0x0000001b1d1d7220 */ /* 0x000fe20000410000 */
[----:B------:R-:W-:Y:S01]  /*188f0*/  HADD2.F32 R20, -RZ, R21.H0_H0 ;  /* 0x20000015ff147230 */ /* 0x000fe20000004100 */
[----:B------:R-:W-:Y:S01]  /*18900*/  F2FP.F16.E4M3.UNPACK_B R12, R12 ;  /* 0x0000000cff0c723e */ /* 0x000fe200020006ff */
        /* <DEDUP_REMOVED lines=13> */
[----:B------:R-:W-:Y:S01]  /*189e0*/  F2FP.SATFINITE.E4M3.F32.PACK_AB_MERGE_C R45, R50, R45, RZ ;  /* 0x0000002d322d723e */ /* 0x000fe200048070ff */
[----:B------:R-:W-:Y:S02]  /*189f0*/  HADD2.F32 R29, -RZ, R20.H1_H1 ;  /* 0x30000014ff1d7230 */ /* 0x000fe40000004100 */
[C---:B------:R-:W-:Y:S01]  /*18a00*/  FMUL.FTZ R39, R27.reuse, R31 ;  /* 0x0000001f1b277220 */ /* 0x040fe20000410000 */
[----:B------:R-:W-:Y:S02]  /*18a10*/  HADD2.F32 R20, -RZ, R7.H0_H0 ;  /* 0x20000007ff147230 */ /* 0x000fe40000004100 */
[----:B------:R-:W-:Y:S01]  /*18a20*/  FMUL.FTZ R27, R27, R21 ;  /* 0x000000151b1b7220 */ /* 0x000fe20000410000 */
[----:B------:R-:W-:Y:S01]  /*18a30*/  HADD2.F32 R34, -RZ, R34.H1_H1 ;  /* 0x30000022ff227230 */ /* 0x000fe20000004100 */
[----:B------:R-:W-:Y:S01]  /*18a40*/  F2FP.SATFINITE.E4M3.F32.PACK_AB_MERGE_C R40, R40, R41, RZ ;  /* 0x000000292828723e */ /* 0x000fe200048070ff */
[----:B------:R-:W-:-:S02]  /*18a50*/  HADD2.F32 R10, -RZ, R10.H1_H1 ;  /* 0x3000000aff0a7230 */ /* 0x000fc40000004100 */
[C---:B------:R-:W-:Y:S01]  /*18a60*/  FFMA.FTZ R39, R20.reuse, R21, -R39 ;  /* 0x0000001514277223 */ /* 0x040fe20000010827 */
[----:B------:R-:W-:Y:S02]  /*18a70*/  HADD2.F32 R7, -RZ, R7.H1_H1 ;  /* 0x30000007ff077230 */ /* 0x000fe40000004100 */
[----:B------:R-:W-:Y:S01]  /*18a80*/  FFMA.FTZ R31, R20, R31, R27 ;  /* 0x0000001f141f7223 */ /* 0x000fe2000001001b */
[----:B------:R-:W-:Y:S02]  /*18a90*/  HADD2.F32 R20, -RZ, R12.H0_H0 ;  /* 0x2000000cff147230 */ /* 0x000fe40000004100 */
[CC--:B------:R-:W-:Y:S01]  /*18aa0*/  FMUL.FTZ R38, R10.reuse, R34.reuse ;  /* 0x000000220a267220 */ /* 0x0c0fe20000410000 */
[----:B------:R-:W-:Y:S01]  /*18ab0*/  FMUL.FTZ R21, R10, R29 ;  /* 0x0000001d0a157220 */ /* 0x000fe20000410000 */
[--C-:B------:R-:W-:Y:S01]  /*18ac0*/  HADD2.F32 R10, -RZ, R3.reuse.H0_H0 ;  /* 0x20000003ff0a7230 */ /* 0x100fe20000004100 */
[----:B------:R-:W-:Y:S01]  /*18ad0*/  F2FP.SATFINITE.E4M3.F32.PACK_AB_MERGE_C R5, R8, R5, R11 ;  /* 0x000000050805723e */ /* 0x000fe2000480700b */
[C---:B------:R-:W-:Y:S01]  /*18ae0*/  FFMA.FTZ R38, R7.reuse, R29, -R38 ;  /* 0x0000001d07267223 */ /* 0x040fe20000010826 */
[----:B------:R-:W-:Y:S01]  /*18af0*/  FFMA.FTZ R42, R7, R34, R21 ;  /* 0x00000022072a7223 */ /* 0x000fe20000010015 */
[----:B------:R-:W-:Y:S01]  /*18b00*/  HADD2.F32 R7, -RZ, R6.H0_H0 ;  /* 0x20000006ff077230 */ /* 0x000fe20000004100 */
[----:B------:R-:W-:Y:S01]  /*18b10*/  F2FP.SATFINITE.E4M3.F32.PACK_AB_MERGE_C R9, R14, R9, R13 ;  /* 0x000000090e09723e */ /* 0x000fe2000480700d */
[----:B------:R-:W-:Y:S01]  /*18b20*/  HADD2.F32 R21, -RZ, R3.H1_H1 ;  /* 0x30000003ff157230 */ /* 0x000fe20000004100 */
[----:B------:R-:W-:Y:S01]  /*18b30*/  F2FP.SATFINITE.E4M3.F32.PACK_AB_MERGE_C R38, R38, R39, RZ ;  /* 0x000000272626723e */ /* 0x000fe200048070ff */
[----:B------:R-:W-:-:S02]  /*18b40*/  HADD2.F32 R27, -RZ, R12.H1_H1 ;  /* 0x3000000cff1b7230 */ /* 0x000fc40000004100 */
[C---:B------:R-:W-:Y:S01]  /*18b50*/  FMUL.FTZ R12, R7.reuse, R20 ;  /* 0x00000014070c7220 */ /* 0x040fe20000410000 */
[----:B------:R-:W-:Y:S02]  /*18b60*/  HADD2.F32 R6, -RZ, R6.H1_H1 ;  /* 0x30000006ff067230 */ /* 0x000fe40000004100 */
[-C--:B------:R-:W-:Y:S01]  /*18b70*/  FMUL.FTZ R7, R7, R10.reuse ;  /* 0x0000000a07077220 */ /* 0x080fe20000410000 */
        /* <DEDUP_REMOVED lines=14> */
[----:B------:R-:W-:Y:S02]  /*18c60*/  F2FP.SATFINITE.E4M3.F32.PACK_AB_MERGE_C R11, R30, R25, R45 ;  /* 0x000000191e0b723e */ /* 0x000fe4000480702d */
[----:B------:R-:W-:Y:S01]  /*18c70*/  F2FP.SATFINITE.E4M3.F32.PACK_AB_MERGE_C R8, R32, R33, R40 ;  /* 0x000000212008723e */ /* 0x000fe20004807028 */
[----:B------:R2:W-:Y:S01]  /*18c80*/  STS.128 [R49+0x1e200], R4 ;  /* 0x01e2000431007388 */ /* 0x0005e20000000c00 */
[----:B------:R-:W-:-:S05]  /*18c90*/  F2FP.SATFINITE.E4M3.F32.PACK_AB_MERGE_C R10, R27, R10, R31 ;  /* 0x0000000a1b0a723e */ /* 0x000fca000480701f */
[----:B------:R2:W-:Y:S02]  /*18ca0*/  STS.128 [R0+0x1e200], R8 ;  /* 0x01e2000800007388 */ /* 0x0005e40000000c00 */
.L_x_2884:
[----:B------:R-:W-:Y:S05]  /*18cb0*/  BSYNC B0 ;  /* 0x0000000000007941 */ /* 0x000fea0003800000 */
.L_x_2877:
        /* <DEDUP_REMOVED lines=8> */
.L_x_2875:
[----:B0-23--:R-:W-:-:S05]  /*18d40*/  IMAD.U32 R0, RZ, RZ, UR49 ;  /* 0x00000031ff007e24 */ /* 0x00dfca000f8e00ff */
[----:B------:R-:W-:-:S13]  /*18d50*/  ISETP.NE.AND P0, PT, R0, 0x3, PT ;  /* 0x000000030000780c */ /* 0x000fda0003f05270 */
[----:B------:R-:W-:Y:S05]  /*18d60*/  @!P0 BRA `(.L_x_2904) ;  /* 0x0000000000048947 */ /* 0x000fea0003800000 */
[----:B------:R-:W-:Y:S01]  /*18d70*/  BPT.TRAP 0x1 ;  /* 0x000000040000795c */ /* 0x000fe20000300000 */
.L_x_2904:
[----:B------:R-:W2:Y:S01]  /*18d80*/  LDL R0, [R1] ;  /* 0x0000000001007983 */ /* 0x000ea20000100800 */
[----:B-1--4-:R-:W-:Y:S01]  /*18d90*/  IMAD R3, R222, 0x8, R18 ;  /* 0x00000008de037824 */ /* 0x012fe200078e0212 */
[----:B--2---:R-:W-:-:S04]  /*18da0*/  SHF.L.U32 R0, R0, 0x1f, RZ ;  /* 0x0000001f00007819 */ /* 0x004fc800000006ff */
[----:B------:R0:W1:Y:S01]  /*18db0*/  SYNCS.PHASECHK.TRANS64.TRYWAIT P1, [R3+URZ+0x33430], R0 ;  /* 0x03343000030075a7 */ /* 0x000062000802017f */
[----:B------:R-:W-:Y:S05]  /*18dc0*/  @!P0 BRA `(.L_x_2905) ;  /* 0x0000000000048947 */ /* 0x000fea0003800000 */
[----:B------:R-:W-:Y:S01]  /*18dd0*/  BPT.TRAP 0x1 ;  /* 0x000000040000795c */ /* 0x000fe20000300000 */
.L_x_2905:
[----:B-1----:R-:W-:Y:S05]  /*18de0*/  @P1 BRA `(.L_x_2906) ;  /* 0x0000000000081947 */ /* 0x002fea0003800000 */
[----:B------:R-:W1:Y:S02]  /*18df0*/  SYNCS.PHASECHK.TRANS64.TRYWAIT P1, [R3+URZ+0x33430], R0 ;  /* 0x03343000030075a7 */ /* 0x000e64000802017f */
[----:B-1----:R-:W-:Y:S05]  /*18e00*/  @!P1 BRA `(.L_x_2907) ;  /* 0x000001b800849947 */ /* 0x002fea0003800000 */
.L_x_2906:
[----:B------:R-:W-:Y:S05]  /*18e10*/  WARPSYNC.ALL ;  /* 0x0000000000007948 */ /* 0x000fea0003800000 */
[----:B01----:R-:W-:Y:S01]  /*18e20*/  VIADD R0, R18, 0x24200 ;  /* 0x0002420012007836 */ /* 0x003fe20000000000 */
[----:B------:R-:W-:Y:S01]  /*18e30*/  R2UR UR24, R44 ;  /* 0x000000002c1872ca */ /* 0x000fe200000e0000 */
[----:B-----5:R-:W-:Y:S01]  /*18e40*/  IMAD.MOV.U32 R5, RZ, RZ, -0x7fffffe0 ;  /* 0x80000020ff057424 */ /* 0x020fe200078e00ff */
[----:B------:R-:W-:Y:S01]  /*18e50*/  WARPGROUP.ARRIVE ;  /* 0x00000000000079c5 */ /* 0x000fe20000000000 */
[----:B------:R-:W-:Y:S01]  /*18e60*/  UMOV UR25, 0x80000020 ;  /* 0x8000002000197882 */ /* 0x000fe20000000000 */
[----:B------:R-:W-:Y:S01]  /*18e70*/  SHF.R.U32.HI R0, RZ, 0x4, R0 ;  /* 0x00000004ff007819 */ /* 0x000fe20000011600 */
[----:B------:R-:W-:Y:S01]  /*18e80*/  UMOV UR5, UR25 ;  /* 0x0000001900057c82 */ /* 0x000fe20008000000 */
[----:B------:R-:W-:Y:S01]  /*18e90*/  R2UR UR27, R5 ;  /* 0x00000000051b72ca */ /* 0x000fe200000e0000 */
[----:B------:R-:W-:Y:S01]  /*18ea0*/  IMAD.MOV.U32 R9, RZ, RZ, -0x7fffffe0 ;  /* 0x80000020ff097424 */ /* 0x000fe200078e00ff */
[----:B------:R-:W-:Y:S01]  /*18eb0*/  LOP3.LUT R0, R0, 0x3fff, RZ, 0xc0, !PT ;  /* 0x00003fff00007812 */ /* 0x000fe200078ec0ff */
[----:B------:R-:W-:Y:S01]  /*18ec0*/  UMOV UR9, UR25 ;  /* 0x0000001900097c82 */ /* 0x000fe20008000000 */
[----:B------:R-:W-:Y:S01]  /*18ed0*/  MOV R7, 0x80000020 ;  /* 0x8000002000077802 */ /* 0x000fe20000000f00 */
[----:B------:R-:W-:Y:S01]  /*18ee0*/  UMOV UR13, UR25 ;  /* 0x00000019000d7c82 */ /* 0x000fe20008000000 */
[----:B------:R-:W-:Y:S01]  /*18ef0*/  LOP3.LUT R20, R0, 0x10000, RZ, 0xfc, !PT ;  /* 0x0001000000147812 */ /* 0x000fe200078efcff */
[----:B------:R-:W-:Y:S01]  /*18f00*/  ULOP3.LUT UR24, UR24, 0x10000, URZ, 0xfc, !UPT ;  /* 0x0001000018187892 */ /* 0x000fe2000f8efc3f */
[----:B------:R-:W-:Y:S01]  /*18f10*/  R2UR UR7, R7 ;  /* 0x00000000070772ca */ /* 0x000fe200000e0000 */
[----:B------:R-:W-:Y:S01]  /*18f20*/  UMOV UR17, UR25 ;  /* 0x0000001900117c82 */ /* 0x000fe20008000000 */
[----:B------:R-:W-:Y:S01]  /*18f30*/  R2UR UR11, R9 ;  /* 0x00000000090b72ca */ /* 0x000fe200000e0000 */
[----:B------:R-:W-:Y:S01]  /*18f40*/  IMAD R4, R222, 0x780, R20 ;  /* 0x00000780de047824 */ /* 0x000fe200078e0214 */
[----:B------:R-:W-:Y:S01]  /*18f50*/  R2UR UR15, R7 ;  /* 0x00000000070f72ca */ /* 0x000fe200000e0000 */
[----:B------:R-:W-:Y:S01]  /*18f60*/  IMAD.MOV.U32 R7, RZ, RZ, -0x7fffffe0 ;  /* 0x80000020ff077424 */ /* 0x000fe200078e00ff */
[----:B------:R-:W-:Y:S01]  /*18f70*/  UMOV UR4, UR24 ;  /* 0x0000001800047c82 */ /* 0x000fe20008000000 */
[C---:B------:R-:W-:Y:S01]  /*18f80*/  VIADD R6, R4.reuse, 0x80 ;  /* 0x0000008004067836 */ /* 0x040fe20000000000 */
[C---:B------:R-:W-:Y:S01]  /*18f90*/  R2UR UR26, R4.reuse ;  /* 0x00000000041a72ca */ /* 0x040fe200000e0000 */
[----:B------:R-:W-:Y:S01]  /*18fa0*/  VIADD R8, R4, 0x100 ;  /* 0x0000010004087836 */ /* 0x000fe20000000000 */
[----:B------:R-:W-:Y:S01]  /*18fb0*/  UMOV UR8, UR24 ;  /* 0x0000001800087c82 */ /* 0x000fe20008000000 */
[----:B------:R-:W-:Y:S01]  /*18fc0*/  UMOV UR12, UR24 ;  /* 0x00000018000c7c82 */ /* 0x000fe20008000000 */
[----:B------:R-:W-:Y:S01]  /*18fd0*/  R2UR UR6, R6 ;  /* 0x00000000060672ca */ /* 0x000fe200000e0000 */
[----:B------:R-:W-:Y:S01]  /*18fe0*/  VIADD R6, R4, 0x180 ;  /* 0x0000018004067836 */ /* 0x000fe20000000000 */
[----:B------:R-:W-:Y:S01]  /*18ff0*/  R2UR UR10, R8 ;  /* 0x00000000080a72ca */ /* 0x000fe200000e0000 */
[----:B------:R-:W-:Y:S01]  /*19000*/  VIADD R8, R4, 0x200 ;  /* 0x0000020004087836 */ /* 0x000fe20000000000 */
[----:B------:R-:W-:Y:S01]  /*19010*/  R2UR UR19, R9 ;  /* 0x00000000091372ca */ /* 0x000fe200000e0000 */
[----:B------:R-:W-:Y:S01]  /*19020*/  UMOV UR16, UR24 ;  /* 0x0000001800107c82 */ /* 0x000fe20008000000 */
[----:B------:R-:W-:Y:S01]  /*19030*/  R2UR UR14, R6 ;  /* 0x00000000060e72ca */ /* 0x000fe200000e0000 */
[----:B------:R-:W-:Y:S01]  /*19040*/  VIADD R6, R4, 0x2 ;  /* 0x0000000204067836 */ /* 0x000fe20000000000 */
[----:B------:R-:W-:Y:S01]  /*19050*/  R2UR UR18, R8 ;  /* 0x00000000081272ca */ /* 0x000fe200000e0000 */
[----:B------:R-:W-:Y:S01]  /*19060*/  QGMMA.64x32x32.F32.E4M3.E4M3 R88, gdesc[UR24], RZ, !UPT, gsb0 ;  /* 0x00600000185879f3 */ /* 0x000fe2000c0008ff */
[----:B------:R-:W-:-:S02]  /*19070*/  VIADD R8, R4, 0x82 ;  /* 0x0000008204087836 */ /* 0x000fc40000000000 */
[----:B------:R-:W-:Y:S02]  /*19080*/  IMAD.MOV.U32 R9, RZ, RZ, -0x7fffffe0 ;  /* 0x80000020ff097424 */ /* 0x000fe400078e00ff */
[----:B------:R-:W-:Y:S02]  /*19090*/  VIADD R10, R4, 0x102 ;  /* 0x00000102040a7836 */ /* 0x000fe40000000000 */
[----:B------:R-:W-:Y:S02]  /*190a0*/  IMAD.MOV.U32 R11, RZ, RZ, -0x7fffffe0 ;  /* 0x80000020ff0b7424 */ /* 0x000fe400078e00ff */
[----:B------:R-:W-:-:S05]  /*190b0*/  IMAD.MOV.U32 R5, RZ, RZ, -0x7fffffe0 ;  /* 0x80000020ff057424 */ /* 0x000fca00078e00ff */
[----:B------:R-:W-:Y:S01]  /*190c0*/  R2UR UR47, R5 ;  /* 0x00000000052f72ca */ /* 0x000fe200000e0000 */
[----:B------:R-:W-:Y:S02]  /*190d0*/  WARPGROUP.DEPBAR.LE gsb0, 0x0 ;  /* 0x00008000000079c5 */ /* 0x000fe40000010000 */
[----:B------:R-:W-:-:S06]  /*190e0*/  WARPGROUP.ARRIVE ;  /* 0x00000000000079c5 */ /* 0x000fcc0000000000 */
[----:B------:R-:W-:Y:S01]  /*190f0*/  QGMMA.64x32x32.F32.E4M3.E4M3 R72, gdesc[UR4], RZ, !UPT, gsb0 ;  /* 0x00600000044879f3 */ /* 0x000fe2000c0008ff */
[----:B------:R-:W-:Y:S01]  /*19100*/  R2UR UR6, R6 ;  /* 0x00000000060672ca */ /* 0x000fe200000e0000 */
[----:B------:R-:W-:Y:S01]  /*19110*/  UIADD3 UR4, UR24, 0x2, URZ ;  /* 0x0000000218047890 */ /* 0x000fe2000fffe03f */
[----:B------:R-:W-:Y:S01]  /*19120*/  R2UR UR7, R7 ;  /* 0x00000000070772ca */ /* 0x000fe200000e0000 */
[----:B------:R-:W-:Y:S01]  /*19130*/  UMOV UR5, 0x80000020 ;  /* 0x8000002000057882 */ /* 0x000fe20000000000 */
[----:B------:R-:W-:Y:S01]  /*19140*/  IMAD.MOV.U32 R7, RZ, RZ, -0x7fffffe0 ;  /* 0x80000020ff077424 */ /* 0x000fe200078e00ff */
[----:B------:R-:W-:Y:S01]  /*19150*/  IADD3 R6, R4, 0x182, RZ ;  /* 0x0000018204067810 */ /* 0x000fe20007ffe0ff */
[----:B------:R-:W-:Y:S02]  /*19160*/  UMOV UR21, UR5 ;  /* 0x0000000500157c82 */ /* 0x000fe40008000000 */
[----:B------:R-:W-:Y:S01]  /*19170*/  UMOV UR20, UR4 ;  /* 0x0000000400147c82 */ /* 0x000fe20008000000 */
        /* <DEDUP_REMOVED lines=11> */
[----:B------:R-:W-:Y:S02]  /*19230*/  R2UR UR23, R9 ;  /* 0x00000000091772ca */ /* 0x000fe400000e0000 */
[----:B------:R-:W-:Y:S01]  /*19240*/  MOV R9, 0x80000020 ;  /* 0x8000002000097802 */ /* 0x000fe20000000f00 */
        /* <DEDUP_REMOVED lines=164> */
[----:B------:R-:W-:Y:S01]  /*19c90*/  UMOV UR45, UR21 ;  /* 0x00000015002d7c82 */ /* 0x000fe20008000000 */
[----:B------:R-:W-:Y:S02]  /*19ca0*/  IMAD.MOV.U32 R7, RZ, RZ, -0x7fffffe0 ;  /* 0x80000020ff077424 */ /* 0x000fe400078e00ff */
[----:B------:R-:W-:Y:S01]  /*19cb0*/  VIADD R4, R4, 0x702 ;  /* 0x0000070204047836 */ /* 0x000fe20000000000 */
[----:B------:R-:W-:-:S04]  /*19cc0*/  UMOV UR44, UR20 ;  /* 0x00000014002c7c82 */ /* 0x000fc80008000000 */
[----:B------:R-:W-:Y:S01]  /*19cd0*/  R2UR UR46, R4 ;  /* 0x00000000042e72ca */ /* 0x000fe200000e0000 */
        /* <DEDUP_REMOVED lines=39> */
.L_x_2908:
[----:B------:R-:W2:Y:S01]  /*19f50*/  LDL R0, [R1+0x5c] ;  /* 0x00005c0001007983 */ /* 0x000ea20000100800 */
[----:B------:R-:W0:Y:S03]  /*19f60*/  LDC R4, c[0x0][0x448] ;  /* 0x00011200ff047b82 */ /* 0x000e260000000800 */
[----:B------:R-:W2:Y:S04]  /*19f70*/  LDL R110, [R1+0x48] ;  /* 0x00004800016e7983 */ /* 0x000ea80000100800 */
[----:B------:R-:W3:Y:S04]  /*19f80*/  LDL R104, [R1+0x50] ;  /* 0x0000500001687983 */ /* 0x000ee80000100800 */
[----:B------:R-:W4:Y:S04]  /*19f90*/  LDL R8, [R1+0x54] ;  /* 0x0000540001087983 */ /* 0x000f280000100800 */
[----:B------:R-:W5:Y:S01]  /*19fa0*/  LDL R108, [R1+0x4c] ;  /* 0x00004c00016c7983 */ /* 0x000f620000100800 */
[----:B0-----:R-:W-:-:S13]  /*19fb0*/  ISETP.NE.AND P4, PT, R4, 0x1, PT ;  /* 0x000000010400780c */ /* 0x001fda0003f85270 */
[----:B------:R-:W0:Y:S08]  /*19fc0*/  @P4 LDC R5, c[0x0][0x44c] ;  /* 0x00011300ff054b82 */ /* 0x000e300000000800 */
[----:B------:R-:W1:Y:S01]  /*19fd0*/  @P4 LDC R7, c[0x0][0x450] ;  /* 0x00011400ff074b82 */ /* 0x000e620000000800 */
[----:B--2---:R-:W-:-:S05]  /*19fe0*/  IADD3 R6, R0, R110, RZ ;  /* 0x0000006e00067210 */ /* 0x004fca0007ffe0ff */
[----:B0-----:R-:W-:-:S05]  /*19ff0*/  @P4 IMAD.HI.U32 R0, R6, R5, RZ ;  /* 0x0000000506004227 */ /* 0x001fca00078e00ff */
[----:B-1----:R-:W-:-:S05]  /*1a000*/  @P4 SHF.R.U32.HI R6, RZ, R7, R0 ;  /* 0x00000007ff064219 */ /* 0x002fca0000011600 */
[----:B------:R-:W0:Y:S01]  /*1a010*/  SHFL.IDX PT, R7, R6, 0x1, 0x1c1f ;  /* 0x003c1f0006077f89 */ /* 0x000e2200000e0000 */
[C---:B------:R-:W-:Y:S02]  /*1a020*/  IMAD R0, R106.reuse, -0xa0, RZ ;  /* 0xffffff606a007824 */ /* 0x040fe400078e02ff */
[----:B---3--:R-:W-:-:S03]  /*1a030*/  IMAD R4, R106, -0xa0, R104 ;  /* 0xffffff606a047824 */ /* 0x008fc600078e0268 */
[C---:B----4-:R-:W-:Y:S02]  /*1a040*/  IADD3 R0, -R8.reuse, 0xa1, R0 ;  /* 0x000000a108007810 */ /* 0x050fe40007ffe100 */
[----:B------:R-:W-:Y:S02]  /*1a050*/  IADD3 R4, -R8, 0xa0, R4 ;  /* 0x000000a008047810 */ /* 0x000fe40007ffe104 */
[----:B-----5:R-:W-:-:S04]  /*1a060*/  IADD3 R5, -R108, R0, R104 ;  /* 0x000000006c057210 */ /* 0x020fc80007ffe168 */
[----:B0-----:R-:W-:-:S04]  /*1a070*/  VIADDMNMX R0, R7, R5, R4, PT ;  /* 0x0000000507007246 */ /* 0x001fc80003800104 */
        /* <DEDUP_REMOVED lines=117> */
[----:B------:R-:W-:-:S04]  /*1a7d0*/  FMNMX.FTZ R39, R131, R0, !PT ;  /* 0x0000000083277209 */ /* 0x000fc80007810000 */
[----:B------:R-:W-:-:S05]  /*1a7e0*/  FMNMX.FTZ R10, R8, R39, !PT ;  /* 0x00000027080a7209 */ /* 0x000fca0007810000 */
[----:B------:R-:W0:Y:S04]  /*1a7f0*/  SHFL.BFLY PT, R39, R10, 0x2, 0x1f ;  /* 0x0c401f000a277f89 */ /* 0x000e2800000e0000 */
[----:B------:R-:W1:Y:S01]  /*1a800*/  SHFL.IDX PT, R6, R6, RZ, 0x1c1f ;  /* 0x001c1fff06067589 */ /* 0x000e6200000e0000 */
[----:B0-----:R-:W-:-:S05]  /*1a810*/  FMNMX.FTZ R12, R10, R39, !PT ;  /* 0x000000270a0c7209 */ /* 0x001fca0007810000 */
[----:B------:R-:W0:Y:S01]  /*1a820*/  SHFL.BFLY PT, R39, R12, 0x1, 0x1f ;  /* 0x0c201f000c277f89 */ /* 0x000e2200000e0000 */
[----:B-1----:R-:W-:-:S04]  /*1a830*/  VIADDMNMX R4, R6, R5, R4, PT ;  /* 0x0000000506047246 */ /* 0x002fc80003800104 */
[C---:B------:R-:W-:Y:S02]  /*1a840*/  ISETP.GT.AND P2, PT, R4.reuse, 0x1, PT ;  /* 0x000000010400780c */ /* 0x040fe40003f44270 */
[----:B------:R-:W-:Y:S02]  /*1a850*/  ISETP.GT.AND P3, PT, R4, 0x8, PT ;  /* 0x000000080400780c */ /* 0x000fe40003f64270 */
[----:B0-----:R-:W-:-:S04]  /*1a860*/  FMNMX.FTZ R0, R12, R39, !PT ;  /* 0x000000270c007209 */ /* 0x001fc80007810000 */
[----:B------:R-:W-:Y:S01]  /*1a870*/  FSETP.NEU.FTZ.AND P1, PT, R0, -INF , PT ;  /* 0xff8000000000780b */ /* 0x000fe20003f3d000 */
[----:B------:R-:W-:-:S05]  /*1a880*/  FFMA.FTZ R39, R2, R0, -8 ;  /* 0xc100000002277423 */ /* 0x000fca0000010000 */
[----:B------:R-:W-:Y:S02]  /*1a890*/  FSEL R39, R39, RZ, P1 ;  /* 0x000000ff27277208 */ /* 0x000fe40000800000 */
[----:B------:R-:W-:Y:S02]  /*1a8a0*/  ISETP.GT.AND P1, PT, R4, RZ, PT ;  /* 0x000000ff0400720c */ /* 0x000fe40003f24270 */
[----:B------:R-:W-:Y:S01]  /*1a8b0*/  FSEL R89, R89, -INF , P2 ;  /* 0xff80000059597808 */ /* 0x000fe20001000000 */
[----:B------:R-:W-:-:S01]  /*1a8c0*/  FFMA.FTZ R91, R2, R91, -R39 ;  /* 0x0000005b025b7223 */ /* 0x000fc20000010827 */
[----:B------:R-:W-:Y:S01]  /*1a8d0*/  FFMA.FTZ R5, R2, R11, -R39 ;  /* 0x0000000b02057223 */ /* 0x000fe20000010827 */
[----:B------:R-:W-:Y:S02]  /*1a8e0*/  FSEL R11, R88, -INF , P1 ;  /* 0xff800000580b7808 */ /* 0x000fe40000800000 */
[----:B------:R0:W-:Y:S01]  /*1a8f0*/  MUFU.EX2 R10, R91 ;  /* 0x0000005b000a7308 */ /* 0x0001e20000000800 */
[----:B------:R-:W-:-:S02]  /*1a900*/  ISETP.GT.AND P1, PT, R4, 0x9, PT ;  /* 0x000000090400780c */ /* 0x000fc40003f24270 */
[----:B------:R-:W-:Y:S02]  /*1a910*/  FMNMX.FTZ R14, R11, R89, !PT ;  /* 0x000000590b0e7209 */ /* 0x000fe40007810000 */
[----:B------:R-:W-:Y:S02]  /*1a920*/  ISETP.GT.AND P2, PT, R4, 0x10, PT ;  /* 0x000000100400780c */ /* 0x000fe40003f44270 */
[----:B0-----:R-:W-:Y:S02]  /*1a930*/  FSEL R91, R92, -INF , P3 ;  /* 0xff8000005c5b7808 */ /* 0x001fe40001800000 */
[----:B------:R-:W-:Y:S02]  /*1a940*/  FSEL R93, R93, -INF , P1 ;  /* 0xff8000005d5d7808 */ /* 0x000fe40000800000 */
[----:B------:R-:W-:Y:S01]  /*1a950*/  FMNMX.FTZ R14, R91, R14, !PT ;  /* 0x0000000e5b0e7209 */ /* 0x000fe20007810000 */
[----:B------:R-:W-:-:S01]  /*1a960*/  FFMA.FTZ R12, R2, R95, -R39 ;  /* 0x0000005f020c7223 */ /* 0x000fc20000010827 */
[----:B------:R-:W-:-:S02]  /*1a970*/  ISETP.GT.AND P1, PT, R4, 0x11, PT ;  /* 0x000000110400780c */ /* 0x000fc40003f24270 */
[----:B------:R-:W-:Y:S02]  /*1a980*/  FSEL R95, R96, -INF , P2 ;  /* 0xff800000605f7808 */ /* 0x000fe40001000000 */
[----:B------:R-:W-:Y:S02]  /*1a990*/  FMNMX.FTZ R14, R93, R14, !PT ;  /* 0x0000000e5d0e7209 */ /* 0x000fe40007810000 */
[----:B------:R-:W-:Y:S02]  /*1a9a0*/  ISETP.GT.AND P2, PT, R4, 0x18, PT ;  /* 0x000000180400780c */ /* 0x000fe40003f44270 */
[----:B------:R-:W-:Y:S02]  /*1a9b0*/  FSEL R97, R97, -INF , P1 ;  /* 0xff80000061617808 */ /* 0x000fe40000800000 */
[----:B------:R-:W-:Y:S01]  /*1a9c0*/  FMNMX.FTZ R14, R95, R14, !PT ;  /* 0x0000000e5f0e7209 */ /* 0x000fe20007810000 */
[----:B------:R-:W-:Y:S01]  /*1a9d0*/  FFMA.FTZ R6, R2, R99, -R39 ;  /* 0x0000006302067223 */ /* 0x000fe20000010827 */
[----:B------:R-:W-:-:S02]  /*1a9e0*/  ISETP.GT.AND P1, PT, R4, 0x19, PT ;  /* 0x000000190400780c */ /* 0x000fc40003f24270 */
[----:B------:R-:W-:Y:S02]  /*1a9f0*/  FSEL R99, R100, -INF , P2 ;  /* 0xff80000064637808 */ /* 0x000fe40001000000 */
[----:B------:R-:W-:Y:S02]  /*1aa00*/  FMNMX.FTZ R14, R97, R14, !PT ;  /* 0x0000000e610e7209 */ /* 0x000fe40007810000 */
[----:B------:R-:W-:Y:S02]  /*1aa10*/  FSEL R101, R101, -INF , P1 ;  /* 0xff80000065657808 */ /* 0x000fe40000800000 */
[----:B------:R-:W-:Y:S02]  /*1aa20*/  ISETP.GT.AND P1, PT, R4, 0x20, PT ;  /* 0x000000200400780c */ /* 0x000fe40003f24270 */
        /* <DEDUP_REMOVED lines=8> */
[C-C-:B------:R-:W-:Y:S01]  /*1aab0*/  FFMA.FTZ R34, R2.reuse, R15, -R39.reuse ;  /* 0x0000000f02227223 */ /* 0x140fe20000010827 */
[----:B------:R-:W-:-:S01]  /*1aac0*/  FFMA.FTZ R15, R2, R75, -R39 ;  /* 0x0000004b020f7223 */ /* 0x000fc20000010827 */
        /* <DEDUP_REMOVED lines=11> */
[----:B------:R-:W-:Y:S01]  /*1ab80*/  FMNMX.FTZ R30, R133, R30, !PT ;  /* 0x0000001e851e7209 */ /* 0x000fe20007810000 */
[----:B------:R0:W-:Y:S01]  /*1ab90*/  MUFU.EX2 R14, R34 ;  /* 0x00000022000e7308 */ /* 0x0001e20000000800 */
[----:B------:R-:W-:-:S02]  /*1aba0*/  ISETP.GT.AND P2, PT, R4, 0x39, PT ;  /* 0x000000390400780c */ /* 0x000fc40003f44270 */
[----:B------:R-:W-:Y:S01]  /*1abb0*/  FMNMX.FTZ R30, R81, R30, !PT ;  /* 0x0000001e511e7209 */ /* 0x000fe20007810000 */
[----:B0-----:R-:W-:-:S01]  /*1abc0*/  FFMA.FTZ R34, R2, R79, -R39 ;  /* 0x0000004f02227223 */ /* 0x001fc20000010827 */
[----:B------:R-:W-:Y:S02]  /*1abd0*/  FSEL R79, R84, -INF , P1 ;  /* 0xff800000544f7808 */ /* 0x000fe40000800000 */
[----:B------:R-:W-:Y:S02]  /*1abe0*/  FSEL R85, R85, -INF , P2 ;  /* 0xff80000055557808 */ /* 0x000fe40001000000 */
[----:B------:R-:W-:Y:S02]  /*1abf0*/  ISETP.GT.AND P1, PT, R4, 0x40, PT ;  /* 0x000000400400780c */ /* 0x000fe40003f24270 */
[----:B------:R-:W-:Y:S01]  /*1ac00*/  FMNMX.FTZ R30, R79, R30, !PT ;  /* 0x0000001e4f1e7209 */ /* 0x000fe20007810000 */
[----:B------:R-:W-:Y:S01]  /*1ac10*/  FFMA.FTZ R215, R2, R105, -R39 ;  /* 0x0000006902d77223 */ /* 0x000fe20000010827 */
[----:B------:R-:W-:-:S02]  /*1ac20*/  ISETP.GT.AND P2, PT, R4, 0x41, PT ;  /* 0x000000410400780c */ /* 0x000fc40003f44270 */
[----:B------:R-:W-:Y:S02]  /*1ac30*/  FSEL R105, R56, -INF , P1 ;  /* 0xff80000038697808 */ /* 0x000fe40000800000 */
[----:B------:R-:W-:Y:S02]  /*1ac40*/  FMNMX.FTZ R30, R85, R30, !PT ;  /* 0x0000001e551e7209 */ /* 0x000fe40007810000 */
[----:B------:R-:W-:Y:S02]  /*1ac50*/  ISETP.GT.AND P1, PT, R4, 0x48, PT ;  /* 0x000000480400780c */ /* 0x000fe40003f24270 */
        /* <DEDUP_REMOVED lines=76> */
[----:B------:R-:W-:Y:S02]  /*1b120*/  FSEL R37, R37, -INF , P2 ;  /* 0xff80000025257808 */ /* 0x000fe40001000000 */
[----:B------:R-:W-:-:S04]  /*1b130*/  FMNMX.FTZ R44, R71, R44, !PT ;  /* 0x0000002c472c7209 */ /* 0x000fc80007810000 */
[----:B------:R-:W-:-:S05]  /*1b140*/  FMNMX.FTZ R4, R37, R44, !PT ;  /* 0x0000002c25047209 */ /* 0x000fca0007810000 */
[----:B------:R-:W0:Y:S01]  /*1b150*/  SHFL.BFLY PT, R33, R4, 0x2, 0x1f ;  /* 0x0c401f0004217f89 */ /* 0x000e2200000e0000 */
[----:B------:R-:W-:-:S01]  /*1b160*/  FFMA.FTZ R28, R2, R43, -R39 ;  /* 0x0000002b021c7223 */ /* 0x000fc20000010827 */
[----:B0-----:R-:W-:-:S05]  /*1b170*/  FMNMX.FTZ R43, R4, R33, !PT ;  /* 0x00000021042b7209 */ /* 0x001fca0007810000 */
[----:B------:R-:W0:Y:S01]  /*1b180*/  SHFL.BFLY PT, R4, R43, 0x1, 0x1f ;  /* 0x0c201f002b047f89 */ /* 0x000e2200000e0000 */
[----:B------:R-:W-:-:S01]  /*1b190*/  FFMA.FTZ R7, R2, R7, -R39 ;  /* 0x0000000702077223 */ /* 0x000fc20000010827 */
[----:B------:R-:W-:Y:S01]  /*1b1a0*/  FFMA.FTZ R9, R2, R9, -R39 ;  /* 0x0000000902097223 */ /* 0x000fe20000010827 */
[----:B0-----:R-:W-:-:S04]  /*1b1b0*/  FMNMX.FTZ R4, R43, R4, !PT ;  /* 0x000000042b047209 */ /* 0x001fc80007810000 */
[----:B------:R-:W-:Y:S01]  /*1b1c0*/  FSETP.NEU.FTZ.AND P1, PT, R4, -INF , PT ;  /* 0xff8000000400780b */ /* 0x000fe20003f3d000 */
[----:B------:R-:W-:-:S05]  /*1b1d0*/  FFMA.FTZ R54, R2, R4, -8 ;  /* 0xc100000002367423 */ /* 0x000fca0000010004 */
[----:B------:R-:W-:-:S05]  /*1b1e0*/  FSEL R54, R54, RZ, P1 ;  /* 0x000000ff36367208 */ /* 0x000fca0000800000 */
[C-C-:B------:R-:W-:Y:S01]  /*1b1f0*/  FFMA.FTZ R216, R2.reuse, R11, -R54.reuse ;  /* 0x0000000b02d87223 */ /* 0x140fe20000010836 */
[----:B------:R-:W-:-:S01]  /*1b200*/  FFMA.FTZ R11, R2, R89, -R54 ;  /* 0x00000059020b7223 */ /* 0x000fc20000010836 */
[C-C-:B------:R-:W-:Y:S01]  /*1b210*/  FFMA.FTZ R43, R2.reuse, R91, -R54.reuse ;  /* 0x0000005b022b7223 */ /* 0x140fe20000010836 */
[----:B------:R-:W0:Y:S01]  /*1b220*/  MUFU.EX2 R7, R7 ;  /* 0x0000000700077308 */ /* 0x000e220000000800 */
[----:B------:R-:W-:-:S01]  /*1b230*/  FFMA.FTZ R56, R2, R93, -R54 ;  /* 0x0000005d02387223 */ /* 0x000fc20000010836 */
[----:B------:R-:W-:-:S06]  /*1b240*/  FFMA.FTZ R218, R2, R95, -R54 ;  /* 0x0000005f02da7223 */ /* 0x000fcc0000010836 */
[----:B------:R-:W-:Y:S08]  /*1b250*/  MUFU.EX2 R216, R216 ;  /* 0x000000d800d87308 */ /* 0x000ff00000000800 */
[----:B------:R-:W1:Y:S08]  /*1b260*/  MUFU.EX2 R11, R11 ;  /* 0x0000000b000b7308 */ /* 0x000e700000000800 */
[----:B------:R-:W2:Y:S08]  /*1b270*/  MUFU.EX2 R9, R9 ;  /* 0x0000000900097308 */ /* 0x000eb00000000800 */
[----:B------:R-:W3:Y:S01]  /*1b280*/  MUFU.EX2 R43, R43 ;  /* 0x0000002b002b7308 */ /* 0x000ee20000000800 */
[----:B------:R-:W-:-:S07]  /*1b290*/  FFMA.FTZ R36, R2, R51, -R39 ;  /* 0x0000003302247223 */ /* 0x000fce0000010827 */
[----:B------:R-:W4:Y:S01]  /*1b2a0*/  MUFU.EX2 R12, R12 ;  /* 0x0000000c000c7308 */ /* 0x000f220000000800 */
[----:B------:R-:W-:-:S07]  /*1b2b0*/  FFMA.FTZ R51, R2, R99, -R54 ;  /* 0x0000006302337223 */ /* 0x000fce0000010836 */
[----:B------:R5:W-:Y:S08]  /*1b2c0*/  MUFU.EX2 R38, R50 ;  /* 0x0000003200267308 */ /* 0x000bf00000000800 */
[----:B------:R-:W4:Y:S01]  /*1b2d0*/  MUFU.EX2 R56, R56 ;  /* 0x0000003800387308 */ /* 0x000f220000000800 */
[----:B-----5:R-:W-:-:S01]  /*1b2e0*/  FFMA.FTZ R50, R2, R35, -R39 ;  /* 0x0000002302327223 */ /* 0x020fc20000010827 */
[----:B------:R-:W-:Y:S01]  /*1b2f0*/  FFMA.FTZ R35, R2, R97, -R54 ;  /* 0x0000006102237223 */ /* 0x000fe20000010836 */
[----:B0-----:R-:W-:-:S05]  /*1b300*/  FADD.FTZ R72, R7, R10 ;  /* 0x0000000a07487221 */ /* 0x001fca0000010000 */
[----:B------:R-:W0:Y:S01]  /*1b310*/  MUFU.EX2 R5, R5 ;  /* 0x0000000500057308 */ /* 0x000e220000000800 */
[----:B------:R-:W-:-:S01]  /*1b320*/  FFMA.FTZ R13, R2, R13, -R39 ;  /* 0x0000000d020d7223 */ /* 0x000fc20000010827 */
[----:B-1----:R-:W-:-:S06]  /*1b330*/  FADD.FTZ R70, R216, R11 ;  /* 0x0000000bd8467221 */ /* 0x002fcc0000010000 */
[----:B------:R-:W1:Y:S01]  /*1b340*/  MUFU.EX2 R218, R218 ;  /* 0x000000da00da7308 */ /* 0x000e620000000800 */
[----:B------:R-:W-:-:S01]  /*1b350*/  FFMA.FTZ R48, R2, R27, -R39 ;  /* 0x0000001b02307223 */ /* 0x000fc20000010827 */
[C---:B------:R-:W-:Y:S01]  /*1b360*/  FFMA.FTZ R203, R2.reuse, R31, -R39 ;  /* 0x0000001f02cb7223 */ /* 0x040fe20000010827 */
[----:B------:R-:W-:-:S01]  /*1b370*/  FFMA.FTZ R58, R2, R101, -R54 ;  /* 0x00000065023a7223 */ /* 0x000fc20000010836 */
[C-C-:B------:R-:W-:Y:S01]  /*1b380*/  FFMA.FTZ R21, R2.reuse, R21, -R39.reuse ;  /* 0x0000001502157223 */ /* 0x140fe20000010827 */
[----:B------:R-:W-:-:S03]  /*1b390*/  FFMA.FTZ R87, R2, R87, -R39 ;  /* 0x0000005702577223 */ /* 0x000fc60000010827 */
[----:B------:R-:W5:Y:S01]  /*1b3a0*/  MUFU.EX2 R35, R35 ;  /* 0x0000002300237308 */ /* 0x000f620000000800 */
[----:B------:R-:W-:-:S01]  /*1b3b0*/  FFMA.FTZ R205, R2, R117, -R39 ;  /* 0x0000007502cd7223 */ /* 0x000fc20000010827 */
[C-C-:B------:R-:W-:Y:S01]  /*1b3c0*/  FFMA.FTZ R29, R2.reuse, R119, -R39.reuse ;  /* 0x00000077021d7223 */ /* 0x140fe20000010827 */
[----:B------:R-:W-:-:S01]  /*1b3d0*/  FFMA.FTZ R44, R2, R47, -R39 ;  /* 0x0000002f022c7223 */ /* 0x000fc20000010827 */
[C-C-:B------:R-:W-:Y:S01]  /*1b3e0*/  FFMA.FTZ R207, R2.reuse, R121, -R39.reuse ;  /* 0x0000007902cf7223 */ /* 0x140fe20000010827 */
[----:B------:R-:W-:-:S01]  /*1b3f0*/  FFMA.FTZ R33, R2, R55, -R39 ;  /* 0x0000003702217223 */ /* 0x000fc20000010827 */
[C-C-:B------:R-:W-:Y:S01]  /*1b400*/  FFMA.FTZ R201, R2.reuse, R125, -R39.reuse ;  /* 0x0000007d02c97223 */ /* 0x140fe20000010827 */
[----:B------:R-:W-:-:S01]  /*1b410*/  FFMA.FTZ R27, R2, R127, -R39 ;  /* 0x0000007f021b7223 */ /* 0x000fc20000010827 */
[----:B------:R3:W-:Y:S01]  /*1b420*/  MUFU.EX2 R42, R46 ;  /* 0x0000002e002a7308 */ /* 0x0007e20000000800 */
[----:B------:R-:W-:-:S01]  /*1b430*/  FFMA.FTZ R52, R2, R129, -R39 ;  /* 0x0000008102347223 */ /* 0x000fc20000010827 */
[C---:B------:R-:W-:Y:S01]  /*1b440*/  FFMA.FTZ R31, R2.reuse, R131, -R39 ;  /* 0x00000083021f7223 */ /* 0x040fe20000010827 */
[----:B------:R-:W-:-:S01]  /*1b450*/  FFMA.FTZ R66, R2, R69, -R54 ;  /* 0x0000004502427223 */ /* 0x000fc20000010836 */
[----:B------:R-:W-:Y:S01]  /*1b460*/  FFMA.FTZ R8, R2, R8, -R39 ;  /* 0x0000000802087223 */ /* 0x000fe20000010827 */
[----:B------:R-:W-:-:S02]  /*1b470*/  VIADD R3, R3, 0x33440 ;  /* 0x0003344003037836 */ /* 0x000fc40000000000 */
[----:B--2---:R-:W-:Y:S01]  /*1b480*/  FADD.FTZ R69, R9, R72 ;  /* 0x0000004809457221 */ /* 0x004fe20000010000 */
[----:B------:R-:W-:Y:S01]  /*1b490*/  IMAD.U32 R68, RZ, RZ, UR38 ;  /* 0x00000026ff447e24 */ /* 0x000fe2000f8e00ff */
[----:B------:R-:W2:Y:S01]  /*1b4a0*/  MUFU.EX2 R6, R6 ;  /* 0x0000000600067308 */ /* 0x000ea20000000800 */
[----:B---3--:R-:W-:-:S01]  /*1b4b0*/  FFMA.FTZ R46, R2, R123, -R39 ;  /* 0x0000007b022e7223 */ /* 0x008fc20000010827 */
[----:B------:R-:W-:Y:S01]  /*1b4c0*/  FFMA.FTZ R39, R2, R59, -R54 ;  /* 0x0000003b02277223 */ /* 0x000fe20000010836 */
[----:B------:R-:W-:-:S01]  /*1b4d0*/  FADD.FTZ R59, R43, R70 ;  /* 0x000000462b3b7221 */ /* 0x000fc20000010000 */
[----:B------:R-:W-:-:S04]  /*1b4e0*/  FFMA.FTZ R212, R2, R103, -R54 ;  /* 0x0000006702d47223 */ /* 0x000fc80000010836 */
[----:B------:R-:W3:Y:S01]  /*1b4f0*/  MUFU.EX2 R51, R51 ;  /* 0x0000003300337308 */ /* 0x000ee20000000800 */
[----:B----4-:R-:W-:-:S01]  /*1b500*/  FADD.FTZ R70, R12, R69 ;  /* 0x000000450c467221 */ /* 0x010fc20000010000 */
[----:B------:R-:W-:Y:S01]  /*1b510*/  PRMT R3, R68, 0x654, R3 ;  /* 0x0000065444037816 */ /* 0x000fe20000000003 */
[----:B------:R-:W-:-:S01]  /*1b520*/  FADD.FTZ R59, R56, R59 ;  /* 0x0000003b383b7221 */ /* 0x000fc20000010000 */
[C-C-:B------:R-:W-:Y:S01]  /*1b530*/  FFMA.FTZ R47, R2.reuse, R73, -R54.reuse ;  /* 0x00000049022f7223 */ /* 0x140fe20000010836 */
[----:B------:R-:W-:-:S03]  /*1b540*/  FFMA.FTZ R68, R2, R45, -R54 ;  /* 0x0000002d02447223 */ /* 0x000fc60000010836 */
[----:B------:R-:W4:Y:S01]  /*1b550*/  MUFU.EX2 R13, R13 ;  /* 0x0000000d000d7308 */ /* 0x000f220000000800 */
[----:B------:R-:W-:-:S01]  /*1b560*/  FFMA.FTZ R45, R2, R49, -R54 ;  /* 0x00000031022d7223 */ /* 0x000fc20000010836 */
[----:B0-----:R-:W-:Y:S01]  /*1b570*/  FADD.FTZ R49, R5, R70 ;  /* 0x0000004605317221 */ /* 0x001fe20000010000 */
[----:B-1----:R-:W-:-:S05]  /*1b580*/  FADD.FTZ R70, R218, R59 ;  /* 0x0000003bda467221 */ /* 0x002fca0000010000 */
[----:B------:R-:W0:Y:S01]  /*1b590*/  MUFU.EX2 R58, R58 ;  /* 0x0000003a003a7308 */ /* 0x000e220000000800 */
[----:B------:R-:W-:-:S01]  /*1b5a0*/  FFMA.FTZ R60, R2, R75, -R54 ;  /* 0x0000004b023c7223 */ /* 0x000fc20000010836 */
[----:B-----5:R-:W-:-:S06]  /*1b5b0*/  FADD.FTZ R70, R35, R70 ;  /* 0x0000004623467221 */ /* 0x020fcc0000010000 */
[----:B------:R-:W1:Y:S01]  /*1b5c0*/  MUFU.EX2 R26, R26 ;  /* 0x0000001a001a7308 */ /* 0x000e620000000800 */
[----:B------:R-:W-:-:S07]  /*1b5d0*/  FFMA.FTZ R73, R2, R77, -R54 ;  /* 0x0000004d02497223 */ /* 0x000fce0000010836 */
[----:B------:R-:W5:Y:S01]  /*1b5e0*/  MUFU.EX2 R212, R212 ;  /* 0x000000d400d47308 */ /* 0x000f620000000800 */
[----:B--2---:R-:W-:-:S01]  /*1b5f0*/  FADD.FTZ R72, R6, R49 ;  /* 0x0000003106487221 */ /* 0x004fc20000010000 */
[----:B---3--:R-:W-:Y:S01]  /*1b600*/  FADD.FTZ R49, R51, R70 ;  /* 0x0000004633317221 */ /* 0x008fe20000010000 */
[----:B------:R-:W-:-:S05]  /*1b610*/  FFMA.FTZ R214, R2, R133, -R54 ;  /* 0x0000008502d67223 */ /* 0x000fca0000010836 */
[----:B------:R-:W-:Y:S01]  /*1b620*/  MUFU.EX2 R15, R15 ;  /* 0x0000000f000f7308 */ /* 0x000fe20000000800 */
[----:B------:R-:W-:-:S01]  /*1b630*/  FFMA.FTZ R55, R2, R81, -R54 ;  /* 0x0000005102377223 */ /* 0x000fc20000010836 */
[----:B------:R-:W-:-:S06]  /*1b640*/  FFMA.FTZ R62, R2, R79, -R54 ;  /* 0x0000004f023e7223 */ /* 0x000fcc0000010836 */
[----:B------:R-:W-:Y:S01]  /*1b650*/  MUFU.EX2 R34, R34 ;  /* 0x0000002200227308 */ /* 0x000fe20000000800 */
[----:B------:R-:W-:-:S07]  /*1b660*/  F2FP.SATFINITE.E4M3.F32.PACK_AB_MERGE_C R217, R12, R9, RZ ;  /* 0x000000090cd9723e */ /* 0x000fce00048070ff */
[----:B------:R-:W-:Y:S01]  /*1b670*/  MUFU.EX2 R215, R215 ;  /* 0x000000d700d77308 */ /* 0x000fe20000000800 */
[----:B------:R-:W-:-:S01]  /*1b680*/  FFMA.FTZ R208, R2, R105, -R54 ;  /* 0x0000006902d07223 */ /* 0x000fc20000010836 */
[C-C-:B------:R-:W-:Y:S01]  /*1b690*/  FFMA.FTZ R57, R2.reuse, R57, -R54.reuse ;  /* 0x0000003902397223 */ /* 0x140fe20000010836 */
[----:B------:R-:W-:-:S05]  /*1b6a0*/  FFMA.FTZ R64, R2, R83, -R54 ;  /* 0x0000005302407223 */ /* 0x000fca0000010836 */
[----:B------:R-:W-:Y:S01]  /*1b6b0*/  MUFU.EX2 R209, R209 ;  /* 0x000000d100d17308 */ /* 0x000fe20000000800 */
[----:B------:R-:W-:-:S07]  /*1b6c0*/  FFMA.FTZ R210, R2, R107, -R54 ;  /* 0x0000006b02d27223 */ /* 0x000fce0000010836 */
[----:B------:R-:W-:Y:S08]  /*1b6d0*/  MUFU.EX2 R40, R40 ;  /* 0x0000002800287308 */ /* 0x000ff00000000800 */
[----:B------:R-:W-:Y:S01]  /*1b6e0*/  MUFU.EX2 R41, R41 ;  /* 0x0000002900297308 */ /* 0x000fe20000000800 */
[----:B------:R-:W-:-:S01]  /*1b6f0*/  FFMA.FTZ R204, R2, R109, -R54 ;  /* 0x0000006d02cc7223 */ /* 0x000fc20000010836 */
[----:B------:R2:W-:Y:S06]  /*1b700*/  SYNCS.ARRIVE.TRANS64.RED.A1T0 RZ, [R3+URZ], RZ ;  /* 0x000000ff03ff79a7 */ /* 0x0005ec000810043f */
[----:B------:R-:W3:Y:S01]  /*1b710*/  MUFU.EX2 R47, R47 ;  /* 0x0000002f002f7308 */ /* 0x000ee20000000800 */
[----:B----4-:R-:W-:-:S01]  /*1b720*/  FADD.FTZ R59, R13, R72 ;  /* 0x000000480d3b7221 */ /* 0x010fc20000010000 */
[----:B0-----:R-:W-:-:S06]  /*1b730*/  FADD.FTZ R49, R58, R49 ;  /* 0x000000313a317221 */ /* 0x001fcc0000010000 */
[----:B------:R-:W0:Y:S01]  /*1b740*/  MUFU.EX2 R60, R60 ;  /* 0x0000003c003c7308 */ /* 0x000e220000000800 */
[----:B-1----:R-:W-:-:S01]  /*1b750*/  FADD.FTZ R59, R26, R59 ;  /* 0x0000003b1a3b7221 */ /* 0x002fc20000010000 */
[----:B-----5:R-:W-:-:S06]  /*1b760*/  FADD.FTZ R70, R212, R49 ;  /* 0x00000031d4467221 */ /* 0x020fcc0000010000 */
[----:B------:R-:W1:Y:S08]  /*1b770*/  MUFU.EX2 R21, R21 ;  /* 0x0000001500157308 */ /* 0x000e700000000800 */
[----:B------:R-:W4:Y:S01]  /*1b780*/  MUFU.EX2 R73, R73 ;  /* 0x0000004900497308 */ /* 0x000f220000000800 */
[----:B------:R-:W-:-:S01]  /*1b790*/  FADD.FTZ R72, R14, R59 ;  /* 0x0000003b0e487221 */ /* 0x000fc20000010000 */
[----:B------:R-:W-:Y:S01]  /*1b7a0*/  FFMA.FTZ R75, R2, R85, -R54 ;  /* 0x00000055024b7223 */ /* 0x000fe20000010836 */
[----:B---3--:R-:W-:-:S05]  /*1b7b0*/  FADD.FTZ R49, R47, R70 ;  /* 0x000000462f317221 */ /* 0x008fca0000010000 */
[----:B------:R-:W3:Y:S01]  /*1b7c0*/  MUFU.EX2 R214, R214 ;  /* 0x000000d600d67308 */ /* 0x000ee20000000800 */
[----:B------:R-:W-:-:S01]  /*1b7d0*/  FADD.FTZ R72, R15, R72 ;  /* 0x000000480f487221 */ /* 0x000fc20000010000 */
[----:B0-----:R-:W-:-:S06]  /*1b7e0*/  FADD.FTZ R12, R60, R49 ;  /* 0x000000313c0c7221 */ /* 0x001fcc0000010000 */
[----:B------:R-:W0:Y:S01]  /*1b7f0*/  MUFU.EX2 R55, R55 ;  /* 0x0000003700377308 */ /* 0x000e220000000800 */
[----:B-1----:R-:W-:-:S01]  /*1b800*/  FADD.FTZ R59, R21, R72 ;  /* 0x00000048153b7221 */ /* 0x002fc20000010000 */
[----:B------:R-:W-:Y:S01]  /*1b810*/  F2FP.SATFINITE.E4M3.F32.PACK_AB_MERGE_C R219, R26, R13, RZ ;  /* 0x0000000d1adb723e */ /* 0x000fe200048070ff */
[----:B----4-:R-:W-:-:S05]  /*1b820*/  FADD.FTZ R13, R73, R12 ;  /* 0x0000000c490d7221 */ /* 0x010fca0000010000 */
[----:B------:R-:W1:Y:S01]  /*1b830*/  MUFU.EX2 R62, R62 ;  /* 0x0000003e003e7308 */ /* 0x000e620000000800 */
[----:B------:R-:W-:-:S01]  /*1b840*/  FADD.FTZ R26, R34, R59 ;  /* 0x0000003b221a7221 */ /* 0x000fc20000010000 */
[----:B---3--:R-:W-:-:S06]  /*1b850*/  FADD.FTZ R12, R214, R13 ;  /* 0x0000000dd60c7221 */ /* 0x008fcc0000010000 */
[----:B------:R-:W3:Y:S01]  /*1b860*/  MUFU.EX2 R75, R75 ;  /* 0x0000004b004b7308 */ /* 0x000ee20000000800 */
[----:B------:R-:W-:Y:S01]  /*1b870*/  F2FP.SATFINITE.E4M3.F32.PACK_AB_MERGE_C R56, R56, R43, RZ ;  /* 0x0000002b3838723e */ /* 0x000fe200048070ff */
[----:B------:R-:W-:-:S06]  /*1b880*/  FADD.FTZ R43, R215, R26 ;  /* 0x0000001ad72b7221 */ /* 0x000fcc0000010000 */
[----:B------:R-:W4:Y:S01]  /*1b890*/  MUFU.EX2 R87, R87 ;  /* 0x0000005700577308 */ /* 0x000f220000000800 */
[----:B------:R-:W-:-:S01]  /*1b8a0*/  FFMA.FTZ R77, R2, R61, -R54 ;  /* 0x0000003d024d7223 */ /* 0x000fc20000010836 */
[----:B0-----:R-:W-:-:S06]  /*1b8b0*/  FADD.FTZ R13, R55, R12 ;  /* 0x0000000c370d7221 */ /* 0x001fcc0000010000 */
[----:B------:R-:W0:Y:S01]  /*1b8c0*/  MUFU.EX2 R208, R208 ;  /* 0x000000d000d07308 */ /* 0x000e220000000800 */
[----:B------:R-:W-:-:S01]  /*1b8d0*/  FADD.FTZ R43, R30, R43 ;  /* 0x0000002b1e2b7221 */ /* 0x000fc20000010000 */
[----:B------:R-:W-:Y:S01]  /*1b8e0*/  F2FP.SATFINITE.E4M3.F32.PACK_AB_MERGE_C R217, R10, R7, R217 ;  /* 0x000000070ad9723e */ /* 0x000fe200048070d9 */
[----:B-1----:R-:W-:-:S05]  /*1b8f0*/  FADD.FTZ R10, R62, R13 ;  /* 0x0000000d3e0a7221 */ /* 0x002fca0000010000 */
[----:B------:R-:W1:Y:S01]  /*1b900*/  MUFU.EX2 R57, R57 ;  /* 0x0000003900397308 */ /* 0x000e620000000800 */
[----:B------:R-:W-:-:S01]  /*1b910*/  FADD.FTZ R26, R38, R43 ;  /* 0x0000002b261a7221 */ /* 0x000fc20000010000 */
[C---:B---3--:R-:W-:Y:S01]  /*1b920*/  F2FP.SATFINITE.E4M3.F32.PACK_AB_MERGE_C R62, R75.reuse, R62, RZ ;  /* 0x0000003e4b3e723e */ /* 0x048fe200048070ff */
[----:B------:R-:W-:-:S05]  /*1b930*/  FADD.FTZ R75, R75, R10 ;  /* 0x0000000a4b4b7221 */ /* 0x000fca0000010000 */
[----:B------:R-:W3:Y:S01]  /*1b940*/  MUFU.EX2 R64, R64 ;  /* 0x0000004000407308 */ /* 0x000ee20000000800 */
[----:B------:R-:W-:-:S01]  /*1b950*/  FFMA.FTZ R61, R2, R65, -R54 ;  /* 0x00000041023d7223 */ /* 0x000fc20000010836 */
[----:B----4-:R-:W-:Y:S01]  /*1b960*/  FADD.FTZ R26, R87, R26 ;  /* 0x0000001a571a7221 */ /* 0x010fe20000010000 */
[----:B------:R-:W-:-:S05]  /*1b970*/  F2FP.SATFINITE.E4M3.F32.PACK_AB_MERGE_C R219, R6, R5, R219 ;  /* 0x0000000506db723e */ /* 0x000fca00048070db */
[----:B------:R-:W4:Y:S01]  /*1b980*/  MUFU.EX2 R77, R77 ;  /* 0x0000004d004d7308 */ /* 0x000f220000000800 */
[----:B0-----:R-:W-:-:S01]  /*1b990*/  FADD.FTZ R6, R208, R75 ;  /* 0x0000004bd0067221 */ /* 0x001fc20000010000 */
[----:B------:R-:W-:Y:S01]  /*1b9a0*/  FFMA.FTZ R65, R2, R135, -R54 ;  /* 0x0000008702417223 */ /* 0x000fe20000010836 */
[----:B------:R-:W-:-:S05]  /*1b9b0*/  FADD.FTZ R7, R209, R26 ;  /* 0x0000001ad1077221 */ /* 0x000fca0000010000 */
[----:B------:R-:W0:Y:S01]  /*1b9c0*/  MUFU.EX2 R210, R210 ;  /* 0x000000d200d27308 */ /* 0x000e220000000800 */
[----:B-1----:R-:W-:-:S01]  /*1b9d0*/  FADD.FTZ R5, R57, R6 ;  /* 0x0000000639057221 */ /* 0x002fc20000010000 */
[----:B------:R-:W-:-:S06]  /*1b9e0*/  FADD.FTZ R10, R40, R7 ;  /* 0x00000007280a7221 */ /* 0x000fcc0000010000 */
[----:B------:R-:W1:Y:S01]  /*1b9f0*/  MUFU.EX2 R211, R211 ;  /* 0x000000d300d37308 */ /* 0x000e620000000800 */
[----:B---3--:R-:W-:-:S07]  /*1ba00*/  FADD.FTZ R6, R64, R5 ;  /* 0x0000000540067221 */ /* 0x008fce0000010000 */
[----:B------:R-:W3:Y:S01]  /*1ba10*/  MUFU.EX2 R61, R61 ;  /* 0x0000003d003d7308 */ /* 0x000ee20000000800 */
[----:B------:R-:W-:-:S01]  /*1ba20*/  FADD.FTZ R7, R41, R10 ;  /* 0x0000000a29077221 */ /* 0x000fc20000010000 */
[----:B----4-:R-:W-:-:S06]  /*1ba30*/  F2FP.SATFINITE.E4M3.F32.PACK_AB_MERGE_C R64, R77, R64, RZ ;  /* 0x000000404d40723e */ /* 0x010fcc00048070ff */
[----:B------:R-:W4:Y:S01]  /*1ba40*/  MUFU.EX2 R24, R24 ;  /* 0x0000001800187308 */ /* 0x000f220000000800 */
[----:B------:R-:W-:-:S01]  /*1ba50*/  FADD.FTZ R77, R77, R6 ;  /* 0x000000064d4d7221 */ /* 0x000fc20000010000 */
[----:B--2---:R-:W-:-:S06]  /*1ba60*/  FFMA.FTZ R3, R2, R137, -R54 ;  /* 0x0000008902037223 */ /* 0x004fcc0000010836 */
[----:B------:R-:W2:Y:S01]  /*1ba70*/  MUFU.EX2 R65, R65 ;  /* 0x0000004100417308 */ /* 0x000ea20000000800 */
[C---:B------:R-:W-:Y:S01]  /*1ba80*/  F2FP.SATFINITE.E4M3.F32.PACK_AB_MERGE_C R41, R42.reuse, R41, RZ ;  /* 0x000000292a29723e */ /* 0x040fe200048070ff */
[----:B------:R-:W-:Y:S01]  /*1ba90*/  FADD.FTZ R42, R42, R7 ;  /* 0x000000072a2a7221 */ /* 0x000fe20000010000 */
[----:B0-----:R-:W-:-:S05]  /*1baa0*/  FADD.FTZ R6, R210, R77 ;  /* 0x0000004dd2067221 */ /* 0x001fca0000010000 */
[----:B------:R-:W0:Y:S01]  /*1bab0*/  MUFU.EX2 R66, R66 ;  /* 0x0000004200427308 */ /* 0x000e220000000800 */
[----:B------:R-:W-:Y:S01]  /*1bac0*/  F2FP.SATFINITE.E4M3.F32.PACK_AB_MERGE_C R213, R34, R21, RZ ;  /* 0x0000001522d5723e */ /* 0x000fe200048070ff */
[----:B-1----:R-:W-:Y:S01]  /*1bad0*/  FADD.FTZ R5, R211, R42 ;  /* 0x0000002ad3057221 */ /* 0x002fe20000010000 */
[----:B---3--:R-:W-:-:S05]  /*1bae0*/  FADD.FTZ R10, R61, R6 ;  /* 0x000000063d0a7221 */ /* 0x008fca0000010000 */
[----:B------:R-:W1:Y:S01]  /*1baf0*/  MUFU.EX2 R204, R204 ;  /* 0x000000cc00cc7308 */ /* 0x000e620000000800 */
[----:B------:R-:W-:Y:S01]  /*1bb00*/  F2FP.SATFINITE.E4M3.F32.PACK_AB_MERGE_C R213, R15, R14, R213 ;  /* 0x0000000e0fd5723e */ /* 0x000fe200048070d5 */
[----:B----4-:R-:W-:Y:S01]  /*1bb10*/  FADD.FTZ R14, R24, R5 ;  /* 0x00000005180e7221 */ /* 0x010fe20000010000 */
[----:B--2---:R-:W-:-:S05]  /*1bb20*/  FADD.FTZ R5, R65, R10 ;  /* 0x0000000a41057221 */ /* 0x004fca0000010000 */
[----:B------:R-:W2:Y:S01]  /*1bb30*/  MUFU.EX2 R3, R3 ;  /* 0x0000000300037308 */ /* 0x000ea20000000800 */
[----:B------:R-:W-:-:S01]  /*1bb40*/  FFMA.FTZ R206, R2, R111, -R54 ;  /* 0x0000006f02ce7223 */ /* 0x000fc20000010836 */
[----:B0-----:R-:W-:-:S06]  /*1bb50*/  FADD.FTZ R5, R66, R5 ;  /* 0x0000000542057221 */ /* 0x001fcc0000010000 */
[----:B------:R-:W0:Y:S01]  /*1bb60*/  MUFU.EX2 R39, R39 ;  /* 0x0000002700277308 */ /* 0x000e220000000800 */
[----:B-1----:R-:W-:-:S07]  /*1bb70*/  FADD.FTZ R10, R204, R5 ;  /* 0x00000005cc0a7221 */ /* 0x002fce0000010000 */
[----:B------:R-:W1:Y:S01]  /*1bb80*/  MUFU.EX2 R68, R68 ;  /* 0x0000004400447308 */ /* 0x000e620000000800 */
[----:B------:R-:W-:-:S01]  /*1bb90*/  FFMA.FTZ R63, R2, R63, -R54 ;  /* 0x0000003f023f7223 */ /* 0x000fc20000010836 */
[----:B------:R-:W-:Y:S01]  /*1bba0*/  FFMA.FTZ R53, R2, R53, -R54 ;  /* 0x0000003502357223 */ /* 0x000fe20000010836 */
[----:B--2---:R-:W-:-:S05]  /*1bbb0*/  FADD.FTZ R10, R3, R10 ;  /* 0x0000000a030a7221 */ /* 0x004fca0000010000 */
[----:B------:R-:W2:Y:S01]  /*1bbc0*/  MUFU.EX2 R206, R206 ;  /* 0x000000ce00ce7308 */ /* 0x000ea20000000800 */
[----:B------:R-:W-:Y:S01]  /*1bbd0*/  F2FP.SATFINITE.E4M3.F32.PACK_AB_MERGE_C R216, R11, R216, R56 ;  /* 0x000000d80bd8723e */ /* 0x000fe20004807038 */
[----:B0-----:R-:W-:Y:S01]  /*1bbe0*/  FADD.FTZ R5, R39, R10 ;  /* 0x0000000a27057221 */ /* 0x001fe20000010000 */
[----:B------:R-:W-:-:S01]  /*1bbf0*/  FFMA.FTZ R200, R2, R113, -R54 ;  /* 0x0000007102c87223 */ /* 0x000fc20000010836 */
[----:B------:R-:W0:Y:S04]  /*1bc00*/  @P4 LDC R11, c[0x0][0x44c] ;  /* 0x00011300ff0b4b82 */ /* 0x000e280000000800 */
[----:B------:R-:W3:Y:S01]  /*1bc10*/  MUFU.EX2 R45, R45 ;  /* 0x0000002d002d7308 */ /* 0x000ee20000000800 */
[----:B-1----:R-:W-:-:S07]  /*1bc20*/  FADD.FTZ R5, R68, R5 ;  /* 0x0000000544057221 */ /* 0x002fce0000010000 */
[----:B------:R-:W-:Y:S08]  /*1bc30*/  MUFU.EX2 R9, R63 ;  /* 0x0000003f00097308 */ /* 0x000ff00000000800 */
[----:B------:R-:W1:Y:S01]  /*1bc40*/  MUFU.EX2 R12, R53 ;  /* 0x00000035000c7308 */ /* 0x000e620000000800 */
[----:B--2---:R-:W-:-:S07]  /*1bc50*/  FADD.FTZ R10, R206, R5 ;  /* 0x00000005ce0a7221 */ /* 0x004fce0000010000 */
[----:B------:R-:W2:Y:S01]  /*1bc60*/  MUFU.EX2 R200, R200 ;  /* 0x000000c800c87308 */ /* 0x000ea20000000800 */
[----:B---3--:R-:W-:-:S01]  /*1bc70*/  FADD.FTZ R10, R45, R10 ;  /* 0x0000000a2d0a7221 */ /* 0x008fc20000010000 */
[----:B-1----:R-:W-:-:S03]  /*1bc80*/  F2FP.SATFINITE.E4M3.F32.PACK_AB_MERGE_C R5, R12, R9, RZ ;  /* 0x000000090c05723e */ /* 0x002fc600048070ff */
[----:B------:R-:W-:-:S04]  /*1bc90*/  FADD.FTZ R9, R9, R10 ;  /* 0x0000000a09097221 */ /* 0x000fc80000010000 */
[----:B------:R-:W-:-:S04]  /*1bca0*/  FADD.FTZ R9, R12, R9 ;  /* 0x000000090c097221 */ /* 0x000fc80000010000 */
[----:B--2---:R-:W-:Y:S01]  /*1bcb0*/  FADD.FTZ R12, R200, R9 ;  /* 0x00000009c80c7221 */ /* 0x004fe20000010000 */
[----:B0-----:R-:W-:Y:S02]  /*1bcc0*/  @P4 IMAD.HI.U32 R9, R110, R11, RZ ;  /* 0x0000000b6e094227 */ /* 0x001fe400078e00ff */
[----:B------:R-:W2:Y:S01]  /*1bcd0*/  LDL R11, [R1+0x44] ;  /* 0x00004400010b7983 */ /* 0x000ea20000100800 */
[----:B------:R-:W0:Y:S08]  /*1bce0*/  MUFU.EX2 R25, R25 ;  /* 0x0000001900197308 */ /* 0x000e300000000800 */
[----:B------:R-:W1:Y:S08]  /*1bcf0*/  MUFU.EX2 R32, R32 ;  /* 0x0000002000207308 */ /* 0x000e700000000800 */
[----:B------:R-:W3:Y:S01]  /*1bd00*/  MUFU.EX2 R205, R205 ;  /* 0x000000cd00cd7308 */ /* 0x000ee20000000800 */
[----:B0-----:R-:W-:-:S07]  /*1bd10*/  FADD.FTZ R7, R25, R14 ;  /* 0x0000000e19077221 */ /* 0x001fce0000010000 */
[----:B------:R-:W0:Y:S01]  /*1bd20*/  MUFU.EX2 R28, R28 ;  /* 0x0000001c001c7308 */ /* 0x000e220000000800 */
[C---:B-1----:R-:W-:Y:S01]  /*1bd30*/  F2FP.SATFINITE.E4M3.F32.PACK_AB_MERGE_C R25, R32.reuse, R25, RZ ;  /* 0x000000192019723e */ /* 0x042fe200048070ff */
[----:B------:R-:W-:-:S06]  /*1bd40*/  FADD.FTZ R32, R32, R7 ;  /* 0x0000000720207221 */ /* 0x000fcc0000010000 */
[----:B------:R-:W1:Y:S01]  /*1bd50*/  MUFU.EX2 R29, R29 ;  /* 0x0000001d001d7308 */ /* 0x000e620000000800 */
[----:B---3--:R-:W-:-:S07]  /*1bd60*/  FADD.FTZ R7, R205, R32 ;  /* 0x00000020cd077221 */ /* 0x008fce0000010000 */
[----:B------:R-:W3:Y:S01]  /*1bd70*/  MUFU.EX2 R44, R44 ;  /* 0x0000002c002c7308 */ /* 0x000ee20000000800 */
[----:B0-----:R-:W-:-:S07]  /*1bd80*/  FADD.FTZ R14, R28, R7 ;  /* 0x000000071c0e7221 */ /* 0x001fce0000010000 */
[----:B------:R-:W0:Y:S01]  /*1bd90*/  MUFU.EX2 R207, R207 ;  /* 0x000000cf00cf7308 */ /* 0x000e220000000800 */
[----:B-1----:R-:W-:-:S07]  /*1bda0*/  FADD.FTZ R7, R29, R14 ;  /* 0x0000000e1d077221 */ /* 0x002fce0000010000 */
[----:B------:R-:W1:Y:S01]  /*1bdb0*/  MUFU.EX2 R36, R36 ;  /* 0x0000002400247308 */ /* 0x000e620000000800 */
[----:B------:R-:W-:-:S01]  /*1bdc0*/  FFMA.FTZ R139, R2, R139, -R54 ;  /* 0x0000008b028b7223 */ /* 0x000fc20000010836 */
[----:B------:R-:W-:-:S06]  /*1bdd0*/  F2FP.SATFINITE.E4M3.F32.PACK_AB_MERGE_C R39, R68, R39, RZ ;  /* 0x000000274427723e */ /* 0x000fcc00048070ff */
[----:B------:R-:W-:Y:S01]  /*1bde0*/  MUFU.EX2 R46, R46 ;  /* 0x0000002e002e7308 */ /* 0x000fe20000000800 */
[C---:B---3--:R-:W-:Y:S01]  /*1bdf0*/  F2FP.SATFINITE.E4M3.F32.PACK_AB_MERGE_C R29, R44.reuse, R29, RZ ;  /* 0x0000001d2c1d723e */ /* 0x048fe200048070ff */
[----:B------:R-:W-:-:S06]  /*1be00*/  FADD.FTZ R44, R44, R7 ;  /* 0x000000072c2c7221 */ /* 0x000fcc0000010000 */
[----:B------:R-:W3:Y:S01]  /*1be10*/  MUFU.EX2 R33, R33 ;  /* 0x0000002100217308 */ /* 0x000ee20000000800 */
[----:B------:R-:W-:-:S01]  /*1be20*/  FFMA.FTZ R67, R2, R67, -R54 ;  /* 0x0000004302437223 */ /* 0x000fc20000010836 */
[----:B------:R-:W-:Y:S01]  /*1be30*/  FFMA.FTZ R141, R2, R141, -R54 ;  /* 0x0000008d028d7223 */ /* 0x000fe20000010836 */
[----:B------:R-:W-:Y:S02]  /*1be40*/  F2FP.SATFINITE.E4M3.F32.PACK_AB_MERGE_C R211, R24, R211, R25 ;  /* 0x000000d318d3723e */ /* 0x000fe40004807019 */
[----:B------:R-:W-:Y:S01]  /*1be50*/  F2FP.SATFINITE.E4M3.F32.PACK_AB_MERGE_C R204, R3, R204, R39 ;  /* 0x000000cc03cc723e */ /* 0x000fe20004807027 */
[----:B0-----:R-:W-:-:S01]  /*1be60*/  FADD.FTZ R3, R207, R44 ;  /* 0x0000002ccf037221 */ /* 0x001fc20000010000 */
[----:B------:R-:W0:Y:S01]  /*1be70*/  @P4 LDC R24, c[0x0][0x450] ;  /* 0x00011400ff184b82 */ /* 0x000e220000000800 */
[----:B------:R-:W4:Y:S02]  /*1be80*/  MUFU.EX2 R201, R201 ;  /* 0x000000c900c97308 */ /* 0x000f240000000800 */
[----:B-1----:R-:W-:-:S06]  /*1be90*/  FADD.FTZ R3, R36, R3 ;  /* 0x0000000324037221 */ /* 0x002fcc0000010000 */
[----:B------:R-:W1:Y:S01]  /*1bea0*/  MUFU.EX2 R139, R139 ;  /* 0x0000008b008b7308 */ /* 0x000e620000000800 */
[----:B------:R-:W-:-:S01]  /*1beb0*/  FFMA.FTZ R115, R2, R115, -R54 ;  /* 0x0000007302737223 */ /* 0x000fc20000010836 */
[----:B---3--:R-:W-:Y:S01]  /*1bec0*/  F2FP.SATFINITE.E4M3.F32.PACK_AB_MERGE_C R7, R33, R46, RZ ;  /* 0x0000002e2107723e */ /* 0x008fe200048070ff */
[----:B------:R-:W-:-:S05]  /*1bed0*/  FADD.FTZ R46, R46, R3 ;  /* 0x000000032e2e7221 */ /* 0x000fca0000010000 */
[----:B------:R-:W3:Y:S08]  /*1bee0*/  MUFU.EX2 R48, R48 ;  /* 0x0000003000307308 */ /* 0x000ef00000000800 */
[----:B------:R-:W-:Y:S08]  /*1bef0*/  MUFU.EX2 R67, R67 ;  /* 0x0000004300437308 */ /* 0x000ff00000000800 */
[----:B------:R-:W5:Y:S01]  /*1bf00*/  MUFU.EX2 R6, R141 ;  /* 0x0000008d00067308 */ /* 0x000f620000000800 */
[----:B------:R-:W-:-:S01]  /*1bf10*/  FFMA.FTZ R143, R2, R143, -R54 ;  /* 0x0000008f028f7223 */ /* 0x000fc20000010836 */
[----:B------:R-:W-:-:S06]  /*1bf20*/  FADD.FTZ R46, R33, R46 ;  /* 0x0000002e212e7221 */ /* 0x000fcc0000010000 */
[----:B------:R-:W0:Y:S01]  /*1bf30*/  MUFU.EX2 R27, R27 ;  /* 0x0000001b001b7308 */ /* 0x000e220000000800 */
[----:B------:R-:W-:-:S01]  /*1bf40*/  FFMA.FTZ R71, R2, R71, -R54 ;  /* 0x0000004702477223 */ /* 0x000fc20000010836 */
[----:B----4-:R-:W-:-:S06]  /*1bf50*/  FADD.FTZ R3, R201, R46 ;  /* 0x0000002ec9037221 */ /* 0x010fcc0000010000 */
[----:B------:R-:W4:Y:S01]  /*1bf60*/  MUFU.EX2 R52, R52 ;  /* 0x0000003400347308 */ /* 0x000f220000000800 */
[----:B-1----:R-:W-:-:S07]  /*1bf70*/  FADD.FTZ R12, R139, R12 ;  /* 0x0000000c8b0c7221 */ /* 0x002fce0000010000 */
[----:B------:R-:W1:Y:S01]  /*1bf80*/  MUFU.EX2 R115, R115 ;  /* 0x0000007300737308 */ /* 0x000e620000000800 */
[----:B------:R-:W-:Y:S01]  /*1bf90*/  F2FP.SATFINITE.E4M3.F32.PACK_AB_MERGE_C R206, R45, R206, R5 ;  /* 0x000000ce2dce723e */ /* 0x000fe20004807005 */
[----:B---3--:R-:W-:Y:S01]  /*1bfa0*/  FADD.FTZ R14, R48, R3 ;  /* 0x00000003300e7221 */ /* 0x008fe20000010000 */
[----:B-----5:R-:W-:-:S05]  /*1bfb0*/  F2FP.SATFINITE.E4M3.F32.PACK_AB_MERGE_C R5, R6, R67, RZ ;  /* 0x000000430605723e */ /* 0x020fca00048070ff */
[----:B------:R-:W3:Y:S01]  /*1bfc0*/  MUFU.EX2 R203, R203 ;  /* 0x000000cb00cb7308 */ /* 0x000ee20000000800 */
[----:B------:R-:W-:-:S01]  /*1bfd0*/  FADD.FTZ R67, R67, R12 ;  /* 0x0000000c43437221 */ /* 0x000fc20000010000 */
[----:B------:R-:W-:-:S06]  /*1bfe0*/  F2FP.SATFINITE.E4M3.F32.PACK_AB_MERGE_C R207, R36, R207, R7 ;  /* 0x000000cf24cf723e */ /* 0x000fcc0004807007 */
[----:B------:R-:W5:Y:S01]  /*1bff0*/  MUFU.EX2 R202, R143 ;  /* 0x0000008f00ca7308 */ /* 0x000f620000000800 */
[----:B------:R-:W-:Y:S02]  /*1c000*/  IMAD.MOV.U32 R7, RZ, RZ, R110 ;  /* 0x000000ffff077224 */ /* 0x000fe400078e006e */
[----:B0-----:R-:W-:Y:S01]  /*1c010*/  FADD.FTZ R3, R27, R14 ;  /* 0x0000000e1b037221 */ /* 0x001fe20000010000 */
[----:B------:R-:W-:-:S04]  /*1c020*/  @P4 SHF.R.U32.HI R7, RZ, R24, R9 ;  /* 0x00000018ff074219 */ /* 0x000fc80000011609 */
[----:B------:R-:W0:Y:S01]  /*1c030*/  MUFU.EX2 R50, R50 ;  /* 0x0000003200327308 */ /* 0x000e220000000800 */
[----:B------:R-:W-:-:S07]  /*1c040*/  FADD.FTZ R6, R6, R67 ;  /* 0x0000004306067221 */ /* 0x000fce0000010000 */
[----:B------:R-:W0:Y:S01]  /*1c050*/  MUFU.EX2 R71, R71 ;  /* 0x0000004700477308 */ /* 0x000e220000000800 */
[C---:B----4-:R-:W-:Y:S01]  /*1c060*/  F2FP.SATFINITE.E4M3.F32.PACK_AB_MERGE_C R27, R52.reuse, R27, RZ ;  /* 0x0000001b341b723e */ /* 0x050fe200048070ff */
[----:B------:R-:W-:-:S06]  /*1c070*/  FADD.FTZ R52, R52, R3 ;  /* 0x0000000334347221 */ /* 0x000fcc0000010000 */
[----:B------:R-:W-:Y:S01]  /*1c080*/  MUFU.EX2 R31, R31 ;  /* 0x0000001f001f7308 */ /* 0x000fe20000000800 */
[----:B------:R-:W-:-:S07]  /*1c090*/  IADD3 R9, R7, R104, -R108 ;  /* 0x0000006807097210 */ /* 0x000fce0007ffe86c */
[----:B------:R-:W4:Y:S01]  /*1c0a0*/  MUFU.EX2 R8, R8 ;  /* 0x0000000800087308 */ /* 0x000f220000000800 */
[----:B-1----:R-:W-:-:S01]  /*1c0b0*/  FADD.FTZ R3, R115, R6 ;  /* 0x0000000673037221 */ /* 0x002fc20000010000 */
[----:B------:R-:W-:Y:S01]  /*1c0c0*/  F2FP.SATFINITE.E4M3.F32.PACK_AB_MERGE_C R200, R139, R200, R5 ;  /* 0x000000c88bc8723e */ /* 0x000fe20004807005 */
[----:B---3--:R-:W-:-:S01]  /*1c0d0*/  FADD.FTZ R5, R203, R52 ;  /* 0x00000034cb057221 */ /* 0x008fc20000010000 */
[----:B------:R-:W-:-:S04]  /*1c0e0*/  IMAD.HI R9, R9, 0x66666667, RZ ;  /* 0x6666666709097827 */ /* 0x000fc800078e02ff */
[----:B-----5:R-:W-:-:S01]  /*1c0f0*/  FADD.FTZ R6, R202, R3 ;  /* 0x00000003ca067221 */ /* 0x020fc20000010000 */
[----:B0-----:R-:W-:-:S03]  /*1c100*/  FADD.FTZ R12, R50, R5 ;  /* 0x00000005320c7221 */ /* 0x001fc60000010000 */
[----:B------:R-:W-:-:S01]  /*1c110*/  FADD.FTZ R13, R71, R6 ;  /* 0x00000006470d7221 */ /* 0x000fc20000010000 */
[----:B------:R-:W-:Y:S01]  /*1c120*/  SHF.R.U32.HI R6, RZ, 0x1f, R9 ;  /* 0x0000001fff067819 */ /* 0x000fe20000011609 */
[----:B------:R-:W-:-:S03]  /*1c130*/  FFMA.FTZ R37, R2, R37, -R54 ;  /* 0x0000002502257223 */ /* 0x000fc60000010836 */
[----:B------:R-:W-:Y:S02]  /*1c140*/  LEA.HI.SX32 R6, R9, R6, 0x1a ;  /* 0x0000000609067211 */ /* 0x000fe400078fd2ff */
[C---:B----4-:R-:W-:Y:S01]  /*1c150*/  F2FP.SATFINITE.E4M3.F32.PACK_AB_MERGE_C R3, R8.reuse, R31, RZ ;  /* 0x0000001f0803723e */ /* 0x050fe200048070ff */
[----:B------:R-:W-:Y:S01]  /*1c160*/  FADD.FTZ R31, R31, R12 ;  /* 0x0000000c1f1f7221 */ /* 0x000fe20000010000 */
[----:B------:R-:W0:Y:S03]  /*1c170*/  MUFU.EX2 R10, R37 ;  /* 0x00000025000a7308 */ /* 0x000e260000000800 */
[----:B------:R-:W-:-:S01]  /*1c180*/  FADD.FTZ R12, R8, R31 ;  /* 0x0000001f080c7221 */ /* 0x000fc20000010000 */
[----:B------:R-:W-:Y:S01]  /*1c190*/  VIADD R8, R106, 0xfffffffe ;  /* 0xfffffffe6a087836 */ /* 0x000fe20000000000 */
[----:B------:R-:W-:Y:S02]  /*1c1a0*/  F2FP.SATFINITE.E4M3.F32.PACK_AB_MERGE_C R51, R58, R51, RZ ;  /* 0x000000333a33723e */ /* 0x000fe400048070ff */
[----:B------:R-:W-:-:S02]  /*1c1b0*/  F2FP.SATFINITE.E4M3.F32.PACK_AB_MERGE_C R60, R73, R60, RZ ;  /* 0x0000003c493c723e */ /* 0x000fc400048070ff */
[----:B------:R-:W-:Y:S02]  /*1c1c0*/  F2FP.SATFINITE.E4M3.F32.PACK_AB_MERGE_C R38, R87, R38, RZ ;  /* 0x000000265726723e */ /* 0x000fe400048070ff */
[----:B------:R-:W-:Y:S02]  /*1c1d0*/  F2FP.SATFINITE.E4M3.F32.PACK_AB_MERGE_C R65, R66, R65, RZ ;  /* 0x000000414241723e */ /* 0x000fe400048070ff */
[----:B------:R-:W-:Y:S02]  /*1c1e0*/  LOP3.LUT R22, R22, 0xfffffff7, RZ, 0xc0, !PT ;  /* 0xfffffff716167812 */ /* 0x000fe400078ec0ff */
[C---:B0-----:R-:W-:Y:S01]  /*1c1f0*/  F2FP.SATFINITE.E4M3.F32.PACK_AB_MERGE_C R7, R10.reuse, R71, RZ ;  /* 0x000000470a07723e */ /* 0x041fe200048070ff */
[----:B------:R-:W-:-:S01]  /*1c200*/  FADD.FTZ R13, R10, R13 ;  /* 0x0000000d0a0d7221 */ /* 0x000fc20000010000 */
[----:B------:R-:W-:Y:S02]  /*1c210*/  F2FP.SATFINITE.E4M3.F32.PACK_AB_MERGE_C R218, R35, R218, R51 ;  /* 0x000000da23da723e */ /* 0x000fe40004807033 */
[----:B------:R-:W-:-:S02]  /*1c220*/  CS2R R24, SRZ ;  /* 0x0000000000187805 */ /* 0x000fc4000001ff00 */
[----:B------:R-:W-:Y:S02]  /*1c230*/  F2FP.SATFINITE.E4M3.F32.PACK_AB_MERGE_C R212, R47, R212, R60 ;  /* 0x000000d42fd4723e */ /* 0x000fe4000480703c */
[----:B------:R-:W-:Y:S02]  /*1c240*/  CS2R R32, SRZ ;  /* 0x0000000000207805 */ /* 0x000fe4000001ff00 */
[----:B------:R-:W-:Y:S02]  /*1c250*/  F2FP.SATFINITE.E4M3.F32.PACK_AB_MERGE_C R214, R55, R214, R62 ;  /* 0x000000d637d6723e */ /* 0x000fe4000480703e */
[----:B------:R-:W-:Y:S02]  /*1c260*/  CS2R R34, SRZ ;  /* 0x0000000000227805 */ /* 0x000fe4000001ff00 */
        /* <DEDUP_REMOVED lines=16> */
[----:B------:R-:W-:Y:S02]  /*1c370*/  @P4 LOP3.LUT R22, R22, 0x8, RZ, 0xfc, !PT ;  /* 0x0000000816164812 */ /* 0x000fe400078efcff */
        /* <DEDUP_REMOVED lines=36> */
[----:B--2---:R-:W-:-:S04]  /*1c5c0*/  VIMNMX R21, R11, R6, !PT ;  /* 0x000000060b157248 */ /* 0x004fc80007fe0100 */
[----:B------:R-:W-:Y:S02]  /*1c5d0*/  ISETP.GE.AND P1, PT, R8, R21, PT ;  /* 0x000000150800720c */ /* 0x000fe40003f26270 */
[----:B------:R-:W-:-:S11]  /*1c5e0*/  CS2R R118, SRZ ;  /* 0x0000000000767805 */ /* 0x000fd6000001ff00 */
[----:B------:R-:W-:Y:S05]  /*1c5f0*/  @!P1 BRA `(.L_x_2909) ;  /* 0x0000004400289947 */ /* 0x000fea0003800000 */
[----:B------:R0:W5:Y:S01]  /*1c600*/  LDL.LU R9, [R1] ;  /* 0x0000000001097983 */ /* 0x0001620000300800 */
        /* <DEDUP_REMOVED lines=51> */
.L_x_2921:
[----:B------:R-:W2:Y:S01]  /*1c940*/  LDL R4, [R1+0x2c] ;  /* 0x00002c0001047983 */ /* 0x000ea20000100800 */
[----:B------:R-:W-:Y:S01]  /*1c950*/  ISETP.NE.AND P1, PT, R3, 0x1, PT ;  /* 0x000000010300780c */ /* 0x000fe20003f25270 */
[----:B------:R-:W-:Y:S05]  /*1c960*/  YIELD ;  /* 0x0000000000007946 */ /* 0x000fea0003800000 */
[----:B------:R-:W-:Y:S02]  /*1c970*/  SEL R0, RZ, 0x1, P1 ;  /* 0x00000001ff007807 */ /* 0x000fe40000800000 */
[----:B--2---:R-:W-:Y:S02]  /*1c980*/  ISETP.NE.AND P1, PT, R4, RZ, PT ;  /* 0x000000ff0400720c */ /* 0x004fe40003f25270 */
[----:B-----5:R-:W-:-:S05]  /*1c990*/  LOP3.LUT R4, R9, R0, RZ, 0x3c, !PT ;  /* 0x0000000009047212 */ /* 0x020fca00078e3cff */
[----:B------:R0:W-:Y:S06]  /*1c9a0*/  STL [R1], R4 ;  /* 0x0000000401007387 */ /* 0x0001ec0000100800 */
[----:B------:R-:W-:Y:S05]  /*1c9b0*/  @P1 BRA `(.L_x_2910) ;  /* 0x00000000003c1947 */ /* 0x000fea0003800000 */
[----:B------:R-:W-:Y:S05]  /*1c9c0*/  @!P0 BRA `(.L_x_2911) ;  /* 0x0000000000048947 */ /* 0x000fea0003800000 */
[----:B------:R-:W-:Y:S01]  /*1c9d0*/  BPT.TRAP 0x1 ;  /* 0x000000040000795c */ /* 0x000fe20000300000 */
.L_x_2911:
[----:B------:R-:W-:-:S05]  /*1c9e0*/  VIADD R0, R3, 0x1 ;  /* 0x0000000103007836 */ /* 0x000fca0000000000 */
[----:B------:R-:W-:-:S04]  /*1c9f0*/  ISETP.NE.AND P2, PT, R0, 0x2, PT ;  /* 0x000000020000780c */ /* 0x000fc80003f45270 */
[----:B------:R-:W-:Y:S02]  /*1ca00*/  SEL R5, R0, RZ, P2 ;  /* 0x000000ff00057207 */ /* 0x000fe40001000000 */
[----:B------:R-:W-:Y:S02]  /*1ca10*/  SHF.L.U32 R0, R4, 0x1f, RZ ;  /* 0x0000001f04007819 */ /* 0x000fe400000006ff */
[----:B------:R-:W-:-:S04]  /*1ca20*/  LEA R5, R5, R18, 0x3 ;  /* 0x0000001205057211 */ /* 0x000fc800078e18ff */
[----:B------:R1:W2:Y:S01]  /*1ca30*/  SYNCS.PHASECHK.TRANS64.TRYWAIT P2, [R5+URZ+0x33430], R0 ;  /* 0x03343000050075a7 */ /* 0x0002a2000804017f */
[----:B------:R-:W-:Y:S05]  /*1ca40*/  @!P0 BRA `(.L_x_2912) ;  /* 0x0000000000048947 */ /* 0x000fea0003800000 */
[----:B------:R-:W-:Y:S01]  /*1ca50*/  BPT.TRAP 0x1 ;  /* 0x000000040000795c */ /* 0x000fe20000300000 */
.L_x_2912:
[----:B------:R-:W-:Y:S04]  /*1ca60*/  BSSY B0, `(.L_x_2910) ;  /* 0x0000004000007945 */ /* 0x000fe80003800000 */
[----:B--2---:R-:W-:Y:S05]  /*1ca70*/  @P2 BRA `(.L_x_2913) ;  /* 0x0000000000082947 */ /* 0x004fea0003800000 */
[----:B------:R-:W2:Y:S02]  /*1ca80*/  SYNCS.PHASECHK.TRANS64.TRYWAIT P2, [R5+URZ+0x33430], R0 ;  /* 0x03343000050075a7 */ /* 0x000ea4000804017f */
[----:B--2---:R-:W-:Y:S05]  /*1ca90*/  @!P2 BRA `(.L_x_2914) ;  /* 0x0000017c0074a947 */ /* 0x004fea0003800000 */
.L_x_2913:
[----:B------:R-:W-:Y:S05]  /*1caa0*/  BSYNC B0 ;  /* 0x0000000000007941 */ /* 0x000fea0003800000 */
.L_x_2910:
[----:B-12---:R-:W1:Y:S01]  /*1cab0*/  S2R R0, SR_TID.X ;  /* 0x0000000000007919 */ /* 0x006e620000002100 */
[----:B------:R-:W-:Y:S01]  /*1cac0*/  VIADD R222, R3, 0x1 ;  /* 0x0000000103de7836 */ /* 0x000fe20000000000 */
[----:B------:R-:W-:Y:S05]  /*1cad0*/  WARPSYNC.ALL ;  /* 0x0000000000007948 */ /* 0x000fea0003800000 */
[C---:B------:R-:W-:Y:S01]  /*1cae0*/  ISETP.NE.AND P2, PT, R222.reuse, 0x2, PT ;  /* 0x00000002de00780c */ /* 0x040fe20003f45270 */
[----:B------:R-:W-:Y:S01]  /*1caf0*/  IMAD.MOV.U32 R5, RZ, RZ, -0x7fffffe0 ;  /* 0x80000020ff057424 */ /* 0x000fe200078e00ff */
[----:B------:R-:W-:Y:S01]  /*1cb00*/  UMOV UR44, UR24 ;  /* 0x00000018002c7c82 */ /* 0x000fe20008000000 */
[----:B------:R-:W-:Y:S01]  /*1cb10*/  UMOV UR45, UR25 ;  /* 0x00000019002d7c82 */ /* 0x000fe20008000000 */
[----:B------:R-:W-:Y:S01]  /*1cb20*/  SEL R222, R222, RZ, P2 ;  /* 0x000000ffdede7207 */ /* 0x000fe20001000000 */
[----:B------:R-:W-:Y:S01]  /*1cb30*/  IMAD.MOV.U32 R121, RZ, RZ, -0x7fffffe0 ;  /* 0x80000020ff797424 */ /* 0x000fe200078e00ff */
[----:B------:R-:W-:Y:S01]  /*1cb40*/  R2UR UR47, R5 ;  /* 0x00000000052f72ca */ /* 0x000fe200000e0000 */
[----:B------:R-:W-:Y:S01]  /*1cb50*/  UMOV UR40, UR24 ;  /* 0x0000001800287c82 */ /* 0x000fe20008000000 */
[----:B------:R-:W-:Y:S01]  /*1cb60*/  UMOV UR41, UR25 ;  /* 0x0000001900297c82 */ /* 0x000fe20008000000 */
[----:B0-----:R-:W-:Y:S01]  /*1cb70*/  IMAD R4, R222, 0x780, R20 ;  /* 0x00000780de047824 */ /* 0x001fe200078e0214 */
[----:B------:R-:W-:Y:S01]  /*1cb80*/  R2UR UR43, R121 ;  /* 0x00000000792b72ca */ /* 0x000fe200000e0000 */
[----:B------:R-:W-:Y:S01]  /*1cb90*/  IMAD.MOV.U32 R15, RZ, RZ, -0x7fffffe0 ;  /* 0x80000020ff0f7424 */ /* 0x000fe200078e00ff */
[----:B------:R-:W-:Y:S01]  /*1cba0*/  MOV R7, 0x80000020 ;  /* 0x8000002000077802 */ /* 0x000fe20000000f00 */
[C---:B------:R-:W-:Y:S01]  /*1cbb0*/  VIADD R120, R4.reuse, 0x80 ;  /* 0x0000008004787836 */ /* 0x040fe20000000000 */
[C---:B------:R-:W-:Y:S01]  /*1cbc0*/  R2UR UR46, R4.reuse ;  /* 0x00000000042e72ca */ /* 0x040fe200000e0000 */
[C---:B------:R-:W-:Y:S01]  /*1cbd0*/  VIADD R6, R4.reuse, 0x100 ;  /* 0x0000010004067836 */ /* 0x040fe20000000000 */
[----:B------:R-:W-:Y:S01]  /*1cbe0*/  R2UR UR27, R7 ;  /* 0x00000000071b72ca */ /* 0x000fe200000e0000 */
[----:B------:R-:W-:Y:S01]  /*1cbf0*/  VIADD R14, R4, 0x180 ;  /* 0x00000180040e7836 */ /* 0x000fe20000000000 */
[----:B------:R-:W-:Y:S01]  /*1cc00*/  R2UR UR42, R120 ;  /* 0x00000000782a72ca */ /* 0x000fe200000e0000 */
[----:B------:R-:W-:Y:S01]  /*1cc10*/  UMOV UR32, UR24 ;  /* 0x0000001800207c82 */ /* 0x000fe20008000000 */
[----:B------:R-:W-:Y:S01]  /*1cc20*/  R2UR UR26, R6 ;  /* 0x00000000061a72ca */ /* 0x000fe200000e0000 */
[----:B------:R-:W-:Y:S01]  /*1cc30*/  UMOV UR33, UR25 ;  /* 0x0000001900217c82 */ /* 0x000fe20008000000 */
[----:B------:R-:W-:Y:S01]  /*1cc40*/  R2UR UR34, R14 ;  /* 0x000000000e2272ca */ /* 0x000fe200000e0000 */
[----:B------:R-:W-:Y:S01]  /*1cc50*/  VIADD R120, R4, 0x200 ;  /* 0x0000020004787836 */ /* 0x000fe20000000000 */
[----:B------:R-:W-:Y:S01]  /*1cc60*/  R2UR UR35, R15 ;  /* 0x000000000f2372ca */ /* 0x000fe200000e0000 */
[----:B------:R-:W-:Y:S01]  /*1cc70*/  UMOV UR28, UR24 ;  /* 0x00000018001c7c82 */ /* 0x000fe20008000000 */
[----:B-1----:R-:W-:Y:S01]  /*1cc80*/  SHF.R.U32.HI R0, RZ, 0x7, R0 ;  /* 0x00000007ff007819 */ /* 0x002fe20000011600 */
[----:B------:R-:W-:Y:S01]  /*1cc90*/  UMOV UR29, UR25 ;  /* 0x00000019001d7c82 */ /* 0x000fe20008000000 */
[----:B------:R-:W-:Y:S01]  /*1cca0*/  R2UR UR30, R120 ;  /* 0x00000000781e72ca */ /* 0x000fe200000e0000 */
[----:B------:R-:W-:Y:S01]  /*1ccb0*/  VIADD R6, R4, 0x2 ;  /* 0x0000000204067836 */ /* 0x000fe20000000000 */
[----:B------:R-:W-:Y:S01]  /*1ccc0*/  R2UR UR31, R121 ;  /* 0x00000000791f72ca */ /* 0x000fe200000e0000 */
[----:B------:R-:W-:Y:S01]  /*1ccd0*/  VIADD R0, R0, 0x8 ;  /* 0x0000000800007836 */ /* 0x000fe20000000000 */
[----:B------:R-:W-:Y:S01]  /*1cce0*/  R2UR UR7, R7 ;  /* 0x00000000070772ca */ /* 0x000fe200000e0000 */
[----:B------:R-:W-:Y:S01]  /*1ccf0*/  VIADD R14, R4, 0x82 ;  /* 0x00000082040e7836 */ /* 0x000fe20000000000 */
[----:B------:R-:W-:Y:S01]  /*1cd00*/  R2UR UR6, R6 ;  /* 0x00000000060672ca */ /* 0x000fe200000e0000 */
[----:B------:R-:W-:Y:S01]  /*1cd10*/  IMAD.MOV.U32 R15, RZ, RZ, -0x7fffffe0 ;  /* 0x80000020ff0f7424 */ /* 0x000fe200078e00ff */
[----:B------:R0:W-:Y:S01]  /*1cd20*/  BAR.SYNC.DEFER_BLOCKING R0, 0x100 ;  /* 0x000400000000751d */ /* 0x0001e20000010000 */
[----:B------:R-:W-:-:S02]  /*1cd30*/  VIADD R6, R4, 0x102 ;  /* 0x0000010204067836 */ /* 0x000fc40000000000 */
[----:B------:R-:W-:Y:S02]  /*1cd40*/  IMAD.MOV.U32 R7, RZ, RZ, -0x7fffffe0 ;  /* 0x80000020ff077424 */ /* 0x000fe400078e00ff */
[----:B------:R-:W-:Y:S01]  /*1cd50*/  IMAD.MOV.U32 R5, RZ, RZ, -0x7fffffe0 ;  /* 0x80000020ff057424 */ /* 0x000fe200078e00ff */
        /* <DEDUP_REMOVED lines=15> */
[----:B------:R-:W-:Y:S02]  /*1ce50*/  WARPGROUP.DEPBAR.LE gsb0, 0x0 ;  /* 0x00008000000079c5 */ /* 0x000fe40000010000 */
[----:B------:R-:W-:-:S06]  /*1ce60*/  WARPGROUP.ARRIVE ;  /* 0x00000000000079c5 */ /* 0x000fcc0000000000 */
[----:B------:R-:W-:Y:S03]  /*1ce70*/  QGMMA.64x32x32.F32.E4M3.E4M3 R152, gdesc[UR24], RZ, !UPT, gsb0 ;  /* 0x00600000189879f3 */ /* 0x000fe6000c0008ff */
[----:B------:R-:W-:Y:S02]  /*1ce80*/  WARPGROUP.DEPBAR.LE gsb0, 0x0 ;  /* 0x00008000000079c5 */ /* 0x000fe40000010000 */
[----:B------:R-:W-:-:S06]  /*1ce90*/  WARPGROUP.ARRIVE ;  /* 0x00000000000079c5 */ /* 0x000fcc0000000000 */
[----:B------:R-:W-:Y:S01]  /*1cea0*/  QGMMA.64x32x32.F32.E4M3.E4M3 R136, gdesc[UR32], RZ, !UPT, gsb0 ;  /* 0x00600000208879f3 */ /* 0x000fe2000c0008ff */
[----:B------:R-:W-:Y:S01]  /*1ceb0*/  UMOV UR32, UR4 ;  /* 0x0000000400207c82 */ /* 0x000fe20008000000 */
[----:B------:R-:W-:Y:S01]  /*1cec0*/  UMOV UR33, UR5 ;  /* 0x0000000500217c82 */ /* 0x000fe20008000000 */
        /* <DEDUP_REMOVED lines=51> */
[----:B------:R-:W-:-:S03]  /*1d200*/  IMAD.MOV.U32 R7, RZ, RZ, -0x7fffffe0 ;  /* 0x80000020ff077424 */ /* 0x000fc600078e00ff */
        /* <DEDUP_REMOVED lines=113> */
[C---:B------:R-:W-:Y:S02]  /*1d920*/  VIADD R6, R4.reuse, 0x682 ;  /* 0x0000068204067836 */ /* 0x040fe40000000000 */
[----:B------:R-:W-:Y:S02]  /*1d930*/  IMAD.MOV.U32 R7, RZ, RZ, -0x7fffffe0 ;  /* 0x80000020ff077424 */ /* 0x000fe400078e00ff */
[----:B------:R-:W-:Y:S01]  /*1d940*/  VIADD R4, R4, 0x702 ;  /* 0x0000070204047836 */ /* 0x000fe20000000000 */
        /* <DEDUP_REMOVED lines=30> */
[----:B0-----:R-:W-:Y:S05]  /*1db30*/  @P1 BRA `(.L_x_2915) ;  /* 0x0000000000281947 */ /* 0x001fea0003800000 */
[----:B------:R-:W-:Y:S05]  /*1db40*/  @!P0 BRA `(.L_x_2916) ;  /* 0x0000000000048947 */ /* 0x000fea0003800000 */
[----:B------:R-:W-:Y:S01]  /*1db50*/  BPT.TRAP 0x1 ;  /* 0x000000040000795c */ /* 0x000fe20000300000 */
.L_x_2916:
[----:B------:R-:W-:Y:S01]  /*1db60*/  SHF.L.U32 R0, R9, 0x1f, RZ ;  /* 0x0000001f09007819 */ /* 0x000fe200000006ff */
[----:B------:R-:W-:-:S04]  /*1db70*/  IMAD R4, R3, 0x8, R18 ;  /* 0x0000000803047824 */ /* 0x000fc800078e0212 */
[----:B------:R0:W1:Y:S01]  /*1db80*/  SYNCS.PHASECHK.TRANS64.TRYWAIT P1, [R4+URZ+0x33450], R0 ;  /* 0x03345000040075a7 */ /* 0x000062000802017f */
[----:B------:R-:W-:Y:S05]  /*1db90*/  @!P0 BRA `(.L_x_2917) ;  /* 0x0000000000048947 */ /* 0x000fea0003800000 */
[----:B------:R-:W-:Y:S01]  /*1dba0*/  BPT.TRAP 0x1 ;  /* 0x000000040000795c */ /* 0x000fe20000300000 */
.L_x_2917:
[----:B-1----:R-:W-:Y:S05]  /*1dbb0*/  @P1 BRA `(.L_x_2915) ;  /* 0x0000000000081947 */ /* 0x002fea0003800000 */
[----:B------:R-:W1:Y:S02]  /*1dbc0*/  SYNCS.PHASECHK.TRANS64.TRYWAIT P1, [R4+URZ+0x33450], R0 ;  /* 0x03345000040075a7 */ /* 0x000e64000802017f */
[----:B-1----:R-:W-:Y:S05]  /*1dbd0*/  @!P1 BRA `(.L_x_2918) ;  /* 0x0000016c00389947 */ /* 0x002fea0003800000 */
.L_x_2915:
[----:B01----:R-:W-:Y:S01]  /*1dbe0*/  VIADD R0, R18, 0x200 ;  /* 0x0000020012007836 */ /* 0x003fe20000000000 */
[----:B------:R-:W-:Y:S05]  /*1dbf0*/  WARPSYNC.ALL ;  /* 0x0000000000007948 */ /* 0x000fea0003800000 */
[----:B------:R-:W-:Y:S01]  /*1dc00*/  SHF.R.U32.HI R0, RZ, 0x4, R0 ;  /* 0x00000004ff007819 */ /* 0x000fe20000011600 */
[----:B------:R-:W-:Y:S01]  /*1dc10*/  IMAD.MOV.U32 R5, RZ, RZ, -0x3ffffff0 ;  /* 0xc0000010ff057424 */ /* 0x000fe200078e00ff */
[----:B------:R-:W-:Y:S01]  /*1dc20*/  WARPGROUP.ARRIVE ;  /* 0x00000000000079c5 */ /* 0x000fe20000000000 */
[----:B------:R-:W-:Y:S01]  /*1dc30*/  IMAD.MOV.U32 R7, RZ, RZ, -0x3ffffff0 ;  /* 0xc0000010ff077424 */ /* 0x000fe200078e00ff */
[----:B------:R-:W-:-:S04]  /*1dc40*/  LOP3.LUT R0, R0, 0x3fff, RZ, 0xc0, !PT ;  /* 0x00003fff00007812 */ /* 0x000fc800078ec0ff */
[----:B------:R-:W0:Y:S01]  /*1dc50*/  S2R R9, SR_TID.X ;  /* 0x0000000000097919 */ /* 0x000e220000002100 */
[----:B------:R-:W-:Y:S01]  /*1dc60*/  R2UR UR7, R5 ;  /* 0x00000000050772ca */ /* 0x000fe200000e0000 */
[----:B------:R-:W-:Y:S01]  /*1dc70*/  IMAD.MOV.U32 R5, RZ, RZ, -0x3ffffff0 ;  /* 0xc0000010ff057424 */ /* 0x000fe200078e00ff */
[----:B------:R-:W-:-:S05]  /*1dc80*/  LOP3.LUT R0, R0, 0x10000, RZ, 0xfc, !PT ;  /* 0x0001000000007812 */ /* 0x000fca00078efcff */
[----:B------:R-:W-:-:S05]  /*1dc90*/  IMAD R4, R3, 0x780, R0 ;  /* 0x0000078003047824 */ /* 0x000fca00078e0200 */
[C---:B------:R-:W-:Y:S02]  /*1dca0*/  R2UR UR6, R4.reuse ;  /* 0x00000000040672ca */ /* 0x040fe400000e0000 */
[----:B------:R-:W-:-:S11]  /*1dcb0*/  IADD3 R6, R4, 0x180, RZ ;  /* 0x0000018004067810 */ /* 0x000fd60007ffe0ff */
        /* <DEDUP_REMOVED lines=13> */
[----:B------:R-:W-:Y:S02]  /*1dd90*/  IMAD.MOV.U32 R7, RZ, RZ, -0x3ffffff0 ;  /* 0xc0000010ff077424 */ /* 0x000fe400078e00ff */
[----:B------:R-:W-:Y:S01]  /*1dda0*/  VIADD R4, R4, 0x600 ;  /* 0x0000060004047836 */ /* 0x000fe20000000000 */
[----:B------:R-:W-:Y:S02]  /*1ddb0*/  WARPGROUP.DEPBAR.LE gsb0, 0x0 ;  /* 0x00008000000079c5 */ /* 0x000fe40000010000 */
[----:B------:R-:W-:-:S11]  /*1ddc0*/  WARPGROUP.ARRIVE ;  /* 0x00000000000079c5 */ /* 0x000fd60000000000 */
        /* <DEDUP_REMOVED lines=15> */
.L_x_2919:
[----:B------:R-:W2:Y:S01]  /*1dec0*/  LDL R14, [R1+0x48] ;  /* 0x00004800010e7983 */ /* 0x000ea20000100800 */
[----:B------:R-:W1:Y:S03]  /*1ded0*/  LDC R4, c[0x0][0x448] ;  /* 0x00011200ff047b82 */ /* 0x000e660000000800 */
[----:B0-----:R-:W2:Y:S04]  /*1dee0*/  LDL R0, [R1+0x5c] ;  /* 0x00005c0001007983 */ /* 0x001ea80000100800 */
[----:B------:R-:W3:Y:S04]  /*1def0*/  LDL R9, [R1+0x54] ;  /* 0x0000540001097983 */ /* 0x000ee80000100800 */
[----:B------:R-:W4:Y:S04]  /*1df00*/  LDL R7, [R1+0x50] ;  /* 0x0000500001077983 */ /* 0x000f280000100800 */
[----:B------:R-:W4:Y:S01]  /*1df10*/  LDL R6, [R1+0x4c] ;  /* 0x00004c0001067983 */ /* 0x000f220000100800 */
[----:B------:R-:W-:-:S04]  /*1df20*/  LOP3.LUT R22, R22, 0xfffffeff, RZ, 0xc0, !PT ;  /* 0xfffffeff16167812 */ /* 0x000fc800078ec0ff */
[----:B------:R-:W-:Y:S02]  /*1df30*/  @P0 LOP3.LUT R22, R22, 0x100, RZ, 0xfc, !PT ;  /* 0x0000010016160812 */ /* 0x000fe400078efcff */
[----:B-1----:R-:W-:Y:S02]  /*1df40*/  ISETP.NE.AND P1, PT, R4, 0x1, PT ;  /* 0x000000010400780c */ /* 0x002fe40003f25270 */
[----:B------:R-:W-:-:S11]  /*1df50*/  LOP3.LUT R22, R22, 0xfffffdff, RZ, 0xc0, !PT ;  /* 0xfffffdff16167812 */ /* 0x000fd600078ec0ff */
[----:B------:R-:W0:Y:S08]  /*1df60*/  @P1 LDC R5, c[0x0][0x44c] ;  /* 0x00011300ff051b82 */ /* 0x000e300000000800 */
[----:B------:R-:W1:Y:S01]  /*1df70*/  @P1 LDC R4, c[0x0][0x450] ;  /* 0x00011400ff041b82 */ /* 0x000e620000000800 */
[----:B--2---:R-:W-:-:S04]  /*1df80*/  IMAD.IADD R0, R0, 0x1, R14 ;  /* 0x0000000100007824 */ /* 0x004fc800078e020e */
[----:B0-----:R-:W-:-:S05]  /*1df90*/  @P1 IMAD.HI.U32 R5, R0, R5, RZ ;  /* 0x0000000500051227 */ /* 0x001fca00078e00ff */
[----:B-1----:R-:W-:Y:S01]  /*1dfa0*/  @P1 SHF.R.U32.HI R0, RZ, R4, R5 ;  /* 0x00000004ff001219 */ /* 0x002fe20000011605 */
[----:B------:R-:W-:-:S04]  /*1dfb0*/  IMAD R5, R8, -0xa0, RZ ;  /* 0xffffff6008057824 */ /* 0x000fc800078e02ff */
[----:B------:R-:W0:Y:S01]  /*1dfc0*/  SHFL.IDX PT, R4, R0, RZ, 0x1c1f ;  /* 0x001c1fff00047589 */ /* 0x000e2200000e0000 */
[----:B---3--:R-:W-:-:S03]  /*1dfd0*/  IADD3 R5, -R9, 0x1, R5 ;  /* 0x0000000109057810 */ /* 0x008fc60007ffe105 */
[----:B------:R-:W1:Y:S01]  /*1dfe0*/  SHFL.IDX PT, R0, R0, 0x1, 0x1c1f ;  /* 0x003c1f0000007f89 */ /* 0x000e6200000e0000 */
[----:B----4-:R-:W-:-:S04]  /*1dff0*/  IADD3 R5, -R6, R5, R7 ;  /* 0x0000000506057210 */ /* 0x010fc80007ffe107 */
[----:B0-----:R-:W-:-:S04]  /*1e000*/  IADD3 R4, R5, R4, RZ ;  /* 0x0000000405047210 */ /* 0x001fc80007ffe0ff */
[C---:B------:R-:W-:Y:S01]  /*1e010*/  ISETP.GT.AND P3, PT, R4.reuse, RZ, PT ;  /* 0x000000ff0400720c */ /* 0x040fe20003f64270 */
[----:B-1----:R-:W-:Y:S01]  /*1e020*/  IMAD.IADD R0, R5, 0x1, R0 ;  /* 0x0000000105007824 */ /* 0x002fe200078e0200 */
[C---:B------:R-:W-:Y:S02]  /*1e030*/  ISETP.GT.AND P4, PT, R4.reuse, 0x1, PT ;  /* 0x000000010400780c */ /* 0x040fe40003f84270 */
[C---:B------:R-:W-:Y:S02]  /*1e040*/  ISETP.GT.AND P2, PT, R4.reuse, 0x8, PT ;  /* 0x000000080400780c */ /* 0x040fe40003f44270 */
[----:B------:R-:W-:Y:S02]  /*1e050*/  ISETP.GT.AND P1, PT, R4, 0x9, PT ;  /* 0x000000090400780c */ /* 0x000fe40003f24270 */
        /* <DEDUP_REMOVED lines=8> */
[----:B------:R-:W-:Y:S02]  /*1e0e0*/  FSEL R192, R192, -INF , P3 ;  /* 0xff800000c0c07808 */ /* 0x000fe40001800000 */
[----:B------:R-:W-:Y:S02]  /*1e0f0*/  FSEL R193, R193, -INF , P4 ;  /* 0xff800000c1c17808 */ /* 0x000fe40002000000 */
[----:B------:R-:W-:Y:S02]  /*1e100*/  FSEL R196, R196, -INF , P2 ;  /* 0xff800000c4c47808 */ /* 0x000fe40001000000 */
[----:B------:R-:W-:Y:S02]  /*1e110*/  FSEL R197, R197, -INF , P1 ;  /* 0xff800000c5c57808 */ /* 0x000fe40000800000 */
        /* <DEDUP_REMOVED lines=8> */
[C---:B------:R-:W-:Y:S02]  /*1e1a0*/  ISETP.GT.AND P3, PT, R4.reuse, 0x30, PT ;  /* 0x000000300400780c */ /* 0x040fe40003f64270 */
        /* <DEDUP_REMOVED lines=51> */
[----:B------:R-:W-:Y:S02]  /*1e4e0*/  FMNMX.FTZ R4, R184, R10, !PT ;  /* 0x0000000ab8047209 */ /* 0x000fe40007810000 */
[----:B------:R-:W-:-:S02]  /*1e4f0*/  FSEL R128, R128, -INF , P3 ;  /* 0xff80000080807808 */ /* 0x000fc40001800000 */
[----:B------:R-:W-:Y:S02]  /*1e500*/  FMNMX.FTZ R4, R185, R4, !PT ;  /* 0x00000004b9047209 */ /* 0x000fe40007810000 */
[----:B------:R-:W-:Y:S02]  /*1e510*/  ISETP.GT.AND P3, PT, R0, RZ, PT ;  /* 0x000000ff0000720c */ /* 0x000fe40003f64270 */
[----:B------:R-:W-:Y:S02]  /*1e520*/  FMNMX.FTZ R4, R188, R4, !PT ;  /* 0x00000004bc047209 */ /* 0x000fe40007810000 */
[----:B------:R-:W-:Y:S02]  /*1e530*/  FSEL R186, R186, -INF , P3 ;  /* 0xff800000baba7808 */ /* 0x000fe40001800000 */
[----:B------:R-:W-:Y:S02]  /*1e540*/  FMNMX.FTZ R4, R189, R4, !PT ;  /* 0x00000004bd047209 */ /* 0x000fe40007810000 */
[----:B------:R-:W-:-:S02]  /*1e550*/  ISETP.GT.AND P3, PT, R0, 0x1, PT ;  /* 0x000000010000780c */ /* 0x000fc40003f64270 */
[----:B------:R-:W-:Y:S02]  /*1e560*/  FMNMX.FTZ R4, R192, R4, !PT ;  /* 0x00000004c0047209 */ /* 0x000fe40007810000 */
        /* <DEDUP_REMOVED lines=67> */
[----:B------:R-:W-:Y:S02]  /*1e9a0*/  FSEL R133, R133, -INF , P1 ;  /* 0xff80000085857808 */ /* 0x000fe40000800000 */
[----:B------:R-:W-:Y:S02]  /*1e9b0*/  FMNMX.FTZ R4, R132, R4, !PT ;  /* 0x0000000484047209 */ /* 0x000fe40007810000 */
[----:B------:R-:W-:Y:S02]  /*1e9c0*/  FSEL R155, R155, -INF , P3 ;  /* 0xff8000009b9b7808 */ /* 0x000fe40001800000 */
[----:B------:R-:W-:-:S02]  /*1e9d0*/  ISETP.GT.AND P3, PT, R0, 0x48, PT ;  /* 0x000000480000780c */ /* 0x000fc40003f64270 */
[----:B------:R-:W-:Y:S02]  /*1e9e0*/  FMNMX.FTZ R4, R133, R4, !PT ;  /* 0x0000000485047209 */ /* 0x000fe40007810000 */
[----:B------:R-:W-:Y:S02]  /*1e9f0*/  FSEL R158, R158, -INF , P3 ;  /* 0xff8000009e9e7808 */ /* 0x000fe40001800000 */
[C---:B------:R-:W-:Y:S01]  /*1ea00*/  ISETP.GT.AND P3, PT, R0.reuse, 0x49, PT ;  /* 0x000000490000780c */ /* 0x040fe20003f64270 */
[----:B------:R-:W0:Y:S01]  /*1ea10*/  SHFL.BFLY PT, R5, R4, 0x2, 0x1f ;  /* 0x0c401f0004057f89 */ /* 0x000e2200000e0000 */
[C---:B------:R-:W-:Y:S02]  /*1ea20*/  ISETP.GT.AND P0, PT, R0.reuse, 0x81, PT ;  /* 0x000000810000780c */ /* 0x040fe40003f04270 */
[----:B------:R-:W-:Y:S02]  /*1ea30*/  FSEL R159, R159, -INF , P3 ;  /* 0xff8000009f9f7808 */ /* 0x000fe40001800000 */
[----:B------:R-:W-:-:S02]  /*1ea40*/  ISETP.GT.AND P3, PT, R0, 0x50, PT ;  /* 0x000000500000780c */ /* 0x000fc40003f64270 */
[----:B------:R-:W-:Y:S02]  /*1ea50*/  ISETP.GT.AND P1, PT, R0, 0x89, PT ;  /* 0x000000890000780c */ /* 0x000fe40003f24270 */
[----:B------:R-:W-:Y:S02]  /*1ea60*/  FSEL R162, R162, -INF , P3 ;  /* 0xff800000a2a27808 */ /* 0x000fe40001800000 */
[C---:B------:R-:W-:Y:S02]  /*1ea70*/  ISETP.GT.AND P3, PT, R0.reuse, 0x51, PT ;  /* 0x000000510000780c */ /* 0x040fe40003f64270 */
[C---:B------:R-:W-:Y:S02]  /*1ea80*/  ISETP.GT.AND P2, PT, R0.reuse, 0x90, PT ;  /* 0x000000900000780c */ /* 0x040fe40003f44270 */
[----:B------:R-:W-:Y:S02]  /*1ea90*/  FSEL R163, R163, -INF , P3 ;  /* 0xff800000a3a37808 */ /* 0x000fe40001800000 */
[----:B------:R-:W-:-:S02]  /*1eaa0*/  ISETP.GT.AND P3, PT, R0, 0x58, PT ;  /* 0x000000580000780c */ /* 0x000fc40003f64270 */
[----:B------:R-:W-:Y:S02]  /*1eab0*/  @P0 LOP3.LUT R22, R22, 0x200, RZ, 0xfc, !PT ;  /* 0x0000020016160812 */ /* 0x000fe400078efcff */
[----:B------:R-:W-:Y:S02]  /*1eac0*/  FSEL R166, R166, -INF , P3 ;  /* 0xff800000a6a67808 */ /* 0x000fe40001800000 */
[----:B------:R-:W-:Y:S02]  /*1ead0*/  ISETP.GT.AND P3, PT, R0, 0x59, PT ;  /* 0x000000590000780c */ /* 0x000fe40003f64270 */
[----:B0-----:R-:W-:Y:S02]  /*1eae0*/  FMNMX.FTZ R4, R4, R5, !PT ;  /* 0x0000000504047209 */ /* 0x001fe40007810000 */
[----:B------:R-:W-:Y:S02]  /*1eaf0*/  FSEL R167, R167, -INF , P3 ;  /* 0xff800000a7a77808 */ /* 0x000fe40001800000 */
[C---:B------:R-:W-:Y:S01]  /*1eb00*/  ISETP.GT.AND P3, PT, R0.reuse, 0x60, PT ;  /* 0x000000600000780c */ /* 0x040fe20003f64270 */
[----:B------:R-:W0:Y:S01]  /*1eb10*/  SHFL.BFLY PT, R5, R4, 0x1, 0x1f ;  /* 0x0c201f0004057f89 */ /* 0x000e2200000e0000 */
[----:B------:R-:W-:-:S02]  /*1eb20*/  ISETP.GT.AND P4, PT, R0, 0x98, PT ;  /* 0x000000980000780c */ /* 0x000fc40003f84270 */
[----:B------:R-:W-:Y:S02]  /*1eb30*/  FSEL R138, R138, -INF , P3 ;  /* 0xff8000008a8a7808 */ /* 0x000fe40001800000 */
[C---:B------:R-:W-:Y:S02]  /*1eb40*/  ISETP.GT.AND P3, PT, R0.reuse, 0x61, PT ;  /* 0x000000610000780c */ /* 0x040fe40003f64270 */
[C---:B------:R-:W-:Y:S02]  /*1eb50*/  ISETP.GT.AND P5, PT, R0.reuse, 0x99, PT ;  /* 0x000000990000780c */ /* 0x040fe40003fa4270 */
[----:B------:R-:W-:Y:S02]  /*1eb60*/  FSEL R139, R139, -INF , P3 ;  /* 0xff8000008b8b7808 */ /* 0x000fe40001800000 */
[C---:B------:R-:W-:Y:S02]  /*1eb70*/  ISETP.GT.AND P3, PT, R0.reuse, 0x68, PT ;  /* 0x000000680000780c */ /* 0x040fe40003f64270 */
[----:B------:R-:W-:-:S02]  /*1eb80*/  ISETP.GT.AND P0, PT, R0, 0x80, PT ;  /* 0x000000800000780c */ /* 0x000fc40003f04270 */
[----:B------:R-:W-:Y:S02]  /*1eb90*/  FSEL R142, R142, -INF , P3 ;  /* 0xff8000008e8e7808 */ /* 0x000fe40001800000 */
[----:B------:R-:W-:Y:S02]  /*1eba0*/  ISETP.GT.AND P3, PT, R0, 0x69, PT ;  /* 0x000000690000780c */ /* 0x000fe40003f64270 */
[----:B------:R-:W-:Y:S02]  /*1ebb0*/  FSEL R122, R122, -INF , P0 ;  /* 0xff8000007a7a7808 */ /* 0x000fe40000000000 */
[----:B------:R-:W-:Y:S02]  /*1ebc0*/  FSEL R143, R143, -INF , P3 ;  /* 0xff8000008f8f7808 */ /* 0x000fe40001800000 */
[----:B------:R-:W-:Y:S02]  /*1ebd0*/  ISETP.GT.AND P3, PT, R0, 0x70, PT ;  /* 0x000000700000780c */ /* 0x000fe40003f64270 */
[----:B0-----:R-:W-:-:S02]  /*1ebe0*/  FMNMX.FTZ R4, R4, R5, !PT ;  /* 0x0000000504047209 */ /* 0x001fc40007810000 */
[----:B------:R-:W-:Y:S02]  /*1ebf0*/  FSEL R146, R146, -INF , P3 ;  /* 0xff80000092927808 */ /* 0x000fe40001800000 */
[----:B------:R-:W-:Y:S01]  /*1ec00*/  ISETP.GT.AND P3, PT, R0, 0x71, PT ;  /* 0x000000710000780c */ /* 0x000fe20003f64270 */
[----:B------:R-:W-:-:S01]  /*1ec10*/  FFMA.FTZ R7, R2, R4, -8 ;  /* 0xc100000002077423 */ /* 0x000fc20000010004 */
[----:B------:R-:W-:Y:S02]  /*1ec20*/  FSETP.NEU.FTZ.AND P6, PT, R4, -INF , PT ;  /* 0xff8000000400780b */ /* 0x000fe40003fdd000 */
[----:B------:R-:W-:Y:S02]  /*1ec30*/  FSEL R147, R147, -INF , P3 ;  /* 0xff80000093937808 */ /* 0x000fe40001800000 */
[----:B------:R-:W-:Y:S02]  /*1ec40*/  ISETP.GT.AND P3, PT, R0, 0x78, PT ;  /* 0x000000780000780c */ /* 0x000fe40003f64270 */
[----:B------:R-:W-:-:S02]  /*1ec50*/  FSEL R5, R4, RZ, P6 ;  /* 0x000000ff04057208 */ /* 0x000fc40003000000 */
[----:B------:R-:W-:Y:S02]  /*1ec60*/  FSEL R150, R150, -INF , P3 ;  /* 0xff80000096967808 */ /* 0x000fe40001800000 */
[----:B------:R-:W-:Y:S01]  /*1ec70*/  ISETP.GT.AND P3, PT, R0, 0x79, PT ;  /* 0x000000790000780c */ /* 0x000fe20003f64270 */
[----:B------:R-:W-:Y:S01]  /*1ec80*/  FADD.FTZ R5, -R5, R10 ;  /* 0x0000000a05057221 */ /* 0x000fe20000010100 */
[----:B------:R-:W-:Y:S01]  /*1ec90*/  FSEL R7, R7, RZ, P6 ;  /* 0x000000ff07077208 */ /* 0x000fe20003000000 */
[----:B------:R-:W-:Y:S01]  /*1eca0*/  IMAD R10, R222, 0x8, R18 ;  /* 0x00000008de0a7824 */ /* 0x000fe200078e0212 */
[----:B------:R-:W-:Y:S01]  /*1ecb0*/  FSEL R151, R151, -INF , P3 ;  /* 0xff80000097977808 */ /* 0x000fe20001800000 */
[----:B------:R-:W-:Y:S01]  /*1ecc0*/  FMUL.FTZ R5, R2, R5 ;  /* 0x0000000502057220 */ /* 0x000fe20000410000 */
[----:B------:R-:W-:Y:S01]  /*1ecd0*/  ISETP.GT.AND P3, PT, R0, 0x91, PT ;  /* 0x000000910000780c */ /* 0x000fe20003f64270 */
[--C-:B------:R-:W-:Y:S01]  /*1ece0*/  FFMA.FTZ R184, R2, R184, -R7.reuse ;  /* 0x000000b802b87223 */ /* 0x100fe20000010807 */
[----:B------:R-:W-:Y:S01]  /*1ecf0*/  ISETP.GT.AND P6, PT, R0, 0x88, PT ;  /* 0x000000880000780c */ /* 0x000fe20003fc4270 */
[--C-:B------:R-:W-:Y:S01]  /*1ed00*/  FFMA.FTZ R185, R2, R185, -R7.reuse ;  /* 0x000000b902b97223 */ /* 0x100fe20000010807 */
[----:B------:R-:W-:Y:S01]  /*1ed10*/  FMNMX.FTZ R0, R186, R11, !PT ;  /* 0x0000000bba007209 */ /* 0x000fe20007810000 */
[----:B------:R-:W-:Y:S01]  /*1ed20*/  MUFU.EX2 R5, R5 ;  /* 0x0000000500057308 */ /* 0x000fe20000000800 */
[----:B------:R-:W-:Y:S01]  /*1ed30*/  LOP3.LUT P0, RZ, R22, 0x200, RZ, 0xc0, !PT ;  /* 0x0000020016ff7812 */ /* 0x000fe2000780c0ff */
[C-C-:B------:R-:W-:Y:S01]  /*1ed40*/  FFMA.FTZ R188, R2.reuse, R188, -R7.reuse ;  /* 0x000000bc02bc7223 */ /* 0x140fe20000010807 */
[----:B------:R-:W-:Y:S01]  /*1ed50*/  FMNMX.FTZ R0, R187, R0, !PT ;  /* 0x00000000bb007209 */ /* 0x000fe20007810000 */
[C-C-:B------:R-:W-:Y:S01]  /*1ed60*/  FFMA.FTZ R189, R2.reuse, R189, -R7.reuse ;  /* 0x000000bd02bd7223 */ /* 0x140fe20000010807 */
[----:B------:R-:W-:Y:S01]  /*1ed70*/  FSEL R123, R123, -INF , P0 ;  /* 0xff8000007b7b7808 */ /* 0x000fe20000000000 */
[--C-:B------:R-:W-:Y:S01]  /*1ed80*/  FFMA.FTZ R192, R2, R192, -R7.reuse ;  /* 0x000000c002c07223 */ /* 0x100fe20000010807 */
[----:B------:R-:W-:Y:S01]  /*1ed90*/  FMNMX.FTZ R0, R190, R0, !PT ;  /* 0x00000000be007209 */ /* 0x000fe20007810000 */
[----:B------:R-:W0:Y:S01]  /*1eda0*/  MUFU.EX2 R184, R184 ;  /* 0x000000b800b87308 */ /* 0x000e220000000800 */
[----:B------:R-:W-:Y:S01]  /*1edb0*/  FSEL R126, R126, -INF , P6 ;  /* 0xff8000007e7e7808 */ /* 0x000fe20003000000 */
[----:B------:R-:W-:Y:S01]  /*1edc0*/  VIADD R10, R10, 0x33440 ;  /* 0x000334400a0a7836 */ /* 0x000fe20000000000 */
[----:B------:R-:W-:Y:S01]  /*1edd0*/  FMNMX.FTZ R0, R191, R0, !PT ;  /* 0x00000000bf007209 */ /* 0x000fe20007810000 */
[C-C-:B------:R-:W-:Y:S01]  /*1ede0*/  FFMA.FTZ R193, R2.reuse, R193, -R7.reuse ;  /* 0x000000c102c17223 */ /* 0x140fe20000010807 */
[----:B------:R-:W-:Y:S01]  /*1edf0*/  FSEL R127, R127, -INF , P1 ;  /* 0xff8000007f7f7808 */ /* 0x000fe20000800000 */
[--C-:B------:R-:W-:Y:S01]  /*1ee00*/  FFMA.FTZ R196, R2, R196, -R7.reuse ;  /* 0x000000c402c47223 */ /* 0x100fe20000010807 */
[----:B------:R-:W-:Y:S01]  /*1ee10*/  FMNMX.FTZ R0, R194, R0, !PT ;  /* 0x00000000c2007209 */ /* 0x000fe20007810000 */
[----:B------:R-:W1:Y:S01]  /*1ee20*/  MUFU.EX2 R185, R185 ;  /* 0x000000b900b97308 */ /* 0x000e620000000800 */
[----:B------:R-:W-:Y:S01]  /*1ee30*/  FSEL R130, R130, -INF , P2 ;  /* 0xff80000082827808 */ /* 0x000fe20001000000 */
[C-C-:B------:R-:W-:Y:S01]  /*1ee40*/  FFMA.FTZ R197, R2.reuse, R197, -R7.reuse ;  /* 0x000000c502c57223 */ /* 0x140fe20000010807 */
[----:B------:R-:W-:Y:S01]  /*1ee50*/  FMNMX.FTZ R0, R195, R0, !PT ;  /* 0x00000000c3007209 */ /* 0x000fe20007810000 */
[C-C-:B------:R-:W-:Y:S01]  /*1ee60*/  FFMA.FTZ R168, R2.reuse, R168, -R7.reuse ;  /* 0x000000a802a87223 */ /* 0x140fe20000010807 */
[----:B------:R-:W-:Y:S01]  /*1ee70*/  FSEL R131, R131, -INF , P3 ;  /* 0xff80000083837808 */ /* 0x000fe20001800000 */
[--C-:B------:R-:W-:Y:S01]  /*1ee80*/  FFMA.FTZ R169, R2, R169, -R7.reuse ;  /* 0x000000a902a97223 */ /* 0x100fe20000010807 */
[----:B------:R-:W-:Y:S01]  /*1ee90*/  FMNMX.FTZ R0, R198, R0, !PT ;  /* 0x00000000c6007209 */ /* 0x000fe20007810000 */
[----:B------:R-:W2:Y:S01]  /*1eea0*/  MUFU.EX2 R188, R188 ;  /* 0x000000bc00bc7308 */ /* 0x000ea20000000800 */
[----:B------:R-:W-:Y:S01]  /*1eeb0*/  FSEL R134, R134, -INF , P4 ;  /* 0xff80000086867808 */ /* 0x000fe20002000000 */
[----:B0-----:R-:W-:Y:S01]  /*1eec0*/  FFMA.FTZ R13, R5, R13, R184 ;  /* 0x0000000d050d7223 */ /* 0x001fe200000100b8 */
[----:B------:R-:W-:Y:S01]  /*1eed0*/  FMNMX.FTZ R0, R199, R0, !PT ;  /* 0x00000000c7007209 */ /* 0x000fe20007810000 */
[C-C-:B------:R-:W-:Y:S01]  /*1eee0*/  FFMA.FTZ R172, R2.reuse, R172, -R7.reuse ;  /* 0x000000ac02ac7223 */ /* 0x140fe20000010807 */
[----:B------:R-:W-:Y:S01]  /*1eef0*/  FSEL R135, R135, -INF , P5 ;  /* 0xff80000087877808 */ /* 0x000fe20002800000 */
[--C-:B------:R-:W-:Y:S01]  /*1ef00*/  FFMA.FTZ R173, R2, R173, -R7.reuse ;  /* 0x000000ad02ad7223 */ /* 0x100fe20000010807 */
[----:B------:R-:W-:Y:S01]  /*1ef10*/  FMNMX.FTZ R0, R170, R0, !PT ;  /* 0x00000000aa007209 */ /* 0x000fe20007810000 */
[----:B------:R-:W0:Y:S01]  /*1ef20*/  MUFU.EX2 R189, R189 ;  /* 0x000000bd00bd7308 */ /* 0x000e220000000800 */
[----:B------:R-:W-:-:S01]  /*1ef30*/  FFMA.FTZ R176, R2, R176, -R7 ;  /* 0x000000b002b07223 */ /* 0x000fc20000010807 */
[C-C-:B------:R-:W-:Y:S01]  /*1ef40*/  FFMA.FTZ R177, R2.reuse, R177, -R7.reuse ;  /* 0x000000b102b17223 */ /* 0x140fe20000010807 */
[----:B------:R-:W-:Y:S01]  /*1ef50*/  FMNMX.FTZ R0, R171, R0, !PT ;  /* 0x00000000ab007209 */ /* 0x000fe20007810000 */
[C-C-:B------:R-:W-:Y:S01]  /*1ef60*/  FFMA.FTZ R180, R2.reuse, R180, -R7.reuse ;  /* 0x000000b402b47223 */ /* 0x140fe20000010807 */
[----:B------:R-:W-:-:S01]  /*1ef70*/  FFMA.FTZ R181, R2, R181, -R7 ;  /* 0x000000b502b57223 */ /* 0x000fc20000010807 */
[--C-:B------:R-:W-:Y:S01]  /*1ef80*/  FFMA.FTZ R152, R2, R152, -R7.reuse ;  /* 0x0000009802987223 */ /* 0x100fe20000010807 */
[----:B------:R-:W-:Y:S01]  /*1ef90*/  FMNMX.FTZ R0, R174, R0, !PT ;  /* 0x00000000ae007209 */ /* 0x000fe20007810000 */
[----:B------:R-:W-:Y:S01]  /*1efa0*/  MUFU.EX2 R192, R192 ;  /* 0x000000c000c07308 */ /* 0x000fe20000000800 */
        /* <DEDUP_REMOVED lines=35> */
[----:B------:R-:W-:Y:S01]  /*1f1e0*/  FFMA.FTZ R7, R2, R133, -R7 ;  /* 0x0000008502077223 */ /* 0x000fe20000010807 */
[----:B------:R-:W-:-:S02]  /*1f1f0*/  LOP3.LUT P0, RZ, R22, 0x100, RZ, 0xc0, !PT ;  /* 0x0000010016ff7812 */ /* 0x000fc4000780c0ff */
        /* <DEDUP_REMOVED lines=29> */
[----:B------:R-:W-:-:S05]  /*1f3d0*/  FMNMX.FTZ R0, R135, R0, !PT ;  /* 0x0000000087007209 */ /* 0x000fca0007810000 */
[----:B------:R-:W3:Y:S01]  /*1f3e0*/  SHFL.BFLY PT, R6, R0, 0x2, 0x1f ;  /* 0x0c401f0000067f89 */ /* 0x000ee200000e0000 */
[----:B------:R-:W-:Y:S08]  /*1f3f0*/  MUFU.EX2 R157, R157 ;  /* 0x0000009d009d7308 */ /* 0x000ff00000000800 */
[----:B------:R-:W-:Y:S08]  /*1f400*/  MUFU.EX2 R160, R160 ;  /* 0x000000a000a07308 */ /* 0x000ff00000000800 */
[----:B------:R-:W-:Y:S01]  /*1f410*/  MUFU.EX2 R161, R161 ;  /* 0x000000a100a17308 */ /* 0x000fe20000000800 */
[----:B---3--:R-:W-:-:S07]  /*1f420*/  FMNMX.FTZ R0, R0, R6, !PT ;  /* 0x0000000600007209 */ /* 0x008fce0007810000 */
[----:B------:R-:W-:Y:S01]  /*1f430*/  MUFU.EX2 R164, R164 ;  /* 0x000000a400a47308 */ /* 0x000fe20000000800 */
[----:B------:R-:W3:Y:S07]  /*1f440*/  SHFL.BFLY PT, R6, R0, 0x1, 0x1f ;  /* 0x0c201f0000067f89 */ /* 0x000eee00000e0000 */
[----:B------:R-:W-:Y:S08]  /*1f450*/  MUFU.EX2 R165, R165 ;  /* 0x000000a500a57308 */ /* 0x000ff00000000800 */
[----:B------:R-:W-:Y:S08]  /*1f460*/  MUFU.EX2 R136, R136 ;  /* 0x0000008800887308 */ /* 0x000ff00000000800 */
[----:B------:R-:W-:Y:S01]  /*1f470*/  MUFU.EX2 R137, R137 ;  /* 0x0000008900897308 */ /* 0x000fe20000000800 */
[----:B---3--:R-:W-:-:S04]  /*1f480*/  FMNMX.FTZ R0, R0, R6, !PT ;  /* 0x0000000600007209 */ /* 0x008fc80007810000 */
[----:B------:R-:W-:Y:S01]  /*1f490*/  FSETP.NEU.FTZ.AND P1, PT, R0, -INF , PT ;  /* 0xff8000000000780b */ /* 0x000fe20003f3d000 */
[----:B------:R-:W-:-:S02]  /*1f4a0*/  FFMA.FTZ R9, R2, R0, -8 ;  /* 0xc100000002097423 */ /* 0x000fc40000010000 */
[----:B------:R-:W-:Y:S01]  /*1f4b0*/  MUFU.EX2 R140, R140 ;  /* 0x0000008c008c7308 */ /* 0x000fe20000000800 */
[----:B------:R-:W-:Y:S02]  /*1f4c0*/  FSEL R6, R0, RZ, P1 ;  /* 0x000000ff00067208 */ /* 0x000fe40000800000 */
[----:B------:R-:W-:-:S03]  /*1f4d0*/  FSEL R9, R9, RZ, P1 ;  /* 0x000000ff09097208 */ /* 0x000fc60000800000 */
[----:B------:R-:W-:Y:S01]  /*1f4e0*/  FADD.FTZ R6, -R6, R11 ;  /* 0x0000000b06067221 */ /* 0x000fe20000010100 */
[----:B------:R-:W-:Y:S02]  /*1f4f0*/  IMAD.U32 R11, RZ, RZ, UR38 ;  /* 0x00000026ff0b7e24 */ /* 0x000fe4000f8e00ff */
[C-C-:B------:R-:W-:Y:S01]  /*1f500*/  FFMA.FTZ R186, R2.reuse, R186, -R9.reuse ;  /* 0x000000ba02ba7223 */ /* 0x140fe20000010809 */
[----:B------:R-:W-:-:S01]  /*1f510*/  FFMA.FTZ R187, R2, R187, -R9 ;  /* 0x000000bb02bb7223 */ /* 0x000fc20000010809 */
[C---:B------:R-:W-:Y:S01]  /*1f520*/  FMUL.FTZ R6, R2.reuse, R6 ;  /* 0x0000000602067220 */ /* 0x040fe20000410000 */
[----:B------:R-:W-:-:S01]  /*1f530*/  FFMA.FTZ R190, R2, R190, -R9 ;  /* 0x000000be02be7223 */ /* 0x000fc20000010809 */
[C-C-:B------:R-:W-:Y:S01]  /*1f540*/  FFMA.FTZ R191, R2.reuse, R191, -R9.reuse ;  /* 0x000000bf02bf7223 */ /* 0x140fe20000010809 */
[----:B------:R-:W-:-:S01]  /*1f550*/  FFMA.FTZ R194, R2, R194, -R9 ;  /* 0x000000c202c27223 */ /* 0x000fc20000010809 */
[----:B------:R-:W-:Y:S01]  /*1f560*/  MUFU.EX2 R186, R186 ;  /* 0x000000ba00ba7308 */ /* 0x000fe20000000800 */
[----:B------:R-:W-:-:S01]  /*1f570*/  FFMA.FTZ R195, R2, R195, -R9 ;  /* 0x000000c302c37223 */ /* 0x000fc20000010809 */
[----:B------:R-:W-:Y:S01]  /*1f580*/  PRMT R10, R11, 0x654, R10 ;  /* 0x000006540b0a7816 */ /* 0x000fe2000000000a */
[----:B------:R-:W-:-:S01]  /*1f590*/  FFMA.FTZ R198, R2, R198, -R9 ;  /* 0x000000c602c67223 */ /* 0x000fc20000010809 */
[C-C-:B------:R-:W-:Y:S01]  /*1f5a0*/  FFMA.FTZ R199, R2.reuse, R199, -R9.reuse ;  /* 0x000000c702c77223 */ /* 0x140fe20000010809 */
[----:B------:R-:W-:-:S01]  /*1f5b0*/  FFMA.FTZ R170, R2, R170, -R9 ;  /* 0x000000aa02aa7223 */ /* 0x000fc20000010809 */
[----:B------:R1:W-:Y:S01]  /*1f5c0*/  SYNCS.ARRIVE.TRANS64.RED.A1T0 RZ, [R10+URZ], RZ ;  /* 0x000000ff0aff79a7 */ /* 0x0003e2000810043f */
[----:B------:R-:W-:-:S01]  /*1f5d0*/  FFMA.FTZ R171, R2, R171, -R9 ;  /* 0x000000ab02ab7223 */ /* 0x000fc20000010809 */
[----:B------:R-:W3:Y:S01]  /*1f5e0*/  MUFU.EX2 R6, R6 ;  /* 0x0000000600067308 */ /* 0x000ee20000000800 */
[----:B------:R-:W-:-:S01]  /*1f5f0*/  FFMA.FTZ R174, R2, R174, -R9 ;  /* 0x000000ae02ae7223 */ /* 0x000fc20000010809 */
[C-C-:B------:R-:W-:Y:S01]  /*1f600*/  FFMA.FTZ R175, R2.reuse, R175, -R9.reuse ;  /* 0x000000af02af7223 */ /* 0x140fe20000010809 */
[----:B------:R-:W-:-:S01]  /*1f610*/  FFMA.FTZ R178, R2, R178, -R9 ;  /* 0x000000b202b27223 */ /* 0x000fc20000010809 */
[C-C-:B------:R-:W-:Y:S01]  /*1f620*/  FFMA.FTZ R179, R2.reuse, R179, -R9.reuse ;  /* 0x000000b302b37223 */ /* 0x140fe20000010809 */
[----:B------:R-:W-:-:S01]  /*1f630*/  FFMA.FTZ R182, R2, R182, -R9 ;  /* 0x000000b602b67223 */ /* 0x000fc20000010809 */
[----:B-1----:R-:W-:Y:S01]  /*1f640*/  FADD.FTZ R10, R185, R13 ;  /* 0x0000000db90a7221 */ /* 0x002fe20000010000 */
[----:B------:R-:W-:-:S01]  /*1f650*/  FFMA.FTZ R183, R2, R183, -R9 ;  /* 0x000000b702b77223 */ /* 0x000fc20000010809 */
[----:B------:R-:W1:Y:S01]  /*1f660*/  MUFU.EX2 R187, R187 ;  /* 0x000000bb00bb7308 */ /* 0x000e620000000800 */
[----:B------:R-:W-:-:S01]  /*1f670*/  FFMA.FTZ R154, R2, R154, -R9 ;  /* 0x0000009a029a7223 */ /* 0x000fc20000010809 */
[----:B--2---:R-:W-:Y:S01]  /*1f680*/  FADD.FTZ R10, R188, R10 ;  /* 0x0000000abc0a7221 */ /* 0x004fe20000010000 */
[----:B------:R-:W-:-:S01]  /*1f690*/  FFMA.FTZ R155, R2, R155, -R9 ;  /* 0x0000009b029b7223 */ /* 0x000fc20000010809 */
[C-C-:B------:R-:W-:Y:S01]  /*1f6a0*/  FFMA.FTZ R158, R2.reuse, R158, -R9.reuse ;  /* 0x0000009e029e7223 */ /* 0x140fe20000010809 */
[----:B------:R-:W-:-:S01]  /*1f6b0*/  FFMA.FTZ R159, R2, R159, -R9 ;  /* 0x0000009f029f7223 */ /* 0x000fc20000010809 */
[----:B0-----:R-:W-:Y:S01]  /*1f6c0*/  FADD.FTZ R10, R189, R10 ;  /* 0x0000000abd0a7221 */ /* 0x001fe20000010000 */
[----:B------:R-:W-:-:S01]  /*1f6d0*/  FFMA.FTZ R162, R2, R162, -R9 ;  /* 0x000000a202a27223 */ /* 0x000fc20000010809 */
[----:B------:R-:W0:Y:S01]  /*1f6e0*/  MUFU.EX2 R190, R190 ;  /* 0x000000be00be7308 */ /* 0x000e220000000800 */
[----:B---3--:R-:W-:-:S01]  /*1f6f0*/  FFMA.FTZ R12, R6, R12, R186 ;  /* 0x0000000c060c7223 */ /* 0x008fc200000100ba */
[----:B------:R-:W-:Y:S01]  /*1f700*/  FADD.FTZ R10, R192, R10 ;  /* 0x0000000ac00a7221 */ /* 0x000fe20000010000 */
[----:B------:R-:W-:-:S01]  /*1f710*/  FFMA.FTZ R163, R2, R163, -R9 ;  /* 0x000000a302a37223 */ /* 0x000fc20000010809 */
[C-C-:B------:R-:W-:Y:S01]  /*1f720*/  FFMA.FTZ R166, R2.reuse, R166, -R9.reuse ;  /* 0x000000a602a67223 */ /* 0x140fe20000010809 */
[----:B------:R-:W-:-:S01]  /*1f730*/  FFMA.FTZ R167, R2, R167, -R9 ;  /* 0x000000a702a77223 */ /* 0x000fc20000010809 */
[----:B------:R-:W-:Y:S01]  /*1f740*/  FADD.FTZ R10, R193, R10 ;  /* 0x0000000ac10a7221 */ /* 0x000fe20000010000 */
[----:B------:R-:W-:-:S01]  /*1f750*/  FFMA.FTZ R138, R2, R138, -R9 ;  /* 0x0000008a028a7223 */ /* 0x000fc20000010809 */
[----:B------:R-:W2:Y:S01]  /*1f760*/  MUFU.EX2 R191, R191 ;  /* 0x000000bf00bf7308 */ /* 0x000ea20000000800 */
        /* <DEDUP_REMOVED lines=8> */
[----:B0-----:R-:W-:-:S01]  /*1f7f0*/  FADD.FTZ R11, R190, R11 ;  /* 0x0000000bbe0b7221 */ /* 0x001fc20000010000 */
[----:B------:R-:W-:Y:S01]  /*1f800*/  FADD.FTZ R10, R168, R10 ;  /* 0x0000000aa80a7221 */ /* 0x000fe20000010000 */
[----:B------:R-:W-:-:S01]  /*1f810*/  FFMA.FTZ R147, R2, R147, -R9 ;  /* 0x0000009302937223 */ /* 0x000fc20000010809 */
[C-C-:B------:R-:W-:Y:S01]  /*1f820*/  FFMA.FTZ R150, R2.reuse, R150, -R9.reuse ;  /* 0x0000009602967223 */ /* 0x140fe20000010809 */
[----:B------:R-:W-:-:S01]  /*1f830*/  FFMA.FTZ R151, R2, R151, -R9 ;  /* 0x0000009702977223 */ /* 0x000fc20000010809 */
[----:B------:R-:W-:Y:S01]  /*1f840*/  FADD.FTZ R10, R169, R10 ;  /* 0x0000000aa90a7221 */ /* 0x000fe20000010000 */
[----:B------:R-:W-:-:S01]  /*1f850*/  FFMA.FTZ R122, R2, R122, -R9 ;  /* 0x0000007a027a7223 */ /* 0x000fc20000010809 */
[----:B------:R-:W0:Y:S01]  /*1f860*/  MUFU.EX2 R195, R195 ;  /* 0x000000c300c37308 */ /* 0x000e220000000800 */
[----:B--2---:R-:W-:-:S01]  /*1f870*/  FADD.FTZ R11, R191, R11 ;  /* 0x0000000bbf0b7221 */ /* 0x004fc20000010000 */
        /* <DEDUP_REMOVED lines=12> */
[----:B------:R-:W-:-:S02]  /*1f940*/  FADD.FTZ R10, R177, R10 ;  /* 0x0000000ab10a7221 */ /* 0x000fc40000010000 */
        /* <DEDUP_REMOVED lines=26> */
[----:B------:R-:W-:-:S06]  /*1faf0*/  FADD.FTZ R10, R140, R10 ;  /* 0x0000000a8c0a7221 */ /* 0x000fcc0000010000 */
        /* <DEDUP_REMOVED lines=82> */
.L_x_2920:
[----:B------:R-:W-:Y:S01]  /*20020*/  F2FP.SATFINITE.E4M3.F32.PACK_AB_MERGE_C R9, R9, R134, RZ ;  /* 0x000000860909723e */ /* 0x000fe200048070ff */
[----:B------:R-:W-:Y:S01]  /*20030*/  IMAD R3, R3, 0x8, R18 ;  /* 0x0000000803037824 */ /* 0x000fe200078e0212 */
[----:B------:R-:W-:Y:S01]  /*20040*/  ISETP.GT.AND P1, PT, R8, R21, PT ;  /* 0x000000150800720c */ /* 0x000fe20003f24270 */
[----:B------:R-:W-:Y:S01]  /*20050*/  IMAD.U32 R10, RZ, RZ, UR38 ;  /* 0x00000026ff0a7e24 */ /* 0x000fe2000f8e00ff */
[----:B------:R-:W-:Y:S01]  /*20060*/  F2FP.SATFINITE.E4M3.F32.PACK_AB_MERGE_C R130, R131, R130, R9 ;  /* 0x000000828382723e */ /* 0x000fe20004807009 */
[----:B------:R-:W-:Y:S01]  /*20070*/  VIADD R3, R3, 0x33460 ;  /* 0x0003346003037836 */ /* 0x000fe20000000000 */
[----:B------:R0:W5:Y:S01]  /*20080*/  LDL R9, [R1] ;  /* 0x0000000001097983 */ /* 0x0001620000100800 */
        /* <DEDUP_REMOVED lines=137> */
[----:B------:R-:W-:Y:S01]  /*20920*/  MOV R11, R0 ;  /* 0x00000000000b7202 */ /* 0x000fe20000000f00 */
[----:B------:R-:W-:Y:S01]  /*20930*/  IMAD.MOV.U32 R10, RZ, RZ, R4 ;  /* 0x000000ffff0a7224 */ /* 0x000fe200078e0004 */
[----:B------:R-:W-:Y:S01]  /*20940*/  MOV R214, R180 ;  /* 0x000000b400d67202 */ /* 0x000fe20000000f00 */
[----:B-1----:R-:W-:Y:S01]  /*20950*/  IMAD.MOV.U32 R3, RZ, RZ, R222 ;  /* 0x000000ffff037224 */ /* 0x002fe200078e00de */
        /* <DEDUP_REMOVED lines=18> */
[----:B------:R-:W-:Y:S01]  /*20a80*/  IMAD.MOV.U32 R203, RZ, RZ, R130 ;  /* 0x000000ffffcb7224 */ /* 0x000fe200078e0082 */
[----:B0-----:R-:W-:Y:S06]  /*20a90*/  @P1 BRA `(.L_x_2921) ;  /* 0xffffffbc00a81947 */ /* 0x001fec000383ffff */
.L_x_2909:
[----:B------:R-:W2:Y:S02]  /*20aa0*/  LDL R3, [R1+0x44] ;  /* 0x0000440001037983 */ /* 0x000ea40000100800 */
[----:B--2---:R-:W-:-:S13]  /*20ab0*/  ISETP.GE.AND P1, PT, R8, R3, PT ;  /* 0x000000030800720c */ /* 0x004fda0003f26270 */
[----:B------:R-:W-:Y:S05]  /*20ac0*/  @!P1 BRA `(.L_x_2922) ;  /* 0x0000003400609947 */ /* 0x000fea0003800000 */
[----:B-----5:R0:W5:Y:S01]  /*20ad0*/  LDL.LU R9, [R1] ;  /* 0x0000000001097983 */ /* 0x0201620000300800 */
[----:B------:R-:W-:Y:S02]  /*20ae0*/  IMAD.MOV.U32 R11, RZ, RZ, R0 ;  /* 0x000000ffff0b7224 */ /* 0x000fe400078e0000 */
[----:B------:R-:W-:Y:S02]  /*20af0*/  IMAD.MOV.U32 R10, RZ, RZ, R4 ;  /* 0x000000ffff0a7224 */ /* 0x000fe400078e0004 */
[----:B------:R-:W-:-:S07]  /*20b00*/  IMAD.MOV.U32 R3, RZ, RZ, R222 ;  /* 0x000000ffff037224 */ /* 0x000fce00078e00de */
.L_x_2934:
[----:B------:R-:W2:Y:S01]  /*20b10*/  LDL R4, [R1+0x2c] ;  /* 0x00002c0001047983 */ /* 0x000ea20000100800 */
[----:B------:R-:W-:Y:S01]  /*20b20*/  VIADD R222, R3, 0x1 ;  /* 0x0000000103de7836 */ /* 0x000fe20000000000 */
[----:B------:R-:W-:Y:S05]  /*20b30*/  YIELD ;  /* 0x0000000000007946 */ /* 0x000fea0003800000 */
[----:B------:R-:W-:-:S04]  /*20b40*/  ISETP.NE.AND P1, PT, R222, 0x2, PT ;  /* 0x00000002de00780c */ /* 0x000fc80003f25270 */
[----:B------:R-:W-:Y:S02]  /*20b50*/  SEL R0, RZ, 0x1, P1 ;  /* 0x00000001ff007807 */ /* 0x000fe40000800000 */
[----:B------:R-:W-:Y:S02]  /*20b60*/  SEL R222, R222, RZ, P1 ;  /* 0x000000ffdede7207 */ /* 0x000fe40000800000 */
[----:B--2---:R-:W-:Y:S02]  /*20b70*/  ISETP.NE.AND P2, PT, R4, RZ, PT ;  /* 0x000000ff0400720c */ /* 0x004fe40003f45270 */
[----:B-----5:R-:W-:-:S05]  /*20b80*/  LOP3.LUT R4, R9, R0, RZ, 0x3c, !PT ;  /* 0x0000000009047212 */ /* 0x020fca00078e3cff */
[----:B------:R1:W-:Y:S06]  /*20b90*/  STL [R1], R4 ;  /* 0x0000000401007387 */ /* 0x0003ec0000100800 */
[----:B------:R-:W-:Y:S05]  /*20ba0*/  @P2 BRA `(.L_x_2923) ;  /* 0x0000000000302947 */ /* 0x000fea0003800000 */
[----:B------:R-:W-:Y:S05]  /*20bb0*/  @!P0 BRA `(.L_x_2924) ;  /* 0x0000000000048947 */ /* 0x000fea0003800000 */
[----:B------:R-:W-:Y:S01]  /*20bc0*/  BPT.TRAP 0x1 ;  /* 0x000000040000795c */ /* 0x000fe20000300000 */
.L_x_2924:
[----:B------:R-:W-:Y:S02]  /*20bd0*/  LEA R0, R222, R18, 0x3 ;  /* 0x00000012de007211 */ /* 0x000fe400078e18ff */
[----:B------:R-:W-:-:S04]  /*20be0*/  SHF.L.U32 R5, R4, 0x1f, RZ ;  /* 0x0000001f04057819 */ /* 0x000fc800000006ff */
[----:B------:R2:W3:Y:S01]  /*20bf0*/  SYNCS.PHASECHK.TRANS64.TRYWAIT P1, [R0+URZ+0x33430], R5 ;  /* 0x03343005000075a7 */ /* 0x0004e2000802017f */
[----:B------:R-:W-:Y:S05]  /*20c00*/  @!P0 BRA `(.L_x_2925) ;  /* 0x0000000000048947 */ /* 0x000fea0003800000 */
[----:B------:R-:W-:Y:S01]  /*20c10*/  BPT.TRAP 0x1 ;  /* 0x000000040000795c */ /* 0x000fe20000300000 */
.L_x_2925:
[----:B------:R-:W-:Y:S04]  /*20c20*/  BSSY B0, `(.L_x_2923) ;  /* 0x0000004000007945 */ /* 0x000fe80003800000 */
[----:B---3--:R-:W-:Y:S05]  /*20c30*/  @P1 BRA `(.L_x_2926) ;  /* 0x0000000000081947 */ /* 0x008fea0003800000 */
[----:B------:R-:W3:Y:S02]  /*20c40*/  SYNCS.PHASECHK.TRANS64.TRYWAIT P1, [R0+URZ+0x33430], R5 ;  /* 0x03343005000075a7 */ /* 0x000ee4000802017f */
[----:B---3--:R-:W-:Y:S05]  /*20c50*/  @!P1 BRA `(.L_x_2927) ;  /* 0x0000013c002c9947 */ /* 0x008fea0003800000 */
.L_x_2926:
[----:B------:R-:W-:Y:S05]  /*20c60*/  BSYNC B0 ;  /* 0x0000000000007941 */ /* 0x000fea0003800000 */
.L_x_2923:
[----:B--23--:R-:W2:Y:S01]  /*20c70*/  S2R R0, SR_TID.X ;  /* 0x0000000000007919 */ /* 0x00cea20000002100 */
[----:B------:R-:W-:Y:S05]  /*20c80*/  WARPSYNC.ALL ;  /* 0x0000000000007948 */ /* 0x000fea0003800000 */
[----:B-1----:R-:W-:Y:S01]  /*20c90*/  IMAD R4, R222, 0x780, R20 ;  /* 0x00000780de047824 */ /* 0x002fe200078e0214 */
[----:B------:R-:W-:Y:S01]  /*20ca0*/  UMOV UR44, UR24 ;  /* 0x00000018002c7c82 */ /* 0x000fe20008000000 */
[----:B------:R-:W-:Y:S01]  /*20cb0*/  IMAD.MOV.U32 R5, RZ, RZ, -0x7fffffe0 ;  /* 0x80000020ff057424 */ /* 0x000fe200078e00ff */
[----:B------:R-:W-:Y:S01]  /*20cc0*/  UMOV UR45, UR25 ;  /* 0x00000019002d7c82 */ /* 0x000fe20008000000 */
[C---:B------:R-:W-:Y:S01]  /*20cd0*/  VIADD R120, R4.reuse, 0x80 ;  /* 0x0000008004787836 */ /* 0x040fe20000000000 */
[----:B------:R-:W-:Y:S01]  /*20ce0*/  R2UR UR46, R4 ;  /* 0x00000000042e72ca */ /* 0x000fe200000e0000 */
[----:B------:R-:W-:Y:S01]  /*20cf0*/  IMAD.MOV.U32 R121, RZ, RZ, -0x7fffffe0 ;  /* 0x80000020ff797424 */ /* 0x000fe200078e00ff */
[----:B------:R-:W-:Y:S01]  /*20d00*/  R2UR UR47, R5 ;  /* 0x00000000052f72ca */ /* 0x000fe200000e0000 */
[----:B------:R-:W-:Y:S01]  /*20d10*/  UMOV UR40, UR24 ;  /* 0x0000001800287c82 */ /* 0x000fe20008000000 */
[----:B------:R-:W-:Y:S01]  /*20d20*/  R2UR UR42, R120 ;  /* 0x00000000782a72ca */ /* 0x000fe200000e0000 */
[----:B------:R-:W-:Y:S01]  /*20d30*/  UMOV UR41, UR25 ;  /* 0x0000001900297c82 */ /* 0x000fe20008000000 */
[----:B------:R-:W-:Y:S01]  /*20d40*/  R2UR UR43, R121 ;  /* 0x00000000792b72ca */ /* 0x000fe200000e0000 */
[C---:B------:R-:W-:Y:S01]  /*20d50*/  VIADD R6, R4.reuse, 0x100 ;  /* 0x0000010004067836 */ /* 0x040fe20000000000 */
[----:B------:R-:W-:Y:S01]  /*20d60*/  MOV R15, 0x80000020 ;  /* 0x80000020000f7802 */ /* 0x000fe20000000f00 */
[----:B------:R-:W-:Y:S01]  /*20d70*/  IMAD.MOV.U32 R7, RZ, RZ, -0x7fffffe0 ;  /* 0x80000020ff077424 */ /* 0x000fe200078e00ff */
[----:B------:R-:W-:Y:S01]  /*20d80*/  UMOV UR32, UR24 ;  /* 0x0000001800207c82 */ /* 0x000fe20008000000 */
[----:B------:R-:W-:Y:S01]  /*20d90*/  VIADD R14, R4, 0x180 ;  /* 0x00000180040e7836 */ /* 0x000fe20000000000 */
[----:B------:R-:W-:Y:S01]  /*20da0*/  R2UR UR26, R6 ;  /* 0x00000000061a72ca */ /* 0x000fe200000e0000 */
[----:B------:R-:W-:Y:S01]  /*20db0*/  UMOV UR33, UR25 ;  /* 0x0000001900217c82 */ /* 0x000fe20008000000 */
[----:B------:R-:W-:Y:S01]  /*20dc0*/  R2UR UR27, R7 ;  /* 0x00000000071b72ca */ /* 0x000fe200000e0000 */
[----:B------:R-:W-:Y:S01]  /*20dd0*/  VIADD R120, R4, 0x200 ;  /* 0x0000020004787836 */ /* 0x000fe20000000000 */
[----:B------:R-:W-:Y:S01]  /*20de0*/  R2UR UR34, R14 ;  /* 0x000000000e2272ca */ /* 0x000fe200000e0000 */
[----:B------:R-:W-:Y:S01]  /*20df0*/  UMOV UR28, UR24 ;  /* 0x00000018001c7c82 */ /* 0x000fe20008000000 */
[----:B------:R-:W-:Y:S01]  /*20e00*/  R2UR UR35, R15 ;  /* 0x000000000f2372ca */ /* 0x000fe200000e0000 */
[----:B------:R-:W-:Y:S01]  /*20e10*/  UMOV UR29, UR25 ;  /* 0x00000019001d7c82 */ /* 0x000fe20008000000 */
[----:B------:R-:W-:Y:S01]  /*20e20*/  R2UR UR30, R120 ;  /* 0x00000000781e72ca */ /* 0x000fe200000e0000 */
[C---:B------:R-:W-:Y:S01]  /*20e30*/  VIADD R6, R4.reuse, 0x2 ;  /* 0x0000000204067836 */ /* 0x040fe20000000000 */
[----:B--2---:R-:W-:Y:S01]  /*20e40*/  SHF.R.U32.HI R0, RZ, 0x7, R0 ;  /* 0x00000007ff007819 */ /* 0x004fe20000011600 */
[----:B------:R-:W-:Y:S01]  /*20e50*/  VIADD R14, R4, 0x82 ;  /* 0x00000082040e7836 */ /* 0x000fe20000000000 */
[----:B------:R-:W-:Y:S01]  /*20e60*/  R2UR UR31, R121 ;  /* 0x00000000791f72ca */ /* 0x000fe200000e0000 */
[----:B------:R-:W-:Y:S01]  /*20e70*/  IMAD.MOV.U32 R15, RZ, RZ, -0x7fffffe0 ;  /* 0x80000020ff0f7424 */ /* 0x000fe200078e00ff */
[----:B------:R-:W-:Y:S01]  /*20e80*/  R2UR UR6, R6 ;  /* 0x00000000060672ca */ /* 0x000fe200000e0000 */
[----:B------:R-:W-:Y:S01]  /*20e90*/  VIADD R0, R0, 0x8 ;  /* 0x0000000800007836 */ /* 0x000fe20000000000 */
[----:B------:R-:W-:Y:S01]  /*20ea0*/  R2UR UR7, R7 ;  /* 0x00000000070772ca */ /* 0x000fe200000e0000 */
[----:B------:R-:W-:-:S02]  /*20eb0*/  VIADD R6, R4, 0x102 ;  /* 0x0000010204067836 */ /* 0x000fc40000000000 */
[----:B------:R-:W-:Y:S01]  /*20ec0*/  IMAD.MOV.U32 R7, RZ, RZ, -0x7fffffe0 ;  /* 0x80000020ff077424 */ /* 0x000fe200078e00ff */
[----:B------:R1:W-:Y:S01]  /*20ed0*/  BAR.SYNC.DEFER_BLOCKING R0, 0x100 ;  /* 0x000400000000751d */ /* 0x0003e20000010000 */
[----:B------:R-:W-:-:S05]  /*20ee0*/  IMAD.MOV.U32 R5, RZ, RZ, -0x7fffffe0 ;  /* 0x80000020ff057424 */ /* 0x000fca00078e00ff */
        /* <DEDUP_REMOVED lines=221> */
[----:B-1----:R-:W-:Y:S05]  /*21cc0*/  @P2 BRA `(.L_x_2928) ;  /* 0x0000000000282947 */ /* 0x002fea0003800000 */
[----:B------:R-:W-:Y:S05]  /*21cd0*/  @!P0 BRA `(.L_x_2929) ;  /* 0x0000000000048947 */ /* 0x000fea0003800000 */
[----:B------:R-:W-:Y:S01]  /*21ce0*/  BPT.TRAP 0x1 ;  /* 0x000000040000795c */ /* 0x000fe20000300000 */
.L_x_2929:
[----:B------:R-:W-:Y:S01]  /*21cf0*/  SHF.L.U32 R0, R9, 0x1f, RZ ;  /* 0x0000001f09007819 */ /* 0x000fe200000006ff */
[----:B------:R-:W-:-:S04]  /*21d00*/  IMAD R4, R3, 0x8, R18 ;  /* 0x0000000803047824 */ /* 0x000fc800078e0212 */
[----:B------:R1:W2:Y:S01]  /*21d10*/  SYNCS.PHASECHK.TRANS64.TRYWAIT P1, [R4+URZ+0x33450], R0 ;  /* 0x03345000040075a7 */ /* 0x0002a2000802017f */
[----:B------:R-:W-:Y:S05]  /*21d20*/  @!P0 BRA `(.L_x_2930) ;  /* 0x0000000000048947 */ /* 0x000fea0003800000 */
[----:B------:R-:W-:Y:S01]  /*21d30*/  BPT.TRAP 0x1 ;  /* 0x000000040000795c */ /* 0x000fe20000300000 */
.L_x_2930:
[----:B--2---:R-:W-:Y:S05]  /*21d40*/  @P1 BRA `(.L_x_2928) ;  /* 0x0000000000081947 */ /* 0x004fea0003800000 */
[----:B------:R-:W2:Y:S02]  /*21d50*/  SYNCS.PHASECHK.TRANS64.TRYWAIT P1, [R4+URZ+0x33450], R0 ;  /* 0x03345000040075a7 */ /* 0x000ea4000802017f */
[----:B--2---:R-:W-:Y:S05]  /*21d60*/  @!P1 BRA `(.L_x_2931) ;  /* 0x0000012800fc9947 */ /* 0x004fea0003800000 */
.L_x_2928:
[----:B-12---:R-:W-:Y:S01]  /*21d70*/  VIADD R0, R18, 0x200 ;  /* 0x0000020012007836 */ /* 0x006fe20000000000 */
[----:B------:R-:W-:Y:S05]  /*21d80*/  WARPSYNC.ALL ;  /* 0x0000000000007948 */ /* 0x000fea0003800000 */
[----:B------:R-:W-:Y:S01]  /*21d90*/  SHF.R.U32.HI R0, RZ, 0x4, R0 ;  /* 0x00000004ff007819 */ /* 0x000fe20000011600 */
[----:B------:R-:W-:Y:S01]  /*21da0*/  IMAD.MOV.U32 R5, RZ, RZ, -0x3ffffff0 ;  /* 0xc0000010ff057424 */ /* 0x000fe200078e00ff */
[----:B------:R-:W-:Y:S01]  /*21db0*/  WARPGROUP.ARRIVE ;  /* 0x00000000000079c5 */ /* 0x000fe20000000000 */
[----:B------:R-:W-:-:S05]  /*21dc0*/  MOV R7, 0xc0000010 ;  /* 0xc000001000077802 */ /* 0x000fca0000000f00 */
[----:B------:R-:W1:Y:S01]  /*21dd0*/  S2R R9, SR_TID.X ;  /* 0x0000000000097919 */ /* 0x000e620000002100 */
[----:B------:R-:W-:Y:S02]  /*21de0*/  LOP3.LUT R0, R0, 0x3fff, RZ, 0xc0, !PT ;  /* 0x00003fff00007812 */ /* 0x000fe400078ec0ff */
[----:B------:R-:W-:Y:S01]  /*21df0*/  R2UR UR7, R5 ;  /* 0x00000000050772ca */ /* 0x000fe200000e0000 */
[----:B------:R-:W-:Y:S01]  /*21e00*/  IMAD.MOV.U32 R5, RZ, RZ, -0x3ffffff0 ;  /* 0xc0000010ff057424 */ /* 0x000fe200078e00ff */
        /* <DEDUP_REMOVED lines=9> */
[----:B-1----:R-:W-:-:S04]  /*21ea0*/  SHF.R.U32.HI R9, RZ, 0x7, R9 ;  /* 0x00000007ff097819 */ /* 0x002fc80000011609 */
        /* <DEDUP_REMOVED lines=26> */
.L_x_2932:
[----:B-1----:R-:W-:Y:S01]  /*22050*/  IMAD R0, R222, 0x8, R18 ;  /* 0x00000008de007824 */ /* 0x002fe200078e0212 */
[----:B------:R-:W-:-:S03]  /*22060*/  MOV R4, UR38 ;  /* 0x0000002600047c02 */ /* 0x000fc60008000f00 */
[----:B------:R-:W-:-:S05]  /*22070*/  VIADD R0, R0, 0x33440 ;  /* 0x0003344000007836 */ /* 0x000fca0000000000 */
[----:B------:R-:W-:-:S04]  /*22080*/  PRMT R0, R4, 0x654, R0 ;  /* 0x0000065404007816 */ /* 0x000fc80000000000 */
[----:B------:R1:W-:Y:S02]  /*22090*/  SYNCS.ARRIVE.TRANS64.RED.A1T0 RZ, [R0+URZ], RZ ;  /* 0x000000ff00ff79a7 */ /* 0x0003e4000810043f */
[----:B-1----:R-:W-:-:S04]  /*220a0*/  FMNMX.FTZ R0, R184, R10, !PT ;  /* 0x0000000ab8007209 */ /* 0x002fc80007810000 */
        /* <DEDUP_REMOVED lines=39> */
[----:B------:R-:W1:Y:S02]  /*22320*/  SHFL.BFLY PT, R4, R0, 0x2, 0x1f ;  /* 0x0c401f0000047f89 */ /* 0x000e6400000e0000 */
[----:B-1----:R-:W-:-:S05]  /*22330*/  FMNMX.FTZ R4, R0, R4, !PT ;  /* 0x0000000400047209 */ /* 0x002fca0007810000 */
[----:B------:R-:W1:Y:S02]  /*22340*/  SHFL.BFLY PT, R0, R4, 0x1, 0x1f ;  /* 0x0c201f0004007f89 */ /* 0x000e6400000e0000 */
[----:B-1----:R-:W-:Y:S02]  /*22350*/  FMNMX.FTZ R4, R4, R0, !PT ;  /* 0x0000000004047209 */ /* 0x002fe40007810000 */
        /* <DEDUP_REMOVED lines=46> */
[----:B-1----:R-:W-:Y:S01]  /*22640*/  FMNMX.FTZ R0, R0, R5, !PT ;  /* 0x0000000500007209 */ /* 0x002fe20007810000 */
        /* <DEDUP_REMOVED lines=9> */
[----:B------:R-:W1:Y:S01]  /*226e0*/  MUFU.EX2 R184, R184 ;  /* 0x000000b800b87308 */ /* 0x000e620000000800 */
        /* <DEDUP_REMOVED lines=31> */
[----:B------:R-:W3:Y:S01]  /*228e0*/  MUFU.EX2 R187, R187 ;  /* 0x000000bb00bb7308 */ /* 0x000ee20000000800 */
[----:B--2---:R-:W-:-:S01]  /*228f0*/  FFMA.FTZ R12, R7, R12, R186 ;  /* 0x0000000c070c7223 */ /* 0x004fc200000100ba */
        /* <DEDUP_REMOVED lines=15> */
[----:B---3--:R-:W-:-:S01]  /*229f0*/  FADD.FTZ R11, R187, R12 ;  /* 0x0000000cbb0b7221 */ /* 0x008fc20000010000 */
[C---:B------:R-:W-:Y:S01]  /*22a00*/  FFMA.FTZ R164, R2.reuse, R164, -R5 ;  /* 0x000000a402a47223 */ /* 0x040fe20000010805 */
[----:B------:R-:W-:-:S01]  /*22a10*/  FFMA.FTZ R166, R2, R166, -R9 ;  /* 0x000000a602a67223 */ /* 0x000fc20000010809 */
[C---:B------:R-:W-:Y:S01]  /*22a20*/  FFMA.FTZ R165, R2.reuse, R165, -R5 ;  /* 0x000000a502a57223 */ /* 0x040fe20000010805 */
[----:B------:R-:W-:-:S01]  /*22a30*/  FFMA.FTZ R167, R2, R167, -R9 ;  /* 0x000000a702a77223 */ /* 0x000fc20000010809 */
[C---:B------:R-:W-:Y:S01]  /*22a40*/  FFMA.FTZ R136, R2.reuse, R136, -R5 ;  /* 0x0000008802887223 */ /* 0x040fe20000010805 */
[----:B------:R-:W-:-:S01]  /*22a50*/  FFMA.FTZ R138, R2, R138, -R9 ;  /* 0x0000008a028a7223 */ /* 0x000fc20000010809 */
[----:B------:R-:W3:Y:S01]  /*22a60*/  MUFU.EX2 R189, R189 ;  /* 0x000000bd00bd7308 */ /* 0x000ee20000000800 */
        /* <DEDUP_REMOVED lines=40> */
[----:B---3--:R-:W-:-:S07]  /*22cf0*/  FADD.FTZ R11, R194, R11 ;  /* 0x0000000bc20b7221 */ /* 0x008fce0000010000 */
[----:B------:R-:W3:Y:S01]  /*22d00*/  MUFU.EX2 R196, R196 ;  /* 0x000000c400c47308 */ /* 0x000ee20000000800 */
[----:B--2---:R-:W-:-:S07]  /*22d10*/  FADD.FTZ R10, R193, R10 ;  /* 0x0000000ac10a7221 */ /* 0x004fce0000010000 */
[----:B------:R-:W2:Y:S01]  /*22d20*/  MUFU.EX2 R198, R198 ;  /* 0x000000c600c67308 */ /* 0x000ea20000000800 */
[----:B-1----:R-:W-:-:S07]  /*22d30*/  FADD.FTZ R11, R195, R11 ;  /* 0x0000000bc30b7221 */ /* 0x002fce0000010000 */
        /* <DEDUP_REMOVED lines=131> */
[----:B-1----:R-:W-:-:S01]  /*23570*/  FADD.FTZ R11, R134, R11 ;  /* 0x0000000b860b7221 */ /* 0x002fc20000010000 */
[----:B---3--:R-:W-:-:S03]  /*23580*/  FADD.FTZ R13, R5, R10 ;  /* 0x0000000a050d7221 */ /* 0x008fc60000010000 */
[----:B--2---:R-:W-:Y:S01]  /*23590*/  FADD.FTZ R12, R9, R11 ;  /* 0x0000000b090c7221 */ /* 0x004fe20000010000 */
[----:B------:R-:W-:Y:S06]  /*235a0*/  @!P0 BRA `(.L_x_2933) ;  /* 0x0000000000048947 */ /* 0x000fec0003800000 */
[----:B------:R-:W-:Y:S01]  /*235b0*/  BPT.TRAP 0x1 ;  /* 0x000000040000795c */ /* 0x000fe20000300000 */
.L_x_2933:
[----:B------:R-:W2:Y:S01]  /*235c0*/  LDL R11, [R1+0x44] ;  /* 0x00004400010b7983 */ /* 0x000ea20000100800 */
[----:B------:R-:W-:Y:S01]  /*235d0*/  F2FP.SATFINITE.E4M3.F32.PACK_AB_MERGE_C R9, R9, R134, RZ ;  /* 0x000000860909723e */ /* 0x000fe200048070ff */
[----:B------:R-:W-:Y:S01]  /*235e0*/  IMAD R3, R3, 0x8, R18 ;  /* 0x0000000803037824 */ /* 0x000fe200078e0212 */
[----:B------:R-:W-:Y:S01]  /*235f0*/  F2FP.SATFINITE.E4M3.F32.PACK_AB_MERGE_C R188, R189, R188, RZ ;  /* 0x000000bcbdbc723e */ /* 0x000fe200048070ff */
[----:B------:R-:W-:Y:S01]  /*23600*/  IMAD.U32 R10, RZ, RZ, UR38 ;  /* 0x00000026ff0a7e24 */ /* 0x000fe2000f8e00ff */
[----:B------:R-:W-:Y:S01]  /*23610*/  F2FP.SATFINITE.E4M3.F32.PACK_AB_MERGE_C R130, R131, R130, R9 ;  /* 0x000000828382723e */ /* 0x000fe20004807009 */
[----:B------:R-:W-:Y:S01]  /*23620*/  VIADD R3, R3, 0x33460 ;  /* 0x0003346003037836 */ /* 0x000fe20000000000 */
[----:B------:R1:W5:Y:S01]  /*23630*/  LDL R9, [R1] ;  /* 0x0000000001097983 */ /* 0x0003620000100800 */
        /* <DEDUP_REMOVED lines=136> */
[----:B------:R-:W-:Y:S01]  /*23ec0*/  MOV R217, R190 ;  /* 0x000000be00d97202 */ /* 0x000fe20000000f00 */
[----:B---3--:R-:W-:Y:S01]  /*23ed0*/  IMAD.MOV.U32 R3, RZ, RZ, R222 ;  /* 0x000000ffff037224 */ /* 0x008fe200078e00de */
        /* <DEDUP_REMOVED lines=19> */
[C---:B--2---:R-:W-:Y:S01]  /*24010*/  ISETP.GT.AND P1, PT, R8.reuse, R11, PT ;  /* 0x0000000b0800720c */ /* 0x044fe20003f24270 */
[----:B------:R-:W-:Y:S02]  /*24020*/  VIADD R8, R8, 0xffffffff ;  /* 0xffffffff08087836 */ /* 0x000fe40000000000 */
[----:B------:R-:W-:-:S10]  /*24030*/  IMAD.MOV.U32 R11, RZ, RZ, R0 ;  /* 0x000000ffff0b7224 */ /* 0x000fd400078e0000 */
[----:B-1----:R-:W-:Y:S05]  /*24040*/  @P1 BRA `(.L_x_2934) ;  /* 0xffffffc800b01947 */ /* 0x002fea000383ffff */
.L_x_2922:
[----:B------:R-:W-:Y:S05]  /*24050*/  WARPSYNC.ALL ;  /* 0x0000000000007948 */ /* 0x000fea0003800000 */
[----:B------:R-:W-:Y:S06]  /*24060*/  BAR.ARV 0x8, 0x180 ;  /* 0x0206000000007b1d */ /* 0x000fec0000002000 */
[----:B------:R-:W-:Y:S05]  /*24070*/  @!P0 BRA `(.L_x_2935) ;  /* 0x0000000000048947 */ /* 0x000fea0003800000 */
[----:B------:R-:W-:Y:S01]  /*24080*/  BPT.TRAP 0x1 ;  /* 0x000000040000795c */ /* 0x000fe20000300000 */
.L_x_2935:
[----:B------:R-:W2:Y:S01]  /*24090*/  LDL R5, [R1] ;  /* 0x0000000001057983 */ /* 0x000ea20000100800 */
[----:B------:R-:W-:Y:S01]  /*240a0*/  IMAD R3, R222, 0x8, R18 ;  /* 0x00000008de037824 */ /* 0x000fe200078e0212 */
[----:B--2---:R-:W-:-:S04]  /*240b0*/  SHF.L.U32 R6, R5, 0x1f, RZ ;  /* 0x0000001f05067819 */ /* 0x004fc800000006ff */
[----:B------:R1:W2:Y:S01]  /*240c0*/  SYNCS.PHASECHK.TRANS64.TRYWAIT P1, [R3+URZ+0x33450], R6 ;  /* 0x03345006030075a7 */ /* 0x0002a2000802017f */
[----:B------:R-:W-:Y:S05]  /*240d0*/  @!P0 BRA `(.L_x_2936) ;  /* 0x0000000000048947 */ /* 0x000fea0003800000 */
[----:B------:R-:W-:Y:S01]  /*240e0*/  BPT.TRAP 0x1 ;  /* 0x000000040000795c */ /* 0x000fe20000300000 */
.L_x_2936:
[----:B------:R-:W-:-:S05]  /*240f0*/  VIADD R18, R18, 0x200 ;  /* 0x0000020012127836 */ /* 0x000fca0000000000 */
[----:B------:R-:W-:-:S04]  /*24100*/  SHF.R.U32.HI R18, RZ, 0x4, R18 ;  /* 0x00000004ff127819 */ /* 0x000fc80000011612 */
[----:B------:R-:W-:-:S04]  /*24110*/  LOP3.LUT R18, R18, 0x3fff, RZ, 0xc0, !PT ;  /* 0x00003fff12127812 */ /* 0x000fc800078ec0ff */
[----:B------:R-:W-:Y:S01]  /*24120*/  LOP3.LUT R7, R18, 0x10000, RZ, 0xfc, !PT ;  /* 0x0001000012077812 */ /* 0x000fe200078efcff */
[----:B--2---:R-:W-:Y:S06]  /*24130*/  @P1 BRA `(.L_x_2937) ;  /* 0x0000000000081947 */ /* 0x004fec0003800000 */
[----:B------:R-:W2:Y:S02]  /*24140*/  SYNCS.PHASECHK.TRANS64.TRYWAIT P1, [R3+URZ+0x33450], R6 ;  /* 0x03345006030075a7 */ /* 0x000ea4000802017f */
[----:B--2---:R-:W-:Y:S05]  /*24150*/  @!P1 BRA `(.L_x_2938) ;  /* 0x0000010800149947 */ /* 0x004fea0003800000 */
.L_x_2937:
[----:B-12---:R-:W-:Y:S01]  /*24160*/  IMAD R6, R222, 0x780, R7 ;  /* 0x00000780de067824 */ /* 0x006fe200078e0207 */
[----:B------:R-:W2:Y:S01]  /*24170*/  LDL R5, [R1+0x70] ;  /* 0x0000700001057983 */ /* 0x000ea20000100800 */
[----:B------:R-:W-:Y:S01]  /*24180*/  IMAD.MOV.U32 R7, RZ, RZ, -0x3ffffff0 ;  /* 0xc0000010ff077424 */ /* 0x000fe200078e00ff */
[----:B------:R-:W-:Y:S05]  /*24190*/  WARPSYNC.ALL ;  /* 0x0000000000007948 */ /* 0x000fea0003800000 */
[C---:B------:R-:W-:Y:S01]  /*241a0*/  R2UR UR6, R6.reuse ;  /* 0x00000000060672ca */ /* 0x040fe200000e0000 */
[----:B------:R-:W3:Y:S01]  /*241b0*/  LDL R15, [R1+0x60] ;  /* 0x00006000010f7983 */ /* 0x000ee20000100800 */
[----:B------:R-:W-:Y:S01]  /*241c0*/  R2UR UR7, R7 ;  /* 0x00000000070772ca */ /* 0x000fe200000e0000 */
[----:B------:R-:W-:Y:S01]  /*241d0*/  WARPGROUP.ARRIVE ;  /* 0x00000000000079c5 */ /* 0x000fe20000000000 */
[----:B------:R-:W-:Y:S01]  /*241e0*/  VIADD R8, R6, 0x180 ;  /* 0x0000018006087836 */ /* 0x000fe20000000000 */
[----:B------:R-:W-:Y:S01]  /*241f0*/  ULDC.64 UR4, c[0x0][0x9a0] ;  /* 0x0002680000047ab9 */ /* 0x000fe20000000a00 */
[----:B-----5:R-:W-:Y:S01]  /*24200*/  IMAD.MOV.U32 R9, RZ, RZ, -0x3ffffff0 ;  /* 0xc0000010ff097424 */ /* 0x020fe200078e00ff */
[----:B------:R-:W-:-:S04]  /*24210*/  ISETP.NE.U32.AND P1, PT, RZ, UR4, PT ;  /* 0x00000004ff007c0c */ /* 0x000fc8000bf25070 */
[----:B------:R-:W-:-:S04]  /*24220*/  ISETP.NE.AND.EX P1, PT, RZ, UR5, PT, P1 ;  /* 0x00000005ff007c0c */ /* 0x000fc8000bf25310 */
[----:B------:R-:W-:Y:S01]  /*24230*/  QGMMA.64x192x32.F32.E4M3.E4M3 R24, R216, gdesc[UR4], R24, gsb0 ;  /* 0x02e00004d8187df3 */ /* 0x000fe20008000818 */
[----:B------:R-:W-:Y:S01]  /*24240*/  R2UR UR6, R8 ;  /* 0x00000000080672ca */ /* 0x000fe200000e0000 */
[----:B------:R-:W-:Y:S01]  /*24250*/  VIADD R8, R6, 0x300 ;  /* 0x0000030006087836 */ /* 0x000fe20000000000 */
[----:B------:R-:W-:Y:S01]  /*24260*/  R2UR UR7, R9 ;  /* 0x00000000090772ca */ /* 0x000fe200000e0000 */
[----:B------:R-:W-:-:S05]  /*24270*/  IMAD.MOV.U32 R9, RZ, RZ, -0x3ffffff0 ;  /* 0xc0000010ff097424 */ /* 0x000fca00078e00ff */
[----:B------:R-:W2:Y:S01]  /*24280*/  @P1 LDC.64 R10, c[0x0][0x9c8] ;  /* 0x00027200ff0a1b82 */ /* 0x000ea20000000a00 */
[----:B------:R-:W-:Y:S02]  /*24290*/  WARPGROUP.DEPBAR.LE gsb0, 0x0 ;  /* 0x00008000000079c5 */ /* 0x000fe40000010000 */
[----:B------:R-:W-:-:S08]  /*242a0*/  WARPGROUP.ARRIVE ;  /* 0x00000000000079c5 */ /* 0x000fd00000000000 */
[----:B------:R-:W-:Y:S01]  /*242b0*/  QGMMA.64x192x32.F32.E4M3.E4M3 R24, R212, gdesc[UR4], R24, gsb0 ;  /* 0x02e00004d4187df3 */ /* 0x000fe20008000818 */
[----:B------:R-:W-:Y:S02]  /*242c0*/  R2UR UR6, R8 ;  /* 0x00000000080672ca */ /* 0x000fe400000e0000 */
[----:B------:R-:W-:Y:S02]  /*242d0*/  R2UR UR7, R9 ;  /* 0x00000000090772ca */ /* 0x000fe400000e0000 */
[----:B------:R-:W1:Y:S01]  /*242e0*/  @P1 LDC.64 R8, c[0x0][0x9d0] ;  /* 0x00027400ff081b82 */ /* 0x000e620000000a00 */
[----:B--2---:R-:W-:-:S04]  /*242f0*/  @P1 IMAD R14, R5, R10, RZ ;  /* 0x0000000a050e1224 */ /* 0x004fc800078e02ff */
[C---:B---3--:R-:W-:Y:S02]  /*24300*/  @P1 IMAD R5, R15.reuse, R11, R14 ;  /* 0x0000000b0f051224 */ /* 0x048fe400078e020e */
[----:B------:R-:W-:-:S04]  /*24310*/  @P1 IMAD.WIDE.U32 R10, R15, R10, RZ ;  /* 0x0000000a0f0a1225 */ /* 0x000fc800078e00ff */
[----:B------:R-:W-:Y:S01]  /*24320*/  @P1 IMAD.IADD R11, R11, 0x1, R5 ;  /* 0x000000010b0b1824 */ /* 0x000fe200078e0205 */
[----:B------:R-:W-:Y:S01]  /*24330*/  MOV R5, 0x3f800000 ;  /* 0x3f80000000057802 */ /* 0x000fe20000000f00 */
[----:B-1----:R-:W-:-:S04]  /*24340*/  @P1 IMAD.WIDE.U32 R10, R225, R8, R10 ;  /* 0x00000008e10a1225 */ /* 0x002fc800078e000a */
[----:B------:R-:W-:Y:S01]  /*24350*/  @P1 IMAD R9, R225, R9, R11 ;  /* 0x00000009e1091224 */ /* 0x000fe200078e020b */
[----:B------:R-:W-:-:S04]  /*24360*/  @P1 LEA R8, P2, R10, UR4, 0x2 ;  /* 0x000000040a081c11 */ /* 0x000fc8000f8410ff */
[----:B------:R-:W-:-:S05]  /*24370*/  @P1 LEA.HI.X R9, R10, UR5, R9, 0x2, P2 ;  /* 0x000000050a091c11 */ /* 0x000fca00090f1409 */
[----:B------:R1:W2:Y:S01]  /*24380*/  @P1 LDG.E R5, desc[UR50][R8.64] ;  /* 0x0000003208051981 */ /* 0x0002a2000c1e1900 */
[----:B------:R-:W-:Y:S02]  /*24390*/  WARPGROUP.DEPBAR.LE gsb0, 0x0 ;  /* 0x00008000000079c5 */ /* 0x000fe40000010000 */
[----:B------:R-:W-:-:S06]  /*243a0*/  WARPGROUP.ARRIVE ;  /* 0x00000000000079c5 */ /* 0x000fcc0000000000 */
[----:B------:R-:W-:Y:S01]  /*243b0*/  QGMMA.64x192x32.F32.E4M3.E4M3 R24, R208, gdesc[UR4], R24, gsb0 ;  /* 0x02e00004d0187df3 */ /* 0x000fe20008000818 */
[----:B-1----:R-:W-:Y:S02]  /*243c0*/  VIADD R8, R6, 0x480 ;  /* 0x0000048006087836 */ /* 0x002fe40000000000 */
[----:B------:R-:W-:-:S03]  /*243d0*/  IMAD.MOV.U32 R9, RZ, RZ, -0x3ffffff0 ;  /* 0xc0000010ff097424 */ /* 0x000fc600078e00ff */
[----:B------:R-:W-:Y:S02]  /*243e0*/  R2UR UR6, R8 ;  /* 0x00000000080672ca */ /* 0x000fe400000e0000 */
[----:B------:R-:W-:Y:S01]  /*243f0*/  R2UR UR7, R9 ;  /* 0x00000000090772ca */ /* 0x000fe200000e0000 */
[----:B------:R-:W-:Y:S02]  /*24400*/  VIADD R6, R6, 0x600 ;  /* 0x0000060006067836 */ /* 0x000fe40000000000 */
[----:B------:R-:W-:Y:S01]  /*24410*/  IMAD.MOV.U32 R7, RZ, RZ, -0x3ffffff0 ;  /* 0xc0000010ff077424 */ /* 0x000fe200078e00ff */
[----:B------:R-:W1:Y:S01]  /*24420*/  SHFL.BFLY PT, R11, R12, 0x2, 0x1f ;  /* 0x0c401f000c0b7f89 */ /* 0x000e6200000e0000 */
[----:B------:R-:W-:Y:S02]  /*24430*/  WARPGROUP.DEPBAR.LE gsb0, 0x0 ;  /* 0x00008000000079c5 */ /* 0x000fe40000010000 */
[----:B------:R-:W-:-:S06]  /*24440*/  WARPGROUP.ARRIVE ;  /* 0x00000000000079c5 */ /* 0x000fcc0000000000 */
[----:B------:R-:W-:Y:S01]  /*24450*/  QGMMA.64x192x32.F32.E4M3.E4M3 R24, R204, gdesc[UR4], R24, gsb0 ;  /* 0x02e00004cc187df3 */ /* 0x000fe20008000818 */
[----:B------:R-:W-:Y:S02]  /*24460*/  R2UR UR6, R6 ;  /* 0x00000000060672ca */ /* 0x000fe400000e0000 */
[----:B------:R-:W-:Y:S01]  /*24470*/  R2UR UR7, R7 ;  /* 0x00000000070772ca */ /* 0x000fe200000e0000 */
[----:B------:R-:W3:Y:S01]  /*24480*/  SHFL.BFLY PT, R6, R13, 0x2, 0x1f ;  /* 0x0c401f000d067f89 */ /* 0x000ee200000e0000 */
[----:B-1----:R-:W-:-:S05]  /*24490*/  FADD.FTZ R11, R11, R12 ;  /* 0x0000000c0b0b7221 */ /* 0x002fca0000010000 */
[----:B------:R-:W1:Y:S01]  /*244a0*/  SHFL.BFLY PT, R8, R11, 0x1, 0x1f ;  /* 0x0c201f000b087f89 */ /* 0x000e6200000e0000 */
[----:B---3--:R-:W-:-:S05]  /*244b0*/  FADD.FTZ R6, R6, R13 ;  /* 0x0000000d06067221 */ /* 0x008fca0000010000 */
[----:B------:R-:W3:Y:S01]  /*244c0*/  SHFL.BFLY PT, R7, R6, 0x1, 0x1f ;  /* 0x0c201f0006077f89 */ /* 0x000ee200000e0000 */
[----:B-1----:R-:W-:-:S01]  /*244d0*/  FADD.FTZ R15, R11, R8 ;  /* 0x000000080b0f7221 */ /* 0x002fc20000010000 */
[----:B------:R-:W-:-:S03]  /*244e0*/  IMAD.MOV.U32 R8, RZ, RZ, RZ ;  /* 0x000000ffff087224 */ /* 0x000fc600078e00ff */
[----:B------:R-:W-:-:S05]  /*244f0*/  FMUL.FTZ R12, R15, 0.00390625 ;  /* 0x3b8000000f0c7820 */ /* 0x000fca0000410000 */
[----:B------:R-:W-:Y:S01]  /*24500*/  FSETP.NE.FTZ.AND P3, PT, R12, RZ, PT ;  /* 0x000000ff0c00720b */ /* 0x000fe20003f75000 */
[----:B---3--:R-:W-:-:S05]  /*24510*/  FADD.FTZ R14, R6, R7 ;  /* 0x00000007060e7221 */ /* 0x008fca0000010000 */
[C---:B------:R-:W-:Y:S01]  /*24520*/  FSETP.NE.FTZ.AND P1, PT, R14.reuse, RZ, PT ;  /* 0x000000ff0e00720b */ /* 0x040fe20003f35000 */
[----:B------:R-:W-:-:S05]  /*24530*/  FMUL.FTZ R18, R14, 0.00390625 ;  /* 0x3b8000000e127820 */ /* 0x000fca0000410000 */
[----:B------:R-:W-:-:S07]  /*24540*/  FSETP.NE.FTZ.AND P2, PT, R18, RZ, PT ;  /* 0x000000ff1200720b */ /* 0x000fce0003f55000 */
[----:B------:R-:W-:Y:S01]  /*24550*/  @P1 MUFU.RCP R8, R14 ;  /* 0x0000000e00081308 */ /* 0x000fe20000001000 */
[----:B------:R-:W-:Y:S01]  /*24560*/  FSETP.NE.FTZ.AND P1, PT, R15, RZ, PT ;  /* 0x000000ff0f00720b */ /* 0x000fe20003f35000 */
[----:B------:R-:W-:-:S06]  /*24570*/  IMAD.MOV.U32 R10, RZ, RZ, RZ ;  /* 0x000000ffff0a7224 */ /* 0x000fcc00078e00ff */
[----:B------:R-:W1:Y:S01]  /*24580*/  @P3 MUFU.LG2 R9, R12 ;  /* 0x0000000c00093308 */ /* 0x000e620000000c00 */
[----:B------:R-:W-:Y:S02]  /*24590*/  WARPGROUP.DEPBAR.LE gsb0, 0x0 ;  /* 0x00008000000079c5 */ /* 0x000fe40000010000 */
[----:B------:R-:W-:-:S06]  /*245a0*/  WARPGROUP.ARRIVE ;  /* 0x00000000000079c5 */ /* 0x000fcc0000000000 */
[----:B------:R-:W-:Y:S01]  /*245b0*/  QGMMA.64x192x32.F32.E4M3.E4M3 R24, R200, gdesc[UR4], R24, gsb0 ;  /* 0x02e00004c8187df3 */ /* 0x000fe20008000818 */
[----:B------:R-:W3:Y:S08]  /*245c0*/  @P2 MUFU.LG2 R6, R18 ;  /* 0x0000001200062308 */ /* 0x000ef00000000c00 */
[----:B------:R-:W4:Y:S01]  /*245d0*/  @P1 MUFU.RCP R10, R15 ;  /* 0x0000000f000a1308 */ /* 0x000f220000001000 */
[C---:B------:R-:W-:Y:S01]  /*245e0*/  @P2 FMUL.FTZ R7, R2.reuse, 0.69314718246459960938 ;  /* 0x3f31721802072820 */ /* 0x040fe20000410000 */
[----:B------:R-:W-:Y:S01]  /*245f0*/  @P3 FMUL.FTZ R2, R2, 0.69314718246459960938 ;  /* 0x3f31721802023820 */ /* 0x000fe20000410000 */
[----:B-1----:R-:W-:Y:S01]  /*24600*/  @P3 FMUL.FTZ R9, R9, 0.69314718246459960938 ;  /* 0x3f31721809093820 */ /* 0x002fe20000410000 */
[----:B------:R-:W-:-:S02]  /*24610*/  IMAD.MOV.U32 R151, RZ, RZ, -0x800000 ;  /* 0xff800000ff977424 */ /* 0x000fc400078e00ff */
[----:B------:R-:W-:Y:S02]  /*24620*/  IMAD.MOV.U32 R150, RZ, RZ, -0x800000 ;  /* 0xff800000ff967424 */ /* 0x000fe400078e00ff */
[----:B---3--:R-:W-:Y:S01]  /*24630*/  @P2 FMUL.FTZ R6, R6, 0.69314718246459960938 ;  /* 0x3f31721806062820 */ /* 0x008fe20000410000 */
[----:B------:R-:W-:-:S01]  /*24640*/  @P3 FFMA.FTZ R151, R2, R0, R9 ;  /* 0x0000000002973223 */ /* 0x000fc20000010009 */
[----:B--2---:R-:W-:Y:S02]  /*24650*/  FMUL.FTZ R2, R8, R5 ;  /* 0x0000000508027220 */ /* 0x004fe40000410000 */
[----:B------:R-:W-:-:S01]  /*24660*/  @P2 FFMA.FTZ R150, R7, R4, R6 ;  /* 0x0000000407962223 */ /* 0x000fc20000010006 */
[----:B----4-:R-:W-:Y:S01]  /*24670*/  FMUL.FTZ R0, R10, R5 ;  /* 0x000000050a007220 */ /* 0x010fe20000410000 */
[----:B------:R-:W-:Y:S02]  /*24680*/  WARPGROUP.DEPBAR.LE gsb0, 0x0 ;  /* 0x00008000000079c5 */ /* 0x000fe40000010000 */
[----:B------:R-:W-:Y:S05]  /*24690*/  @!P0 BRA `(.L_x_2939) ;  /* 0x0000000000048947 */ /* 0x000fea0003800000 */
[----:B------:R-:W-:Y:S01]  /*246a0*/  BPT.TRAP 0x1 ;  /* 0x000000040000795c */ /* 0x000fe20000300000 */
.L_x_2939:
[----:B------:R-:W2:Y:S01]  /*246b0*/  LDL.LU R13, [R1] ;  /* 0x00000000010d7983 */ /* 0x000ea20000300800 */
[----:B------:R-:W-:Y:S01]  /*246c0*/  VIADD R222, R222, 0x1 ;  /* 0x00000001dede7836 */ /* 0x000fe20000000000 */
[----:B------:R-:W-:Y:S01]  /*246d0*/  IADD3 R5, R3, 0x33460, RZ ;  /* 0x0003346003057810 */ /* 0x000fe20007ffe0ff */
[----:B------:R-:W-:Y:S02]  /*246e0*/  IMAD.U32 R6, RZ, RZ, UR38 ;  /* 0x00000026ff067e24 */ /* 0x000fe4000f8e00ff */
[-C--:B------:R-:W-:Y:S01]  /*246f0*/  FMUL.FTZ R12, R64, R2.reuse ;  /* 0x00000002400c7220 */ /* 0x080fe20000410000 */
[-C--:B------:R-:W-:Y:S01]  /*24700*/  FMUL.FTZ R3, R32, R2.reuse ;  /* 0x0000000220037220 */ /* 0x080fe20000410000 */
[----:B------:R-:W-:Y:S01]  /*24710*/  ISETP.NE.AND P1, PT, R222, 0x2, PT ;  /* 0x00000002de00780c */ /* 0x000fe20003f25270 */
        /* <DEDUP_REMOVED lines=47> */
[----:B------:R-:W-:Y:S01]  /*24a10*/  SEL R2, RZ, 0x1, P1 ;  /* 0x00000001ff027807 */ /* 0x000fe20000800000 */
[-C--:B------:R-:W-:Y:S01]  /*24a20*/  FMUL.FTZ R92, R42, R0.reuse ;  /* 0x000000002a5c7220 */ /* 0x080fe20000410000 */
[-C--:B------:R-:W-:Y:S01]  /*24a30*/  FMUL.FTZ R42, R79, R0.reuse ;  /* 0x000000004f2a7220 */ /* 0x080fe20000410000 */
[-C--:B------:R-:W-:Y:S01]  /*24a40*/  FMUL.FTZ R137, R38, R0.reuse ;  /* 0x0000000026897220 */ /* 0x080fe20000410000 */
[-C--:B------:R-:W-:Y:S01]  /*24a50*/  FMUL.FTZ R138, R43, R0.reuse ;  /* 0x000000002b8a7220 */ /* 0x080fe20000410000 */
        /* <DEDUP_REMOVED lines=25> */
[-C--:B-1----:R-:W-:Y:S01]  /*24bf0*/  FMUL.FTZ R5, R119, R0.reuse ;  /* 0x0000000077057220 */ /* 0x082fe20000410000 */
        /* <DEDUP_REMOVED lines=20> */
[----:B------:R-:W-:Y:S01]  /*24d40*/  SEL R222, R222, RZ, P1 ;  /* 0x000000ffdede7207 */ /* 0x000fe20000800000 */
[----:B------:R-:W-:Y:S01]  /*24d50*/  UIADD3 UR37, UR37, 0x1, URZ ;  /* 0x0000000125257890 */ /* 0x000fe2000fffe03f */
[----:B--2---:R-:W-:-:S05]  /*24d60*/  LOP3.LUT R13, R13, R2, RZ, 0x3c, !PT ;  /* 0x000000020d0d7212 */ /* 0x004fca00078e3cff */
[----:B------:R1:W-:Y:S06]  /*24d70*/  STL [R1], R13 ;  /* 0x0000000d01007387 */ /* 0x0003ec0000100800 */
.L_x_2868:
[----:B------:R-:W-:Y:S05]  /*24d80*/  WARPSYNC.ALL ;  /* 0x0000000000007948 */ /* 0x000fea0003800000 */
[----:B------:R-:W2:Y:S01]  /*24d90*/  LDL R166, [R1+0x64] ;  /* 0x0000640001a67983 */ /* 0x000ea20000100800 */
[----:B------:R-:W3:Y:S01]  /*24da0*/  S2UR UR38, SR_CgaCtaId ;  /* 0x00000000002679c3 */ /* 0x000ee20000008800 */
[----:B------:R-:W-:Y:S01]  /*24db0*/  UMOV UR4, 0x400 ;  /* 0x0000040000047882 */ /* 0x000fe20000000000 */
[----:B------:R-:W-:Y:S01]  /*24dc0*/  BSSY B0, `(.L_x_2940) ;  /* 0x00005c3000007945 */ /* 0x000fe20003800000 */
[----:B---3--:R-:W-:-:S06]  /*24dd0*/  ULEA UR4, UR38, UR4, 0x18 ;  /* 0x0000000426047291 */ /* 0x008fcc000f8ec03f */
[----:B------:R-:W-:Y:S01]  /*24de0*/  IMAD.U32 R18, RZ, RZ, UR4 ;  /* 0x00000004ff127e24 */ /* 0x000fe2000f8e00ff */
[----:B------:R-:W-:Y:S06]  /*24df0*/  BAR.SYNC.DEFER_BLOCKING 0x5, 0x180 ;  /* 0x0146000000007b1d */ /* 0x000fec0000010000 */
[----:B------:R3:W4:Y:S02]  /*24e00*/  LDS.128 R28, [R18+0x334d0] ;  /* 0x0334d000121c7984 */ /* 0x0007240000000c00 */
[----:B------:R-:W-:Y:S06]  /*24e10*/  BAR.ARV 0x4, 0x180 ;  /* 0x0106000000007b1d */ /* 0x000fec0000002000 */
[----:B--2---:R-:W-:-:S13]  /*24e20*/  ISETP.NE.AND P1, PT, R166, RZ, PT ;  /* 0x000000ffa600720c */ /* 0x004fda0003f25270 */
[----:B------:R-:W2:Y:S02]  /*24e30*/  @!P1 LDC R166, c[0x0][0xad4] ;  /* 0x0002b500ffa69b82 */ /* 0x000ea40000000800 */
[----:B--2---:R3:W-:Y:S01]  /*24e40*/  @!P1 STL [R1+0x64], R166 ;  /* 0x000064a601009387 */ /* 0x0047e20000100800 */
[----:B----4-:R-:W-:Y:S05]  /*24e50*/  @P0 BRA `(.L_x_2941) ;  /* 0x0000004c00640947 */ /* 0x010fea0003800000 */
[----:B------:R-:W2:Y:S01]  /*24e60*/  LDL R26, [R1+0x144] ;  /* 0x00014400011a7983 */ /* 0x000ea20000100800 */
[----:B------:R-:W-:Y:S01]  /*24e70*/  ULDC.64 UR4, c[0x4][0x38] ;  /* 0x01000e0000047ab9 */ /* 0x000fe20000000a00 */
[----:B-1----:R-:W1:Y:S01]  /*24e80*/  S2R R13, SR_SWINHI ;  /* 0x00000000000d7919 */ /* 0x002e620000002f00 */
[----:B------:R-:W4:Y:S01]  /*24e90*/  S2R R167, SR_TID.X ;  /* 0x0000000000a77919 */ /* 0x000f220000002100 */
[----:B------:R-:W-:Y:S02]  /*24ea0*/  MOV R80, R18 ;  /* 0x0000001200507202 */ /* 0x000fe40000000f00 */
[----:B-1----:R-:W-:Y:S01]  /*24eb0*/  MOV R81, R13 ;  /* 0x0000000d00517202 */ /* 0x002fe20000000f00 */
[----:B----4-:R-:W-:-:S05]  /*24ec0*/  IMAD.SHL.U32 R0, R167, 0x4, RZ ;  /* 0x00000004a7007824 */ /* 0x010fca00078e00ff */
[----:B------:R-:W-:-:S04]  /*24ed0*/  LOP3.LUT R0, R0, 0xc, RZ, 0xc0, !PT ;  /* 0x0000000c00007812 */ /* 0x000fc800078ec0ff */
[----:B------:R-:W-:-:S05]  /*24ee0*/  IADD3 R24, P0, R0, UR4, RZ ;  /* 0x0000000400187c10 */ /* 0x000fca000ff1e0ff */
[----:B------:R-:W-:-:S05]  /*24ef0*/  IMAD.X R25, RZ, RZ, UR5, P0 ;  /* 0x00000005ff197e24 */ /* 0x000fca00080e06ff */
[----:B------:R1:W5:Y:S01]  /*24f00*/  LDG.E.CONSTANT R0, desc[UR50][R24.64] ;  /* 0x0000003218007981 */ /* 0x000362000c1e9900 */
[----:B------:R-:W-:Y:S01]  /*24f10*/  LOP3.LUT P0, R2, R167, 0x3, RZ, 0xc0, !PT ;  /* 0x00000003a7027812 */ /* 0x000fe2000780c0ff */
[----:B------:R-:W-:-:S03]  /*24f20*/  UMOV UR4, 0xffffffff ;  /* 0xffffffff00047882 */ /* 0x000fc60000000000 */
[----:B------:R-:W-:-:S04]  /*24f30*/  ISETP.EQ.OR P0, PT, R2, 0x3, !P0 ;  /* 0x000000030200780c */ /* 0x000fc80004702670 */
[----:B------:R-:W-:Y:S02]  /*24f40*/  SEL R2, R4, R149, P0 ;  /* 0x0000009504027207 */ /* 0x000fe40000000000 */
[----:B------:R-:W-:Y:S02]  /*24f50*/  SEL R13, R148, R20, P0 ;  /* 0x00000014940d7207 */ /* 0x000fe40000000000 */
[----:B------:R-:W-:Y:S02]  /*24f60*/  SEL R149, R149, R4, P0 ;  /* 0x0000000495957207 */ /* 0x000fe40000000000 */
[----:B------:R-:W-:Y:S01]  /*24f70*/  SEL R148, R20, R148, P0 ;  /* 0x0000009414947207 */ /* 0x000fe20000000000 */
[----:B--2---:R-:W-:-:S03]  /*24f80*/  IMAD.WIDE R54, R26, 0x2, R80 ;  /* 0x000000021a367825 */ /* 0x004fc600078e0250 */
[C---:B------:R-:W-:Y:S02]  /*24f90*/  IADD3 R59, P3, R54.reuse, 0x8060, RZ ;  /* 0x00008060363b7810 */ /* 0x040fe40007f7e0ff */
[----:B------:R-:W-:Y:S02]  /*24fa0*/  IADD3 R69, P1, R54, 0x8000, RZ ;  /* 0x0000800036457810 */ /* 0x000fe40007f3e0ff */
[----:B------:R-:W-:Y:S02]  /*24fb0*/  LOP3.LUT R58, R59, 0x380, RZ, 0xc0, !PT ;  /* 0x000003803b3a7812 */ /* 0x000fe400078ec0ff */
[----:B------:R-:W-:Y:S02]  /*24fc0*/  LOP3.LUT R68, R69, 0x380, RZ, 0xc0, !PT ;  /* 0x0000038045447812 */ /* 0x000fe400078ec0ff */
[----:B------:R-:W-:Y:S02]  /*24fd0*/  SHF.R.U64 R58, R58, 0x3, RZ ;  /* 0x000000033a3a7819 */ /* 0x000fe400000012ff */
[----:B------:R-:W-:-:S02]  /*24fe0*/  SHF.R.U64 R68, R68, 0x3, RZ ;  /* 0x0000000344447819 */ /* 0x000fc400000012ff */
[----:B------:R-:W-:Y:S01]  /*24ff0*/  LOP3.LUT R58, R58, R59, RZ, 0x3c, !PT ;  /* 0x0000003b3a3a7212 */ /* 0x000fe200078e3cff */
[----:B------:R-:W-:Y:S01]  /*25000*/  IMAD.X R59, RZ, RZ, R55, P3 ;  /* 0x000000ffff3b7224 */ /* 0x000fe200018e0637 */
[C---:B------:R-:W-:Y:S02]  /*25010*/  IADD3 R63, P4, R54.reuse, 0x8040, RZ ;  /* 0x00008040363f7810 */ /* 0x040fe40007f9e0ff */
[C---:B------:R-:W-:Y:S02]  /*25020*/  IADD3 R67, P5, R54.reuse, 0x8020, RZ ;  /* 0x0000802036437810 */ /* 0x040fe40007fbe0ff */
[C---:B------:R-:W-:Y:S02]  /*25030*/  IADD3 R71, P2, R54.reuse, 0x4060, RZ ;  /* 0x0000406036477810 */ /* 0x040fe40007f5e0ff */
[----:B------:R-:W-:Y:S02]  /*25040*/  IADD3 R73, P3, R54, 0x4040, RZ ;  /* 0x0000404036497810 */ /* 0x000fe40007f7e0ff */
[----:B------:R-:W-:-:S02]  /*25050*/  LOP3.LUT R68, R68, R69, RZ, 0x3c, !PT ;  /* 0x0000004544447212 */ /* 0x000fc400078e3cff */
[----:B------:R-:W-:Y:S02]  /*25060*/  LOP3.LUT R62, R63, 0x380, RZ, 0xc0, !PT ;  /* 0x000003803f3e7812 */ /* 0x000fe400078ec0ff */
[----:B------:R-:W-:Y:S02]  /*25070*/  LOP3.LUT R66, R67, 0x380, RZ, 0xc0, !PT ;  /* 0x0000038043427812 */ /* 0x000fe400078ec0ff */
[----:B------:R-:W-:Y:S02]  /*25080*/  LOP3.LUT R70, R71, 0x380, RZ, 0xc0, !PT ;  /* 0x0000038047467812 */ /* 0x000fe400078ec0ff */
[----:B------:R-:W-:Y:S02]  /*25090*/  LOP3.LUT R72, R73, 0x380, RZ, 0xc0, !PT ;  /* 0x0000038049487812 */ /* 0x000fe400078ec0ff */
[----:B------:R-:W-:Y:S02]  /*250a0*/  IADD3.X R69, RZ, R55, RZ, P1, !PT ;  /* 0x00000037ff457210 */ /* 0x000fe40000ffe4ff */
[----:B------:R-:W-:-:S02]  /*250b0*/  IADD3 R27, P1, R54, 0x60, RZ ;  /* 0x00000060361b7810 */ /* 0x000fc40007f3e0ff */
[----:B------:R-:W-:Y:S02]  /*250c0*/  SHF.R.U64 R62, R62, 0x3, RZ ;  /* 0x000000033e3e7819 */ /* 0x000fe400000012ff */
[----:B------:R-:W-:Y:S02]  /*250d0*/  SHF.R.U64 R66, R66, 0x3, RZ ;  /* 0x0000000342427819 */ /* 0x000fe400000012ff */
        /* <DEDUP_REMOVED lines=13> */
[C---:B-1----:R-:W-:Y:S02]  /*251b0*/  IADD3 R25, P5, R54.reuse, 0x4000, RZ ;  /* 0x0000400036197810 */ /* 0x042fe40007fbe0ff */
        /* <DEDUP_REMOVED lines=39> */
[----:B------:R-:W-:Y:S01]  /*25430*/  SEL R32, R32, R33, P0 ;  /* 0x0000002120207207 */ /* 0x000fe20000000000 */
[----:B-----5:R-:W-:Y:S01]  /*25440*/  SHFL.IDX PT, R28, R28, R0, 0x1c1f ;  /* 0x001c1f001c1c7589 */ /* 0x020fe200000e0000 */
[----:B------:R-:W-:Y:S02]  /*25450*/  SEL R3, R14, R133, P0 ;  /* 0x000000850e037207 */ /* 0x000fe40000000000 */
[----:B------:R-:W-:-:S02]  /*25460*/  SEL R33, R88, R121, P0 ;  /* 0x0000007958217207 */ /* 0x000fc40000000000 */
[----:B------:R-:W-:Y:S02]  /*25470*/  SEL R34, R121, R88, P0 ;  /* 0x0000005879227207 */ /* 0x000fe40000000000 */
[----:B------:R-:W-:Y:S01]  /*25480*/  SEL R119, R6, R127, P0 ;  /* 0x0000007f06777207 */ /* 0x000fe20000000000 */
[----:B------:R-:W-:Y:S01]  /*25490*/  SHFL.IDX PT, R3, R3, R0, 0x1c1f ;  /* 0x001c1f0003037589 */ /* 0x000fe200000e0000 */
[----:B------:R-:W-:Y:S02]  /*254a0*/  SEL R146, R127, R6, P0 ;  /* 0x000000067f927207 */ /* 0x000fe40000000000 */
[----:B------:R-:W-:Y:S01]  /*254b0*/  SEL R133, R133, R14, P0 ;  /* 0x0000000e85857207 */ /* 0x000fe20000000000 */
[----:B------:R-:W-:Y:S01]  /*254c0*/  SHFL.IDX PT, R33, R33, R0, 0x1c1f ;  /* 0x001c1f0021217589 */ /* 0x000fe200000e0000 */
[----:B------:R-:W-:Y:S02]  /*254d0*/  LOP3.LUT R121, R0, 0x2, RZ, 0x3c, !PT ;  /* 0x0000000200797812 */ /* 0x000fe400078e3cff */
        /* <DEDUP_REMOVED lines=40> */
[----:B------:R-:W4:Y:S01]  /*25760*/  SHFL.IDX PT, R9, R106, R0, 0x1c1f ;  /* 0x001c1f006a097589 */ /* 0x000f2200000e0000 */
[----:B------:R-:W-:Y:S01]  /*25770*/  SEL R27, R128, R11, P0 ;  /* 0x0000000b801b7207 */ /* 0x000fe20000000000 */
[----:B------:R-:W-:Y:S01]  /*25780*/  IMAD.MOV.U32 R128, RZ, RZ, RZ ;  /* 0x000000ffff807224 */ /* 0x000fe200078e00ff */
        /* <DEDUP_REMOVED lines=8> */
[----:B------:R-:W-:Y:S02]  /*25810*/  SEL R56, R56, R57, P0 ;  /* 0x0000003938387207 */ /* 0x000fe40000000000 */
[----:B------:R-:W-:Y:S01]  /*25820*/  SEL R57, R104, R65, P0 ;  /* 0x0000004168397207 */ /* 0x000fe20000000000 */
[----:B------:R-:W3:Y:S01]  /*25830*/  SHFL.IDX PT, R27, R27, R121, 0x1c1f ;  /* 0x001c1f791b1b7589 */ /* 0x000ee200000e0000 */
        /* <DEDUP_REMOVED lines=10> */
[----:B-1----:R-:W-:Y:S01]  /*258e0*/  SEL R124, R3, R4, P0 ;  /* 0x00000004037c7207 */ /* 0x002fe20000000000 */
[----:B------:R-:W1:Y:S01]  /*258f0*/  SHFL.IDX PT, R54, R54, R121, 0x1c1f ;  /* 0x001c1f7936367589 */ /* 0x000e6200000e0000 */
[----:B------:R-:W-:-:S02]  /*25900*/  SEL R3, R4, R3, P0 ;  /* 0x0000000304037207 */ /* 0x000fc40000000000 */
[----:B------:R-:W-:Y:S01]  /*25910*/  SEL R65, R105, R141, P0 ;  /* 0x0000008d69417207 */ /* 0x000fe20000000000 */
[----:B------:R-:W-:Y:S01]  /*25920*/  SHFL.IDX PT, R55, R55, R0, 0x1c1f ;  /* 0x001c1f0037377589 */ /* 0x000fe200000e0000 */
[----:B------:R-:W-:Y:S02]  /*25930*/  SEL R66, R141, R105, P0 ;  /* 0x000000698d427207 */ /* 0x000fe40000000000 */
[----:B--2---:R-:W-:Y:S01]  /*25940*/  SEL R4, R5, R6, P0 ;  /* 0x0000000605047207 */ /* 0x004fe20000000000 */
[----:B------:R-:W2:Y:S01]  /*25950*/  SHFL.IDX PT, R56, R56, R121, 0x1c1f ;  /* 0x001c1f7938387589 */ /* 0x000ea200000e0000 */
[----:B------:R-:W-:Y:S02]  /*25960*/  SEL R5, R6, R5, P0 ;  /* 0x0000000506057207 */ /* 0x000fe40000000000 */
[----:B------:R-:W-:Y:S01]  /*25970*/  SEL R6, R7, R8, P0 ;  /* 0x0000000807067207 */ /* 0x000fe20000000000 */
[----:B------:R-:W-:Y:S01]  /*25980*/  SHFL.IDX PT, R57, R57, R0, 0x1c1f ;  /* 0x001c1f0039397589 */ /* 0x000fe200000e0000 */
[----:B------:R-:W-:-:S02]  /*25990*/  SEL R7, R8, R7, P0 ;  /* 0x0000000708077207 */ /* 0x000fc40000000000 */
[----:B------:R-:W-:Y:S01]  /*259a0*/  SEL R69, R100, R140, P0 ;  /* 0x0000008c64457207 */ /* 0x000fe20000000000 */
[----:B------:R-:W2:Y:S01]  /*259b0*/  SHFL.IDX PT, R58, R58, R121, 0x1c1f ;  /* 0x001c1f793a3a7589 */ /* 0x000ea200000e0000 */
[----:B------:R-:W-:Y:S02]  /*259c0*/  SEL R70, R140, R100, P0 ;  /* 0x000000648c467207 */ /* 0x000fe40000000000 */
[----:B----4-:R-:W-:Y:S01]  /*259d0*/  SEL R8, R9, R10, P0 ;  /* 0x0000000a09087207 */ /* 0x010fe20000000000 */
        /* <DEDUP_REMOVED lines=28> */
[----:B0-----:R-:W-:Y:S02]  /*25ba0*/  SEL R21, R24, R25, P0 ;  /* 0x0000001918157207 */ /* 0x001fe40000000000 */
        /* <DEDUP_REMOVED lines=33> */
[----:B---3--:R-:W-:Y:S01]  /*25dc0*/  SEL R25, R26, R27, P0 ;  /* 0x0000001b1a197207 */ /* 0x008fe20000000000 */
        /* <DEDUP_REMOVED lines=9> */
[----:B------:R-:W3:Y:S01]  /*25e60*/  SHFL.IDX PT, R92, R147, R121, 0x1c1f ;  /* 0x001c1f79935c7589 */ /* 0x000ee200000e0000 */
[----:B------:R-:W-:Y:S02]  /*25e70*/  SEL R35, R52, R35, P0 ;  /* 0x0000002334237207 */ /* 0x000fe40000000000 */
[----:B-1----:R-:W-:Y:S01]  /*25e80*/  SEL R52, R53, R54, P0 ;  /* 0x0000003635347207 */ /* 0x002fe20000000000 */
[----:B------:R-:W1:Y:S01]  /*25e90*/  SHFL.IDX PT, R86, R145, R121, 0x1c1f ;  /* 0x001c1f7991567589 */ /* 0x000e6200000e0000 */
[----:B------:R-:W-:-:S02]  /*25ea0*/  SEL R53, R54, R53, P0 ;  /* 0x0000003536357207 */ /* 0x000fc40000000000 */
[----:B--2---:R-:W-:Y:S01]  /*25eb0*/  SEL R54, R55, R56, P0 ;  /* 0x0000003837367207 */ /* 0x004fe20000000000 */
[----:B------:R-:W2:Y:S01]  /*25ec0*/  SHFL.IDX PT, R88, R146, R121, 0x1c1f ;  /* 0x001c1f7992587589 */ /* 0x000ea200000e0000 */
[----:B------:R-:W-:Y:S02]  /*25ed0*/  SEL R55, R56, R55, P0 ;  /* 0x0000003738377207 */ /* 0x000fe40000000000 */
[----:B------:R-:W-:Y:S01]  /*25ee0*/  SEL R56, R57, R58, P0 ;  /* 0x0000003a39387207 */ /* 0x000fe20000000000 */
[----:B------:R-:W2:Y:S01]  /*25ef0*/  SHFL.IDX PT, R84, R143, R121, 0x1c1f ;  /* 0x001c1f798f547589 */ /* 0x000ea200000e0000 */
[----:B------:R-:W-:Y:S02]  /*25f00*/  SEL R57, R58, R57, P0 ;  /* 0x000000393a397207 */ /* 0x000fe40000000000 */
[----:B----4-:R-:W-:Y:S01]  /*25f10*/  SEL R58, R59, R60, P0 ;  /* 0x0000003c3b3a7207 */ /* 0x010fe20000000000 */
        /* <DEDUP_REMOVED lines=25> */
[----:B-1----:R-:W-:Y:S02]  /*260b0*/  SEL R112, R114, R86, P0 ;  /* 0x0000005672707207 */ /* 0x002fe40000000000 */
[----:B--2---:R-:W-:Y:S01]  /*260c0*/  SEL R117, R119, R88, P0 ;  /* 0x0000005877757207 */ /* 0x004fe20000000000 */
[----:B------:R-:W-:Y:S01]  /*260d0*/  SHFL.IDX PT, R91, R91, R0, 0x1c1f ;  /* 0x001c1f005b5b7589 */ /* 0x000fe200000e0000 */
[----:B------:R-:W-:-:S02]  /*260e0*/  SEL R116, R118, R84, P0 ;  /* 0x0000005476747207 */ /* 0x000fc40000000000 */
[----:B----4-:R-:W-:Y:S01]  /*260f0*/  SEL R72, R73, R74, P0 ;  /* 0x0000004a49487207 */ /* 0x010fe20000000000 */
        /* <DEDUP_REMOVED lines=10> */
[----:B------:R-:W-:-:S03]  /*261a0*/  SEL R77, R78, R77, P0 ;  /* 0x0000004d4e4d7207 */ /* 0x000fc60000000000 */
        /* <DEDUP_REMOVED lines=10> */
[----:B------:R-:W4:Y:S04]  /*26250*/  SHFL.IDX PT, R44, R44, R121, 0x1c1f ;  /* 0x001c1f792c2c7589 */ /* 0x000f2800000e0000 */
[----:B------:R-:W-:Y:S01]  /*26260*/  SHFL.IDX PT, R47, R47, R121, 0x1c1f ;  /* 0x001c1f792f2f7589 */ /* 0x000fe200000e0000 */
        /* <DEDUP_REMOVED lines=12> */
[----:B------:R-:W3:Y:S01]  /*26330*/  SHFL.IDX PT, R38, R38, R121, 0x1c1f ;  /* 0x001c1f7926267589 */ /* 0x000ee200000e0000 */
[----:B----4-:R-:W-:Y:S02]  /*26340*/  SEL R88, R89, R44, P0 ;  /* 0x0000002c59587207 */ /* 0x010fe40000000000 */
[----:B------:R-:W-:Y:S01]  /*26350*/  SEL R89, R44, R89, P0 ;  /* 0x000000592c597207 */ /* 0x000fe20000000000 */
        /* <DEDUP_REMOVED lines=8> */
[----:B------:R-:W-:Y:S02]  /*263e0*/  SEL R96, R97, R40, P0 ;  /* 0x0000002861607207 */ /* 0x000fe40000000000 */
[----:B------:R-:W-:Y:S01]  /*263f0*/  SEL R97, R40, R97, P0 ;  /* 0x0000006128617207 */ /* 0x000fe20000000000 */
[----:B------:R-:W0:Y:S01]  /*26400*/  SHFL.IDX PT, R127, R152, R0, 0x1c1f ;  /* 0x001c1f00987f7589 */ /* 0x000e2200000e0000 */
[----:B--2---:R-:W-:-:S02]  /*26410*/  SEL R98, R99, R43, P0 ;  /* 0x0000002b63627207 */ /* 0x004fc40000000000 */
[----:B------:R-:W-:Y:S01]  /*26420*/  SEL R99, R43, R99, P0 ;  /* 0x000000632b637207 */ /* 0x000fe20000000000 */
[----:B------:R2:W0:Y:S01]  /*26430*/  SHFL.IDX PT, R125, R125, R0, 0x1c1f ;  /* 0x001c1f007d7d7589 */ /* 0x00042200000e0000 */
[----:B---3--:R-:W-:Y:S02]  /*26440*/  SEL R100, R101, R38, P0 ;  /* 0x0000002665647207 */ /* 0x008fe40000000000 */
[----:B------:R-:W-:Y:S01]  /*26450*/  SEL R101, R38, R101, P0 ;  /* 0x0000006526657207 */ /* 0x000fe20000000000 */
[----:B------:R-:W3:Y:S01]  /*26460*/  SHFL.IDX PT, R11, R153, R121, 0x1c1f ;  /* 0x001c1f79990b7589 */ /* 0x000ee200000e0000 */
[----:B----4-:R-:W-:Y:S02]  /*26470*/  SEL R102, R103, R41, P0 ;  /* 0x0000002967667207 */ /* 0x010fe40000000000 */
[----:B------:R-:W-:Y:S01]  /*26480*/  SEL R103, R41, R103, P0 ;  /* 0x0000006729677207 */ /* 0x000fe20000000000 */
[----:B------:R4:W3:Y:S01]  /*26490*/  SHFL.IDX PT, R126, R126, R121, 0x1c1f ;  /* 0x001c1f797e7e7589 */ /* 0x0008e200000e0000 */
[----:B------:R-:W-:-:S02]  /*264a0*/  SEL R104, R105, R37, P0 ;  /* 0x0000002569687207 */ /* 0x000fc40000000000 */
[----:B--2---:R-:W-:Y:S02]  /*264b0*/  SEL R0, R111, R2, P0 ;  /* 0x000000026f007207 */ /* 0x004fe40000000000 */
[----:B------:R-:W-:Y:S02]  /*264c0*/  SEL R111, R2, R111, P0 ;  /* 0x0000006f026f7207 */ /* 0x000fe40000000000 */
[----:B------:R-:W-:Y:S02]  /*264d0*/  SEL R2, R110, R90, P0 ;  /* 0x0000005a6e027207 */ /* 0x000fe40000000000 */
[----:B------:R-:W-:Y:S02]  /*264e0*/  SEL R110, R90, R110, P0 ;  /* 0x0000006e5a6e7207 */ /* 0x000fe40000000000 */
[----:B----4-:R-:W-:Y:S02]  /*264f0*/  SEL R121, R123, R82, P0 ;  /* 0x000000527b797207 */ /* 0x010fe40000000000 */
[----:B------:R-:W-:-:S02]  /*26500*/  SEL R123, R82, R123, P0 ;  /* 0x0000007b527b7207 */ /* 0x000fc40000000000 */
[----:B------:R-:W-:Y:S02]  /*26510*/  SEL R82, R83, R51, P0 ;  /* 0x0000003353527207 */ /* 0x000fe40000000000 */
[----:B------:R-:W-:Y:S02]  /*26520*/  SEL R90, R91, R47, P0 ;  /* 0x0000002f5b5a7207 */ /* 0x000fe40000000000 */
[----:B0-----:R-:W-:Y:S02]  /*26530*/  SEL R106, R107, R39, P0 ;  /* 0x000000276b6a7207 */ /* 0x001fe40000000000 */
[----:B-1----:R-:W-:Y:S02]  /*26540*/  SEL R108, R109, R36, P0 ;  /* 0x000000246d6c7207 */ /* 0x002fe40000000000 */
[----:B------:R-:W-:Y:S02]  /*26550*/  SEL R83, R51, R83, P0 ;  /* 0x0000005333537207 */ /* 0x000fe40000000000 */
[----:B------:R-:W-:-:S02]  /*26560*/  SEL R91, R47, R91, P0 ;  /* 0x0000005b2f5b7207 */ /* 0x000fc40000000000 */
[----:B------:R-:W-:Y:S02]  /*26570*/  SEL R105, R37, R105, P0 ;  /* 0x0000006925697207 */ /* 0x000fe40000000000 */
[----:B------:R-:W-:Y:S02]  /*26580*/  SEL R107, R39, R107, P0 ;  /* 0x0000006b276b7207 */ /* 0x000fe40000000000 */
[----:B---3--:R-:W-:-:S07]  /*26590*/  SEL R109, R36, R109, P0 ;  /* 0x0000006d246d7207 */ /* 0x008fce0000000000 */
.L_x_3263:
        /* <DEDUP_REMOVED lines=62> */
[----:B------:R1:W-:Y:S01]  /*26980*/  STSM.16.M88.4 [R163], R44 ;  /* 0x0000002ca3007844 */ /* 0x0003e20000000200 */
[----:B------:R-:W-:Y:S02]  /*26990*/  F2FP.BF16.F32.PACK_AB R14, R59, R57 ;  /* 0x000000393b0e723e */ /* 0x000fe400000010ff */
[----:B------:R-:W-:Y:S02]  /*269a0*/  F2FP.BF16.F32.PACK_AB R15, R109, R107 ;  /* 0x0000006b6d0f723e */ /* 0x000fe400000010ff */
[----:B------:R-:W-:Y:S02]  /*269b0*/  ISETP.NE.U32.AND P0, PT, RZ, UR4, PT ;  /* 0x00000004ff007c0c */ /* 0x000fe4000bf05070 */
[----:B----4-:R-:W-:Y:S01]  /*269c0*/  F2FP.BF16.F32.PACK_AB R36, R62, R60 ;  /* 0x0000003c3e24723e */ /* 0x010fe200000010ff */
[----:B------:R4:W-:Y:S01]  /*269d0*/  STSM.16.M88.4 [R164], R12 ;  /* 0x0000000ca4007844 */ /* 0x0009e20000000200 */
        /* <DEDUP_REMOVED lines=14> */
[----:B----4-:R-:W-:Y:S01]  /*26ac0*/  @P3 IADD3 R12, P1, R130, UR6, RZ ;  /* 0x00000006820c3c10 */ /* 0x010fe2000ff3e0ff */
[----:B------:R-:W-:Y:S02]  /*26ad0*/  ULDC UR6, c[0x0][0xa88] ;  /* 0x0002a20000067ab9 */ /* 0x000fe40000000800 */
[----:B------:R-:W-:Y:S02]  /*26ae0*/  MOV R43, UR6 ;  /* 0x00000006002b7c02 */ /* 0x000fe40008000f00 */
[----:B------:R-:W-:Y:S01]  /*26af0*/  @P3 IADD3.X R13, R129, UR7, RZ, P1, !PT ;  /* 0x00000007810d3c10 */ /* 0x000fe20008ffe4ff */
[----:B0-----:R0:W1:Y:S04]  /*26b00*/  LDC.64 R36, c[0x0][R46+0x218] ;  /* 0x000086002e247b82 */ /* 0x0010680000000a00 */
[----:B------:R2:W5:Y:S01]  /*26b10*/  @P3 LDG.E R43, desc[UR50][R12.64] ;  /* 0x000000320c2b3981 */ /* 0x000562000c1e1900 */
[----:B------:R-:W-:-:S03]  /*26b20*/  ISETP.NE.AND P1, PT, R125, 0x1, PT ;  /* 0x000000017d00780c */ /* 0x000fc60003f25270 */
[----:B------:R0:W3:Y:S08]  /*26b30*/  LDC.64 R14, c[0x0][R46+0x228] ;  /* 0x00008a002e0e7b82 */ /* 0x0000f00000000a00 */
[----:B--2---:R0:W2:Y:S01]  /*26b40*/  LDC.64 R12, c[0x0][R46+0x220] ;  /* 0x000088002e0c7b82 */ /* 0x0040a20000000a00 */
[----:B------:R-:W-:Y:S05]  /*26b50*/  @P3 BRA `(.L_x_2943) ;  /* 0x0000000000103947 */ /* 0x000fea0003800000 */
[----:B------:R-:W-:Y:S05]  /*26b60*/  @!P0 BRA `(.L_x_2943) ;  /* 0x00000000000c8947 */ /* 0x000fea0003800000 */
[----:B------:R-:W4:Y:S04]  /*26b70*/  LDG.E R38, desc[UR50][R40.64] ;  /* 0x0000003228267981 */ /* 0x000f28000c1e1900 */
[----:B-----5:R-:W4:Y:S02]  /*26b80*/  LDG.E R43, desc[UR50][R40.64+0x4] ;  /* 0x00000432282b7981 */ /* 0x020f24000c1e1900 */
[----:B----4-:R-:W-:-:S07]  /*26b90*/  IMAD.IADD R43, R43, 0x1, -R38 ;  /* 0x000000012b2b7824 */ /* 0x010fce00078e0a26 */
.L_x_2943:
[----:B------:R-:W4:Y:S01]  /*26ba0*/  LDL.LU R11, [R1+0x60] ;  /* 0x00006000010b7983 */ /* 0x000f220000300800 */
[----:B------:R0:W3:Y:S03]  /*26bb0*/  LDC.64 R40, c[0x0][R46+0x210] ;  /* 0x000084002e287b82 */ /* 0x0000e60000000a00 */
[----:B------:R-:W2:Y:S04]  /*26bc0*/  LDL.LU R38, [R1+0x70] ;  /* 0x0000700001267983 */ /* 0x000ea80000300800 */
[----:B------:R-:W3:Y:S01]  /*26bd0*/  LDL R42, [R1+0x5c] ;  /* 0x00005c00012a7983 */ /* 0x000ee20000100800 */
[----:B------:R-:W-:Y:S01]  /*26be0*/  ISETP.NE.U32.AND P0, PT, RZ, UR4, PT ;  /* 0x00000004ff007c0c */ /* 0x000fe2000bf05070 */
[----:B------:R-:W3:Y:S02]  /*26bf0*/  @P1 LDC R127, c[0x0][0xbec] ;  /* 0x0002fb00ff7f1b82 */ /* 0x000ee40000000800 */
[----:B------:R-:W3:Y:S04]  /*26c00*/  LDL R131, [R1+0x48] ;  /* 0x0000480001837983 */ /* 0x000ee80000100800 */
[----:B------:R-:W3:Y:S01]  /*26c10*/  LDL R130, [R1+0x74] ;  /* 0x0000740001827983 */ /* 0x000ee20000100800 */
[----:B------:R-:W-:Y:S01]  /*26c20*/  ISETP.NE.AND.EX P0, PT, RZ, UR5, PT, P0 ;  /* 0x00000005ff007c0c */ /* 0x000fe2000bf05300 */
[----:B------:R-:W3:Y:S02]  /*26c30*/  @P1 LDC R129, c[0x0][0xbf0] ;  /* 0x0002fc00ff811b82 */ /* 0x000ee40000000800 */
[----:B------:R-:W3:Y:S04]  /*26c40*/  LDL R132, [R1+0x140] ;  /* 0x0001400001847983 */ /* 0x000ee80000100800 */
[----:B0-----:R-:W3:Y:S01]  /*26c50*/  LDL R46, [R1+0xd4] ;  /* 0x0000d400012e7983 */ /* 0x001ee20000100800 */
[----:B----4-:R-:W-:-:S02]  /*26c60*/  SEL R11, R11, RZ, !P0 ;  /* 0x000000ff0b0b7207 */ /* 0x010fc40004000000 */
[----:B--2---:R-:W-:-:S03]  /*26c70*/  SEL R45, R38, RZ, !P0 ;  /* 0x000000ff262d7207 */ /* 0x004fc60004000000 */
[----:B------:R-:W-:Y:S01]  /*26c80*/  IMAD R13, R13, R11, RZ ;  /* 0x0000000b0d0d7224 */ /* 0x000fe200078e02ff */
[----:B------:R-:W0:Y:S03]  /*26c90*/  LDC.64 R38, c[0x0][0xba8] ;  /* 0x0002ea00ff267b82 */ /* 0x000e260000000a00 */
[C---:B------:R-:W-:Y:S02]  /*26ca0*/  IMAD R47, R12.reuse, R45, R13 ;  /* 0x0000002d0c2f7224 */ /* 0x040fe400078e020d */
[----:B-1----:R-:W-:Y:S02]  /*26cb0*/  IMAD R45, R37, R225, RZ ;  /* 0x000000e1252d7224 */ /* 0x002fe400078e02ff */
[----:B------:R-:W-:-:S04]  /*26cc0*/  IMAD.WIDE.U32 R12, R12, R11, RZ ;  /* 0x0000000b0c0c7225 */ /* 0x000fc800078e00ff */
[----:B------:R-:W-:-:S04]  /*26cd0*/  IMAD.WIDE.U32 R36, R36, R225, RZ ;  /* 0x000000e124247225 */ /* 0x000fc800078e00ff */
[----:B---3--:R-:W-:Y:S01]  /*26ce0*/  IMAD.IADD R42, R42, 0x1, R131 ;  /* 0x000000012a2a7824 */ /* 0x008fe200078e0283 */
[----:B-----5:R-:W-:Y:S01]  /*26cf0*/  IADD3 R44, P0, P3, R12, R36, R128 ;  /* 0x000000240c2c7210 */ /* 0x020fe20007b1e080 */
[----:B------:R-:W-:Y:S02]  /*26d00*/  IMAD.IADD R126, R13, 0x1, R47 ;  /* 0x000000010d7e7824 */ /* 0x000fe400078e022f */
[----:B------:R-:W-:Y:S01]  /*26d10*/  @P1 IMAD.HI.U32 R12, R42, R127, RZ ;  /* 0x0000007f2a0c1227 */ /* 0x000fe200078e00ff */
[----:B------:R-:W-:-:S03]  /*26d20*/  SEL R13, R130, RZ, P2 ;  /* 0x000000ff820d7207 */ /* 0x000fc60001000000 */
[----:B------:R-:W-:Y:S01]  /*26d30*/  IMAD.IADD R45, R37, 0x1, R45 ;  /* 0x00000001252d7824 */ /* 0x000fe200078e022d */
[----:B0-----:R-:W0:Y:S01]  /*26d40*/  @!P2 LDC R38, c[0x0][0xb50] ;  /* 0x0002d400ff26ab82 */ /* 0x001e220000000800 */
[----:B------:R-:W-:Y:S01]  /*26d50*/  IMAD.MOV.U32 R37, RZ, RZ, R42 ;  /* 0x000000ffff257224 */ /* 0x000fe200078e002a */
[----:B------:R-:W-:Y:S01]  /*26d60*/  @P1 SHF.R.U32.HI R37, RZ, R129, R12 ;  /* 0x00000081ff251219 */ /* 0x000fe2000001160c */
        /* <DEDUP_REMOVED lines=15> */
[----:B0-----:R-:W-:-:S04]  /*26e60*/  LEA R40, P0, R14, R38, 0x2 ;  /* 0x000000260e287211 */ /* 0x001fc800078010ff */
[----:B------:R-:W-:-:S04]  /*26e70*/  IADD3 R12, R15, R37, RZ ;  /* 0x000000250f0c7210 */ /* 0x000fc80007ffe0ff */
[----:B-1----:R-:W-:Y:S02]  /*26e80*/  LEA.HI.X R41, R14, R39, R12, 0x2, P0 ;  /* 0x000000270e297211 */ /* 0x002fe400000f140c */
[----:B------:R-:W-:Y:S01]  /*26e90*/  SHFL.IDX PT, R12, R40, RZ, 0x1c1f ;  /* 0x001c1fff280c7589 */ /* 0x000fe200000e0000 */
[----:B------:R-:W-:-:S03]  /*26ea0*/  IMAD.IADD R37, R132, 0x1, R131 ;  /* 0x0000000184257824 */ /* 0x000fc600078e0283 */
        /* <DEDUP_REMOVED lines=12> */
[----:B------:R-:W1:Y:S01]  /*26f70*/  @P1 LDC R9, c[0x0][0xbec] ;  /* 0x0002fb00ff091b82 */ /* 0x000e620000000800 */
[----:B------:R-:W-:-:S03]  /*26f80*/  ULDC.64 UR4, c[0x0][0xaa0] ;  /* 0x0002a80000047ab9 */ /* 0x000fc60000000a00 */
[----:B------:R-:W-:-:S04]  /*26f90*/  SHF.R.S32.HI R3, RZ, 0x1f, R0 ;  /* 0x0000001fff037819 */ /* 0x000fc80000011400 */
[----:B------:R-:W-:Y:S01]  /*26fa0*/  LEA.HI R3, R3, R0, RZ, 0x3 ;  /* 0x0000000003037211 */ /* 0x000fe200078f18ff */
[----:B0-----:R-:W0:Y:S03]  /*26fb0*/  @P1 LDC R13, c[0x0][0xbf0] ;  /* 0x0002fc00ff0d1b82 */ /* 0x001e260000000800 */
        /* <DEDUP_REMOVED lines=17> */
[----:B------:R-:W5:Y:S01]  /*270d0*/  LD.E.128 R24, desc[UR50][R24.64] ;  /* 0x0000003218187980 */ /* 0x000f62000c101d00 */
[----:B------:R-:W-:Y:S02]  /*270e0*/  LOP3.LUT R32, R33, 0x380, RZ, 0xc0, !PT ;  /* 0x0000038021207812 */ /* 0x000fe400078ec0ff */
[----:B------:R-:W-:-:S02]  /*270f0*/  SHF.R.U64 R52, R52, 0x3, RZ ;  /* 0x0000000334347819 */ /* 0x000fc400000012ff */
[----:B------:R-:W-:Y:S02]  /*27100*/  LOP3.LUT R40, R41, 0x380, RZ, 0xc0, !PT ;  /* 0x0000038029287812 */ /* 0x000fe400078ec0ff */
[----:B------:R-:W-:Y:S02]  /*27110*/  LOP3.LUT R44, R45, 0x380, RZ, 0xc0, !PT ;  /* 0x000003802d2c7812 */ /* 0x000fe400078ec0ff */
[----:B------:R-:W-:Y:S02]  /*27120*/  LOP3.LUT R48, R49, 0x380, RZ, 0xc0, !PT ;  /* 0x0000038031307812 */ /* 0x000fe400078ec0ff */
[----:B------:R-:W-:Y:S01]  /*27130*/  LOP3.LUT R52, R52, R53, RZ, 0x3c, !PT ;  /* 0x0000003534347212 */ /* 0x000fe200078e3cff */
[----:B------:R-:W-:Y:S01]  /*27140*/  IMAD.X R53, RZ, RZ, R81, P3 ;  /* 0x000000ffff357224 */ /* 0x000fe200018e0651 */
[----:B------:R-:W-:Y:S02]  /*27150*/  IADD3 R3, P3, R80, 0xb000, RZ ;  /* 0x0000b00050037810 */ /* 0x000fe40007f7e0ff */
[----:B------:R-:W-:-:S02]  /*27160*/  SHF.R.U64 R32, R32, 0x3, RZ ;  /* 0x0000000320207819 */ /* 0x000fc400000012ff */
[----:B------:R-:W-:Y:S01]  /*27170*/  SHF.R.U64 R40, R40, 0x3, RZ ;  /* 0x0000000328287819 */ /* 0x000fe200000012ff */
[--C-:B------:R-:W-:Y:S01]  /*27180*/  IMAD.X R73, RZ, RZ, R81.reuse, P3 ;  /* 0x000000ffff497224 */ /* 0x100fe200018e0651 */
[----:B------:R-:W-:Y:S01]  /*27190*/  SHF.R.U64 R44, R44, 0x3, RZ ;  /* 0x000000032c2c7819 */ /* 0x000fe200000012ff */
[----:B------:R-:W5:Y:S01]  /*271a0*/  LD.E.128 R52, desc[UR50][R52.64] ;  /* 0x0000003234347980 */ /* 0x000f62000c101d00 */
[----:B------:R-:W-:Y:S02]  /*271b0*/  SHF.R.U64 R48, R48, 0x3, RZ ;  /* 0x0000000330307819 */ /* 0x000fe400000012ff */
[----:B------:R-:W-:Y:S02]  /*271c0*/  LOP3.LUT R0, R3, 0x380, RZ, 0xc0, !PT ;  /* 0x0000038003007812 */ /* 0x000fe400078ec0ff */
[----:B------:R-:W-:Y:S01]  /*271d0*/  LOP3.LUT R32, R32, R33, RZ, 0x3c, !PT ;  /* 0x0000002120207212 */ /* 0x000fe200078e3cff */
[----:B------:R-:W-:Y:S01]  /*271e0*/  IMAD.X R33, RZ, RZ, R81, P4 ;  /* 0x000000ffff217224 */ /* 0x000fe200020e0651 */
[----:B------:R-:W-:-:S02]  /*271f0*/  LOP3.LUT R40, R40, R41, RZ, 0x3c, !PT ;  /* 0x0000002928287212 */ /* 0x000fc400078e3cff */
[----:B------:R-:W-:Y:S01]  /*27200*/  LOP3.LUT R44, R44, R45, RZ, 0x3c, !PT ;  /* 0x0000002d2c2c7212 */ /* 0x000fe200078e3cff */
[--C-:B------:R-:W-:Y:S01]  /*27210*/  IMAD.X R45, RZ, RZ, R81.reuse, P0 ;  /* 0x000000ffff2d7224 */ /* 0x100fe200000e0651 */
[----:B------:R-:W-:Y:S01]  /*27220*/  LOP3.LUT R48, R48, R49, RZ, 0x3c, !PT ;  /* 0x0000003130307212 */ /* 0x000fe200078e3cff */
[----:B------:R-:W-:Y:S01]  /*27230*/  IMAD.X R49, RZ, RZ, R81, P2 ;  /* 0x000000ffff317224 */ /* 0x000fe200010e0651 */
[----:B------:R-:W-:Y:S01]  /*27240*/  IADD3.X R41, RZ, R81, RZ, P5, !PT ;  /* 0x00000051ff297210 */ /* 0x000fe20002ffe4ff */
[----:B------:R-:W5:Y:S01]  /*27250*/  LD.E.128 R32, desc[UR50][R32.64] ;  /* 0x0000003220207980 */ /* 0x000f62000c101d00 */
[C---:B------:R-:W-:Y:S02]  /*27260*/  IADD3 R57, P4, R80.reuse, 0x7000, RZ ;  /* 0x0000700050397810 */ /* 0x040fe40007f9e0ff */
[C---:B------:R-:W-:Y:S01]  /*27270*/  IADD3 R61, P5, R80.reuse, 0x8000, RZ ;  /* 0x00008000503d7810 */ /* 0x040fe20007fbe0ff */
[----:B------:R-:W5:Y:S01]  /*27280*/  LD.E.128 R44, desc[UR50][R44.64] ;  /* 0x000000322c2c7980 */ /* 0x000f62000c101d00 */
[----:B------:R-:W-:-:S02]  /*27290*/  IADD3 R65, P0, R80, 0x9000, RZ ;  /* 0x0000900050417810 */ /* 0x000fc40007f1e0ff */
[----:B------:R-:W-:Y:S01]  /*272a0*/  IADD3 R69, P2, R80, 0xa000, RZ ;  /* 0x0000a00050457810 */ /* 0x000fe20007f5e0ff */
[----:B------:R-:W5:Y:S01]  /*272b0*/  LD.E.128 R40, desc[UR50][R40.64] ;  /* 0x0000003228287980 */ /* 0x000f62000c101d00 */
[----:B------:R-:W-:Y:S02]  /*272c0*/  SHF.R.U64 R0, R0, 0x3, RZ ;  /* 0x0000000300007819 */ /* 0x000fe400000012ff */
[----:B------:R-:W-:Y:S01]  /*272d0*/  LOP3.LUT R56, R57, 0x380, RZ, 0xc0, !PT ;  /* 0x0000038039387812 */ /* 0x000fe200078ec0ff */
[----:B------:R-:W5:Y:S01]  /*272e0*/  LD.E.128 R48, desc[UR50][R48.64] ;  /* 0x0000003230307980 */ /* 0x000f62000c101d00 */
[----:B------:R-:W-:Y:S02]  /*272f0*/  LOP3.LUT R60, R61, 0x380, RZ, 0xc0, !PT ;  /* 0x000003803d3c7812 */ /* 0x000fe400078ec0ff */
[----:B------:R-:W-:Y:S02]  /*27300*/  LOP3.LUT R64, R65, 0x380, RZ, 0xc0, !PT ;  /* 0x0000038041407812 */ /* 0x000fe400078ec0ff */
[----:B------:R-:W-:-:S02]  /*27310*/  LOP3.LUT R68, R69, 0x380, RZ, 0xc0, !PT ;  /* 0x0000038045447812 */ /* 0x000fc400078ec0ff */
[----:B------:R-:W-:Y:S01]  /*27320*/  LOP3.LUT R72, R0, R3, RZ, 0x3c, !PT ;  /* 0x0000000300487212 */ /* 0x000fe200078e3cff */
[----:B------:R-:W-:Y:S01]  /*27330*/  IMAD R3, R36, UR4, RZ ;  /* 0x0000000424037c24 */ /* 0x000fe2000f8e02ff */
[----:B------:R-:W-:Y:S02]  /*27340*/  LOP3.LUT R5, R80, 0x380, RZ, 0xc0, !PT ;  /* 0x0000038050057812 */ /* 0x000fe400078ec0ff */
[----:B------:R-:W-:Y:S01]  /*27350*/  SHF.R.U64 R56, R56, 0x3, RZ ;  /* 0x0000000338387819 */ /* 0x000fe200000012ff */
[----:B------:R-:W-:Y:S01]  /*27360*/  IMAD R3, R128, UR5, R3 ;  /* 0x0000000580037c24 */ /* 0x000fe2000f8e0203 */
[----:B------:R-:W-:Y:S02]  /*27370*/  SHF.R.U64 R60, R60, 0x3, RZ ;  /* 0x000000033c3c7819 */ /* 0x000fe400000012ff */
[----:B------:R-:W-:Y:S02]  /*27380*/  SHF.R.U64 R64, R64, 0x3, RZ ;  /* 0x0000000340407819 */ /* 0x000fe400000012ff */
[----:B------:R-:W-:Y:S01]  /*27390*/  SHF.R.U64 R68, R68, 0x3, RZ ;  /* 0x0000000344447819 */ /* 0x000fe200000012ff */
[----:B------:R-:W-:Y:S01]  /*273a0*/  IMAD.WIDE.U32 R128, R128, UR4, RZ ;  /* 0x0000000480807c25 */ /* 0x000fe2000f8e00ff */
[----:B------:R-:W-:Y:S01]  /*273b0*/  SHF.R.U64 R5, R5, 0x3, RZ ;  /* 0x0000000305057819 */ /* 0x000fe200000012ff */
[----:B------:R-:W-:Y:S01]  /*273c0*/  ULDC.64 UR4, c[0x0][0xae8] ;  /* 0x0002ba0000047ab9 */ /* 0x000fe20000000a00 */
        /* <DEDUP_REMOVED lines=10> */
[----:B------:R-:W-:Y:S01]  /*27470*/  IADD3 R129, R129, R3, RZ ;  /* 0x0000000381817210 */ /* 0x000fe20007ffe0ff */
[----:B------:R-:W-:Y:S01]  /*27480*/  IMAD.IADD R12, R131, 0x1, R0 ;  /* 0x00000001830c7824 */ /* 0x000fe200078e0200 */
[----:B------:R-:W5:Y:S01]  /*27490*/  LD.E.128 R56, desc[UR50][R56.64] ;  /* 0x0000003238387980 */ /* 0x000f62000c101d00 */
[----:B------:R-:W-:Y:S01]  /*274a0*/  SHF.R.S32.HI R8, RZ, 0x1f, R11 ;  /* 0x0000001fff087819 */ /* 0x000fe2000001140b */
[----:B------:R-:W-:-:S02]  /*274b0*/  IMAD.WIDE.U32 R128, R225, UR4, R128 ;  /* 0x00000004e1807c25 */ /* 0x000fc4000f8e0080 */
[----:B------:R2:W5:Y:S02]  /*274c0*/  LD.E.128 R4, desc[UR50][R80.64] ;  /* 0x0000003250047980 */ /* 0x000564000c101d00 */
[----:B-1----:R-:W-:Y:S02]  /*274d0*/  @P1 IMAD.HI.U32 R0, R12, R9, RZ ;  /* 0x000000090c001227 */ /* 0x002fe400078e00ff */
        /* <DEDUP_REMOVED lines=10> */
[----:B------:R-:W-:Y:S01]  /*27580*/  IMAD R129, R225, UR5, R129 ;  /* 0x00000005e1817c24 */ /* 0x000fe2000f8e0281 */
[----:B------:R-:W-:Y:S01]  /*27590*/  ULDC.64 UR4, c[0x0][0xaf0] ;  /* 0x0002bc0000047ab9 */ /* 0x000fe20000000a00 */
[----:B------:R-:W-:Y:S01]  /*275a0*/  IMAD.MOV.U32 R3, RZ, RZ, R12 ;  /* 0x000000ffff037224 */ /* 0x000fe200078e000c */
[----:B0-----:R-:W-:Y:S01]  /*275b0*/  @P1 SHF.R.U32.HI R3, RZ, R13, R0 ;  /* 0x0000000dff031219 */ /* 0x001fe20000011600 */
        /* <DEDUP_REMOVED lines=15> */
[----:B-1----:R0:W-:Y:S01]  /*276b0*/  SYNCS.ARRIVE.TRANS64.RED.A1T0 RZ, [R0+URZ], RZ ;  /* 0x000000ff00ff79a7 */ /* 0x0021e2000810043f */
[----:B------:R-:W-:Y:S02]  /*276c0*/  IMAD.IADD R129, R129, 0x1, R9 ;  /* 0x0000000181817824 */ /* 0x000fe400078e0209 */
[----:B0-----:R-:W-:Y:S02]  /*276d0*/  IMAD R0, R3, UR4, RZ ;  /* 0x0000000403007c24 */ /* 0x001fe4000f8e02ff */
[----:B------:R-:W-:-:S04]  /*276e0*/  IMAD.WIDE.U32 R128, R125, UR4, R128 ;  /* 0x000000047d807c25 */ /* 0x000fc8000f8e0080 */
[----:B------:R-:W-:Y:S01]  /*276f0*/  IMAD R3, R125, UR5, R0 ;  /* 0x000000057d037c24 */ /* 0x000fe2000f8e0200 */
[----:B------:R-:W-:Y:S02]  /*27700*/  ULDC.64 UR4, c[0x0][0xa80] ;  /* 0x0002a00000047ab9 */ /* 0x000fe40000000a00 */
[----:B------:R-:W-:Y:S01]  /*27710*/  LEA R20, P0, R128, UR4, 0x1 ;  /* 0x0000000480147c11 */ /* 0x000fe2000f8008ff */
[----:B------:R-:W-:Y:S01]  /*27720*/  IMAD.IADD R3, R129, 0x1, R3 ;  /* 0x0000000181037824 */ /* 0x000fe200078e0203 */
[----:B------:R-:W-:Y:S01]  /*27730*/  UMOV UR4, 0xffffffff ;  /* 0xffffffff00047882 */ /* 0x000fe20000000000 */
[----:B------:R-:W-:-:S03]  /*27740*/  IADD3 R39, R21, 0x80, RZ ;  /* 0x0000008015277810 */ /* 0x000fc60007ffe0ff */
[----:B------:R-:W-:Y:S01]  /*27750*/  LEA.HI.X R128, R128, UR5, R3, 0x1, P0 ;  /* 0x0000000580807c11 */ /* 0x000fe200080f0c03 */
[----:B--2---:R-:W-:Y:S06]  /*27760*/  BRA.DIV UR4, `(.L_x_2945) ;  /* 0x000000fe04d47947 */ /* 0x004fec000b800000 */
[----:B------:R0:W1:Y:S04]  /*27770*/  SHFL.IDX PT, R0, R128, RZ, 0x181f ;  /* 0x00181fff80007589 */ /* 0x00006800000e0000 */
[----:B------:R0:W2:Y:S02]  /*27780*/  SHFL.IDX PT, R14, R20, RZ, 0x181f ;  /* 0x00181fff140e7589 */ /* 0x0000a400000e0000 */
.L_x_3266:
[----:B------:R-:W-:Y:S01]  /*27790*/  IMAD.IADD R37, R2, 0x1, R131 ;  /* 0x0000000102257824 */ /* 0x000fe200078e0283 */
[----:B------:R-:W-:Y:S01]  /*277a0*/  BSSY B1, `(.L_x_2946) ;  /* 0x0000016000017945 */ /* 0x000fe20003800000 */
[----:B------:R-:W-:Y:S01]  /*277b0*/  VIADD R77, R21, 0x40 ;  /* 0x00000040154d7836 */ /* 0x000fe20000000000 */
[----:B------:R-:W-:Y:S02]  /*277c0*/  SHF.R.S32.HI R28, RZ, 0x1f, R39 ;  /* 0x0000001fff1c7819 */ /* 0x000fe40000011427 */
[----:B------:R-:W-:-:S13]  /*277d0*/  ISETP.GE.AND P0, PT, R37, R38, PT ;  /* 0x000000262500720c */ /* 0x000fda0003f06270 */
[----:B------:R-:W-:Y:S05]  /*277e0*/  @P0 BRA `(.L_x_2947) ;  /* 0x0000000000440947 */ /* 0x000fea0003800000 */
[C---:B------:R-:W-:Y:S01]  /*277f0*/  VIADD R9, R21.reuse, 0x40 ;  /* 0x0000004015097836 */ /* 0x040fe20000000000 */
[----:B------:R-:W-:Y:S01]  /*27800*/  ULDC UR4, c[0x0][0xac8] ;  /* 0x0002b20000047ab9 */ /* 0x000fe20000000800 */
[----:B------:R-:W-:Y:S02]  /*27810*/  SHF.R.S32.HI R3, RZ, 0x1f, R21 ;  /* 0x0000001fff037819 */ /* 0x000fe40000011415 */
[----:B------:R-:W-:Y:S02]  /*27820*/  ISETP.GE.AND P0, PT, R21, UR4, PT ;  /* 0x0000000415007c0c */ /* 0x000fe4000bf06270 */
[----:B------:R-:W-:Y:S02]  /*27830*/  ISETP.GE.AND P1, PT, R9, UR4, PT ;  /* 0x0000000409007c0c */ /* 0x000fe4000bf26270 */
[----:B------:R-:W-:Y:S02]  /*27840*/  ISETP.GE.AND P2, PT, R39, UR4, PT ;  /* 0x0000000427007c0c */ /* 0x000fe4000bf46270 */
[----:B------:R-:W-:-:S02]  /*27850*/  SHF.R.S32.HI R12, RZ, 0x1f, R9 ;  /* 0x0000001fff0c7819 */ /* 0x000fc40000011409 */
        /* <DEDUP_REMOVED lines=10> */
.L_x_2947:
[----:B------:R-:W-:Y:S05]  /*27900*/  BSYNC B1 ;  /* 0x0000000000017941 */ /* 0x000fea0003800000 */
.L_x_2946:
[----:B------:R-:W-:Y:S01]  /*27910*/  UMOV UR4, 0xffffffff ;  /* 0xffffffff00047882 */ /* 0x000fe20000000000 */
[----:B---3-5:R-:W-:Y:S02]  /*27920*/  SHF.R.S32.HI R6, RZ, 0x1f, R21 ;  /* 0x0000001fff067819 */ /* 0x028fe40000011415 */
[----:B------:R-:W-:Y:S01]  /*27930*/  SHF.R.S32.HI R7, RZ, 0x1f, R77 ;  /* 0x0000001fff077819 */ /* 0x000fe2000001144d */
[----:B------:R-:W-:Y:S06]  /*27940*/  BRA.DIV UR4, `(.L_x_2948) ;  /* 0x000000fe04907947 */ /* 0x000fec000b800000 */
[----:B-1----:R1:W3:Y:S04]  /*27950*/  SHFL.IDX PT, R0, R128, 0x1, 0x181f ;  /* 0x00381f0080007f89 */ /* 0x0022e800000e0000 */
[----:B--2---:R1:W2:Y:S02]  /*27960*/  SHFL.IDX PT, R14, R20, 0x1, 0x181f ;  /* 0x00381f00140e7f89 */ /* 0x0042a400000e0000 */
.L_x_3270:
        /* <DEDUP_REMOVED lines=17> */
.L_x_2950:
[----:B------:R-:W-:Y:S05]  /*27a80*/  BSYNC B1 ;  /* 0x0000000000017941 */ /* 0x000fea0003800000 */
.L_x_2949:
[----:B------:R-:W-:-:S03]  /*27a90*/  UMOV UR4, 0xffffffff ;  /* 0xffffffff00047882 */ /* 0x000fc60000000000 */
[----:B------:R-:W-:Y:S05]  /*27aa0*/  BRA.DIV UR4, `(.L_x_2951) ;  /* 0x000000fe04807947 */ /* 0x000fea000b800000 */
[----:B---3--:R3:W0:Y:S04]  /*27ab0*/  SHFL.IDX PT, R0, R128, 0x2, 0x181f ;  /* 0x00581f0080007f89 */ /* 0x00862800000e0000 */
[----:B--2-4-:R3:W2:Y:S02]  /*27ac0*/  SHFL.IDX PT, R14, R20, 0x2, 0x181f ;  /* 0x00581f00140e7f89 */ /* 0x0146a400000e0000 */
.L_x_3274:
        /* <DEDUP_REMOVED lines=17> */
.L_x_2953:
[----:B------:R-:W-:Y:S05]  /*27be0*/  BSYNC B1 ;  /* 0x0000000000017941 */ /* 0x000fea0003800000 */
.L_x_2952:
[----:B------:R-:W-:-:S03]  /*27bf0*/  UMOV UR4, 0xffffffff ;  /* 0xffffffff00047882 */ /* 0x000fc60000000000 */
[----:B------:R-:W-:Y:S05]  /*27c00*/  BRA.DIV UR4, `(.L_x_2954) ;  /* 0x000000fe04707947 */ /* 0x000fea000b800000 */
[----:B0-----:R0:W0:Y:S04]  /*27c10*/  SHFL.IDX PT, R0, R128, 0x3, 0x181f ;  /* 0x00781f0080007f89 */ /* 0x00102800000e0000 */
[----:B--2-4-:R2:W4:Y:S02]  /*27c20*/  SHFL.IDX PT, R14, R20, 0x3, 0x181f ;  /* 0x00781f00140e7f89 */ /* 0x01452400000e0000 */
.L_x_3278:
        /* <DEDUP_REMOVED lines=18> */
.L_x_2944:
[----:B------:R-:W-:Y:S01]  /*27d50*/  ULDC.64 UR4, c[0x0][0xb08] ;  /* 0x0002c20000047ab9 */ /* 0x000fe20000000a00 */
[----:B------:R-:W1:Y:S01]  /*27d60*/  @P1 LDC R41, c[0x0][0xbec] ;  /* 0x0002fb00ff291b82 */ /* 0x000e620000000800 */
[----:B0-----:R-:W-:Y:S01]  /*27d70*/  IMAD R15, R36, UR4, RZ ;  /* 0x00000004240f7c24 */ /* 0x001fe2000f8e02ff */
[----:B------:R-:W-:Y:S01]  /*27d80*/  SHF.R.S32.HI R14, RZ, 0x1f, R11 ;  /* 0x0000001fff0e7819 */ /* 0x000fe2000001140b */
[----:B------:R-:W-:-:S04]  /*27d90*/  IMAD.WIDE.U32 R12, R128, UR4, RZ ;  /* 0x00000004800c7c25 */ /* 0x000fc8000f8e00ff */
[----:B------:R-:W-:Y:S01]  /*27da0*/  IMAD R15, R128, UR5, R15 ;  /* 0x00000005800f7c24 */ /* 0x000fe2000f8e020f */
[----:B------:R-:W0:Y:S01]  /*27db0*/  @P1 LDC R36, c[0x0][0xbf0] ;  /* 0x0002fc00ff241b82 */ /* 0x000e220000000800 */
[----:B------:R-:W-:Y:S02]  /*27dc0*/  ULDC.64 UR4, c[0x0][0xb38] ;  /* 0x0002ce0000047ab9 */ /* 0x000fe40000000a00 */
        /* <DEDUP_REMOVED lines=8> */
[----:B-1----:R-:W-:-:S03]  /*27e50*/  @P1 IMAD.HI.U32 R41, R42, R41, RZ ;  /* 0x000000292a291227 */ /* 0x002fc600078e00ff */
[----:B------:R-:W-:Y:S01]  /*27e60*/  IADD3 R13, R13, R15, RZ ;  /* 0x0000000f0d0d7210 */ /* 0x000fe20007ffe0ff */
[----:B------:R-:W-:Y:S01]  /*27e70*/  IMAD.MOV.U32 R11, RZ, RZ, R42 ;  /* 0x000000ffff0b7224 */ /* 0x000fe200078e002a */
[----:B0-----:R-:W-:Y:S01]  /*27e80*/  @P1 SHF.R.U32.HI R11, RZ, R36, R41 ;  /* 0x00000024ff0b1219 */ /* 0x001fe20000011629 */
[----:B------:R-:W-:Y:S02]  /*27e90*/  VIADD R36, R18, 0x33420 ;  /* 0x0003342012247836 */ /* 0x000fe40000000000 */
[C---:B------:R-:W-:Y:S01]  /*27ea0*/  IMAD.WIDE.U32 R12, R130.reuse, UR4, R12 ;  /* 0x00000004820c7c25 */ /* 0x040fe2000f8e000c */
[--C-:B------:R-:W-:Y:S02]  /*27eb0*/  SHF.R.S32.HI R14, RZ, 0x1f, R11.reuse ;  /* 0x0000001fff0e7819 */ /* 0x100fe4000001140b */
[----:B------:R-:W-:Y:S01]  /*27ec0*/  PRMT R36, RZ, 0x654, R36 ;  /* 0x00000654ff247816 */ /* 0x000fe20000000024 */
[----:B------:R-:W-:Y:S02]  /*27ed0*/  IMAD.MOV R15, RZ, RZ, -R11 ;  /* 0x000000ffff0f7224 */ /* 0x000fe400078e0a0b */
        /* <DEDUP_REMOVED lines=21> */
.L_x_3281:
[----:B------:R-:W-:Y:S01]  /*28030*/  ISETP.GE.AND P0, PT, R37, R38, PT ;  /* 0x000000262500720c */ /* 0x000fe20003f06270 */
[----:B------:R-:W-:-:S12]  /*28040*/  BSSY B1, `(.L_x_2957) ;  /* 0x00000c6000017945 */ /* 0x000fd80003800000 */
[----:B------:R-:W-:Y:S05]  /*28050*/  @P0 BRA `(.L_x_2958) ;  /* 0x0000000c00100947 */ /* 0x000fea0003800000 */
[----:B------:R-:W3:Y:S01]  /*28060*/  LDL R36, [R1+0x54] ;  /* 0x0000540001247983 */ /* 0x000ee20000100800 */
[----:B------:R-:W-:-:S03]  /*28070*/  ULDC UR4, c[0x0][0xac8] ;  /* 0x0002b20000047ab9 */ /* 0x000fc60000000800 */
[----:B------:R-:W4:Y:S04]  /*28080*/  LDL R46, [R1+0xd0] ;  /* 0x0000d000012e7983 */ /* 0x000f280000100800 */
[----:B------:R-:W5:Y:S04]  /*28090*/  LDL R80, [R1+0xcc] ;  /* 0x0000cc0001507983 */ /* 0x000f680000100800 */
[----:B------:R-:W2:Y:S04]  /*280a0*/  LDL R125, [R1+0x130] ;  /* 0x00013000017d7983 */ /* 0x000ea80000100800 */
        /* <DEDUP_REMOVED lines=8> */
[----:B------:R-:W2:Y:S01]  /*28130*/  LDL R45, [R1+0xb8] ;  /* 0x0000b800012d7983 */ /* 0x000ea20000100800 */
[----:B---3--:R-:W-:-:S02]  /*28140*/  ISETP.GE.AND P2, PT, R36, UR4, PT ;  /* 0x0000000424007c0c */ /* 0x008fc4000bf46270 */
[----:B----4-:R-:W-:Y:S02]  /*28150*/  ISETP.GE.AND P3, PT, R46, UR4, PT ;  /* 0x000000042e007c0c */ /* 0x010fe4000bf66270 */
[----:B-----5:R-:W-:-:S09]  /*28160*/  ISETP.GE.AND P0, PT, R80, UR4, PT ;  /* 0x0000000450007c0c */ /* 0x020fd2000bf06270 */
[----:B--2---:R-:W-:Y:S02]  /*28170*/  @!P2 IMAD.MOV.U32 R14, RZ, RZ, R43 ;  /* 0x000000ffff0ea224 */ /* 0x004fe400078e002b */
[----:B-1----:R-:W-:Y:S01]  /*28180*/  @!P2 IMAD.MOV.U32 R15, RZ, RZ, R42 ;  /* 0x000000ffff0fa224 */ /* 0x002fe200078e002a */
[----:B------:R-:W-:Y:S01]  /*28190*/  @!P3 LEA R12, P4, R46, R43, 0x2 ;  /* 0x0000002b2e0cb211 */ /* 0x000fe200078810ff */
[----:B------:R-:W-:Y:S02]  /*281a0*/  @!P2 IMAD.MOV.U32 R37, RZ, RZ, R2 ;  /* 0x000000ffff25a224 */ /* 0x000fe400078e0002 */
[----:B------:R-:W-:Y:S01]  /*281b0*/  @!P2 IMAD.WIDE R14, R36, 0x4, R14 ;  /* 0x00000004240ea825 */ /* 0x000fe200078e020e */
[----:B------:R-:W-:Y:S01]  /*281c0*/  @!P3 LEA.HI.X R13, R46, R42, R125, 0x2, P4 ;  /* 0x0000002a2e0db211 */ /* 0x000fe200020f147d */
[----:B------:R-:W2:Y:S02]  /*281d0*/  LDL R2, [R1+0xb0] ;  /* 0x0000b00001027983 */ /* 0x000ea40000100800 */
[----:B------:R-:W-:-:S02]  /*281e0*/  @!P2 IMAD.MOV.U32 R36, RZ, RZ, R0 ;  /* 0x000000ffff24a224 */ /* 0x000fc400078e0000 */
[----:B------:R-:W3:Y:S04]  /*281f0*/  LDL R46, [R1+0xb4] ;  /* 0x0000b400012e7983 */ /* 0x000ee80000100800 */
[----:B------:R1:W-:Y:S04]  /*28200*/  @!P2 ST.E.64 desc[UR50][R14.64], R36 ;  /* 0x000000240e00a985 */ /* 0x0003e8000c101b32 */
[----:B------:R-:W4:Y:S01]  /*28210*/  LDL R125, [R1+0x11c] ;  /* 0x00011c00017d7983 */ /* 0x000f220000100800 */
[----:B------:R-:W-:Y:S02]  /*28220*/  ISETP.GE.AND P1, PT, R44, UR4, PT ;  /* 0x000000042c007c0c */ /* 0x000fe4000bf26270 */
[----:B------:R-:W-:Y:S01]  /*28230*/  @!P3 LOP3.LUT R111, R111, R110, RZ, 0x3c, !PT ;  /* 0x0000006e6f6fb212 */ /* 0x000fe200078e3cff */
[----:B------:R-:W5:Y:S01]  /*28240*/  LDL R0, [R1+0xa0] ;  /* 0x0000a00001007983 */ /* 0x000f620000100800 */
[----:B-1----:R-:W-:-:S03]  /*28250*/  @!P0 LEA R14, P4, R80, R43, 0x2 ;  /* 0x0000002b500e8211 */ /* 0x002fc600078810ff */
[----:B------:R-:W5:Y:S01]  /*28260*/  LDL R37, [R1+0x114] ;  /* 0x0001140001257983 */ /* 0x000f620000100800 */
[----:B------:R-:W-:-:S03]  /*28270*/  @!P0 LEA.HI.X R15, R80, R42, R126, 0x2, P4 ;  /* 0x0000002a500f8211 */ /* 0x000fc600020f147e */
[----:B------:R-:W5:Y:S04]  /*28280*/  LDL R36, [R1+0xa8] ;  /* 0x0000a80001247983 */ /* 0x000f680000100800 */
[----:B------:R-:W2:Y:S01]  /*28290*/  LDL R80, [R1+0x118] ;  /* 0x0001180001507983 */ /* 0x000ea20000100800 */
[----:B------:R-:W-:Y:S02]  /*282a0*/  @!P3 LOP3.LUT R110, R111, R110, RZ, 0x3c, !PT ;  /* 0x0000006e6f6eb212 */ /* 0x000fe400078e3cff */
[----:B------:R-:W-:Y:S01]  /*282b0*/  @!P0 LOP3.LUT R113, R113, R112, RZ, 0x3c, !PT ;  /* 0x0000007071718212 */ /* 0x000fe200078e3cff */
[----:B------:R-:W5:Y:S01]  /*282c0*/  LDL R126, [R1+0xac] ;  /* 0x0000ac00017e7983 */ /* 0x000f620000100800 */
[----:B------:R-:W-:Y:S02]  /*282d0*/  @!P3 LOP3.LUT R111, R111, R110, RZ, 0x3c, !PT ;  /* 0x0000006e6f6fb212 */ /* 0x000fe400078e3cff */
[----:B------:R-:W-:-:S02]  /*282e0*/  ISETP.GE.AND P2, PT, R127, UR4, PT ;  /* 0x000000047f007c0c */ /* 0x000fc4000bf46270 */
[----:B------:R-:W-:Y:S01]  /*282f0*/  @!P0 LOP3.LUT R112, R113, R112, RZ, 0x3c, !PT ;  /* 0x0000007071708212 */ /* 0x000fe200078e3cff */
[----:B------:R1:W-:Y:S01]  /*28300*/  @!P3 ST.E.64 desc[UR50][R12.64], R110 ;  /* 0x0000006e0c00b985 */ /* 0x0003e2000c101b32 */
[----:B------:R-:W-:Y:S02]  /*28310*/  @!P1 LOP3.LUT R115, R115, R114, RZ, 0x3c, !PT ;  /* 0x0000007273739212 */ /* 0x000fe400078e3cff */
[----:B------:R-:W-:Y:S02]  /*28320*/  ISETP.GE.AND P3, PT, R11, UR4, PT ;  /* 0x000000040b007c0c */ /* 0x000fe4000bf66270 */
[----:B------:R-:W-:Y:S02]  /*28330*/  @!P0 LOP3.LUT R113, R113, R112, RZ, 0x3c, !PT ;  /* 0x0000007071718212 */ /* 0x000fe400078e3cff */
[C---:B------:R-:W-:Y:S02]  /*28340*/  @!P1 LOP3.LUT R114, R115.reuse, R114, RZ, 0x3c, !PT ;  /* 0x0000007273729212 */ /* 0x040fe400078e3cff */
[----:B-1----:R-:W-:Y:S01]  /*28350*/  @!P1 LEA R12, P5, R44, R43, 0x2 ;  /* 0x0000002b2c0c9211 */ /* 0x002fe200078a10ff */
[----:B------:R1:W-:Y:S01]  /*28360*/  @!P0 ST.E.64 desc[UR50][R14.64], R112 ;  /* 0x000000700e008985 */ /* 0x0003e2000c101b32 */
[----:B------:R-:W-:-:S02]  /*28370*/  @!P1 LOP3.LUT R115, R115, R114, RZ, 0x3c, !PT ;  /* 0x0000007273739212 */ /* 0x000fc400078e3cff */
[----:B------:R-:W-:Y:S01]  /*28380*/  @!P1 LEA.HI.X R13, R44, R42, R129, 0x2, P5 ;  /* 0x0000002a2c0d9211 */ /* 0x000fe200028f1481 */
[----:B------:R-:W5:Y:S01]  /*28390*/  LDL R110, [R1+0x9c] ;  /* 0x00009c00016e7983 */ /* 0x000f620000100800 */
[----:B------:R-:W-:Y:S02]  /*283a0*/  ISETP.GE.AND P0, PT, R81, UR4, PT ;  /* 0x0000000451007c0c */ /* 0x000fe4000bf06270 */
[-C--:B------:R-:W-:Y:S01]  /*283b0*/  @!P2 LOP3.LUT R117, R117, R116.reuse, RZ, 0x3c, !PT ;  /* 0x000000747575a212 */ /* 0x080fe200078e3cff */
[----:B------:R-:W5:Y:S03]  /*283c0*/  LDL R44, [R1+0x110] ;  /* 0x00011000012c7983 */ /* 0x000f660000100800 */
[----:B------:R-:W-:Y:S01]  /*283d0*/  @!P2 LOP3.LUT R116, R117, R116, RZ, 0x3c, !PT ;  /* 0x000000747574a212 */ /* 0x000fe200078e3cff */
[----:B------:R0:W-:Y:S01]  /*283e0*/  @!P1 ST.E.64 desc[UR50][R12.64], R114 ;  /* 0x000000720c009985 */ /* 0x0001e2000c101b32 */
[----:B-1----:R-:W-:-:S02]  /*283f0*/  @!P2 LEA R14, P4, R127, R43, 0x2 ;  /* 0x0000002b7f0ea211 */ /* 0x002fc400078810ff */
[----:B------:R-:W-:Y:S01]  /*28400*/  @!P3 LOP3.LUT R119, R119, R118, RZ, 0x3c, !PT ;  /* 0x000000767777b212 */ /* 0x000fe200078e3cff */
[----:B------:R-:W5:Y:S01]  /*28410*/  LDL R112, [R1+0x10c] ;  /* 0x00010c0001707983 */ /* 0x000f620000100800 */
[----:B------:R-:W-:Y:S02]  /*28420*/  ISETP.GE.AND P1, PT, R45, UR4, PT ;  /* 0x000000042d007c0c */ /* 0x000fe4000bf26270 */
[----:B------:R-:W-:Y:S01]  /*28430*/  @!P2 LEA.HI.X R15, R127, R42, R128, 0x2, P4 ;  /* 0x0000002a7f0fa211 */ /* 0x000fe200020f1480 */
[----:B------:R-:W5:Y:S01]  /*28440*/  LDL R111, [R1+0xfc] ;  /* 0x0000fc00016f7983 */ /* 0x000f620000100800 */
[----:B------:R-:W-:Y:S02]  /*28450*/  @!P2 LOP3.LUT R117, R117, R116, RZ, 0x3c, !PT ;  /* 0x000000747575a212 */ /* 0x000fe400078e3cff */
[----:B0-----:R-:W-:-:S04]  /*28460*/  @!P3 LEA R12, P5, R11, R43, 0x2 ;  /* 0x0000002b0b0cb211 */ /* 0x001fc800078a10ff */
[----:B------:R-:W-:Y:S02]  /*28470*/  @!P3 LEA.HI.X R13, R11, R42, R47, 0x2, P5 ;  /* 0x0000002a0b0db211 */ /* 0x000fe400028f142f */
[----:B------:R-:W5:Y:S01]  /*28480*/  LDL R11, [R1+0xa4] ;  /* 0x0000a400010b7983 */ /* 0x000f620000100800 */
[----:B------:R-:W-:Y:S02]  /*28490*/  @!P3 LOP3.LUT R118, R119, R118, RZ, 0x3c, !PT ;  /* 0x000000767776b212 */ /* 0x000fe400078e3cff */
[----:B------:R-:W-:Y:S01]  /*284a0*/  @!P0 LOP3.LUT R121, R121, R120, RZ, 0x3c, !PT ;  /* 0x0000007879798212 */ /* 0x000fe200078e3cff */
[----:B------:R0:W-:Y:S01]  /*284b0*/  @!P2 ST.E.64 desc[UR50][R14.64], R116 ;  /* 0x000000740e00a985 */ /* 0x0001e2000c101b32 */
[----:B------:R-:W-:-:S03]  /*284c0*/  @!P3 LOP3.LUT R119, R119, R118, RZ, 0x3c, !PT ;  /* 0x000000767777b212 */ /* 0x000fc600078e3cff */
[----:B------:R-:W5:Y:S01]  /*284d0*/  LDL R47, [R1+0x108] ;  /* 0x00010800012f7983 */ /* 0x000f620000100800 */
[----:B------:R-:W-:-:S03]  /*284e0*/  @!P0 LOP3.LUT R120, R121, R120, RZ, 0x3c, !PT ;  /* 0x0000007879788212 */ /* 0x000fc600078e3cff */
[----:B------:R1:W-:Y:S01]  /*284f0*/  @!P3 ST.E.64 desc[UR50][R12.64], R118 ;  /* 0x000000760c00b985 */ /* 0x0003e2000c101b32 */
[----:B------:R-:W-:Y:S02]  /*28500*/  @!P0 LOP3.LUT R121, R121, R120, RZ, 0x3c, !PT ;  /* 0x0000007879798212 */ /* 0x000fe400078e3cff */
[-C--:B0-----:R-:W-:Y:S02]  /*28510*/  @!P0 LEA R14, P4, R81, R43.reuse, 0x2 ;  /* 0x0000002b510e8211 */ /* 0x081fe400078810ff */
[-C--:B------:R-:W-:Y:S02]  /*28520*/  @!P1 LOP3.LUT R123, R123, R122.reuse, RZ, 0x3c, !PT ;  /* 0x0000007a7b7b9212 */ /* 0x080fe400078e3cff */
[----:B-1----:R-:W-:Y:S02]  /*28530*/  @!P1 LEA R12, P5, R45, R43, 0x2 ;  /* 0x0000002b2d0c9211 */ /* 0x002fe400078a10ff */
[----:B------:R-:W-:-:S04]  /*28540*/  @!P1 LOP3.LUT R122, R123, R122, RZ, 0x3c, !PT ;  /* 0x0000007a7b7a9212 */ /* 0x000fc800078e3cff */
[----:B------:R-:W-:Y:S02]  /*28550*/  @!P1 LOP3.LUT R123, R123, R122, RZ, 0x3c, !PT ;  /* 0x0000007a7b7b9212 */ /* 0x000fe400078e3cff */
[----:B---3--:R-:W-:Y:S02]  /*28560*/  ISETP.GE.AND P2, PT, R46, UR4, PT ;  /* 0x000000042e007c0c */ /* 0x008fe4000bf46270 */
[----:B----4-:R-:W-:Y:S02]  /*28570*/  @!P0 LEA.HI.X R15, R81, R42, R125, 0x2, P4 ;  /* 0x0000002a510f8211 */ /* 0x010fe400020f147d */
[----:B------:R-:W3:Y:S04]  /*28580*/  LDL R81, [R1+0x98] ;  /* 0x0000980001517983 */ /* 0x000ee80000100800 */
[----:B------:R0:W-:Y:S05]  /*28590*/  @!P0 ST.E.64 desc[UR50][R14.64], R120 ;  /* 0x000000780e008985 */ /* 0x0001ea000c101b32 */
[----:B------:R-:W-:-:S02]  /*285a0*/  @!P2 MOV R125, R4 ;  /* 0x00000004007da202 */ /* 0x000fc40000000f00 */
[-C--:B--2---:R-:W-:Y:S02]  /*285b0*/  @!P1 LEA.HI.X R13, R45, R42.reuse, R80, 0x2, P5 ;  /* 0x0000002a2d0d9211 */ /* 0x084fe400028f1450 */
[----:B------:R-:W2:Y:S01]  /*285c0*/  LDL R45, [R1+0x104] ;  /* 0x00010400012d7983 */ /* 0x000ea20000100800 */
[----:B0-----:R-:W-:Y:S02]  /*285d0*/  @!P2 LEA R14, P4, R46, R43, 0x2 ;  /* 0x0000002b2e0ea211 */ /* 0x001fe400078810ff */
[----:B------:R-:W-:Y:S01]  /*285e0*/  ISETP.GE.AND P3, PT, R2, UR4, PT ;  /* 0x0000000402007c0c */ /* 0x000fe2000bf66270 */
[----:B------:R-:W4:Y:S01]  /*285f0*/  LDL R80, [R1+0x94] ;  /* 0x0000940001507983 */ /* 0x000f220000100800 */
[----:B-----5:R-:W-:-:S03]  /*28600*/  @!P2 LEA.HI.X R15, R46, R42, R37, 0x2, P4 ;  /* 0x0000002a2e0fa211 */ /* 0x020fc600020f1425 */
[----:B------:R-:W5:Y:S04]  /*28610*/  LDL R37, [R1+0x100] ;  /* 0x0001000001257983 */ /* 0x000f680000100800 */
[----:B------:R-:W-:Y:S04]  /*28620*/  @!P1 ST.E.64 desc[UR50][R12.64], R122 ;  /* 0x0000007a0c009985 */ /* 0x000fe8000c101b32 */
[----:B------:R0:W-:Y:S01]  /*28630*/  @!P2 ST.E.64 desc[UR50][R14.64], R124 ;  /* 0x0000007c0e00a985 */ /* 0x0001e2000c101b32 */
[----:B------:R-:W-:-:S03]  /*28640*/  ISETP.GE.AND P0, PT, R126, UR4, PT ;  /* 0x000000047e007c0c */ /* 0x000fc6000bf06270 */
[----:B------:R-:W4:Y:S04]  /*28650*/  LDL R46, [R1+0x90] ;  /* 0x00009000012e7983 */ /* 0x000f280000100800 */
[----:B0-----:R-:W4:Y:S01]  /*28660*/  LDL R14, [R1+0xf8] ;  /* 0x0000f800010e7983 */ /* 0x001f220000100800 */
[----:B------:R-:W-:Y:S02]  /*28670*/  ISETP.GE.AND P1, PT, R36, UR4, PT ;  /* 0x0000000424007c0c */ /* 0x000fe4000bf26270 */
[CC--:B------:R-:W-:Y:S01]  /*28680*/  @!P3 LEA R12, P5, R2.reuse, R43.reuse, 0x2 ;  /* 0x0000002b020cb211 */ /* 0x0c0fe200078a10ff */
[----:B------:R-:W4:Y:S03]  /*28690*/  LDL R15, [R1+0x84] ;  /* 0x00008400010f7983 */ /* 0x000f260000100800 */
[----:B------:R-:W-:Y:S01]  /*286a0*/  @!P3 LEA.HI.X R13, R2, R42, R44, 0x2, P5 ;  /* 0x0000002a020db211 */ /* 0x000fe200028f142c */
[----:B------:R-:W-:Y:S01]  /*286b0*/  @!P3 IMAD.MOV.U32 R2, RZ, RZ, R3 ;  /* 0x000000ffff02b224 */ /* 0x000fe200078e0003 */
[----:B------:R-:W4:Y:S01]  /*286c0*/  LDL R44, [R1+0x8c] ;  /* 0x00008c00012c7983 */ /* 0x000f220000100800 */
[----:B------:R-:W-:Y:S01]  /*286d0*/  @!P3 IMAD.MOV.U32 R3, RZ, RZ, R5 ;  /* 0x000000ffff03b224 */ /* 0x000fe200078e0005 */
[----:B------:R-:W-:-:S04]  /*286e0*/  @!P0 LEA R4, P5, R126, R43, 0x2 ;  /* 0x0000002b7e048211 */ /* 0x000fc800078a10ff */
[----:B------:R0:W-:Y:S01]  /*286f0*/  @!P3 ST.E.64 desc[UR50][R12.64], R2 ;  /* 0x000000020c00b985 */ /* 0x0001e2000c101b32 */
[-C--:B------:R-:W-:Y:S02]  /*28700*/  @!P0 LEA.HI.X R5, R126, R42.reuse, R112, 0x2, P5 ;  /* 0x0000002a7e058211 */ /* 0x080fe400028f1470 */
[----:B------:R-:W-:Y:S02]  /*28710*/  ISETP.GE.AND P4, PT, R0, UR4, PT ;  /* 0x0000000400007c0c */ /* 0x000fe4000bf86270 */
[C---:B------:R-:W-:Y:S02]  /*28720*/  ISETP.GE.AND P2, PT, R11.reuse, UR4, PT ;  /* 0x000000040b007c0c */ /* 0x040fe4000bf46270 */
[CC--:B0-----:R-:W-:Y:S01]  /*28730*/  @!P1 LEA R2, P3, R36.reuse, R43.reuse, 0x2 ;  /* 0x0000002b24029211 */ /* 0x0c1fe200078610ff */
[----:B------:R-:W-:Y:S02]  /*28740*/  @!P0 IMAD.MOV.U32 R12, RZ, RZ, R6 ;  /* 0x000000ffff0c8224 */ /* 0x000fe400078e0006 */
[----:B------:R-:W-:Y:S01]  /*28750*/  @!P0 IMAD.MOV.U32 R13, RZ, RZ, R8 ;  /* 0x000000ffff0d8224 */ /* 0x000fe200078e0008 */
[----:B------:R-:W-:Y:S01]  /*28760*/  @!P1 LEA.HI.X R3, R36, R42, R47, 0x2, P3 ;  /* 0x0000002a24039211 */ /* 0x000fe200018f142f */
[----:B------:R-:W4:Y:S04]  /*28770*/  LDL R8, [R1+0xf4] ;  /* 0x0000f40001087983 */ /* 0x000f280000100800 */
[----:B------:R-:W4:Y:S04]  /*28780*/  LDL R36, [R1+0x88] ;  /* 0x0000880001247983 */ /* 0x000f280000100800 */
[----:B------:R0:W-:Y:S01]  /*28790*/  @!P0 ST.E.64 desc[UR50][R4.64], R12 ;  /* 0x0000000c04008985 */ /* 0x0001e2000c101b32 */
[----:B------:R-:W-:-:S03]  /*287a0*/  @!P2 LEA R6, P3, R11, R43, 0x2 ;  /* 0x0000002b0b06a211 */ /* 0x000fc600078610ff */
[----:B------:R-:W4:Y:S01]  /*287b0*/  LDL R47, [R1+0xf0] ;  /* 0x0000f000012f7983 */ /* 0x000f220000100800 */
[----:B0-----:R-:W-:-:S03]  /*287c0*/  @!P1 IMAD.MOV.U32 R4, RZ, RZ, R7 ;  /* 0x000000ffff049224 */ /* 0x001fc600078e0007 */
[----:B------:R-:W4:Y:S01]  /*287d0*/  LDL R13, [R1+0x80] ;  /* 0x00008000010d7983 */ /* 0x000f220000100800 */
[----:B------:R-:W-:-:S03]  /*287e0*/  @!P1 IMAD.MOV.U32 R5, RZ, RZ, R9 ;  /* 0x000000ffff059224 */ /* 0x000fc600078e0009 */
[----:B------:R-:W4:Y:S04]  /*287f0*/  LDL R12, [R1+0x7c] ;  /* 0x00007c00010c7983 */ /* 0x000f280000100800 */
[----:B------:R0:W-:Y:S02]  /*28800*/  @!P1 ST.E.64 desc[UR50][R2.64], R4 ;  /* 0x0000000402009985 */ /* 0x0001e4000c101b32 */
[----:B0-----:R-:W-:Y:S02]  /*28810*/  @!P4 LEA R2, P5, R0, R43, 0x2 ;  /* 0x0000002b0002c211 */ /* 0x001fe400078a10ff */
[----:B---3--:R-:W-:Y:S02]  /*28820*/  ISETP.GE.AND P1, PT, R81, UR4, PT ;  /* 0x0000000451007c0c */ /* 0x008fe4000bf26270 */
[----:B--2---:R-:W-:-:S02]  /*28830*/  @!P2 LEA.HI.X R7, R11, R42, R45, 0x2, P3 ;  /* 0x0000002a0b07a211 */ /* 0x004fc400018f142d */
[----:B------:R-:W2:Y:S01]  /*28840*/  LDL R45, [R1+0xec] ;  /* 0x0000ec00012d7983 */ /* 0x000ea20000100800 */
[----:B------:R-:W-:Y:S02]  /*28850*/  @!P2 IMAD.MOV.U32 R11, RZ, RZ, R21 ;  /* 0x000000ffff0ba224 */ /* 0x000fe400078e0015 */
[----:B------:R-:W-:Y:S01]  /*28860*/  @!P4 IMAD.MOV.U32 R21, RZ, RZ, R24 ;  /* 0x000000ffff15c224 */ /* 0x000fe200078e0018 */
[----:B-----5:R-:W-:Y:S02]  /*28870*/  @!P4 LEA.HI.X R3, R0, R42, R37, 0x2, P5 ;  /* 0x0000002a0003c211 */ /* 0x020fe400028f1425 */
[----:B------:R-:W3:Y:S04]  /*28880*/  LDL R37, [R1+0xe8] ;  /* 0x0000e80001257983 */ /* 0x000ee80000100800 */
[----:B------:R-:W5:Y:S04]  /*28890*/  LDL R0, [R1+0x78] ;  /* 0x0000780001007983 */ /* 0x000f680000100800 */
[----:B------:R0:W-:Y:S04]  /*288a0*/  @!P2 ST.E.64 desc[UR50][R6.64], R10 ;  /* 0x0000000a0600a985 */ /* 0x0001e8000c101b32 */
[----:B------:R1:W-:Y:S04]  /*288b0*/  @!P4 ST.E.64 desc[UR50][R2.64], R20 ;  /* 0x000000140200c985 */ /* 0x0003e8000c101b32 */
[----:B0-----:R-:W5:Y:S01]  /*288c0*/  LDL R11, [R1+0xdc] ;  /* 0x0000dc00010b7983 */ /* 0x001f620000100800 */
[----:B-1----:R-:W-:-:S03]  /*288d0*/  @!P1 LEA R2, P5, R81, R43, 0x2 ;  /* 0x0000002b51029211 */ /* 0x002fc600078a10ff */
[----:B------:R-:W5:Y:S01]  /*288e0*/  LDL R20, [R1+0xe4] ;  /* 0x0000e40001147983 */ /* 0x000f620000100800 */
[----:B----4-:R-:W-:-:S03]  /*288f0*/  @!P1 LEA.HI.X R3, R81, R42, R14, 0x2, P5 ;  /* 0x0000002a51039211 */ /* 0x010fc600028f140e */
[----:B------:R-:W4:Y:S04]  /*28900*/  LDL R10, [R1+0xd8] ;  /* 0x0000d800010a7983 */ /* 0x000f280000100800 */
[----:B------:R-:W4:Y:S01]  /*28910*/  LDL R14, [R1+0xe0] ;  /* 0x0000e000010e7983 */ /* 0x000f220000100800 */
[----:B------:R-:W-:Y:S02]  /*28920*/  ISETP.GE.AND P0, PT, R110, UR4, PT ;  /* 0x000000046e007c0c */ /* 0x000fe4000bf06270 */
[----:B------:R-:W-:Y:S02]  /*28930*/  ISETP.GE.AND P2, PT, R80, UR4, PT ;  /* 0x0000000450007c0c */ /* 0x000fe4000bf46270 */
[----:B------:R-:W-:-:S09]  /*28940*/  ISETP.GE.AND P4, PT, R46, UR4, PT ;  /* 0x000000042e007c0c */ /* 0x000fd2000bf86270 */
[C---:B------:R-:W-:Y:S01]  /*28950*/  @!P0 LEA R4, P3, R110.reuse, R43, 0x2 ;  /* 0x0000002b6e048211 */ /* 0x040fe200078610ff */
[----:B------:R-:W-:Y:S01]  /*28960*/  @!P0 IMAD.MOV.U32 R7, RZ, RZ, R27 ;  /* 0x000000ffff078224 */ /* 0x000fe200078e001b */
[----:B------:R-:W-:Y:S02]  /*28970*/  @!P0 MOV R6, R25 ;  /* 0x0000001900068202 */ /* 0x000fe40000000f00 */
[----:B------:R-:W-:Y:S01]  /*28980*/  @!P0 LEA.HI.X R5, R110, R42, R111, 0x2, P3 ;  /* 0x0000002a6e058211 */ /* 0x000fe200018f146f */
[----:B------:R-:W-:Y:S01]  /*28990*/  @!P1 IMAD.MOV.U32 R27, RZ, RZ, R28 ;  /* 0x000000ffff1b9224 */ /* 0x000fe200078e001c */
[----:B------:R-:W-:-:S03]  /*289a0*/  ISETP.GE.AND P3, PT, R44, UR4, PT ;  /* 0x000000042c007c0c */ /* 0x000fc6000bf66270 */
[----:B------:R0:W-:Y:S04]  /*289b0*/  @!P0 ST.E.64 desc[UR50][R4.64], R6 ;  /* 0x0000000604008985 */ /* 0x0001e8000c101b32 */
[----:B------:R1:W-:Y:S01]  /*289c0*/  @!P1 ST.E.64 desc[UR50][R2.64], R26 ;  /* 0x0000001a02009985 */ /* 0x0003e2000c101b32 */
[CC--:B0-----:R-:W-:Y:S01]  /*289d0*/  @!P2 LEA R4, P0, R80.reuse, R43.reuse, 0x2 ;  /* 0x0000002b5004a211 */ /* 0x0c1fe200078010ff */
[----:B------:R-:W-:Y:S02]  /*289e0*/  @!P2 IMAD.MOV.U32 R6, RZ, RZ, R32 ;  /* 0x000000ffff06a224 */ /* 0x000fe400078e0020 */
[----:B------:R-:W-:Y:S01]  /*289f0*/  @!P2 IMAD.MOV.U32 R7, RZ, RZ, R34 ;  /* 0x000000ffff07a224 */ /* 0x000fe200078e0022 */
[----:B------:R-:W-:Y:S02]  /*28a00*/  @!P2 LEA.HI.X R5, R80, R42, R8, 0x2, P0 ;  /* 0x0000002a5005a211 */ /* 0x000fe400000f1408 */
[----:B-1----:R-:W-:-:S02]  /*28a10*/  @!P4 LEA R2, P1, R46, R43, 0x2 ;  /* 0x0000002b2e02c211 */ /* 0x002fc400078210ff */
[----:B------:R-:W-:Y:S01]  /*28a20*/  ISETP.GE.AND P0, PT, R36, UR4, PT ;  /* 0x0000000424007c0c */ /* 0x000fe2000bf06270 */
[----:B------:R0:W-:Y:S01]  /*28a30*/  @!P2 ST.E.64 desc[UR50][R4.64], R6 ;  /* 0x000000060400a985 */ /* 0x0001e2000c101b32 */
[----:B------:R-:W-:Y:S02]  /*28a40*/  @!P4 LEA.HI.X R3, R46, R42, R47, 0x2, P1 ;  /* 0x0000002a2e03c211 */ /* 0x000fe400008f142f */
[----:B------:R-:W-:Y:S02]  /*28a50*/  ISETP.GE.AND P1, PT, R15, UR4, PT ;  /* 0x000000040f007c0c */ /* 0x000fe4000bf26270 */
[----:B------:R-:W-:Y:S01]  /*28a60*/  @!P3 LEA R8, P5, R44, R43, 0x2 ;  /* 0x0000002b2c08b211 */ /* 0x000fe200078a10ff */
[----:B0-----:R-:W-:Y:S02]  /*28a70*/  @!P4 IMAD.MOV.U32 R4, RZ, RZ, R33 ;  /* 0x000000ffff04c224 */ /* 0x001fe400078e0021 */
[----:B------:R-:W-:-:S05]  /*28a80*/  @!P4 IMAD.MOV.U32 R5, RZ, RZ, R35 ;  /* 0x000000ffff05c224 */ /* 0x000fca00078e0023 */
[----:B------:R0:W-:Y:S01]  /*28a90*/  @!P4 ST.E.64 desc[UR50][R2.64], R4 ;  /* 0x000000040200c985 */ /* 0x0001e2000c101b32 */
[----:B------:R-:W-:Y:S01]  /*28aa0*/  ISETP.GE.AND P4, PT, R13, UR4, PT ;  /* 0x000000040d007c0c */ /* 0x000fe2000bf86270 */
[----:B------:R-:W-:Y:S01]  /*28ab0*/  @!P0 IMAD.MOV.U32 R7, RZ, RZ, R55 ;  /* 0x000000ffff078224 */ /* 0x000fe200078e0037 */
[----:B------:R-:W-:Y:S01]  /*28ac0*/  @!P0 MOV R6, R53 ;  /* 0x0000003500068202 */ /* 0x000fe20000000f00 */
[----:B0-----:R-:W-:Y:S02]  /*28ad0*/  @!P3 IMAD.MOV.U32 R2, RZ, RZ, R52 ;  /* 0x000000ffff02b224 */ /* 0x001fe400078e0034 */
[----:B------:R-:W-:Y:S01]  /*28ae0*/  @!P3 IMAD.MOV.U32 R3, RZ, RZ, R54 ;  /* 0x000000ffff03b224 */ /* 0x000fe200078e0036 */
[----:B------:R-:W-:Y:S02]  /*28af0*/  @!P0 LEA R4, P2, R36, R43, 0x2 ;  /* 0x0000002b24048211 */ /* 0x000fe400078410ff */
[----:B--2---:R-:W-:Y:S02]  /*28b00*/  @!P3 LEA.HI.X R9, R44, R42, R45, 0x2, P5 ;  /* 0x0000002a2c09b211 */ /* 0x004fe400028f142d */
[----:B------:R-:W-:-:S03]  /*28b10*/  ISETP.GE.AND P5, PT, R12, UR4, PT ;  /* 0x000000040c007c0c */ /* 0x000fc6000bfa6270 */
[----:B------:R0:W-:Y:S01]  /*28b20*/  @!P3 ST.E.64 desc[UR50][R8.64], R2 ;  /* 0x000000020800b985 */ /* 0x0001e2000c101b32 */
[----:B---3--:R-:W-:Y:S02]  /*28b30*/  @!P0 LEA.HI.X R5, R36, R42, R37, 0x2, P2 ;  /* 0x0000002a24058211 */ /* 0x008fe400010f1425 */
[----:B-----5:R-:W-:-:S03]  /*28b40*/  ISETP.GE.AND P3, PT, R0, UR4, PT ;  /* 0x0000000400007c0c */ /* 0x020fc6000bf66270 */
[----:B------:R1:W-:Y:S01]  /*28b50*/  @!P0 ST.E.64 desc[UR50][R4.64], R6 ;  /* 0x0000000604008985 */ /* 0x0003e2000c101b32 */
[-C--:B0-----:R-:W-:Y:S01]  /*28b60*/  @!P1 LEA R2, P2, R15, R43.reuse, 0x2 ;  /* 0x0000002b0f029211 */ /* 0x081fe200078410ff */
[----:B------:R-:W-:Y:S02]  /*28b70*/  @!P4 IMAD.MOV.U32 R8, RZ, RZ, R57 ;  /* 0x000000ffff08c224 */ /* 0x000fe400078e0039 */
[----:B------:R-:W-:Y:S02]  /*28b80*/  @!P4 IMAD.MOV.U32 R9, RZ, RZ, R59 ;  /* 0x000000ffff09c224 */ /* 0x000fe400078e003b */
[----:B-1----:R-:W-:Y:S01]  /*28b90*/  @!P1 IMAD.MOV.U32 R4, RZ, RZ, R56 ;  /* 0x000000ffff049224 */ /* 0x002fe200078e0038 */
[----:B------:R-:W-:Y:S01]  /*28ba0*/  @!P4 LEA R6, P0, R13, R43, 0x2 ;  /* 0x0000002b0d06c211 */ /* 0x000fe200078010ff */
[----:B------:R-:W-:Y:S01]  /*28bb0*/  @!P1 IMAD.MOV.U32 R5, RZ, RZ, R58 ;  /* 0x000000ffff059224 */ /* 0x000fe200078e003a */
[----:B------:R-:W-:-:S05]  /*28bc0*/  @!P1 LEA.HI.X R3, R15, R42, R20, 0x2, P2 ;  /* 0x0000002a0f039211 */ /* 0x000fca00010f1414 */
[----:B------:R0:W-:Y:S01]  /*28bd0*/  @!P1 ST.E.64 desc[UR50][R2.64], R4 ;  /* 0x0000000402009985 */ /* 0x0001e2000c101b32 */
[----:B----4-:R-:W-:-:S05]  /*28be0*/  @!P4 LEA.HI.X R7, R13, R42, R14, 0x2, P0 ;  /* 0x0000002a0d07c211 */ /* 0x010fca00000f140e */
[----:B------:R1:W-:Y:S01]  /*28bf0*/  @!P4 ST.E.64 desc[UR50][R6.64], R8 ;  /* 0x000000080600c985 */ /* 0x0003e2000c101b32 */
[-C--:B0-----:R-:W-:Y:S02]  /*28c00*/  @!P5 LEA R2, P1, R12, R43.reuse, 0x2 ;  /* 0x0000002b0c02d211 */ /* 0x081fe400078210ff */
[----:B------:R-:W-:Y:S02]  /*28c10*/  @!P3 LEA R4, P2, R0, R43, 0x2 ;  /* 0x0000002b0004b211 */ /* 0x000fe400078410ff */
[-C--:B------:R-:W-:Y:S02]  /*28c20*/  @!P5 LEA.HI.X R3, R12, R42.reuse, R11, 0x2, P1 ;  /* 0x0000002a0c03d211 */ /* 0x080fe400008f140b */
[----:B------:R-:W-:Y:S01]  /*28c30*/  @!P3 LEA.HI.X R5, R0, R42, R10, 0x2, P2 ;  /* 0x0000002a0005b211 */ /* 0x000fe200010f140a */
[----:B-1----:R-:W-:Y:S01]  /*28c40*/  @!P5 IMAD.MOV.U32 R6, RZ, RZ, R60 ;  /* 0x000000ffff06d224 */ /* 0x002fe200078e003c */
[----:B------:R-:W-:Y:S01]  /*28c50*/  @!P3 MOV R9, R63 ;  /* 0x0000003f0009b202 */ /* 0x000fe20000000f00 */
[----:B------:R-:W-:-:S02]  /*28c60*/  @!P5 IMAD.MOV.U32 R7, RZ, RZ, R62 ;  /* 0x000000ffff07d224 */ /* 0x000fc400078e003e */
[----:B------:R-:W-:-:S03]  /*28c70*/  @!P3 IMAD.MOV.U32 R8, RZ, RZ, R61 ;  /* 0x000000ffff08b224 */ /* 0x000fc600078e003d */
[----:B------:R3:W-:Y:S04]  /*28c80*/  @!P5 ST.E.64 desc[UR50][R2.64], R6 ;  /* 0x000000060200d985 */ /* 0x0007e8000c101b32 */
[----:B------:R3:W-:Y:S02]  /*28c90*/  @!P3 ST.E.64 desc[UR50][R4.64], R8 ;  /* 0x000000080400b985 */ /* 0x0007e4000c101b32 */
.L_x_2958:
[----:B------:R-:W-:Y:S05]  /*28ca0*/  BSYNC B1 ;  /* 0x0000000000017941 */ /* 0x000fea0003800000 */
.L_x_2957:
[----:B------:R-:W-:-:S03]  /*28cb0*/  UMOV UR4, 0xffffffff ;  /* 0xffffffff00047882 */ /* 0x000fc60000000000 */
[----:B------:R-:W-:Y:S05]  /*28cc0*/  BRA.DIV UR4, `(.L_x_2959) ;  /* 0x000000ee04c07947 */ /* 0x000fea000b800000 */
[----:B0-----:R-:W0:Y:S04]  /*28cd0*/  SHFL.IDX PT, R41, R41, 0x1, 0x1c1f ;  /* 0x003c1f0029297f89 */ /* 0x001e2800000e0000 */
[----:B------:R4:W0:Y:S02]  /*28ce0*/  SHFL.IDX PT, R14, R40, 0x1, 0x1c1f ;  /* 0x003c1f00280e7f89 */ /* 0x00082400000e0000 */
.L_x_3285:
[----:B------:R-:W-:-:S13]  /*28cf0*/  ISETP.GE.AND P0, PT, R39, R38, PT ;  /* 0x000000262700720c */ /* 0x000fda0003f06270 */
[----:B------:R-:W-:Y:S05]  /*28d00*/  @P0 BRA `(.L_x_2955) ;  /* 0x0000001c00380947 */ /* 0x000fea0003800000 */
[----:B------:R-:W5:Y:S01]  /*28d10*/  LDL R46, [R1+0x54] ;  /* 0x00005400012e7983 */ /* 0x000f620000100800 */
[----:B------:R-:W-:-:S03]  /*28d20*/  ULDC UR4, c[0x0][0xac8] ;  /* 0x0002b20000047ab9 */ /* 0x000fc60000000800 */
[----:B------:R-:W5:Y:S04]  /*28d30*/  LDL R58, [R1+0xd0] ;  /* 0x0000d000013a7983 */ /* 0x000f680000100800 */
[----:B------:R-:W5:Y:S04]  /*28d40*/  LDL R44, [R1+0x130] ;  /* 0x00013000012c7983 */ /* 0x000f680000100800 */
[----:B---3--:R-:W3:Y:S04]  /*28d50*/  LDL R6, [R1+0x108] ;  /* 0x0001080001067983 */ /* 0x008ee80000100800 */
        /* <DEDUP_REMOVED lines=15> */
[----:B--2---:R-:W2:Y:S04]  /*28e50*/  LDL R43, [R1+0xac] ;  /* 0x0000ac00012b7983 */ /* 0x004ea80000100800 */
        /* <DEDUP_REMOVED lines=9> */
[----:B----4-:R-:W4:Y:S04]  /*28ef0*/  LDL R40, [R1+0xa0] ;  /* 0x0000a00001287983 */ /* 0x010f280000100800 */
[----:B------:R-:W4:Y:S04]  /*28f00*/  LDL R33, [R1+0xf4] ;  /* 0x0000f40001217983 */ /* 0x000f280000100800 */
[----:B------:R-:W4:Y:S04]  /*28f10*/  LDL R9, [R1+0xf0] ;  /* 0x0000f00001097983 */ /* 0x000f280000100800 */
[----:B------:R-:W4:Y:S04]  /*28f20*/  LDL R26, [R1+0xfc] ;  /* 0x0000fc00011a7983 */ /* 0x000f280000100800 */
[----:B------:R-:W4:Y:S04]  /*28f30*/  LDL R10, [R1+0xe4] ;  /* 0x0000e400010a7983 */ /* 0x000f280000100800 */
[----:B------:R-:W4:Y:S04]  /*28f40*/  LDL R11, [R1+0xe0] ;  /* 0x0000e000010b7983 */ /* 0x000f280000100800 */
[----:B------:R-:W4:Y:S04]  /*28f50*/  LDL R15, [R1+0x7c] ;  /* 0x00007c00010f7983 */ /* 0x000f280000100800 */
[----:B------:R-:W4:Y:S04]  /*28f60*/  LDL R28, [R1+0xe8] ;  /* 0x0000e800011c7983 */ /* 0x000f280000100800 */
[----:B------:R-:W4:Y:S04]  /*28f70*/  LDL R20, [R1+0xdc] ;  /* 0x0000dc0001147983 */ /* 0x000f280000100800 */
[----:B------:R-:W4:Y:S01]  /*28f80*/  LDL R0, [R1+0x78] ;  /* 0x0000780001007983 */ /* 0x000f220000100800 */
[----:B-----5:R-:W-:-:S02]  /*28f90*/  ISETP.GE.AND P3, PT, R46, UR4, PT ;  /* 0x000000042e007c0c */ /* 0x020fc4000bf66270 */
[----:B------:R-:W-:Y:S01]  /*28fa0*/  ISETP.GE.AND P0, PT, R58, UR4, PT ;  /* 0x000000043a007c0c */ /* 0x000fe2000bf06270 */
[----:B------:R-:W-:-:S10]  /*28fb0*/  IMAD.MOV.U32 R63, RZ, RZ, R44 ;  /* 0x000000ffff3f7224 */ /* 0x000fd400078e002c */
[----:B0-----:R-:W-:Y:S02]  /*28fc0*/  @!P3 IMAD.MOV.U32 R2, RZ, RZ, R14 ;  /* 0x000000ffff02b224 */ /* 0x001fe400078e000e */
[----:B------:R-:W-:Y:S02]  /*28fd0*/  @!P3 IMAD.MOV.U32 R3, RZ, RZ, R41 ;  /* 0x000000ffff03b224 */ /* 0x000fe400078e0029 */
[----:B---3--:R-:W-:Y:S01]  /*28fe0*/  IMAD.MOV.U32 R44, RZ, RZ, R6 ;  /* 0x000000ffff2c7224 */ /* 0x008fe200078e0006 */
[----:B------:R-:W-:Y:S01]  /*28ff0*/  @!P0 LEA R6, P4, R58, R14, 0x2 ;  /* 0x0000000e3a068211 */ /* 0x000fe200078810ff */
[----:B------:R-:W-:Y:S02]  /*29000*/  IMAD.MOV.U32 R56, RZ, RZ, R42 ;  /* 0x000000ffff387224 */ /* 0x000fe400078e002a */
[----:B------:R-:W-:Y:S01]  /*29010*/  @!P3 IMAD.WIDE R2, R46, 0x4, R2 ;  /* 0x000000042e02b825 */ /* 0x000fe200078e0202 */
[----:B------:R-:W3:Y:S03]  /*29020*/  LDL R42, [R1+0x11c] ;  /* 0x00011c00012a7983 */ /* 0x000ee60000100800 */
[----:B------:R-:W-:-:S02]  /*29030*/  IMAD.MOV.U32 R54, RZ, RZ, R35 ;  /* 0x000000ffff367224 */ /* 0x000fc400078e0023 */
[----:B------:R-:W-:Y:S02]  /*29040*/  IMAD.MOV.U32 R52, RZ, RZ, R27 ;  /* 0x000000ffff347224 */ /* 0x000fe400078e001b */
[----:B------:R-:W-:Y:S02]  /*29050*/  IMAD.MOV.U32 R46, RZ, RZ, R5 ;  /* 0x000000ffff2e7224 */ /* 0x000fe400078e0005 */
[----:B------:R-:W-:Y:S02]  /*29060*/  IMAD.MOV.U32 R27, RZ, RZ, R13 ;  /* 0x000000ffff1b7224 */ /* 0x000fe400078e000d */
[----:B------:R-:W-:Y:S01]  /*29070*/  IMAD.MOV.U32 R13, RZ, RZ, R7 ;  /* 0x000000ffff0d7224 */ /* 0x000fe200078e0007 */
[----:B------:R-:W-:Y:S01]  /*29080*/  @!P0 LEA.HI.X R7, R58, R41, R63, 0x2, P4 ;  /* 0x000000293a078211 */ /* 0x000fe200020f143f */
[----:B------:R-:W-:Y:S02]  /*29090*/  IMAD.MOV.U32 R58, RZ, RZ, R54 ;  /* 0x000000ffff3a7224 */ /* 0x000fe400078e0036 */
[----:B------:R-:W-:-:S02]  /*290a0*/  IMAD.MOV.U32 R54, RZ, RZ, R46 ;  /* 0x000000ffff367224 */ /* 0x000fc400078e002e */
[----:B------:R-:W-:Y:S02]  /*290b0*/  IMAD.MOV.U32 R46, RZ, RZ, R37 ;  /* 0x000000ffff2e7224 */ /* 0x000fe400078e0025 */
[----:B------:R-:W-:Y:S02]  /*290c0*/  IMAD.MOV.U32 R37, RZ, RZ, R34 ;  /* 0x000000ffff257224 */ /* 0x000fe400078e0022 */
[----:B------:R-:W5:Y:S01]  /*290d0*/  LDL R34, [R1+0x10c] ;  /* 0x00010c0001227983 */ /* 0x000f620000100800 */
[----:B------:R-:W-:Y:S01]  /*290e0*/  ISETP.GE.AND P1, PT, R62, UR4, PT ;  /* 0x000000043e007c0c */ /* 0x000fe2000bf26270 */
[----:B------:R-:W-:Y:S01]  /*290f0*/  @!P3 IMAD.MOV.U32 R5, RZ, RZ, R66 ;  /* 0x000000ffff05b224 */ /* 0x000fe200078e0042 */
[----:B------:R-:W-:Y:S01]  /*29100*/  MOV R35, R25 ;  /* 0x0000001900237202 */ /* 0x000fe20000000f00 */
[----:B------:R-:W-:Y:S02]  /*29110*/  IMAD.MOV.U32 R25, RZ, RZ, R4 ;  /* 0x000000ffff197224 */ /* 0x000fe400078e0004 */
[----:B------:R-:W-:Y:S01]  /*29120*/  @!P3 IMAD.MOV.U32 R4, RZ, RZ, R64 ;  /* 0x000000ffff04b224 */ /* 0x000fe200078e0040 */
[----:B------:R-:W-:Y:S01]  /*29130*/  MOV R63, R56 ;  /* 0x00000038003f7202 */ /* 0x000fe20000000f00 */
[----:B------:R-:W-:-:S03]  /*29140*/  IMAD.MOV.U32 R56, RZ, RZ, R52 ;  /* 0x000000ffff387224 */ /* 0x000fc600078e0034 */
[----:B------:R0:W-:Y:S03]  /*29150*/  @!P3 ST.E.64 desc[UR50][R2.64], R4 ;  /* 0x000000040200b985 */ /* 0x0001e6000c101b32 */
[----:B0-----:R-:W-:-:S04]  /*29160*/  @!P1 LEA R2, P5, R62, R14, 0x2 ;  /* 0x0000000e3e029211 */ /* 0x001fc800078a10ff */
[----:B------:R-:W-:Y:S01]  /*29170*/  @!P1 LEA.HI.X R3, R62, R41, R63, 0x2, P5 ;  /* 0x000000293e039211 */ /* 0x000fe200028f143f */
[----:B------:R-:W-:Y:S02]  /*29180*/  IMAD.MOV.U32 R62, RZ, RZ, R58 ;  /* 0x000000ffff3e7224 */ /* 0x000fe400078e003a */
[----:B------:R-:W-:Y:S02]  /*29190*/  IMAD.MOV.U32 R58, RZ, RZ, R56 ;  /* 0x000000ffff3a7224 */ /* 0x000fe400078e0038 */
[----:B------:R-:W-:Y:S02]  /*291a0*/  IMAD.MOV.U32 R56, RZ, RZ, R54 ;  /* 0x000000ffff387224 */ /* 0x000fe400078e0036 */
[----:B---3--:R-:W-:Y:S02]  /*291b0*/  IMAD.MOV.U32 R52, RZ, RZ, R42 ;  /* 0x000000ffff347224 */ /* 0x008fe400078e002a */
[----:B------:R-:W-:Y:S02]  /*291c0*/  IMAD.MOV.U32 R42, RZ, RZ, R36 ;  /* 0x000000ffff2a7224 */ /* 0x000fe400078e0024 */
[----:B------:R-:W-:-:S02]  /*291d0*/  IMAD.MOV.U32 R36, RZ, RZ, R32 ;  /* 0x000000ffff247224 */ /* 0x000fc400078e0020 */
[----:B------:R-:W-:Y:S01]  /*291e0*/  IMAD.MOV.U32 R54, RZ, RZ, R52 ;  /* 0x000000ffff367224 */ /* 0x000fe200078e0034 */
[----:B------:R-:W-:Y:S01]  /*291f0*/  ISETP.GE.AND P2, PT, R61, UR4, PT ;  /* 0x000000043d007c0c */ /* 0x000fe2000bf46270 */
[----:B------:R-:W-:Y:S01]  /*29200*/  IMAD.MOV.U32 R52, RZ, RZ, R46 ;  /* 0x000000ffff347224 */ /* 0x000fe200078e002e */
[----:B------:R-:W-:Y:S01]  /*29210*/  @!P0 MOV R4, R65 ;  /* 0x0000004100048202 */ /* 0x000fe20000000f00 */
[----:B------:R-:W-:Y:S02]  /*29220*/  IMAD.MOV.U32 R46, RZ, RZ, R42 ;  /* 0x000000ffff2e7224 */ /* 0x000fe400078e002a */
[----:B------:R-:W-:Y:S02]  /*29230*/  @!P0 IMAD.MOV.U32 R5, RZ, RZ, R67 ;  /* 0x000000ffff058224 */ /* 0x000fe400078e0043 */
[----:B------:R-:W-:Y:S01]  /*29240*/  IMAD.MOV.U32 R47, RZ, RZ, R45 ;  /* 0x000000ffff2f7224 */ /* 0x000fe200078e002d */
[----:B--2---:R-:W-:Y:S01]  /*29250*/  ISETP.GE.AND P3, PT, R60, UR4, PT ;  /* 0x000000043c007c0c */ /* 0x004fe2000bf66270 */
[----:B------:R-:W-:Y:S01]  /*29260*/  IMAD.MOV.U32 R42, RZ, RZ, R36 ;  /* 0x000000ffff2a7224 */ /* 0x000fe200078e0024 */
[----:B------:R-:W2:Y:S01]  /*29270*/  LDL R32, [R1+0x8c] ;  /* 0x00008c0001207983 */ /* 0x000ea20000100800 */
[----:B-----5:R-:W-:-:S03]  /*29280*/  MOV R36, R34 ;  /* 0x0000002200247202 */ /* 0x020fc60000000f00 */
[----:B------:R-:W3:Y:S04]  /*29290*/  LDL R34, [R1+0x100] ;  /* 0x0001000001227983 */ /* 0x000ee80000100800 */
[----:B------:R0:W-:Y:S01]  /*292a0*/  @!P0 ST.E.64 desc[UR50][R6.64], R4 ;  /* 0x0000000406008985 */ /* 0x0001e2000c101b32 */
[----:B------:R-:W-:Y:S02]  /*292b0*/  IMAD.MOV.U32 R45, RZ, RZ, R43 ;  /* 0x000000ffff2d7224 */ /* 0x000fe400078e002b */
[----:B------:R-:W-:Y:S02]  /*292c0*/  IMAD.MOV.U32 R43, RZ, RZ, R24 ;  /* 0x000000ffff2b7224 */ /* 0x000fe400078e0018 */
[----:B------:R-:W5:Y:S01]  /*292d0*/  LDL R24, [R1+0x9c] ;  /* 0x00009c0001187983 */ /* 0x000f620000100800 */
[----:B0-----:R-:W-:-:S04]  /*292e0*/  @!P2 LEA R6, P4, R61, R14, 0x2 ;  /* 0x0000000e3d06a211 */ /* 0x001fc800078810ff */
[----:B------:R-:W-:Y:S01]  /*292f0*/  @!P2 LEA.HI.X R7, R61, R41, R62, 0x2, P4 ;  /* 0x000000293d07a211 */ /* 0x000fe200020f143e */
[----:B------:R-:W-:Y:S02]  /*29300*/  IMAD.MOV.U32 R61, RZ, RZ, R58 ;  /* 0x000000ffff3d7224 */ /* 0x000fe400078e003a */
[----:B------:R-:W-:Y:S02]  /*29310*/  IMAD.MOV.U32 R58, RZ, RZ, R56 ;  /* 0x000000ffff3a7224 */ /* 0x000fe400078e0038 */
[----:B------:R-:W-:Y:S02]  /*29320*/  IMAD.MOV.U32 R56, RZ, RZ, R54 ;  /* 0x000000ffff387224 */ /* 0x000fe400078e0036 */
[----:B------:R-:W-:Y:S02]  /*29330*/  IMAD.MOV.U32 R54, RZ, RZ, R52 ;  /* 0x000000ffff367224 */ /* 0x000fe400078e0034 */
[----:B------:R-:W-:Y:S02]  /*29340*/  IMAD.MOV.U32 R52, RZ, RZ, R46 ;  /* 0x000000ffff347224 */ /* 0x000fe400078e002e */
[----:B------:R-:W-:Y:S01]  /*29350*/  IMAD.MOV.U32 R46, RZ, RZ, R42 ;  /* 0x000000ffff2e7224 */ /* 0x000fe200078e002a */
[----:B------:R-:W-:Y:S01]  /*29360*/  MOV R42, R36 ;  /* 0x00000024002a7202 */ /* 0x000fe20000000f00 */
[----:B------:R-:W-:-:S02]  /*29370*/  @!P1 IMAD.MOV.U32 R4, RZ, RZ, R68 ;  /* 0x000000ffff049224 */ /* 0x000fc400078e0044 */
[----:B------:R-:W-:-:S05]  /*29380*/  @!P1 IMAD.MOV.U32 R5, RZ, RZ, R70 ;  /* 0x000000ffff059224 */ /* 0x000fca00078e0046 */
[----:B------:R0:W-:Y:S02]  /*29390*/  @!P1 ST.E.64 desc[UR50][R2.64], R4 ;  /* 0x0000000402009985 */ /* 0x0001e4000c101b32 */
[----:B0-----:R-:W-:-:S04]  /*293a0*/  @!P3 LEA R2, P5, R60, R14, 0x2 ;  /* 0x0000000e3c02b211 */ /* 0x001fc800078a10ff */
[----:B------:R-:W-:Y:S01]  /*293b0*/  @!P3 LEA.HI.X R3, R60, R41, R61, 0x2, P5 ;  /* 0x000000293c03b211 */ /* 0x000fe200028f143d */
[----:B------:R-:W-:Y:S02]  /*293c0*/  IMAD.MOV.U32 R60, RZ, RZ, R58 ;  /* 0x000000ffff3c7224 */ /* 0x000fe400078e003a */
[----:B------:R-:W-:Y:S01]  /*293d0*/  IMAD.MOV.U32 R58, RZ, RZ, R56 ;  /* 0x000000ffff3a7224 */ /* 0x000fe200078e0038 */
[----:B------:R-:W-:Y:S01]  /*293e0*/  MOV R56, R54 ;  /* 0x0000003600387202 */ /* 0x000fe20000000f00 */
[----:B------:R-:W-:Y:S02]  /*293f0*/  IMAD.MOV.U32 R54, RZ, RZ, R46 ;  /* 0x000000ffff367224 */ /* 0x000fe400078e002e */
[----:B------:R-:W-:Y:S02]  /*29400*/  IMAD.MOV.U32 R46, RZ, RZ, R42 ;  /* 0x000000ffff2e7224 */ /* 0x000fe400078e002a */
[----:B---3--:R-:W-:Y:S02]  /*29410*/  IMAD.MOV.U32 R36, RZ, RZ, R34 ;  /* 0x000000ffff247224 */ /* 0x008fe400078e0022 */
[----:B------:R-:W-:-:S02]  /*29420*/  IMAD.MOV.U32 R34, RZ, RZ, R21 ;  /* 0x000000ffff227224 */ /* 0x000fc400078e0015 */
[----:B------:R-:W-:Y:S02]  /*29430*/  IMAD.MOV.U32 R21, RZ, RZ, R12 ;  /* 0x000000ffff157224 */ /* 0x000fe400078e000c */
[----:B------:R-:W-:Y:S02]  /*29440*/  IMAD.MOV.U32 R12, RZ, RZ, R8 ;  /* 0x000000ffff0c7224 */ /* 0x000fe400078e0008 */
[----:B------:R-:W3:Y:S01]  /*29450*/  LDL R8, [R1+0xec] ;  /* 0x0000ec0001087983 */ /* 0x000ee20000100800 */
[----:B------:R-:W-:Y:S02]  /*29460*/  IMAD.MOV.U32 R42, RZ, RZ, R36 ;  /* 0x000000ffff2a7224 */ /* 0x000fe400078e0024 */
[----:B------:R-:W-:Y:S02]  /*29470*/  IMAD.MOV.U32 R36, RZ, RZ, R21 ;  /* 0x000000ffff247224 */ /* 0x000fe400078e0015 */
[----:B------:R-:W2:Y:S01]  /*29480*/  LDL R21, [R1+0x80] ;  /* 0x0000800001157983 */ /* 0x000ea20000100800 */
[----:B------:R-:W-:Y:S01]  /*29490*/  ISETP.GE.AND P0, PT, R59, UR4, PT ;  /* 0x000000043b007c0c */ /* 0x000fe2000bf06270 */
[----:B------:R-:W-:Y:S01]  /*294a0*/  @!P2 IMAD.MOV.U32 R4, RZ, RZ, R69 ;  /* 0x000000ffff04a224 */ /* 0x000fe200078e0045 */
[----:B------:R-:W-:Y:S01]  /*294b0*/  ISETP.GE.AND P1, PT, R57, UR4, PT ;  /* 0x0000000439007c0c */ /* 0x000fe2000bf26270 */
[----:B------:R-:W-:-:S05]  /*294c0*/  @!P2 IMAD.MOV.U32 R5, RZ, RZ, R71 ;  /* 0x000000ffff05a224 */ /* 0x000fca00078e0047 */
[----:B------:R0:W-:Y:S01]  /*294d0*/  @!P2 ST.E.64 desc[UR50][R6.64], R4 ;  /* 0x000000040600a985 */ /* 0x0001e2000c101b32 */
[----:B------:R-:W-:Y:S01]  /*294e0*/  ISETP.GE.AND P2, PT, R55, UR4, PT ;  /* 0x0000000437007c0c */ /* 0x000fe2000bf46270 */
[----:B0-----:R-:W-:Y:S02]  /*294f0*/  @!P3 IMAD.MOV.U32 R4, RZ, RZ, R72 ;  /* 0x000000ffff04b224 */ /* 0x001fe400078e0048 */
[----:B------:R-:W-:Y:S01]  /*29500*/  @!P3 IMAD.MOV.U32 R5, RZ, RZ, R74 ;  /* 0x000000ffff05b224 */ /* 0x000fe200078e004a */
[----:B------:R-:W-:-:S04]  /*29510*/  @!P0 LEA R6, P4, R59, R14, 0x2 ;  /* 0x0000000e3b068211 */ /* 0x000fc800078810ff */
[----:B------:R0:W-:Y:S01]  /*29520*/  @!P3 ST.E.64 desc[UR50][R2.64], R4 ;  /* 0x000000040200b985 */ /* 0x0001e2000c101b32 */
[----:B------:R-:W-:Y:S02]  /*29530*/  @!P0 LEA.HI.X R7, R59, R41, R60, 0x2, P4 ;  /* 0x000000293b078211 */ /* 0x000fe400020f143c */
[----:B------:R-:W-:Y:S01]  /*29540*/  ISETP.GE.AND P3, PT, R53, UR4, PT ;  /* 0x0000000435007c0c */ /* 0x000fe2000bf66270 */
[----:B0-----:R-:W-:Y:S02]  /*29550*/  @!P0 IMAD.MOV.U32 R4, RZ, RZ, R73 ;  /* 0x000000ffff048224 */ /* 0x001fe400078e0049 */
[----:B------:R-:W-:Y:S01]  /*29560*/  @!P0 IMAD.MOV.U32 R5, RZ, RZ, R75 ;  /* 0x000000ffff058224 */ /* 0x000fe200078e004b */
[----:B------:R-:W-:-:S04]  /*29570*/  @!P1 LEA R2, P5, R57, R14, 0x2 ;  /* 0x0000000e39029211 */ /* 0x000fc800078a10ff */
[----:B------:R0:W-:Y:S01]  /*29580*/  @!P0 ST.E.64 desc[UR50][R6.64], R4 ;  /* 0x0000000406008985 */ /* 0x0001e2000c101b32 */
[----:B------:R-:W-:Y:S02]  /*29590*/  @!P1 LEA.HI.X R3, R57, R41, R58, 0x2, P5 ;  /* 0x0000002939039211 */ /* 0x000fe400028f143a */
[----:B------:R-:W-:Y:S02]  /*295a0*/  ISETP.GE.AND P0, PT, R47, UR4, PT ;  /* 0x000000042f007c0c */ /* 0x000fe4000bf06270 */
[----:B0-----:R-:W-:Y:S01]  /*295b0*/  @!P1 MOV R4, R76 ;  /* 0x0000004c00049202 */ /* 0x001fe20000000f00 */
        /* <DEDUP_REMOVED lines=11> */
[----:B------:R-:W-:Y:S01]  /*29670*/  ISETP.GE.AND P4, PT, R35, UR4, PT ;  /* 0x0000000423007c0c */ /* 0x000fe2000bf86270 */
[----:B0-----:R-:W-:Y:S02]  /*29680*/  @!P3 IMAD.MOV.U32 R4, RZ, RZ, R82 ;  /* 0x000000ffff04b224 */ /* 0x001fe400078e0052 */
[----:B------:R-:W-:Y:S01]  /*29690*/  @!P3 IMAD.MOV.U32 R5, RZ, RZ, R84 ;  /* 0x000000ffff05b224 */ /* 0x000fe200078e0054 */
[----:B------:R-:W-:-:S04]  /*296a0*/  @!P0 LEA R6, P5, R47, R14, 0x2 ;  /* 0x0000000e2f068211 */ /* 0x000fc800078a10ff */
[----:B------:R0:W-:Y:S01]  /*296b0*/  @!P3 ST.E.64 desc[UR50][R2.64], R4 ;  /* 0x000000040200b985 */ /* 0x0001e2000c101b32 */
[----:B------:R-:W-:Y:S01]  /*296c0*/  @!P0 LEA.HI.X R7, R47, R41, R52, 0x2, P5 ;  /* 0x000000292f078211 */ /* 0x000fe200028f1434 */
[----:B0-----:R-:W-:Y:S02]  /*296d0*/  @!P0 IMAD.MOV.U32 R4, RZ, RZ, R83 ;  /* 0x000000ffff048224 */ /* 0x001fe400078e0053 */
[----:B------:R-:W-:Y:S01]  /*296e0*/  @!P0 IMAD.MOV.U32 R5, RZ, RZ, R85 ;  /* 0x000000ffff058224 */ /* 0x000fe200078e0055 */
[----:B------:R-:W-:-:S04]  /*296f0*/  @!P1 LEA R2, P3, R45, R14, 0x2 ;  /* 0x0000000e2d029211 */ /* 0x000fc800078610ff */
[----:B------:R0:W-:Y:S01]  /*29700*/  @!P0 ST.E.64 desc[UR50][R6.64], R4 ;  /* 0x0000000406008985 */ /* 0x0001e2000c101b32 */
[-C--:B------:R-:W-:Y:S02]  /*29710*/  @!P1 LEA.HI.X R3, R45, R41.reuse, R46, 0x2, P3 ;  /* 0x000000292d039211 */ /* 0x080fe400018f142e */
[----:B----4-:R-:W-:Y:S01]  /*29720*/  ISETP.GE.AND P0, PT, R40, UR4, PT ;  /* 0x0000000428007c0c */ /* 0x010fe2000bf06270 */
[----:B0-----:R-:W-:Y:S01]  /*29730*/  @!P1 IMAD.MOV.U32 R4, RZ, RZ, R86 ;  /* 0x000000ffff049224 */ /* 0x001fe200078e0056 */
[----:B------:R-:W-:Y:S02]  /*29740*/  @!P1 MOV R5, R88 ;  /* 0x0000005800059202 */ /* 0x000fe40000000f00 */
[C---:B------:R-:W-:Y:S01]  /*29750*/  @!P2 LEA R6, P3, R43.reuse, R14, 0x2 ;  /* 0x0000000e2b06a211 */ /* 0x040fe200078610ff */
[----:B------:R-:W-:Y:S02]  /*29760*/  @!P2 IMAD.MOV.U32 R88, RZ, RZ, R87 ;  /* 0x000000ffff58a224 */ /* 0x000fe400078e0057 */
[----:B------:R0:W-:Y:S01]  /*29770*/  @!P1 ST.E.64 desc[UR50][R2.64], R4 ;  /* 0x0000000402009985 */ /* 0x0001e2000c101b32 */
[----:B------:R-:W-:-:S02]  /*29780*/  @!P2 LEA.HI.X R7, R43, R41, R44, 0x2, P3 ;  /* 0x000000292b07a211 */ /* 0x000fc400018f142c */
[----:B-----5:R-:W-:-:S03]  /*29790*/  ISETP.GE.AND P1, PT, R24, UR4, PT ;  /* 0x0000000418007c0c */ /* 0x020fc6000bf26270 */
[----:B------:R1:W-:Y:S01]  /*297a0*/  @!P2 ST.E.64 desc[UR50][R6.64], R88 ;  /* 0x000000580600a985 */ /* 0x0003e2000c101b32 */
[----:B------:R-:W-:Y:S02]  /*297b0*/  ISETP.GE.AND P2, PT, R12, UR4, PT ;  /* 0x000000040c007c0c */ /* 0x000fe4000bf46270 */
[----:B0-----:R-:W-:-:S04]  /*297c0*/  @!P4 LEA R2, P5, R35, R14, 0x2 ;  /* 0x0000000e2302c211 */ /* 0x001fc800078a10ff */
[----:B------:R-:W-:Y:S01]  /*297d0*/  @!P4 LEA.HI.X R3, R35, R41, R37, 0x2, P5 ;  /* 0x000000292303c211 */ /* 0x000fe200028f1425 */
[----:B-1----:R-:W-:Y:S02]  /*297e0*/  @!P4 IMAD.MOV.U32 R6, RZ, RZ, R90 ;  /* 0x000000ffff06c224 */ /* 0x002fe400078e005a */
[----:B------:R-:W-:Y:S02]  /*297f0*/  @!P4 IMAD.MOV.U32 R7, RZ, RZ, R92 ;  /* 0x000000ffff07c224 */ /* 0x000fe400078e005c */
[----:B------:R-:W-:-:S03]  /*29800*/  IMAD.MOV.U32 R37, RZ, RZ, R33 ;  /* 0x000000ffff257224 */ /* 0x000fc600078e0021 */
[----:B------:R0:W-:Y:S01]  /*29810*/  @!P4 ST.E.64 desc[UR50][R2.64], R6 ;  /* 0x000000060200c985 */ /* 0x0001e2000c101b32 */
[----:B------:R-:W-:Y:S01]  /*29820*/  ISETP.GE.AND P4, PT, R36, UR4, PT ;  /* 0x0000000424007c0c */ /* 0x000fe2000bf86270 */
[----:B------:R-:W-:Y:S01]  /*29830*/  IMAD.MOV.U32 R35, RZ, RZ, R9 ;  /* 0x000000ffff237224 */ /* 0x000fe200078e0009 */
[----:B------:R-:W-:Y:S01]  /*29840*/  @!P1 LEA R4, P5, R24, R14, 0x2 ;  /* 0x0000000e18049211 */ /* 0x000fe200078a10ff */
[----:B------:R-:W-:-:S03]  /*29850*/  @!P0 IMAD.MOV.U32 R92, RZ, RZ, R91 ;  /* 0x000000ffff5c8224 */ /* 0x000fc600078e005b */
[----:B------:R-:W-:Y:S02]  /*29860*/  @!P1 LEA.HI.X R5, R24, R41, R26, 0x2, P5 ;  /* 0x0000002918059211 */ /* 0x000fe400028f141a */
[----:B------:R-:W-:Y:S01]  /*29870*/  MOV R26, R10 ;  /* 0x0000000a001a7202 */ /* 0x000fe20000000f00 */
[----:B------:R-:W-:Y:S02]  /*29880*/  IMAD.MOV.U32 R24, RZ, RZ, R11 ;  /* 0x000000ffff187224 */ /* 0x000fe400078e000b */
[----:B0-----:R-:W-:Y:S02]  /*29890*/  @!P1 IMAD.MOV.U32 R2, RZ, RZ, R94 ;  /* 0x000000ffff029224 */ /* 0x001fe400078e005e */
[----:B------:R-:W-:Y:S02]  /*298a0*/  @!P1 IMAD.MOV.U32 R3, RZ, RZ, R96 ;  /* 0x000000ffff039224 */ /* 0x000fe400078e0060 */
        /* <DEDUP_REMOVED lines=13> */
[----:B------:R-:W-:Y:S01]  /*29980*/  @!P3 LEA R12, P5, R34, R14, 0x2 ;  /* 0x0000000e220cb211 */ /* 0x000fe200078a10ff */
[----:B0-----:R-:W-:-:S02]  /*29990*/  @!P4 IMAD.MOV.U32 R2, RZ, RZ, R98 ;  /* 0x000000ffff02c224 */ /* 0x001fc400078e0062 */
[----:B------:R-:W-:Y:S01]  /*299a0*/  @!P4 IMAD.MOV.U32 R3, RZ, RZ, R100 ;  /* 0x000000ffff03c224 */ /* 0x000fe200078e0064 */
[----:B------:R-:W-:Y:S01]  /*299b0*/  @!P3 LEA.HI.X R13, R34, R41, R35, 0x2, P5 ;  /* 0x00000029220db211 */ /* 0x000fe200028f1423 */
[----:B------:R-:W-:Y:S01]  /*299c0*/  @!P3 IMAD.MOV.U32 R100, RZ, RZ, R99 ;  /* 0x000000ffff64b224 */ /* 0x000fe200078e0063 */
[----:B------:R-:W-:Y:S01]  /*299d0*/  @!P2 ST.E.64 desc[UR50][R10.64], R96 ;  /* 0x000000600a00a985 */ /* 0x000fe2000c101b32 */
[----:B------:R-:W-:-:S03]  /*299e0*/  @!P0 LEA R4, P2, R32, R14, 0x2 ;  /* 0x0000000e20048211 */ /* 0x000fc600078410ff */
[----:B------:R0:W-:Y:S01]  /*299f0*/  @!P4 ST.E.64 desc[UR50][R6.64], R2 ;  /* 0x000000020600c985 */ /* 0x0001e2000c101b32 */
[----:B------:R-:W-:Y:S02]  /*29a00*/  ISETP.GE.AND P4, PT, R25, UR4, PT ;  /* 0x0000000419007c0c */ /* 0x000fe4000bf86270 */
[----:B------:R-:W-:Y:S01]  /*29a10*/  ISETP.GE.AND P5, PT, R21, UR4, PT ;  /* 0x0000000415007c0c */ /* 0x000fe2000bfa6270 */
[----:B------:R1:W-:Y:S01]  /*29a20*/  @!P3 ST.E.64 desc[UR50][R12.64], R100 ;  /* 0x000000640c00b985 */ /* 0x0003e2000c101b32 */
[----:B------:R-:W-:Y:S02]  /*29a30*/  ISETP.GE.AND P3, PT, R15, UR4, PT ;  /* 0x000000040f007c0c */ /* 0x000fe4000bf66270 */
[----:B------:R-:W-:Y:S02]  /*29a40*/  @!P0 LEA.HI.X R5, R32, R41, R33, 0x2, P2 ;  /* 0x0000002920058211 */ /* 0x000fe400010f1421 */
[----:B------:R-:W-:-:S04]  /*29a50*/  @!P1 LEA R8, P2, R27, R14, 0x2 ;  /* 0x0000000e1b089211 */ /* 0x000fc800078410ff */
[----:B------:R-:W-:Y:S01]  /*29a60*/  @!P1 LEA.HI.X R9, R27, R41, R28, 0x2, P2 ;  /* 0x000000291b099211 */ /* 0x000fe200010f141c */
[----:B0-----:R-:W-:Y:S02]  /*29a70*/  @!P0 IMAD.MOV.U32 R2, RZ, RZ, R102 ;  /* 0x000000ffff028224 */ /* 0x001fe400078e0066 */
[----:B------:R-:W-:Y:S01]  /*29a80*/  @!P0 IMAD.MOV.U32 R3, RZ, RZ, R104 ;  /* 0x000000ffff038224 */ /* 0x000fe200078e0068 */
[----:B------:R-:W-:-:S04]  /*29a90*/  @!P1 MOV R104, R103 ;  /* 0x0000006700689202 */ /* 0x000fc80000000f00 */
[----:B------:R0:W-:Y:S01]  /*29aa0*/  @!P0 ST.E.64 desc[UR50][R4.64], R2 ;  /* 0x0000000204008985 */ /* 0x0001e2000c101b32 */
[----:B------:R-:W-:-:S03]  /*29ab0*/  @!P4 LEA R6, P0, R25, R14, 0x2 ;  /* 0x0000000e1906c211 */ /* 0x000fc600078010ff */
[----:B------:R2:W-:Y:S01]  /*29ac0*/  @!P1 ST.E.64 desc[UR50][R8.64], R104 ;  /* 0x0000006808009985 */ /* 0x0005e2000c101b32 */
[-C--:B------:R-:W-:Y:S02]  /*29ad0*/  @!P5 LEA R10, P1, R21, R14.reuse, 0x2 ;  /* 0x0000000e150ad211 */ /* 0x080fe400078210ff */
[----:B-1----:R-:W-:Y:S02]  /*29ae0*/  @!P3 LEA R12, P2, R15, R14, 0x2 ;  /* 0x0000000e0f0cb211 */ /* 0x002fe400078410ff */
[-C--:B------:R-:W-:Y:S02]  /*29af0*/  @!P4 LEA.HI.X R7, R25, R41.reuse, R26, 0x2, P0 ;  /* 0x000000291907c211 */ /* 0x080fe400000f141a */
[-C--:B------:R-:W-:Y:S01]  /*29b00*/  @!P5 LEA.HI.X R11, R21, R41.reuse, R24, 0x2, P1 ;  /* 0x00000029150bd211 */ /* 0x080fe200008f1418 */
[----:B0-----:R-:W-:Y:S02]  /*29b10*/  @!P4 IMAD.MOV.U32 R2, RZ, RZ, R106 ;  /* 0x000000ffff02c224 */ /* 0x001fe400078e006a */
        /* <DEDUP_REMOVED lines=13> */
.L_x_2941:
[----:B------:R-:W2:Y:S01]  /*29bf0*/  LDL.LU R4, [R1+0x68] ;  /* 0x0000680001047983 */ /* 0x000ea20000300800 */
[----:B------:R-:W-:Y:S01]  /*29c00*/  ULDC.64 UR6, c[0x0][0xc08] ;  /* 0x0003020000067ab9 */ /* 0x000fe20000000a00 */
[----:B------:R-:W-:Y:S02]  /*29c10*/  ULDC.64 UR4, c[0x0][0xc00] ;  /* 0x0003000000047ab9 */ /* 0x000fe40000000a00 */
[----:B------:R-:W4:Y:S01]  /*29c20*/  LDL.LU R0, [R1+0x6c] ;  /* 0x00006c0001007983 */ /* 0x000f220000300800 */
[----:B------:R-:W-:Y:S01]  /*29c30*/  ISETP.NE.U32.AND P1, PT, RZ, UR6, PT ;  /* 0x00000006ff007c0c */ /* 0x000fe2000bf25070 */
[----:B------:R-:W-:Y:S01]  /*29c40*/  IMAD.MOV.U32 R15, RZ, RZ, RZ ;  /* 0x000000ffff0f7224 */ /* 0x000fe200078e00ff */
[----:B------:R-:W-:Y:S02]  /*29c50*/  ISETP.NE.U32.AND P0, PT, RZ, UR4, PT ;  /* 0x00000004ff007c0c */ /* 0x000fe4000bf05070 */
[----:B------:R-:W-:Y:S02]  /*29c60*/  ISETP.NE.AND.EX P1, PT, RZ, UR7, PT, P1 ;  /* 0x00000007ff007c0c */ /* 0x000fe4000bf25310 */
[----:B------:R-:W-:Y:S01]  /*29c70*/  ISETP.NE.AND.EX P0, PT, RZ, UR5, PT, P0 ;  /* 0x00000005ff007c0c */ /* 0x000fe2000bf05300 */
[----:B------:R-:W0:Y:S01]  /*29c80*/  S2R R28, SR_TID.X ;  /* 0x00000000001c7919 */ /* 0x000e220000002100 */
[----:B--2---:R-:W-:Y:S01]  /*29c90*/  IADD3 R2, P2, R4, UR4, RZ ;  /* 0x0000000404027c10 */ /* 0x004fe2000ff5e0ff */
[----:B------:R-:W-:-:S03]  /*29ca0*/  ULDC UR4, c[0x0][0xa88] ;  /* 0x0002a20000047ab9 */ /* 0x000fc60000000800 */
[----:B----4-:R-:W-:-:S05]  /*29cb0*/  IADD3.X R3, R0, UR5, RZ, P2, !PT ;  /* 0x0000000500037c10 */ /* 0x010fca00097fe4ff */
[----:B------:R-:W-:Y:S01]  /*29cc0*/  @P1 IADD3 R4, P2, R4, UR6, RZ ;  /* 0x0000000604041c10 */ /* 0x000fe2000ff5e0ff */
[----:B------:R-:W-:Y:S01]  /*29cd0*/  IMAD.U32 R20, RZ, RZ, UR4 ;  /* 0x00000004ff147e24 */ /* 0x000fe2000f8e00ff */
[----:B------:R2:W5:Y:S02]  /*29ce0*/  @P0 LDG.E R15, desc[UR50][R2.64] ;  /* 0x00000032020f0981 */ /* 0x000564000c1e1900 */
[----:B------:R-:W-:-:S05]  /*29cf0*/  @P1 IADD3.X R5, R0, UR7, RZ, P2, !PT ;  /* 0x0000000700051c10 */ /* 0x000fca00097fe4ff */
[----:B------:R2:W5:Y:S01]  /*29d00*/  @P1 LDG.E R20, desc[UR50][R4.64] ;  /* 0x0000003204141981 */ /* 0x000562000c1e1900 */
[----:B0-----:R-:W-:Y:S01]  /*29d10*/  VIADD R0, R28, 0xffffff80 ;  /* 0xffffff801c007836 */ /* 0x001fe20000000000 */
[----:B------:R-:W-:-:S04]  /*29d20*/  ISETP.GT.AND P2, PT, R166, 0x1, PT ;  /* 0x00000001a600780c */ /* 0x000fc80003f44270 */
[----:B------:R-:W-:Y:S01]  /*29d30*/  ISETP.GT.AND P3, PT, R0, 0x7f, PT ;  /* 0x0000007f0000780c */ /* 0x000fe20003f64270 */
[----:B------:R-:W-:-:S12]  /*29d40*/  @P1 BRA `(.L_x_2960) ;  /* 0x0000000000101947 */ /* 0x000fd80003800000 */
[----:B------:R-:W-:Y:S05]  /*29d50*/  @!P0 BRA `(.L_x_2960) ;  /* 0x00000000000c8947 */ /* 0x000fea0003800000 */
[----:B--2---:R-:W2:Y:S04]  /*29d60*/  LDG.E R5, desc[UR50][R2.64] ;  /* 0x0000003202057981 */ /* 0x004ea8000c1e1900 */
[----:B-----5:R-:W2:Y:S02]  /*29d70*/  LDG.E R20, desc[UR50][R2.64+0x4] ;  /* 0x0000043202147981 */ /* 0x020ea4000c1e1900 */
[----:B--2---:R-:W-:-:S07]  /*29d80*/  IMAD.IADD R20, R20, 0x1, -R5 ;  /* 0x0000000114147824 */ /* 0x004fce00078e0a05 */
.L_x_2960:
[----:B--2---:R-:W2:Y:S04]  /*29d90*/  LDL.LU R2, [R1+0x60] ;  /* 0x0000600001027983 */ /* 0x004ea80000300800 */
[----:B------:R-:W4:Y:S01]  /*29da0*/  LDL.LU R0, [R1+0x70] ;  /* 0x0000700001007983 */ /* 0x000f220000300800 */
[----:B------:R-:W-:Y:S01]  /*29db0*/  BSSY B1, `(.L_x_2961) ;  /* 0x0000037000017945 */ /* 0x000fe20003800000 */
[----:B-----5:R-:W-:Y:S02]  /*29dc0*/  SHF.R.S32.HI R14, RZ, 0x1f, R15 ;  /* 0x0000001fff0e7819 */ /* 0x020fe4000001140f */
[----:B--2---:R-:W-:Y:S02]  /*29dd0*/  SEL R25, R2, RZ, !P0 ;  /* 0x000000ff02197207 */ /* 0x004fe40004000000 */
[----:B----4-:R-:W-:Y:S01]  /*29de0*/  SEL R24, R0, RZ, !P0 ;  /* 0x000000ff00187207 */ /* 0x010fe20004000000 */
[----:B------:R-:W-:Y:S06]  /*29df0*/  @P3 BRA `(.L_x_2962) ;  /* 0x0000000000c83947 */ /* 0x000fec0003800000 */
[----:B------:R-:W2:Y:S01]  /*29e00*/  LDL R2, [R1+0x48] ;  /* 0x0000480001027983 */ /* 0x000ea20000100800 */
[----:B------:R-:W0:Y:S02]  /*29e10*/  LDC R33, c[0x0][0xbe8] ;  /* 0x0002fa00ff217b82 */ /* 0x000e240000000800 */
[----:B0-----:R-:W-:Y:S01]  /*29e20*/  IMAD R0, R20, R33, RZ ;  /* 0x0000002114007224 */ /* 0x001fe200078e02ff */
[----:B--2---:R-:W-:-:S04]  /*29e30*/  IADD3 R27, R2, -0x80, R28 ;  /* 0xffffff80021b7810 */ /* 0x004fc80007ffe01c */
[----:B------:R-:W-:-:S13]  /*29e40*/  ISETP.GE.AND P0, PT, R27, R0, PT ;  /* 0x000000001b00720c */ /* 0x000fda0003f06270 */
[----:B------:R-:W-:Y:S05]  /*29e50*/  @P0 BRA `(.L_x_2962) ;  /* 0x0000000000b00947 */ /* 0x000fea0003800000 */
[----:B------:R-:W2:Y:S01]  /*29e60*/  LDL.LU R32, [R1+0x74] ;  /* 0x0000740001207983 */ /* 0x000ea20000300800 */
[----:B------:R-:W-:Y:S01]  /*29e70*/  IMAD.MOV.U32 R0, RZ, RZ, 0x9b8 ;  /* 0x000009b8ff007424 */ /* 0x000fe200078e00ff */
[----:B------:R-:W-:Y:S01]  /*29e80*/  ISETP.GT.AND P3, PT, R166, 0x1, PT ;  /* 0x00000001a600780c */ /* 0x000fe20003f64270 */
[----:B------:R-:W0:Y:S01]  /*29e90*/  LDC.64 R2, c[0x0][0xba8] ;  /* 0x0002ea00ff027b82 */ /* 0x000e220000000a00 */
[----:B------:R-:W-:Y:S02]  /*29ea0*/  ISETP.NE.AND P0, PT, R33, 0x1, PT ;  /* 0x000000012100780c */ /* 0x000fe40003f05270 */
[----:B------:R-:W-:Y:S02]  /*29eb0*/  SEL R26, R0, 0x978, P3 ;  /* 0x00000978001a7807 */ /* 0x000fe40001800000 */
[----:B------:R-:W-:-:S03]  /*29ec0*/  MOV R21, R27 ;  /* 0x0000001b00157202 */ /* 0x000fc60000000f00 */
[----:B------:R-:W4:Y:S08]  /*29ed0*/  LDC.64 R10, c[0x0][R26+0x220] ;  /* 0x000088001a0a7b82 */ /* 0x000f300000000a00 */
[----:B------:R-:W5:Y:S08]  /*29ee0*/  LDC.64 R8, c[0x0][R26+0x218] ;  /* 0x000086001a087b82 */ /* 0x000f700000000a00 */
[----:B------:R-:W3:Y:S08]  /*29ef0*/  LDC.64 R6, c[0x0][R26+0x228] ;  /* 0x00008a001a067b82 */ /* 0x000ef00000000a00 */
[----:B------:R-:W3:Y:S08]  /*29f00*/  LDC.64 R4, c[0x0][R26+0x210] ;  /* 0x000084001a047b82 */ /* 0x000ef00000000a00 */
[----:B------:R-:W1:Y:S08]  /*29f10*/  @P0 LDC R0, c[0x0][0xbec] ;  /* 0x0002fb00ff000b82 */ /* 0x000e700000000800 */
[----:B------:R-:W3:Y:S01]  /*29f20*/  @P0 LDC R37, c[0x0][0xbf0] ;  /* 0x0002fc00ff250b82 */ /* 0x000ee20000000800 */
[----:B----4-:R-:W-:-:S07]  /*29f30*/  IMAD R11, R11, R25, RZ ;  /* 0x000000190b0b7224 */ /* 0x010fce00078e02ff */
[----:B0-----:R-:W0:Y:S01]  /*29f40*/  @!P3 LDC R2, c[0x0][0xb50] ;  /* 0x0002d400ff02bb82 */ /* 0x001e220000000800 */
[----:B------:R-:W-:Y:S02]  /*29f50*/  IMAD R11, R10, R24, R11 ;  /* 0x000000180a0b7224 */ /* 0x000fe400078e020b */
[----:B-1----:R-:W-:-:S05]  /*29f60*/  @P0 IMAD.HI.U32 R0, R27, R0, RZ ;  /* 0x000000001b000227 */ /* 0x002fca00078e00ff */
[----:B------:R-:W1:Y:S01]  /*29f70*/  @!P3 LDC R3, c[0x0][0xb54] ;  /* 0x0002d500ff03bb82 */ /* 0x000e620000000800 */
[-C--:B-----5:R-:W-:Y:S02]  /*29f80*/  IMAD R35, R9, R225.reuse, RZ ;  /* 0x000000e109237224 */ /* 0x0a0fe400078e02ff */
[----:B------:R-:W-:Y:S01]  /*29f90*/  IMAD.WIDE.U32 R12, R8, R225, RZ ;  /* 0x000000e1080c7225 */ /* 0x000fe200078e00ff */
[----:B---3--:R-:W-:-:S03]  /*29fa0*/  @P0 SHF.R.U32.HI R21, RZ, R37, R0 ;  /* 0x00000025ff150219 */ /* 0x008fc60000011600 */
[----:B------:R-:W-:-:S04]  /*29fb0*/  IMAD.WIDE.U32 R8, R10, R25, RZ ;  /* 0x000000190a087225 */ /* 0x000fc800078e00ff */
[----:B------:R-:W-:Y:S01]  /*29fc0*/  IMAD.IADD R13, R35, 0x1, R13 ;  /* 0x00000001230d7824 */ /* 0x000fe200078e020d */
[----:B------:R-:W-:Y:S01]  /*29fd0*/  IADD3 R12, P0, P1, R8, R12, R15 ;  /* 0x0000000c080c7210 */ /* 0x000fe2000791e00f */
[----:B------:R-:W-:Y:S02]  /*29fe0*/  IMAD.MOV R0, RZ, RZ, -R21 ;  /* 0x000000ffff007224 */ /* 0x000fe400078e0a15 */
        /* <DEDUP_REMOVED lines=11> */
[----:B------:R-:W-:-:S04]  /*2a0a0*/  IMAD R0, R5, R9, RZ ;  /* 0x0000000905007224 */ /* 0x000fc800078e02ff */
[C---:B------:R-:W-:Y:S02]  /*2a0b0*/  IMAD R11, R4.reuse, R11, R0 ;  /* 0x0000000b040b7224 */ /* 0x040fe400078e0200 */
[----:B------:R-:W-:-:S04]  /*2a0c0*/  IMAD.WIDE.U32 R4, R4, R9, R6 ;  /* 0x0000000904047225 */ /* 0x000fc800078e0006 */
[----:B------:R-:W-:Y:S01]  /*2a0d0*/  IMAD.IADD R0, R5, 0x1, R11 ;  /* 0x0000000105007824 */ /* 0x000fe200078e020b */
[----:B0-----:R-:W-:Y:S01]  /*2a0e0*/  LEA R2, P0, R4, R2, 0x2 ;  /* 0x0000000204027211 */ /* 0x001fe200078010ff */
[----:B------:R-:W-:-:S03]  /*2a0f0*/  IMAD.MOV.U32 R5, RZ, RZ, -0x800000 ;  /* 0xff800000ff057424 */ /* 0x000fc600078e00ff */
[----:B-1----:R-:W-:-:S05]  /*2a100*/  LEA.HI.X R3, R4, R3, R0, 0x2, P0 ;  /* 0x0000000304037211 */ /* 0x002fca00000f1400 */
[----:B------:R0:W-:Y:S04]  /*2a110*/  STG.E desc[UR50][R2.64], R5 ;  /* 0x0000000502007986 */ /* 0x0001e8000c101932 */
.L_x_2962:
[----:B------:R-:W-:Y:S05]  /*2a120*/  BSYNC B1 ;  /* 0x0000000000017941 */ /* 0x000fea0003800000 */
.L_x_2961:
[----:B------:R-:W-:Y:S05]  /*2a130*/  @P2 BRA `(.L_x_2955) ;  /* 0x00000008002c2947 */ /* 0x000fea0003800000 */
[----:B------:R-:W2:Y:S01]  /*2a140*/  LDL R26, [R1+0x48] ;  /* 0x00004800011a7983 */ /* 0x000ea20000100800 */
[----:B------:R-:W4:Y:S01]  /*2a150*/  LDC R21, c[0x0][0xbe8] ;  /* 0x0002fa00ff157b82 */ /* 0x000f220000000800 */
[----:B------:R-:W-:Y:S01]  /*2a160*/  VIADD R4, R28, 0xffffff80 ;  /* 0xffffff801c047836 */ /* 0x000fe20000000000 */
[----:B------:R-:W-:Y:S01]  /*2a170*/  ULDC.64 UR4, c[0x0][0xaa0] ;  /* 0x0002a80000047ab9 */ /* 0x000fe20000000a00 */
[----:B------:R-:W-:Y:S01]  /*2a180*/  ULDC.64 UR6, c[0x0][0xaf0] ;  /* 0x0002bc0000067ab9 */ /* 0x000fe20000000a00 */
[----:B------:R-:W-:Y:S02]  /*2a190*/  IMAD R0, R14, UR4, RZ ;  /* 0x000000040e007c24 */ /* 0x000fe4000f8e02ff */
[----:B0-----:R-:W-:Y:S02]  /*2a1a0*/  SHF.R.S32.HI R3, RZ, 0x1f, R4 ;  /* 0x0000001fff037819 */ /* 0x001fe40000011404 */
[----:B------:R-:W-:Y:S02]  /*2a1b0*/  IMAD R5, R15, UR5, R0 ;  /* 0x000000050f057c24 */ /* 0x000fe4000f8e0200 */
[----:B------:R-:W-:Y:S01]  /*2a1c0*/  LEA.HI R7, R3, R4, RZ, 0x3 ;  /* 0x0000000403077211 */ /* 0x000fe200078f18ff */
[----:B------:R-:W-:Y:S01]  /*2a1d0*/  IMAD.WIDE.U32 R2, R15, UR4, RZ ;  /* 0x000000040f027c25 */ /* 0x000fe2000f8e00ff */
[----:B------:R-:W-:-:S02]  /*2a1e0*/  ULDC.64 UR4, c[0x0][0xae8] ;  /* 0x0002ba0000047ab9 */ /* 0x000fc40000000a00 */
[----:B------:R-:W-:Y:S02]  /*2a1f0*/  LOP3.LUT R9, R7, 0xfffffff8, RZ, 0xc0, !PT ;  /* 0xfffffff807097812 */ /* 0x000fe400078ec0ff */
[----:B------:R-:W-:Y:S02]  /*2a200*/  SHF.R.S32.HI R27, RZ, 0x3, R7 ;  /* 0x00000003ff1b7819 */ /* 0x000fe40000011407 */
[----:B------:R-:W-:Y:S01]  /*2a210*/  IADD3 R3, R3, R5, RZ ;  /* 0x0000000503037210 */ /* 0x000fe20007ffe0ff */
[----:B------:R-:W-:Y:S02]  /*2a220*/  IMAD.IADD R8, R4, 0x1, -R9 ;  /* 0x0000000104087824 */ /* 0x000fe400078e0a09 */
[----:B------:R-:W-:Y:S02]  /*2a230*/  IMAD R4, R24, UR6, RZ ;  /* 0x0000000618047c24 */ /* 0x000fe4000f8e02ff */
[----:B------:R-:W-:Y:S01]  /*2a240*/  IMAD R0, R8, 0x20, R27 ;  /* 0x0000002008007824 */ /* 0x000fe200078e021b */
[----:B----4-:R-:W-:Y:S01]  /*2a250*/  ISETP.NE.AND P0, PT, R21, 0x1, PT ;  /* 0x000000011500780c */ /* 0x010fe20003f05270 */
[----:B------:R-:W-:-:S04]  /*2a260*/  IMAD.WIDE.U32 R2, R225, UR4, R2 ;  /* 0x00000004e1027c25 */ /* 0x000fc8000f8e0002 */
[----:B------:R-:W-:Y:S01]  /*2a270*/  IMAD R3, R225, UR5, R3 ;  /* 0x00000005e1037c24 */ /* 0x000fe2000f8e0203 */
[----:B------:R-:W-:Y:S01]  /*2a280*/  ULDC.64 UR4, c[0x0][0xae0] ;  /* 0x0002b80000047ab9 */ /* 0x000fe20000000a00 */
[C---:B------:R-:W-:Y:S02]  /*2a290*/  IMAD R7, R25.reuse, UR7, R4 ;  /* 0x0000000719077c24 */ /* 0x040fe4000f8e0204 */
[----:B------:R-:W-:-:S04]  /*2a2a0*/  IMAD.WIDE.U32 R2, R25, UR6, R2 ;  /* 0x0000000619027c25 */ /* 0x000fc8000f8e0002 */
[----:B------:R-:W0:Y:S01]  /*2a2b0*/  @P0 LDC R6, c[0x0][0xbec] ;  /* 0x0002fb00ff060b82 */ /* 0x000e220000000800 */
[----:B------:R-:W-:-:S07]  /*2a2c0*/  IMAD.IADD R3, R3, 0x1, R7 ;  /* 0x0000000103037824 */ /* 0x000fce00078e0207 */
[----:B------:R-:W4:Y:S01]  /*2a2d0*/  @P0 LDC R11, c[0x0][0xbf0] ;  /* 0x0002fc00ff0b0b82 */ /* 0x000f220000000800 */
[----:B--2---:R-:W-:-:S04]  /*2a2e0*/  IMAD.IADD R9, R26, 0x1, R0 ;  /* 0x000000011a097824 */ /* 0x004fc800078e0200 */
[----:B0-----:R-:W-:-:S04]  /*2a2f0*/  @P0 IMAD.HI.U32 R0, R9, R6, RZ ;  /* 0x0000000609000227 */ /* 0x001fc800078e00ff */
[----:B------:R-:W-:Y:S01]  /*2a300*/  IMAD.MOV.U32 R5, RZ, RZ, R9 ;  /* 0x000000ffff057224 */ /* 0x000fe200078e0009 */
[----:B----4-:R-:W-:-:S04]  /*2a310*/  @P0 SHF.R.U32.HI R5, RZ, R11, R0 ;  /* 0x0000000bff050219 */ /* 0x010fc80000011600 */
        /* <DEDUP_REMOVED lines=18> */
[----:B------:R-:W-:Y:S02]  /*2a440*/  IADD3 R5, R7, 0x80, RZ ;  /* 0x0000008007057810 */ /* 0x000fe40007ffe0ff */
[----:B------:R-:W-:Y:S02]  /*2a450*/  LEA.HI.X R3, R4, UR5, R3, 0x1, P0 ;  /* 0x0000000504037c11 */ /* 0x000fe400080f0c03 */
[----:B------:R-:W-:-:S02]  /*2a460*/  SHF.R.S32.HI R24, RZ, 0x1f, R7 ;  /* 0x0000001fff187819 */ /* 0x000fc40000011407 */
[----:B------:R-:W-:Y:S02]  /*2a470*/  SHF.R.S32.HI R8, RZ, 0x1f, R5 ;  /* 0x0000001fff087819 */ /* 0x000fe40000011405 */
[----:B------:R-:W-:Y:S01]  /*2a480*/  SHF.R.S32.HI R10, RZ, 0x1f, R9 ;  /* 0x0000001fff0a7819 */ /* 0x000fe20000011409 */
[----:B------:R-:W-:Y:S06]  /*2a490*/  BRA.DIV UR4, `(.L_x_2963) ;  /* 0x000000da04147947 */ /* 0x000fec000b800000 */
[----:B------:R0:W2:Y:S04]  /*2a4a0*/  SHFL.IDX PT, R0, R3, RZ, 0x181f ;  /* 0x00181fff03007589 */ /* 0x0000a800000e0000 */
[----:B------:R0:W4:Y:S02]  /*2a4b0*/  SHFL.IDX PT, R14, R2, RZ, 0x181f ;  /* 0x00181fff020e7589 */ /* 0x00012400000e0000 */
.L_x_3288:
        /* <DEDUP_REMOVED lines=12> */
[-C--:B-12---:R-:W-:Y:S02]  /*2a580*/  @!P3 LEA.HI.X R13, R7, R0.reuse, R24, 0x1, P0 ;  /* 0x00000000070db211 */ /* 0x086fe400000f0c18 */
[-C--:B------:R-:W-:Y:S02]  /*2a590*/  @!P4 LEA.HI.X R27, R9, R0.reuse, R10, 0x1, P1 ;  /* 0x00000000091bc211 */ /* 0x080fe400008f0c0a */
[----:B------:R-:W-:Y:S01]  /*2a5a0*/  @!P5 LEA.HI.X R15, R5, R0, R8, 0x1, P2 ;  /* 0x00000000050fd211 */ /* 0x000fe200010f0c08 */
[----:B------:R1:W-:Y:S04]  /*2a5b0*/  @!P3 ST.E.128 desc[UR50][R12.64], RZ ;  /* 0x000000ff0c00b985 */ /* 0x0003e8000c101d32 */
[----:B------:R1:W-:Y:S04]  /*2a5c0*/  @!P4 ST.E.128 desc[UR50][R26.64], RZ ;  /* 0x000000ff1a00c985 */ /* 0x0003e8000c101d32 */
[----:B------:R1:W-:Y:S02]  /*2a5d0*/  @!P5 ST.E.128 desc[UR50][R14.64], RZ ;  /* 0x000000ff0e00d985 */ /* 0x0003e4000c101d32 */
.L_x_2965:
[----:B------:R-:W-:Y:S05]  /*2a5e0*/  BSYNC B1 ;  /* 0x0000000000017941 */ /* 0x000fea0003800000 */
.L_x_2964:
[----:B------:R-:W-:-:S03]  /*2a5f0*/  UMOV UR4, 0xffffffff ;  /* 0xffffffff00047882 */ /* 0x000fc60000000000 */
[----:B------:R-:W-:Y:S05]  /*2a600*/  BRA.DIV UR4, `(.L_x_2966) ;  /* 0x000000d604ec7947 */ /* 0x000fea000b800000 */
[----:B--2---:R2:W0:Y:S04]  /*2a610*/  SHFL.IDX PT, R0, R3, 0x1, 0x181f ;  /* 0x00381f0003007f89 */ /* 0x00442800000e0000 */
[----:B-1--4-:R2:W1:Y:S02]  /*2a620*/  SHFL.IDX PT, R14, R2, 0x1, 0x181f ;  /* 0x00381f00020e7f89 */ /* 0x01246400000e0000 */
.L_x_3292:
        /* <DEDUP_REMOVED lines=17> */
.L_x_2968:
[----:B------:R-:W-:Y:S05]  /*2a740*/  BSYNC B1 ;  /* 0x0000000000017941 */ /* 0x000fea0003800000 */
.L_x_2967:
[----:B------:R-:W-:-:S03]  /*2a750*/  UMOV UR4, 0xffffffff ;  /* 0xffffffff00047882 */ /* 0x000fc60000000000 */
[----:B------:R-:W-:Y:S05]  /*2a760*/  BRA.DIV UR4, `(.L_x_2969) ;  /* 0x000000d604dc7947 */ /* 0x000fea000b800000 */
[----:B0-----:R0:W0:Y:S04]  /*2a770*/  SHFL.IDX PT, R0, R3, 0x2, 0x181f ;  /* 0x00581f0003007f89 */ /* 0x00102800000e0000 */
[----:B-1--4-:R1:W4:Y:S02]  /*2a780*/  SHFL.IDX PT, R14, R2, 0x2, 0x181f ;  /* 0x00581f00020e7f89 */ /* 0x01232400000e0000 */
.L_x_3296:
        /* <DEDUP_REMOVED lines=17> */
.L_x_2971:
[----:B------:R-:W-:Y:S05]  /*2a8a0*/  BSYNC B1 ;  /* 0x0000000000017941 */ /* 0x000fea0003800000 */
.L_x_2970:
[----:B------:R-:W-:-:S03]  /*2a8b0*/  UMOV UR4, 0xffffffff ;  /* 0xffffffff00047882 */ /* 0x000fc60000000000 */
[----:B------:R-:W-:Y:S05]  /*2a8c0*/  BRA.DIV UR4, `(.L_x_2972) ;  /* 0x000000d604cc7947 */ /* 0x000fea000b800000 */
[----:B0-----:R0:W0:Y:S04]  /*2a8d0*/  SHFL.IDX PT, R0, R3, 0x3, 0x181f ;  /* 0x00781f0003007f89 */ /* 0x00102800000e0000 */
[----:B----4-:R4:W0:Y:S02]  /*2a8e0*/  SHFL.IDX PT, R14, R2, 0x3, 0x181f ;  /* 0x00781f00020e7f89 */ /* 0x01082400000e0000 */
.L_x_3300:
[----:B-12-4-:R-:W-:-:S05]  /*2a8f0*/  VIADD R2, R6, 0x60 ;  /* 0x0000006006027836 */ /* 0x016fca0000000000 */
        /* <DEDUP_REMOVED lines=15> */
.L_x_2955:
[----:B------:R-:W-:Y:S05]  /*2a9f0*/  BSYNC B0 ;  /* 0x0000000000007941 */ /* 0x000fea0003800000 */
.L_x_2940:
[----:B------:R-:W-:Y:S02]  /*2aa00*/  ULDC UR4, c[0x0][0xc3c] ;  /* 0x00030f0000047ab9 */ /* 0x000fe40000000800 */
[----:B------:R-:W-:-:S13]  /*2aa10*/  ISETP.GE.AND P0, PT, R31, UR4, PT ;  /* 0x000000041f007c0c */ /* 0x000fda000bf06270 */
[----:B------:R-:W-:Y:S05]  /*2aa20*/  @!P0 BRA `(.L_x_2973) ;  /* 0xfffffd6c00dc8947 */ /* 0x000fea000383ffff */
[----:B------:R-:W-:Y:S05]  /*2aa30*/  BRA `(.L_x_2748) ;  /* 0x0000009000287947 */ /* 0x000fea0003800000 */
.L_x_2746:
        /* <DEDUP_REMOVED lines=58> */
.L_x_2977:
        /* <DEDUP_REMOVED lines=13> */
[----:B-1----:R-:W-:Y:S01]  /*2aeb0*/  @!P6 IMAD.WIDE R2, R9, 0x4, R2 ;  /* 0x000000040902e825 */ /* 0x002fe200078e0202 */
[----:B------:R-:W-:-:S06]  /*2aec0*/  MOV R9, RZ ;  /* 0x000000ff00097202 */ /* 0x000fcc0000000f00 */
        /* <DEDUP_REMOVED lines=22> */
.L_x_2975:
        /* <DEDUP_REMOVED lines=11> */
[----:B------:R-:W-:-:S06]  /*2b0e0*/  IADD3 R16, R19, -0x1, RZ ;  /* 0xffffffff13107810 */ /* 0x000fcc0007ffe0ff */
[----:B------:R0:W1:Y:S02]  /*2b0f0*/  SHFL.IDX PT, R16, R5, R16, 0x1f ;  /* 0x00001f1005107589 */ /* 0x00006400000e0000 */
.L_x_2978:
        /* <DEDUP_REMOVED lines=30> */
[----:B------:R-:W-:Y:S01]  /*2b2e0*/  @P0 IADD3 R2, R2, 0x1, RZ ;  /* 0x0000000102020810 */ /* 0x000fe20007ffe0ff */
[----:B0-----:R-:W-:-:S04]  /*2b2f0*/  IMAD.MOV R11, RZ, RZ, -R3 ;  /* 0x000000ffff0b7224 */ /* 0x001fc800078e0a03 */
[----:B------:R-:W-:Y:S01]  /*2b300*/  IMAD.MOV.U32 R8, RZ, RZ, R2 ;  /* 0x000000ffff087224 */ /* 0x000fe200078e0002 */
[----:B------:R-:W-:Y:S01]  /*2b310*/  IABS R2, R9 ;  /* 0x0000000900027213 */ /* 0x000fe20000000000 */
[----:B------:R-:W-:Y:S02]  /*2b320*/  IMAD R11, R11, R4, RZ ;  /* 0x000000040b0b7224 */ /* 0x000fe400078e02ff */
[----:B------:R-:W-:Y:S01]  /*2b330*/  @!P2 IMAD.MOV R8, RZ, RZ, -R8 ;  /* 0x000000ffff08a224 */ /* 0x000fe200078e0a08 */
[----:B------:R-:W-:Y:S01]  /*2b340*/  @!P1 LOP3.LUT R8, RZ, R0, RZ, 0x33, !PT ;  /* 0x00000000ff089212 */ /* 0x000fe200078e33ff */
[----:B------:R-:W-:Y:S02]  /*2b350*/  IMAD.MOV R10, RZ, RZ, -R2 ;  /* 0x000000ffff0a7224 */ /* 0x000fe400078e0a02 */
[----:B------:R-:W-:Y:S01]  /*2b360*/  IMAD.MOV.U32 R2, RZ, RZ, RZ ;  /* 0x000000ffff027224 */ /* 0x000fe200078e00ff */
[----:B------:R-:W-:-:S03]  /*2b370*/  IABS R6, R8 ;  /* 0x0000000800067213 */ /* 0x000fc60000000000 */
[----:B------:R-:W-:-:S04]  /*2b380*/  IMAD.HI.U32 R2, R3, R11, R2 ;  /* 0x0000000b03027227 */ /* 0x000fc800078e0002 */
[----:B------:R-:W-:Y:S02]  /*2b390*/  IMAD.MOV.U32 R3, RZ, RZ, R6 ;  /* 0x000000ffff037224 */ /* 0x000fe400078e0006 */
[----:B------:R-:W-:Y:S02]  /*2b3a0*/  IMAD.MOV.U32 R6, RZ, RZ, R10 ;  /* 0x000000ffff067224 */ /* 0x000fe400078e000a */
[----:B------:R-:W-:-:S04]  /*2b3b0*/  IMAD.HI.U32 R2, R2, R3, RZ ;  /* 0x0000000302027227 */ /* 0x000fc800078e00ff */
[----:B------:R-:W-:-:S05]  /*2b3c0*/  IMAD R3, R2, R6, R3 ;  /* 0x0000000602037224 */ /* 0x000fca00078e0203 */
[----:B------:R-:W-:-:S13]  /*2b3d0*/  ISETP.GT.U32.AND P1, PT, R4, R3, PT ;  /* 0x000000030400720c */ /* 0x000fda0003f24070 */
[----:B------:R-:W-:Y:S01]  /*2b3e0*/  @!P1 IMAD.IADD R3, R3, 0x1, -R4 ;  /* 0x0000000103039824 */ /* 0x000fe200078e0a04 */
[----:B------:R-:W-:Y:S02]  /*2b3f0*/  @!P1 IADD3 R2, R2, 0x1, RZ ;  /* 0x0000000102029810 */ /* 0x000fe40007ffe0ff */
        /* <DEDUP_REMOVED lines=14> */
.L_x_2979:
[----:B------:R-:W0:Y:S02]  /*2b4e0*/  LDC.64 R2, c[0x0][0xc90] ;  /* 0x00032400ff027b82 */ /* 0x000e240000000a00 */
[----:B0-----:R-:W-:-:S05]  /*2b4f0*/  IMAD.WIDE R2, R19, 0x4, R2 ;  /* 0x0000000413027825 */ /* 0x001fca00078e0202 */
[----:B------:R0:W2:Y:S01]  /*2b500*/  LDG.E R11, desc[UR50][R2.64] ;  /* 0x00000032020b7981 */ /* 0x0000a2000c1e1900 */
[----:B------:R-:W-:Y:S02]  /*2b510*/  IABS R13, R5 ;  /* 0x00000005000d7213 */ /* 0x000fe40000000000 */
[----:B0-----:R-:W-:Y:S01]  /*2b520*/  MOV R2, RZ ;  /* 0x000000ff00027202 */ /* 0x001fe20000000f00 */
        /* <DEDUP_REMOVED lines=36> */
[----:B0-----:R-:W-:-:S05]  /*2b770*/  IADD3 R9, RZ, -R3, RZ ;  /* 0x80000003ff097210 */ /* 0x001fca0007ffe0ff */
        /* <DEDUP_REMOVED lines=19> */
.L_x_2980:
[----:B------:R-:W-:-:S04]  /*2b8b0*/  LOP3.LUT R17, RZ, R2, RZ, 0x33, !PT ;  /* 0x00000002ff117212 */ /* 0x000fc800078e33ff */
[----:B------:R-:W-:Y:S01]  /*2b8c0*/  IADD3 R17, R0, R17, RZ ;  /* 0x0000001100117210 */ /* 0x000fe20007ffe0ff */
[----:B------:R-:W-:Y:S06]  /*2b8d0*/  BRA `(.L_x_2981) ;  /* 0x00000000000c7947 */ /* 0x000fec0003800000 */
.L_x_2976:
[----:B------:R-:W-:Y:S02]  /*2b8e0*/  IMAD.MOV.U32 R17, RZ, RZ, RZ ;  /* 0x000000ffff117224 */ /* 0x000fe400078e00ff */
[----:B------:R-:W-:Y:S02]  /*2b8f0*/  IMAD.U32 R16, RZ, RZ, UR6 ;  /* 0x00000006ff107e24 */ /* 0x000fe4000f8e00ff */
[----:B------:R-:W-:-:S07]  /*2b900*/  IMAD.MOV.U32 R18, RZ, RZ, RZ ;  /* 0x000000ffff127224 */ /* 0x000fce00078e00ff */
.L_x_2981:
[----:B------:R-:W-:-:S13]  /*2b910*/  ISETP.NE.AND P0, PT, R7, RZ, PT ;  /* 0x000000ff0700720c */ /* 0x000fda0003f05270 */
[----:B------:R-:W0:Y:S01]  /*2b920*/  @!P0 S2R R3, SR_CgaCtaId ;  /* 0x0000000000038919 */ /* 0x000e220000008800 */
[----:B------:R-:W-:-:S04]  /*2b930*/  @!P0 MOV R0, 0x400 ;  /* 0x0000040000008802 */ /* 0x000fc80000000f00 */
[----:B0-----:R-:W-:-:S05]  /*2b940*/  @!P0 LEA R0, R3, R0, 0x18 ;  /* 0x0000000003008211 */ /* 0x001fca00078ec0ff */
[----:B------:R2:W-:Y:S01]  /*2b950*/  @!P0 STS.128 [R0+0x334d0], R16 ;  /* 0x0334d01000008388 */ /* 0x0005e20000000c00 */
[----:B------:R-:W-:Y:S06]  /*2b960*/  BAR.ARV 0x5, 0x180 ;  /* 0x0146000000007b1d */ /* 0x000fec0000002000 */
.L_x_2974:
        /* <DEDUP_REMOVED lines=30> */
[----:B------:R-:W-:Y:S01]  /*2bb50*/  LOP3.LUT R6, R4, 0x600, RZ, 0xc0, !PT ;  /* 0x0000060004067812 */ /* 0x000fe200078ec0ff */
[----:B------:R-:W-:Y:S01]  /*2bb60*/  IMAD.SHL.U32 R4, R7, 0x8, RZ ;  /* 0x0000000807047824 */ /* 0x000fe200078e00ff */
[----:B------:R-:W-:Y:S02]  /*2bb70*/  LOP3.LUT R5, R0, 0x80, RZ, 0xc0, !PT ;  /* 0x0000008000057812 */ /* 0x000fe400078ec0ff */
        /* <DEDUP_REMOVED lines=17> */
[----:B-1----:R-:W-:-:S05]  /*2bc90*/  IMAD.U32 R2, RZ, RZ, UR4 ;  /* 0x00000004ff027e24 */ /* 0x002fca000f8e00ff */
[----:B------:R-:W-:Y:S01]  /*2bca0*/  LEA R23, R2, R23, 0x18 ;  /* 0x0000001702177211 */ /* 0x000fe200078ec0ff */
[----:B------:R0:W-:Y:S02]  /*2bcb0*/  STL [R1+0xc], R2 ;  /* 0x00000c0201007387 */ /* 0x0001e40000100800 */
[----:B0-----:R-:W-:Y:S02]  /*2bcc0*/  LOP3.LUT R2, R37, 0x40, RZ, 0xfc, !PT ;  /* 0x0000004025027812 */ /* 0x001fe400078efcff */
[----:B------:R-:W-:Y:S02]  /*2bcd0*/  LOP3.LUT R2, R0, 0x80, RZ, 0xfc, !PT ;  /* 0x0000008000027812 */ /* 0x000fe400078efcff */
[----:B------:R-:W-:-:S05]  /*2bce0*/  IADD3 R0, R23, R11, RZ ;  /* 0x0000000b17007210 */ /* 0x000fca0007ffe0ff */
[----:B------:R0:W-:Y:S02]  /*2bcf0*/  STL [R1+0x1c], R0 ;  /* 0x00001c0001007387 */ /* 0x0001e40000100800 */
.L_x_3106:
[----:B-1----:R-:W1:Y:S02]  /*2bd00*/  LDC.64 R24, c[0x0][0xc88] ;  /* 0x00032200ff187b82 */ /* 0x002e640000000a00 */
[----:B-1----:R-:W-:-:S06]  /*2bd10*/  IMAD.WIDE R24, R19, 0x4, R24 ;  /* 0x0000000413187825 */ /* 0x002fcc00078e0218 */
[----:B0-----:R-:W0:Y:S01]  /*2bd20*/  LDG.E R24, desc[UR50][R24.64] ;  /* 0x0000003218187981 */ /* 0x001e22000c1e1900 */
[----:B------:R-:W-:Y:S05]  /*2bd30*/  YIELD ;  /* 0x0000000000007946 */ /* 0x000fea0003800000 */
[----:B------:R-:W-:Y:S01]  /*2bd40*/  ULDC.64 UR4, c[0x0][0xa28] ;  /* 0x00028a0000047ab9 */ /* 0x000fe20000000a00 */
[----:B------:R-:W-:Y:S01]  /*2bd50*/  IMAD.MOV.U32 R10, RZ, RZ, RZ ;  /* 0x000000ffff0a7224 */ /* 0x000fe200078e00ff */
[----:B------:R-:W-:Y:S01]  /*2bd60*/  ISETP.NE.U32.AND P0, PT, RZ, UR4, PT ;  /* 0x00000004ff007c0c */ /* 0x000fe2000bf05070 */
[----:B------:R-:W-:Y:S01]  /*2bd70*/  ULDC.64 UR6, c[0x0][0xa10] ;  /* 0x0002840000067ab9 */ /* 0x000fe20000000a00 */
[----:B------:R-:W-:Y:S01]  /*2bd80*/  IMAD.MOV.U32 R28, RZ, RZ, RZ ;  /* 0x000000ffff1c7224 */ /* 0x000fe200078e00ff */
[----:B------:R-:W-:Y:S01]  /*2bd90*/  ULDC.64 UR8, c[0x0][0xa18] ;  /* 0x0002860000087ab9 */ /* 0x000fe20000000a00 */
[----:B------:R-:W-:-:S02]  /*2bda0*/  ISETP.NE.AND.EX P0, PT, RZ, UR5, PT, P0 ;  /* 0x00000005ff007c0c */ /* 0x000fc4000bf05300 */
[----:B0-----:R-:W-:-:S11]  /*2bdb0*/  SHF.R.S32.HI R0, RZ, 0x1f, R24 ;  /* 0x0000001fff007819 */ /* 0x001fd60000011418 */
[C---:B---3--:R-:W-:Y:S01]  /*2bdc0*/  @P0 LEA R2, P1, R24.reuse, UR4, 0x2 ;  /* 0x0000000418020c11 */ /* 0x048fe2000f8210ff */
[C---:B------:R-:W-:Y:S01]  /*2bdd0*/  IMAD.SHL.U32 R25, R24.reuse, 0x4, RZ ;  /* 0x0000000418197824 */ /* 0x040fe200078e00ff */
[C-C-:B------:R-:W-:Y:S01]  /*2bde0*/  SHF.L.U64.HI R26, R24.reuse, 0x2, R0.reuse ;  /* 0x00000002181a7819 */ /* 0x140fe20000010200 */
[----:B------:R0:W-:Y:S01]  /*2bdf0*/  STL [R1+0x2c], R0 ;  /* 0x00002c0001007387 */ /* 0x0001e20000100800 */
[----:B------:R-:W-:Y:S01]  /*2be00*/  @P0 LEA.HI.X R3, R24, UR5, R0, 0x2, P1 ;  /* 0x0000000518030c11 */ /* 0x000fe200088f1400 */
[----:B------:R-:W-:-:S04]  /*2be10*/  ULDC.64 UR4, c[0x0][0xa00] ;  /* 0x0002800000047ab9 */ /* 0x000fc80000000a00 */
[----:B------:R1:W2:Y:S01]  /*2be20*/  @P0 LDG.E R10, desc[UR50][R2.64] ;  /* 0x00000032020a0981 */ /* 0x0002a2000c1e1900 */
[----:B------:R-:W-:Y:S02]  /*2be30*/  ISETP.NE.U32.AND P0, PT, RZ, UR4, PT ;  /* 0x00000004ff007c0c */ /* 0x000fe4000bf05070 */
[----:B------:R-:W-:Y:S01]  /*2be40*/  ISETP.NE.U32.AND P1, PT, RZ, UR6, PT ;  /* 0x00000006ff007c0c */ /* 0x000fe2000bf25070 */
[----:B0-----:R-:W-:Y:S01]  /*2be50*/  IMAD.MOV.U32 R0, RZ, RZ, RZ ;  /* 0x000000ffff007224 */ /* 0x001fe200078e00ff */
[----:B------:R-:W-:Y:S02]  /*2be60*/  ISETP.NE.AND.EX P0, PT, RZ, UR5, PT, P0 ;  /* 0x00000005ff007c0c */ /* 0x000fe4000bf05300 */
[----:B------:R-:W-:Y:S02]  /*2be70*/  ISETP.NE.AND.EX P1, PT, RZ, UR7, PT, P1 ;  /* 0x00000007ff007c0c */ /* 0x000fe4000bf25310 */
[C---:B------:R-:W-:Y:S02]  /*2be80*/  IADD3 R4, P4, R25.reuse, UR6, RZ ;  /* 0x0000000619047c10 */ /* 0x040fe4000ff9e0ff */
[----:B-1----:R-:W-:-:S02]  /*2be90*/  IADD3 R2, P3, R25, UR4, RZ ;  /* 0x0000000419027c10 */ /* 0x002fc4000ff7e0ff */
[C---:B------:R-:W-:Y:S02]  /*2bea0*/  IADD3.X R5, R26.reuse, UR7, RZ, P4, !PT ;  /* 0x000000071a057c10 */ /* 0x040fe4000a7fe4ff */
[----:B------:R-:W-:Y:S02]  /*2beb0*/  IADD3.X R3, R26, UR5, RZ, P3, !PT ;  /* 0x000000051a037c10 */ /* 0x000fe40009ffe4ff */
[----:B------:R-:W-:-:S03]  /*2bec0*/  ISETP.NE.U32.AND P2, PT, RZ, UR8, PT ;  /* 0x00000008ff007c0c */ /* 0x000fc6000bf45070 */
[----:B------:R-:W5:Y:S01]  /*2bed0*/  @P0 LDG.E R28, desc[UR50][R2.64] ;  /* 0x00000032021c0981 */ /* 0x000f62000c1e1900 */
[----:B------:R-:W-:-:S03]  /*2bee0*/  ISETP.NE.AND.EX P2, PT, RZ, UR9, PT, P2 ;  /* 0x00000009ff007c0c */ /* 0x000fc6000bf45320 */
[----:B------:R-:W5:Y:S01]  /*2bef0*/  @P1 LDG.E R0, desc[UR50][R4.64] ;  /* 0x0000003204001981 */ /* 0x000f62000c1e1900 */
[----:B------:R-:W-:Y:S02]  /*2bf00*/  ULDC UR4, c[0x0][0x288] ;  /* 0x0000a20000047ab9 */ /* 0x000fe40000000800 */
[----:B------:R-:W-:Y:S01]  /*2bf10*/  IMAD.U32 R31, RZ, RZ, UR4 ;  /* 0x00000004ff1f7e24 */ /* 0x000fe2000f8e00ff */
[----:B------:R-:W-:Y:S02]  /*2bf20*/  ULDC.64 UR4, c[0x0][0x418] ;  /* 0x0001060000047ab9 */ /* 0x000fe40000000a00 */
[----:B------:R-:W-:-:S03]  /*2bf30*/  UISETP.NE.U32.AND UP0, UPT, UR4, URZ, UPT ;  /* 0x0000003f0400728c */ /* 0x000fc6000bf05070 */
[----:B------:R-:W-:Y:S01]  /*2bf40*/  ULDC UR4, c[0x0][0x424] ;  /* 0x0001090000047ab9 */ /* 0x000fe20000000800 */
[----:B------:R-:W-:Y:S01]  /*2bf50*/  UISETP.NE.AND.EX UP0, UPT, UR5, URZ, UPT, UP0 ;  /* 0x0000003f0500728c */ /* 0x000fe2000bf05300 */
[----:B------:R-:W-:Y:S02]  /*2bf60*/  @P2 IADD3 R6, P3, R25, UR8, RZ ;  /* 0x0000000819062c10 */ /* 0x000fe4000ff7e0ff */
[----:B------:R-:W-:Y:S01]  /*2bf70*/  ULDC UR5, c[0x0][0x2f0] ;  /* 0x0000bc0000057ab9 */ /* 0x000fe20000000800 */
[----:B------:R-:W-:Y:S01]  /*2bf80*/  USEL UR4, UR4, 0x1, UP0 ;  /* 0x0000000104047887 */ /* 0x000fe20008000000 */
[----:B------:R-:W-:-:S03]  /*2bf90*/  @P2 IADD3.X R7, R26, UR9, RZ, P3, !PT ;  /* 0x000000091a072c10 */ /* 0x000fc60009ffe4ff */
[----:B------:R-:W-:Y:S02]  /*2bfa0*/  UIMAD UR4, UR4, UR5, URZ ;  /* 0x00000005040472a4 */ /* 0x000fe4000f8e023f */
[----:B------:R0:W5:Y:S01]  /*2bfb0*/  @P2 LDG.E R31, desc[UR50][R6.64] ;  /* 0x00000032061f2981 */ /* 0x000162000c1e1900 */
[----:B------:R-:W-:-:S03]  /*2bfc0*/  ULDC UR5, c[0x0][0x348] ;  /* 0x0000d20000057ab9 */ /* 0x000fc60000000800 */
[----:B------:R-:W-:Y:S02]  /*2bfd0*/  IMAD.U32 R9, RZ, RZ, UR4 ;  /* 0x00000004ff097e24 */ /* 0x000fe4000f8e00ff */
[----:B0-----:R-:W-:Y:S01]  /*2bfe0*/  IMAD.U32 R6, RZ, RZ, UR5 ;  /* 0x00000005ff067e24 */ /* 0x001fe2000f8e00ff */
[----:B--2---:R0:W-:Y:S01]  /*2bff0*/  STL [R1], R10 ;  /* 0x0000000a01007387 */ /* 0x0041e20000100800 */
[----:B------:R-:W-:Y:S05]  /*2c000*/  @P2 BRA `(.L_x_2983) ;  /* 0x0000000000102947 */ /* 0x000fea0003800000 */
[----:B------:R-:W-:Y:S05]  /*2c010*/  @!P0 BRA `(.L_x_2983) ;  /* 0x00000000000c8947 */ /* 0x000fea0003800000 */
[----:B-----5:R-:W2:Y:S04]  /*2c020*/  LDG.E R31, desc[UR50][R2.64] ;  /* 0x00000032021f7981 */ /* 0x020ea8000c1e1900 */
[----:B------:R-:W2:Y:S02]  /*2c030*/  LDG.E R2, desc[UR50][R2.64+0x4] ;  /* 0x0000043202027981 */ /* 0x000ea4000c1e1900 */
[----:B--2---:R-:W-:-:S07]  /*2c040*/  IMAD.IADD R31, R2, 0x1, -R31 ;  /* 0x00000001021f7824 */ /* 0x004fce00078e0a1f */
.L_x_2983:
[----:B------:R-:W-:Y:S01]  /*2c050*/  ULDC.64 UR4, c[0x0][0xa20] ;  /* 0x0002880000047ab9 */ /* 0x000fe20000000a00 */
[C---:B------:R-:W-:Y:S02]  /*2c060*/  LOP3.LUT R8, R18.reuse, 0xff000000, RZ, 0xc0, !PT ;  /* 0xff00000012087812 */ /* 0x040fe400078ec0ff */
[----:B------:R-:W-:Y:S02]  /*2c070*/  ISETP.NE.U32.AND P0, PT, RZ, UR4, PT ;  /* 0x00000004ff007c0c */ /* 0x000fe4000bf05070 */
[----:B------:R-:W-:Y:S02]  /*2c080*/  SHF.R.U32.HI R8, RZ, 0x8, R8 ;  /* 0x00000008ff087819 */ /* 0x000fe40000011608 */
[----:B------:R-:W-:Y:S02]  /*2c090*/  ISETP.NE.AND.EX P0, PT, RZ, UR5, PT, P0 ;  /* 0x00000005ff007c0c */ /* 0x000fe4000bf05300 */
[C---:B------:R-:W-:Y:S02]  /*2c0a0*/  LOP3.LUT R2, R18.reuse, 0xff0000, RZ, 0xc0, !PT ;  /* 0x00ff000012027812 */ /* 0x040fe400078ec0ff */
        /* <DEDUP_REMOVED lines=8> */
.L_x_2984:
        /* <DEDUP_REMOVED lines=9> */
.L_x_2985:
[----:B-1----:R-:W2:Y:S01]  /*2c1c0*/  @P1 LDG.E R2, desc[UR50][R4.64] ;  /* 0x0000003204021981 */ /* 0x002ea2000c1e1900 */
[----:B------:R-:W1:Y:S03]  /*2c1d0*/  LDC R3, c[0x0][0x448] ;  /* 0x00011200ff037b82 */ /* 0x000e660000000800 */
[----:B------:R3:W2:Y:S01]  /*2c1e0*/  @P1 LDG.E R5, desc[UR50][R4.64+0x4] ;  /* 0x0000043204051981 */ /* 0x0006a2000c1e1900 */
[----:B-----5:R-:W-:Y:S01]  /*2c1f0*/  IMAD.IADD R9, R9, 0x1, -R10 ;  /* 0x0000000109097824 */ /* 0x020fe200078e0a0a */
[----:B------:R-:W-:Y:S01]  /*2c200*/  BSSY B0, `(.L_x_2986) ;  /* 0x0000036000007945 */ /* 0x000fe20003800000 */
[----:B------:R-:W-:Y:S02]  /*2c210*/  LOP3.LUT R20, R8, 0xff, RZ, 0xc0, !PT ;  /* 0x000000ff08147812 */ /* 0x000fe400078ec0ff */
[----:B-1----:R-:W-:-:S13]  /*2c220*/  ISETP.NE.AND P0, PT, R3, 0x1, PT ;  /* 0x000000010300780c */ /* 0x002fda0003f05270 */
[----:B---3--:R-:W1:Y:S08]  /*2c230*/  @P0 LDC R4, c[0x0][0x44c] ;  /* 0x00011300ff040b82 */ /* 0x008e700000000800 */
[----:B------:R-:W3:Y:S01]  /*2c240*/  @P0 LDC R3, c[0x0][0x450] ;  /* 0x00011400ff030b82 */ /* 0x000ee20000000800 */
[----:B--2---:R-:W-:Y:S02]  /*2c250*/  @P1 IMAD.IADD R6, R5, 0x1, -R2 ;  /* 0x0000000105061824 */ /* 0x004fe400078e0a02 */
[----:B------:R-:W-:-:S02]  /*2c260*/  IMAD.SHL.U32 R2, R17, 0x80, RZ ;  /* 0x0000008011027824 */ /* 0x000fc400078e00ff */
[----:B------:R-:W-:Y:S02]  /*2c270*/  IMAD.IADD R27, R9, 0x1, R6 ;  /* 0x00000001091b7824 */ /* 0x000fe400078e0206 */
[----:B------:R-:W-:Y:S02]  /*2c280*/  VIADD R2, R2, 0x7f ;  /* 0x0000007f02027836 */ /* 0x000fe40000000000 */
[C---:B------:R-:W-:Y:S01]  /*2c290*/  VIADD R5, R27.reuse, 0x9f ;  /* 0x0000009f1b057836 */ /* 0x040fe20000000000 */
[----:B------:R-:W-:Y:S01]  /*2c2a0*/  IADD3 R7, R27, 0xa0, -R31 ;  /* 0x000000a01b077810 */ /* 0x000fe20007ffe81f */
[----:B-1----:R-:W-:-:S04]  /*2c2b0*/  @P0 IMAD.HI.U32 R4, R2, R4, RZ ;  /* 0x0000000402040227 */ /* 0x002fc800078e00ff */
[----:B------:R-:W-:Y:S01]  /*2c2c0*/  IMAD.HI R5, R5, 0x66666667, RZ ;  /* 0x6666666705057827 */ /* 0x000fe200078e02ff */
[----:B---3--:R-:W-:Y:S02]  /*2c2d0*/  @P0 SHF.R.U32.HI R2, RZ, R3, R4 ;  /* 0x00000003ff020219 */ /* 0x008fe40000011604 */
[----:B------:R-:W-:Y:S02]  /*2c2e0*/  SHF.R.U32.HI R4, RZ, 0x10, R8 ;  /* 0x00000010ff047819 */ /* 0x000fe40000011608 */
[----:B------:R-:W-:Y:S01]  /*2c2f0*/  SHF.R.U32.HI R3, RZ, 0x1f, R5 ;  /* 0x0000001fff037819 */ /* 0x000fe20000011605 */
[----:B------:R-:W-:-:S03]  /*2c300*/  IMAD.IADD R2, R7, 0x1, R2 ;  /* 0x0000000107027824 */ /* 0x000fc600078e0202 */
[----:B------:R-:W-:Y:S01]  /*2c310*/  LEA.HI.SX32 R5, R5, R3, 0x1a ;  /* 0x0000000305057211 */ /* 0x000fe200078fd2ff */
[----:B------:R-:W-:-:S05]  /*2c320*/  IMAD.HI R2, R2, 0x66666667, RZ ;  /* 0x6666666702027827 */ /* 0x000fca00078e02ff */
[----:B------:R-:W-:-:S04]  /*2c330*/  SHF.R.U32.HI R3, RZ, 0x1f, R2 ;  /* 0x0000001fff037819 */ /* 0x000fc80000011602 */
[----:B------:R-:W-:Y:S02]  /*2c340*/  LEA.HI.SX32 R3, R2, R3, 0x1a ;  /* 0x0000000302037211 */ /* 0x000fe400078fd2ff */
[----:B------:R-:W-:Y:S02]  /*2c350*/  MOV R2, RZ ;  /* 0x000000ff00027202 */ /* 0x000fe40000000f00 */
[----:B0-----:R-:W-:-:S04]  /*2c360*/  VIMNMX R10, R5, R3, PT ;  /* 0x00000003050a7248 */ /* 0x001fc80003fe0100 */
[----:B------:R-:W-:-:S13]  /*2c370*/  ISETP.GE.AND P0, PT, R10, 0x1, PT ;  /* 0x000000010a00780c */ /* 0x000fda0003f06270 */
[----:B------:R-:W-:Y:S05]  /*2c380*/  @!P0 BRA `(.L_x_2987) ;  /* 0x0000000000748947 */ /* 0x000fea0003800000 */
        /* <DEDUP_REMOVED lines=17> */
[----:B------:R-:W-:-:S04]  /*2c4a0*/  IMAD.MOV R2, RZ, RZ, -R2 ;  /* 0x000000ffff027224 */ /* 0x000fc800078e0a02 */
[----:B------:R-:W-:Y:S02]  /*2c4b0*/  IMAD.MOV.U32 R12, RZ, RZ, R2 ;  /* 0x000000ffff0c7224 */ /* 0x000fe400078e0002 */
[----:B------:R-:W-:-:S04]  /*2c4c0*/  IMAD.HI.U32 R2, R13, R3, RZ ;  /* 0x000000030d027227 */ /* 0x000fc800078e00ff */
[----:B------:R-:W-:-:S05]  /*2c4d0*/  IMAD R3, R2, R12, R3 ;  /* 0x0000000c02037224 */ /* 0x000fca00078e0203 */
[----:B------:R-:W-:-:S13]  /*2c4e0*/  ISETP.GT.U32.AND P2, PT, R11, R3, PT ;  /* 0x000000030b00720c */ /* 0x000fda0003f44070 */
[----:B------:R-:W-:Y:S02]  /*2c4f0*/  @!P2 IMAD.IADD R3, R3, 0x1, -R11 ;  /* 0x000000010303a824 */ /* 0x000fe400078e0a0b */
[----:B------:R-:W-:Y:S01]  /*2c500*/  @!P2 VIADD R2, R2, 0x1 ;  /* 0x000000010202a836 */ /* 0x000fe20000000000 */
[----:B------:R-:W-:Y:S02]  /*2c510*/  ISETP.NE.AND P2, PT, R8, RZ, PT ;  /* 0x000000ff0800720c */ /* 0x000fe40003f45270 */
[----:B------:R-:W-:-:S13]  /*2c520*/  ISETP.GE.U32.AND P0, PT, R3, R11, PT ;  /* 0x0000000b0300720c */ /* 0x000fda0003f06070 */
[----:B------:R-:W-:-:S05]  /*2c530*/  @P0 VIADD R2, R2, 0x1 ;  /* 0x0000000102020836 */ /* 0x000fca0000000000 */
[----:B------:R-:W-:Y:S02]  /*2c540*/  @!P3 IADD3 R2, -R2, RZ, RZ ;  /* 0x000000ff0202b210 */ /* 0x000fe40007ffe1ff */
[----:B------:R-:W-:-:S07]  /*2c550*/  @!P2 LOP3.LUT R2, RZ, R8, RZ, 0x33, !PT ;  /* 0x00000008ff02a212 */ /* 0x000fce00078e33ff */
.L_x_2987:
[----:B------:R-:W-:Y:S05]  /*2c560*/  BSYNC B0 ;  /* 0x0000000000007941 */ /* 0x000fea0003800000 */
.L_x_2986:
[-C--:B------:R-:W-:Y:S01]  /*2c570*/  IMAD R3, R20, R2.reuse, RZ ;  /* 0x0000000214037224 */ /* 0x080fe200078e02ff */
[----:B------:R-:W-:Y:S04]  /*2c580*/  BSSY B0, `(.L_x_2988) ;  /* 0x0000151000007945 */ /* 0x000fe80003800000 */
[C---:B------:R-:W-:Y:S01]  /*2c590*/  VIADDMNMX R2, R3.reuse, R2, R10, PT ;  /* 0x0000000203027246 */ /* 0x040fe2000380010a */
[----:B------:R-:W-:-:S04]  /*2c5a0*/  IMAD R3, R3, 0xa0, -R9 ;  /* 0x000000a003037824 */ /* 0x000fc800078e0a09 */
[----:B------:R-:W-:Y:S01]  /*2c5b0*/  IMAD R2, R2, 0xa0, -R9 ;  /* 0x000000a002027824 */ /* 0x000fe200078e0a09 */
[----:B------:R-:W-:-:S04]  /*2c5c0*/  VIMNMX R3, RZ, R3, !PT ;  /* 0x00000003ff037248 */ /* 0x000fc80007fe0100 */
[----:B------:R-:W-:-:S04]  /*2c5d0*/  VIMNMX R2, R2, R6, PT ;  /* 0x0000000602027248 */ /* 0x000fc80003fe0100 */
[----:B------:R-:W-:-:S13]  /*2c5e0*/  ISETP.GT.AND P0, PT, R2, R3, PT ;  /* 0x000000030200720c */ /* 0x000fda0003f04270 */
[----:B------:R-:W-:Y:S02]  /*2c5f0*/  @P0 VIADD R8, R2, 0x9f ;  /* 0x0000009f02080836 */ /* 0x000fe40000000000 */
[----:B------:R-:W-:-:S04]  /*2c600*/  IMAD.WIDE.U32 R2, R3, -0x33333333, RZ ;  /* 0xcccccccd03027825 */ /* 0x000fc800078e00ff */
[----:B------:R-:W-:Y:S01]  /*2c610*/  @P0 IMAD.HI R8, R8, 0x66666667, RZ ;  /* 0x6666666708080827 */ /* 0x000fe200078e02ff */
[----:B------:R-:W-:-:S04]  /*2c620*/  SHF.R.U32.HI R6, RZ, 0x7, R3 ;  /* 0x00000007ff067819 */ /* 0x000fc80000011603 */
[----:B------:R-:W-:Y:S01]  /*2c630*/  @P0 SHF.R.U32.HI R2, RZ, 0x1f, R8 ;  /* 0x0000001fff020819 */ /* 0x000fe20000011608 */
[----:B------:R-:W-:-:S03]  /*2c640*/  IMAD.MOV.U32 R3, RZ, RZ, R6 ;  /* 0x000000ffff037224 */ /* 0x000fc600078e0006 */
        /* <DEDUP_REMOVED lines=11> */
.L_x_3303:
[----:B-1----:R-:W-:Y:S02]  /*2c700*/  ISETP.NE.AND P0, PT, R14, RZ, PT ;  /* 0x000000ff0e00720c */ /* 0x002fe40003f05270 */
[----:B------:R-:W-:-:S11]  /*2c710*/  PLOP3.LUT P6, PT, PT, PT, PT, 0x8, 0x0 ;  /* 0x000000000000781c */ /* 0x000fd60003fce170 */
[----:B------:R-:W-:Y:S05]  /*2c720*/  @P0 BRA `(.L_x_2991) ;  /* 0x00000000000c0947 */ /* 0x000fea0003800000 */
[----:B------:R-:W-:-:S03]  /*2c730*/  UMOV UR4, 0xffffffff ;  /* 0xffffffff00047882 */ /* 0x000fc60000000000 */
[----:B------:R-:W-:Y:S05]  /*2c740*/  BRA.DIV UR4, `(.L_x_2992) ;  /* 0x000000ba04a87947 */ /* 0x000fea000b800000 */
[----:B------:R-:W-:-:S13]  /*2c750*/  ELECT P6, URZ, PT ;  /* 0x00000000003f782f */ /* 0x000fda00038c0000 */
.L_x_2991:
        /* <DEDUP_REMOVED lines=9> */
.L_x_3306:
[----:B------:R-:W-:Y:S05]  /*2c7f0*/  BSYNC B1 ;  /* 0x0000000000017941 */ /* 0x000fea0003800000 */
.L_x_2993:
        /* <DEDUP_REMOVED lines=10> */
.L_x_3307:
[----:B------:R-:W-:Y:S05]  /*2c8a0*/  BSYNC B2 ;  /* 0x0000000000027941 */ /* 0x000fea0003800000 */
.L_x_2997:
        /* <DEDUP_REMOVED lines=9> */
.L_x_3000:
[----:B------:R-:W-:Y:S05]  /*2c940*/  BSYNC B2 ;  /* 0x0000000000027941 */ /* 0x000fea0003800000 */
.L_x_2999:
        /* <DEDUP_REMOVED lines=12> */
.L_x_3001:
        /* <DEDUP_REMOVED lines=16> */
.L_x_3002:
        /* <DEDUP_REMOVED lines=16> */
.L_x_3003:
        /* <DEDUP_REMOVED lines=13> */
.L_x_3308:
[----:B------:R-:W-:Y:S05]  /*2cce0*/  BSYNC B2 ;  /* 0x0000000000027941 */ /* 0x000fea0003800000 */
.L_x_3004:
        /* <DEDUP_REMOVED lines=11> */
.L_x_3007:
[----:B------:R-:W-:Y:S05]  /*2cda0*/  BSYNC B2 ;  /* 0x0000000000027941 */ /* 0x000fea0003800000 */
.L_x_3006:
[----:B------:R-:W-:Y:S01]  /*2cdb0*/  R2UR UR10, R35 ;  /* 0x00000000230a72ca */ /* 0x000fe200000e0000 */
[----:B------:R-:W-:Y:S01]  /*2cdc0*/  UIADD3 UR4, UP0, UR40, 0x670, URZ ;  /* 0x0000067028047890 */ /* 0x000fe2000ff1e03f */
[----:B------:R-:W-:Y:S01]  /*2cdd0*/  R2UR UR6, R14 ;  /* 0x000000000e0672ca */ /* 0x000fe200000e0000 */
[----:B------:R-:W-:Y:S01]  /*2cde0*/  VIADD R8, R10, 0xf200 ;  /* 0x0000f2000a087836 */ /* 0x000fe20000000000 */
[----:B------:R-:W-:Y:S01]  /*2cdf0*/  R2UR UR7, R15 ;  /* 0x000000000f0772ca */ /* 0x000fe200000e0000 */
[----:B------:R-:W-:Y:S01]  /*2ce00*/  UIADD3.X UR5, URZ, UR41, URZ, UP0, !UPT ;  /* 0x000000293f057290 */ /* 0x000fe200087fe43f */
[----:B------:R-:W-:Y:S02]  /*2ce10*/  PLOP3.LUT P0, PT, PT, PT, PT, 0x80, 0x0 ;  /* 0x000000000000781c */ /* 0x000fe40003f0f070 */
[----:B01----:R-:W-:-:S11]  /*2ce20*/  IADD3 R12, R12, 0x334b0, RZ ;  /* 0x000334b00c0c7810 */ /* 0x003fd60007ffe0ff */
.L_x_3008:
        /* <DEDUP_REMOVED lines=15> */
.L_x_3009:
        /* <DEDUP_REMOVED lines=15> */
.L_x_3010:
        /* <DEDUP_REMOVED lines=10> */
.L_x_2996:
[----:B------:R-:W-:Y:S05]  /*2d0b0*/  BSYNC B1 ;  /* 0x0000000000017941 */ /* 0x000fea0003800000 */
.L_x_2995:
        /* <DEDUP_REMOVED lines=9> */
.L_x_3027:
        /* <DEDUP_REMOVED lines=11> */
.L_x_3309:
[----:B------:R-:W-:Y:S05]  /*2d200*/  BSYNC B2 ;  /* 0x0000000000027941 */ /* 0x000fea0003800000 */
.L_x_3013:
        /* <DEDUP_REMOVED lines=9> */
.L_x_3016:
[----:B------:R-:W-:Y:S05]  /*2d2a0*/  BSYNC B2 ;  /* 0x0000000000027941 */ /* 0x000fea0003800000 */
.L_x_3015:
        /* <DEDUP_REMOVED lines=11> */
.L_x_3017:
        /* <DEDUP_REMOVED lines=16> */
.L_x_3018:
        /* <DEDUP_REMOVED lines=16> */
.L_x_3019:
        /* <DEDUP_REMOVED lines=13> */
.L_x_3310:
[----:B------:R-:W-:Y:S05]  /*2d630*/  BSYNC B2 ;  /* 0x0000000000027941 */ /* 0x000fea0003800000 */
.L_x_3020:
        /* <DEDUP_REMOVED lines=11> */
.L_x_3023:
[----:B------:R-:W-:Y:S05]  /*2d6f0*/  BSYNC B2 ;  /* 0x0000000000027941 */ /* 0x000fea0003800000 */
.L_x_3022:
        /* <DEDUP_REMOVED lines=8> */
.L_x_3024:
        /* <DEDUP_REMOVED lines=15> */
.L_x_3025:
        /* <DEDUP_REMOVED lines=15> */
.L_x_3026:
        /* <DEDUP_REMOVED lines=10> */
.L_x_3012:
[----:B------:R-:W-:Y:S05]  /*2da00*/  BSYNC B1 ;  /* 0x0000000000017941 */ /* 0x000fea0003800000 */
.L_x_3011:
        /* <DEDUP_REMOVED lines=8> */
.L_x_2989:
[----:B------:R-:W-:Y:S05]  /*2da90*/  BSYNC B0 ;  /* 0x0000000000007941 */ /* 0x000fea0003800000 */
.L_x_2988:
[----:B------:R-:W1:Y:S01]  /*2daa0*/  LDC R0, c[0x0][0x448] ;  /* 0x00011200ff007b82 */ /* 0x000e620000000800 */
[----:B------:R-:W-:Y:S01]  /*2dab0*/  LEA R2, R17, 0x7f, 0x7 ;  /* 0x0000007f11027811 */ /* 0x000fe200078e38ff */
[----:B------:R-:W-:Y:S06]  /*2dac0*/  @!P0 WARPSYNC.ALL ;  /* 0x0000000000008948 */ /* 0x000fec0003800000 */
[----:B------:R-:W-:Y:S01]  /*2dad0*/  @!P0 BAR.SYNC.DEFER_BLOCKING 0xc, 0x180 ;  /* 0x0306000000008b1d */ /* 0x000fe20000010000 */
[----:B------:R-:W-:Y:S01]  /*2dae0*/  ISETP.NE.AND P2, PT, R4, RZ, PT ;  /* 0x000000ff0400720c */ /* 0x000fe20003f45270 */
[----:B------:R-:W-:-:S04]  /*2daf0*/  IMAD.MOV.U32 R29, RZ, RZ, RZ ;  /* 0x000000ffff1d7224 */ /* 0x000fc800078e00ff */
[----:B------:R-:W-:Y:S08]  /*2db00*/  BSSY B0, `(.L_x_3028) ;  /* 0x0000028000007945 */ /* 0x000ff00003800000 */
[----:B------:R-:W2:Y:S01]  /*2db10*/  @!P2 LDC R4, c[0x0][0x9f0] ;  /* 0x00027c00ff04ab82 */ /* 0x000ea20000000800 */
[----:B-1----:R-:W-:-:S13]  /*2db20*/  ISETP.NE.AND P1, PT, R0, 0x1, PT ;  /* 0x000000010000780c */ /* 0x002fda0003f25270 */
[----:B------:R-:W1:Y:S08]  /*2db30*/  @P1 LDC R3, c[0x0][0x44c] ;  /* 0x00011300ff031b82 */ /* 0x000e700000000800 */
[----:B------:R-:W3:Y:S01]  /*2db40*/  @P1 LDC R0, c[0x0][0x450] ;  /* 0x00011400ff001b82 */ /* 0x000ee20000000800 */
[----:B-1----:R-:W-:-:S05]  /*2db50*/  @P1 IMAD.HI.U32 R3, R2, R3, RZ ;  /* 0x0000000302031227 */ /* 0x002fca00078e00ff */
[----:B---3--:R-:W-:-:S05]  /*2db60*/  @P1 SHF.R.U32.HI R2, RZ, R0, R3 ;  /* 0x00000000ff021219 */ /* 0x008fca0000011603 */
[----:B------:R-:W-:-:S04]  /*2db70*/  IMAD.IADD R0, R7, 0x1, R2 ;  /* 0x0000000107007824 */ /* 0x000fc800078e0202 */
[----:B------:R-:W-:-:S05]  /*2db80*/  IMAD.HI R0, R0, 0x66666667, RZ ;  /* 0x6666666700007827 */ /* 0x000fca00078e02ff */
[----:B------:R-:W-:-:S04]  /*2db90*/  SHF.R.U32.HI R2, RZ, 0x1f, R0 ;  /* 0x0000001fff027819 */ /* 0x000fc80000011600 */
[----:B------:R-:W-:-:S04]  /*2dba0*/  LEA.HI.SX32 R2, R0, R2, 0x1a ;  /* 0x0000000200027211 */ /* 0x000fc800078fd2ff */
[----:B------:R-:W-:-:S04]  /*2dbb0*/  VIMNMX R5, R5, R2, PT ;  /* 0x0000000205057248 */ /* 0x000fc80003fe0100 */
[----:B------:R-:W-:-:S13]  /*2dbc0*/  ISETP.GE.AND P1, PT, R5, 0x1, PT ;  /* 0x000000010500780c */ /* 0x000fda0003f26270 */
[----:B--2---:R-:W-:Y:S05]  /*2dbd0*/  @!P1 BRA `(.L_x_3029) ;  /* 0x0000000000689947 */ /* 0x004fea0003800000 */
[-C--:B------:R-:W-:Y:S02]  /*2dbe0*/  IABS R0, R4.reuse ;  /* 0x0000000400007213 */ /* 0x080fe40000000000 */
[----:B------:R-:W-:Y:S02]  /*2dbf0*/  IABS R7, R4 ;  /* 0x0000000400077213 */ /* 0x000fe40000000000 */
[----:B------:R-:W1:Y:S03]  /*2dc00*/  I2F.RP R2, R0 ;  /* 0x0000000000027306 */ /* 0x000e660000209400 */
[----:B------:R-:W-:-:S05]  /*2dc10*/  IMAD.MOV R7, RZ, RZ, -R7 ;  /* 0x000000ffff077224 */ /* 0x000fca00078e0a07 */
[----:B-1----:R-:W1:Y:S02]  /*2dc20*/  MUFU.RCP R2, R2 ;  /* 0x0000000200027308 */ /* 0x002e640000001000 */
[----:B-1----:R-:W-:-:S06]  /*2dc30*/  VIADD R2, R2, 0xffffffe ;  /* 0x0ffffffe02027836 */ /* 0x002fcc0000000000 */
[----:B------:R-:W1:Y:S02]  /*2dc40*/  F2I.FTZ.U32.TRUNC.NTZ R3, R2 ;  /* 0x0000000200037305 */ /* 0x000e64000021f000 */
[----:B-1----:R-:W-:-:S05]  /*2dc50*/  IADD3 R2, RZ, -R3, RZ ;  /* 0x80000003ff027210 */ /* 0x002fca0007ffe0ff */
[----:B------:R-:W-:Y:S02]  /*2dc60*/  IMAD R6, R2, R0, RZ ;  /* 0x0000000002067224 */ /* 0x000fe400078e02ff */
[----:B------:R-:W-:-:S04]  /*2dc70*/  IMAD.MOV.U32 R2, RZ, RZ, RZ ;  /* 0x000000ffff027224 */ /* 0x000fc800078e00ff */
        /* <DEDUP_REMOVED lines=16> */
.L_x_3029:
[----:B------:R-:W-:Y:S05]  /*2dd80*/  BSYNC B0 ;  /* 0x0000000000007941 */ /* 0x000fea0003800000 */
.L_x_3028:
        /* <DEDUP_REMOVED lines=22> */
.L_x_3030:
        /* <DEDUP_REMOVED lines=8> */
[----:B------:R-:W-:Y:S01]  /*2df70*/  MOV R4, UR6 ;  /* 0x0000000600047c02 */ /* 0x000fe20008000f00 */
[----:B------:R-:W-:Y:S01]  /*2df80*/  IMAD.U32 R5, RZ, RZ, UR7 ;  /* 0x00000007ff057e24 */ /* 0x000fe2000f8e00ff */
        /* <DEDUP_REMOVED lines=10> */
.L_x_3033:
[----:B------:R-:W-:Y:S05]  /*2e030*/  BSYNC B6 ;  /* 0x0000000000067941 */ /* 0x000fea0003800000 */
.L_x_3032:
[----:B------:R-:W-:Y:S01]  /*2e040*/  IADD3 R0, R23, 0xf200, RZ ;  /* 0x0000f20017007810 */ /* 0x000fe20007ffe0ff */
[----:B------:R-:W-:Y:S01]  /*2e050*/  BSSY B6, `(.L_x_3034) ;  /* 0x0000015000067945 */ /* 0x000fe20003800000 */
[----:B------:R-:W-:Y:S02]  /*2e060*/  LOP3.LUT R22, R22, 0xfffffffe, RZ, 0xc0, !PT ;  /* 0xfffffffe16167812 */ /* 0x000fe400078ec0ff */
[----:B------:R-:W-:-:S13]  /*2e070*/  LOP3.LUT P0, RZ, R0, 0x1bf, RZ, 0xc0, !PT ;  /* 0x000001bf00ff7812 */ /* 0x000fda000780c0ff */
[----:B------:R-:W-:Y:S01]  /*2e080*/  @P0 LOP3.LUT R22, R22, 0x1, RZ, 0xfc, !PT ;  /* 0x0000000116160812 */ /* 0x000fe200078efcff */
[----:B------:R-:W-:Y:S06]  /*2e090*/  @!P0 BRA `(.L_x_3035) ;  /* 0x0000000000408947 */ /* 0x000fec0003800000 */
[----:B------:R-:W-:Y:S01]  /*2e0a0*/  MOV R2, 0x0 ;  /* 0x0000000000027802 */ /* 0x000fe20000000f00 */
[----:B------:R-:W-:Y:S01]  /*2e0b0*/  ULDC.64 UR6, c[0x4][0xc0] ;  /* 0x0100300000067ab9 */ /* 0x000fe20000000a00 */
[----:B------:R-:W-:Y:S01]  /*2e0c0*/  ULDC.64 UR8, c[0x4][0xc8] ;  /* 0x0100320000087ab9 */ /* 0x000fe20000000a00 */
[----:B------:R-:W-:Y:S01]  /*2e0d0*/  ULDC.64 UR4, c[0x4][0x10] ;  /* 0x0100040000047ab9 */ /* 0x000fe20000000a00 */
[----:B------:R-:W-:Y:S01]  /*2e0e0*/  IMAD.U32 R4, RZ, RZ, UR6 ;  /* 0x00000006ff047e24 */ /* 0x000fe2000f8e00ff */
[----:B------:R-:W-:Y:S01]  /*2e0f0*/  MOV R13, RZ ;  /* 0x000000ff000d7202 */ /* 0x000fe20000000f00 */
[----:B------:R-:W1:Y:S01]  /*2e100*/  LDC.64 R2, c[0x4][R2] ;  /* 0x0100000002027b82 */ /* 0x000e620000000a00 */
[----:B------:R-:W-:Y:S02]  /*2e110*/  IMAD.U32 R5, RZ, RZ, UR7 ;  /* 0x00000007ff057e24 */ /* 0x000fe4000f8e00ff */
[----:B------:R-:W-:Y:S02]  /*2e120*/  IMAD.U32 R6, RZ, RZ, UR8 ;  /* 0x00000008ff067e24 */ /* 0x000fe4000f8e00ff */
[----:B------:R-:W-:-:S02]  /*2e130*/  IMAD.U32 R7, RZ, RZ, UR9 ;  /* 0x00000009ff077e24 */ /* 0x000fc4000f8e00ff */
[----:B------:R-:W-:Y:S02]  /*2e140*/  IMAD.U32 R10, RZ, RZ, UR4 ;  /* 0x00000004ff0a7e24 */ /* 0x000fe4000f8e00ff */
[----:B------:R-:W-:Y:S02]  /*2e150*/  IMAD.U32 R11, RZ, RZ, UR5 ;  /* 0x00000005ff0b7e24 */ /* 0x000fe4000f8e00ff */
[----:B0-----:R-:W-:Y:S02]  /*2e160*/  IMAD.MOV.U32 R8, RZ, RZ, 0x70 ;  /* 0x00000070ff087424 */ /* 0x001fe400078e00ff */
[----:B------:R-:W-:-:S07]  /*2e170*/  IMAD.MOV.U32 R12, RZ, RZ, 0x1 ;  /* 0x00000001ff0c7424 */ /* 0x000fce00078e00ff */
[----:B------:R-:W-:-:S07]  /*2e180*/  LEPC R20, `(.L_x_3035) ;  /* 0x000000001014794e */ /* 0x000fce0000000000 */
[----:B-1----:R-:W-:Y:S05]  /*2e190*/  CALL.ABS.NOINC R2 ;  /* 0x0000000002007343 */ /* 0x002fea0003c00000 */
.L_x_3035:
[----:B------:R-:W-:Y:S05]  /*2e1a0*/  BSYNC B6 ;  /* 0x0000000000067941 */ /* 0x000fea0003800000 */
.L_x_3034:
        /* <DEDUP_REMOVED lines=9> */
[----:B------:R-:W-:Y:S01]  /*2e240*/  MOV R12, 0x1 ;  /* 0x00000001000c7802 */ /* 0x000fe20000000f00 */
[----:B------:R-:W1:Y:S01]  /*2e250*/  LDC.64 R2, c[0x4][R2] ;  /* 0x0100000002027b82 */ /* 0x000e620000000a00 */
[----:B------:R-:W-:Y:S02]  /*2e260*/  IMAD.U32 R5, RZ, RZ, UR7 ;  /* 0x00000007ff057e24 */ /* 0x000fe4000f8e00ff */
[----:B------:R-:W-:Y:S02]  /*2e270*/  IMAD.U32 R6, RZ, RZ, UR8 ;  /* 0x00000008ff067e24 */ /* 0x000fe4000f8e00ff */
[----:B------:R-:W-:-:S02]  /*2e280*/  IMAD.U32 R7, RZ, RZ, UR9 ;  /* 0x00000009ff077e24 */ /* 0x000fc4000f8e00ff */
[----:B------:R-:W-:Y:S02]  /*2e290*/  IMAD.U32 R10, RZ, RZ, UR4 ;  /* 0x00000004ff0a7e24 */ /* 0x000fe4000f8e00ff */
[----:B------:R-:W-:Y:S02]  /*2e2a0*/  IMAD.U32 R11, RZ, RZ, UR5 ;  /* 0x00000005ff0b7e24 */ /* 0x000fe4000f8e00ff */
[----:B0-----:R-:W-:Y:S02]  /*2e2b0*/  IMAD.MOV.U32 R8, RZ, RZ, 0x70 ;  /* 0x00000070ff087424 */ /* 0x001fe400078e00ff */
[----:B------:R-:W-:-:S07]  /*2e2c0*/  IMAD.MOV.U32 R13, RZ, RZ, RZ ;  /* 0x000000ffff0d7224 */ /* 0x000fce00078e00ff */
[----:B------:R-:W-:-:S07]  /*2e2d0*/  LEPC R20, `(.L_x_3037) ;  /* 0x000000001014794e */ /* 0x000fce0000000000 */
[----:B-1----:R-:W-:Y:S05]  /*2e2e0*/  CALL.ABS.NOINC R2 ;  /* 0x0000000002007343 */ /* 0x002fea0003c00000 */
.L_x_3037:
[----:B------:R-:W-:Y:S05]  /*2e2f0*/  BSYNC B6 ;  /* 0x0000000000067941 */ /* 0x000fea0003800000 */
.L_x_3036:
        /* <DEDUP_REMOVED lines=19> */
.L_x_3039:
[----:B------:R-:W-:Y:S05]  /*2e430*/  BSYNC B6 ;  /* 0x0000000000067941 */ /* 0x000fea0003800000 */
.L_x_3038:
[----:B------:R-:W2:Y:S01]  /*2e440*/  LDL R21, [R1] ;  /* 0x0000000001157983 */ /* 0x000ea20000100800 */
[----:B------:R-:W-:Y:S01]  /*2e450*/  ULDC.64 UR4, c[0x0][0x9f8] ;  /* 0x00027e0000047ab9 */ /* 0x000fe20000000a00 */
[----:B------:R-:W1:Y:S01]  /*2e460*/  LDC R12, c[0x0][0x430] ;  /* 0x00010c00ff0c7b82 */ /* 0x000e620000000800 */
[----:B------:R-:W-:Y:S01]  /*2e470*/  ISETP.NE.U32.AND P0, PT, RZ, UR4, PT ;  /* 0x00000004ff007c0c */ /* 0x000fe2000bf05070 */
[----:B------:R-:W3:Y:S03]  /*2e480*/  S2R R20, SR_TID.X ;  /* 0x0000000000147919 */ /* 0x000ee60000002100 */
[----:B------:R-:W-:-:S13]  /*2e490*/  ISETP.NE.AND.EX P0, PT, RZ, UR5, PT, P0 ;  /* 0x00000005ff007c0c */ /* 0x000fda000bf05300 */
[----:B------:R-:W-:-:S04]  /*2e4a0*/  @P0 IADD3 R2, P1, R25, UR4, RZ ;  /* 0x0000000419020c10 */ /* 0x000fc8000ff3e0ff */
[----:B------:R-:W-:-:S05]  /*2e4b0*/  @P0 IADD3.X R3, R26, UR5, RZ, P1, !PT ;  /* 0x000000051a030c10 */ /* 0x000fca0008ffe4ff */
[----:B------:R4:W2:Y:S01]  /*2e4c0*/  @P0 LDG.E R33, desc[UR50][R2.64] ;  /* 0x0000003202210981 */ /* 0x0008a2000c1e1900 */
[----:B-1----:R-:W-:Y:S01]  /*2e4d0*/  ISETP.NE.AND P0, PT, R12, 0x1, PT ;  /* 0x000000010c00780c */ /* 0x002fe20003f05270 */
[----:B------:R-:W-:Y:S01]  /*2e4e0*/  IMAD.MOV.U32 R5, RZ, RZ, 0xa0 ;  /* 0x000000a0ff057424 */ /* 0x000fe200078e00ff */
[----:B------:R-:W1:Y:S03]  /*2e4f0*/  S2R R35, SR_TID.X ;  /* 0x0000000000237919 */ /* 0x000e660000002100 */
[----:B------:R-:W-:Y:S01]  /*2e500*/  IMAD R5, R29, R5, -0xa0 ;  /* 0xffffff601d057424 */ /* 0x000fe200078e0205 */
[----:B---3--:R-:W-:-:S04]  /*2e510*/  LOP3.LUT R20, R20, 0x7f, RZ, 0xc0, !PT ;  /* 0x0000007f14147812 */ /* 0x008fc800078ec0ff */
[----:B------:R-:W-:-:S03]  /*2e520*/  SHF.R.U32.HI R20, RZ, 0x2, R20 ;  /* 0x00000002ff147819 */ /* 0x000fc60000011614 */
[----:B----4-:R-:W3:Y:S08]  /*2e530*/  @P0 LDC R3, c[0x0][0x434] ;  /* 0x00010d00ff030b82 */ /* 0x010ef00000000800 */
[----:B------:R-:W4:Y:S08]  /*2e540*/  @P0 LDC R0, c[0x0][0x438] ;  /* 0x00010e00ff000b82 */ /* 0x000f300000000800 */
[----:B------:R-:W4:Y:S01]  /*2e550*/  @P0 LDC R9, c[0x0][0x434] ;  /* 0x00010d00ff090b82 */ /* 0x000f220000000800 */
[----:B-1----:R-:W-:-:S07]  /*2e560*/  IMAD.SHL.U32 R35, R35, 0x20, RZ ;  /* 0x0000002023237824 */ /* 0x002fce00078e00ff */
[----:B------:R-:W1:Y:S01]  /*2e570*/  @P0 LDC R4, c[0x0][0x438] ;  /* 0x00010e00ff040b82 */ /* 0x000e620000000800 */
[----:B------:R-:W-:Y:S02]  /*2e580*/  LOP3.LUT R35, R20, 0x60, R35, 0xf8, !PT ;  /* 0x0000006014237812 */ /* 0x000fe400078ef823 */
[----:B------:R-:W0:Y:S03]  /*2e590*/  S2R R20, SR_TID.X ;  /* 0x0000000000147919 */ /* 0x000e260000002100 */
[----:B------:R-:W-:-:S05]  /*2e5a0*/  IMAD.IADD R2, R35, 0x1, R5 ;  /* 0x0000000123027824 */ /* 0x000fca00078e0205 */
[----:B------:R-:W-:Y:S02]  /*2e5b0*/  ISETP.GE.AND P1, PT, R2, R27, PT ;  /* 0x0000001b0200720c */ /* 0x000fe40003f26270 */
[C---:B0-----:R-:W-:Y:S01]  /*2e5c0*/  LOP3.LUT R35, R20.reuse, 0x7f, RZ, 0xc0, !PT ;  /* 0x0000007f14237812 */ /* 0x041fe200078ec0ff */
[----:B------:R-:W-:-:S03]  /*2e5d0*/  IMAD.SHL.U32 R20, R20, 0x20, RZ ;  /* 0x0000002014147824 */ /* 0x000fc600078e00ff */
[----:B------:R-:W-:-:S04]  /*2e5e0*/  SHF.R.U32.HI R35, RZ, 0x2, R35 ;  /* 0x00000002ff237819 */ /* 0x000fc80000011623 */
[----:B------:R-:W-:-:S04]  /*2e5f0*/  LOP3.LUT R20, R35, 0x60, R20, 0xf8, !PT ;  /* 0x0000006023147812 */ /* 0x000fc800078ef814 */
[----:B------:R-:W-:-:S05]  /*2e600*/  LOP3.LUT R20, R20, 0x80, RZ, 0xfc, !PT ;  /* 0x0000008014147812 */ /* 0x000fca00078efcff */
[----:B------:R-:W-:Y:S01]  /*2e610*/  IMAD.IADD R5, R20, 0x1, R5 ;  /* 0x0000000114057824 */ /* 0x000fe200078e0205 */
[----:B------:R-:W-:Y:S01]  /*2e620*/  LOP3.LUT R22, R22, 0xfffffff7, RZ, 0xc0, !PT ;  /* 0xfffffff716167812 */ /* 0x000fe200078ec0ff */
[----:B------:R-:W-:Y:S01]  /*2e630*/  UMOV UR4, 0xffffffff ;  /* 0xffffffff00047882 */ /* 0x000fe20000000000 */
[----:B--2---:R-:W-:Y:S02]  /*2e640*/  IMAD.IADD R6, R2, 0x1, R21 ;  /* 0x0000000102067824 */ /* 0x004fe400078e0215 */
[----:B------:R-:W-:Y:S02]  /*2e650*/  IADD3 R7, R5, R21, RZ ;  /* 0x0000001505077210 */ /* 0x000fe40007ffe0ff */
[----:B---3--:R-:W-:-:S04]  /*2e660*/  @P0 IMAD.HI.U32 R3, R6, R3, RZ ;  /* 0x0000000306030227 */ /* 0x008fc800078e00ff */
[----:B------:R-:W-:Y:S01]  /*2e670*/  IMAD.MOV.U32 R8, RZ, RZ, R6 ;  /* 0x000000ffff087224 */ /* 0x000fe200078e0006 */
[----:B----4-:R-:W-:Y:S01]  /*2e680*/  @P0 SHF.R.U32.HI R8, RZ, R0, R3 ;  /* 0x00000000ff080219 */ /* 0x010fe20000011603 */
[----:B------:R-:W-:Y:S01]  /*2e690*/  @P0 IMAD.HI.U32 R9, R7, R9, RZ ;  /* 0x0000000907090227 */ /* 0x000fe200078e00ff */
[----:B------:R-:W0:Y:S03]  /*2e6a0*/  @!P1 LDC.64 R2, c[0x0][0x428] ;  /* 0x00010a00ff029b82 */ /* 0x000e260000000a00 */
[----:B------:R-:W-:Y:S01]  /*2e6b0*/  IMAD.MOV.U32 R0, RZ, RZ, R7 ;  /* 0x000000ffff007224 */ /* 0x000fe200078e0007 */
[----:B-1----:R-:W-:Y:S01]  /*2e6c0*/  @P0 SHF.R.U32.HI R0, RZ, R4, R9 ;  /* 0x00000004ff000219 */ /* 0x002fe20000011609 */
[--C-:B------:R-:W-:Y:S01]  /*2e6d0*/  @!P1 IMAD.MOV.U32 R4, RZ, RZ, R8.reuse ;  /* 0x000000ffff049224 */ /* 0x100fe200078e0008 */
[----:B------:R-:W-:Y:S02]  /*2e6e0*/  ISETP.GE.AND P0, PT, R5, R27, PT ;  /* 0x0000001b0500720c */ /* 0x000fe40003f06270 */
[----:B------:R-:W-:-:S02]  /*2e6f0*/  @!P1 SHF.R.S32.HI R5, RZ, 0x1f, R8 ;  /* 0x0000001fff059819 */ /* 0x000fc40000011408 */
[----:B------:R-:W-:Y:S02]  /*2e700*/  ISETP.GT.U32.OR P0, PT, R20, 0x9f, P0 ;  /* 0x0000009f1400780c */ /* 0x000fe40000704470 */
[----:B------:R-:W-:-:S05]  /*2e710*/  SHF.R.S32.HI R13, RZ, 0x1f, R33 ;  /* 0x0000001fff0d7819 */ /* 0x000fca0000011421 */
[----:B------:R1:W-:Y:S01]  /*2e720*/  STL [R1+0x4], R13 ;  /* 0x0000040d01007387 */ /* 0x0003e20000100800 */
[-C--:B0-----:R-:W-:Y:S02]  /*2e730*/  @!P1 IMAD R9, R13, R2.reuse, RZ ;  /* 0x000000020d099224 */ /* 0x081fe400078e02ff */
[----:B------:R-:W-:-:S04]  /*2e740*/  @!P1 IMAD.WIDE.U32 R4, R33, R2, R4 ;  /* 0x0000000221049225 */ /* 0x000fc800078e0004 */
[----:B------:R-:W-:Y:S02]  /*2e750*/  @!P1 IMAD R9, R33, R3, R9 ;  /* 0x0000000321099224 */ /* 0x000fe400078e0209 */
[----:B------:R-:W0:Y:S02]  /*2e760*/  @!P1 LDC.64 R2, c[0x0][0x418] ;  /* 0x00010600ff029b82 */ /* 0x000e240000000a00 */
[----:B------:R-:W-:Y:S01]  /*2e770*/  @!P1 IMAD.IADD R9, R5, 0x1, R9 ;  /* 0x0000000105099824 */ /* 0x000fe200078e0209 */
[C---:B0-----:R-:W-:Y:S01]  /*2e780*/  @!P1 LEA R10, P2, R4.reuse, R2, 0x2 ;  /* 0x00000002040a9211 */ /* 0x041fe200078410ff */
[----:B------:R-:W-:Y:S02]  /*2e790*/  IMAD.MOV R2, RZ, RZ, -R8 ;  /* 0x000000ffff027224 */ /* 0x000fe400078e0a08 */
[----:B------:R-:W-:Y:S01]  /*2e7a0*/  @!P0 IMAD.MOV.U32 R8, RZ, RZ, R0 ;  /* 0x000000ffff088224 */ /* 0x000fe200078e0000 */
[----:B------:R-:W-:Y:S01]  /*2e7b0*/  @!P1 LEA.HI.X R11, R4, R3, R9, 0x2, P2 ;  /* 0x00000003040b9211 */ /* 0x000fe200010f1409 */
[----:B------:R-:W-:Y:S01]  /*2e7c0*/  IMAD R6, R12, R2, R6 ;  /* 0x000000020c067224 */ /* 0x000fe200078e0206 */
[----:B------:R-:W0:Y:S01]  /*2e7d0*/  @!P0 LDC.64 R4, c[0x0][0x418] ;  /* 0x00010600ff048b82 */ /* 0x000e220000000a00 */
        /* <DEDUP_REMOVED lines=8> */
[----:B0-----:R-:W-:-:S03]  /*2e860*/  @!P0 LEA R2, P2, R8, R4, 0x2 ;  /* 0x0000000408028211 */ /* 0x001fc600078410ff */
[----:B------:R-:W-:-:S05]  /*2e870*/  @!P0 IMAD.IADD R3, R3, 0x1, R9 ;  /* 0x0000000103038824 */ /* 0x000fca00078e0209 */
[----:B------:R-:W-:Y:S01]  /*2e880*/  @!P0 LEA.HI.X R3, R8, R5, R3, 0x2, P2 ;  /* 0x0000000508038211 */ /* 0x000fe200010f1403 */
[----:B------:R-:W-:Y:S01]  /*2e890*/  IMAD.MOV.U32 R5, RZ, RZ, RZ ;  /* 0x000000ffff057224 */ /* 0x000fe200078e00ff */
[----:B------:R-:W-:Y:S01]  /*2e8a0*/  ISETP.GT.U32.AND P2, PT, R20, 0x9f, PT ;  /* 0x0000009f1400780c */ /* 0x000fe20003f44070 */
[----:B------:R-:W-:-:S04]  /*2e8b0*/  IMAD.U32 R12, RZ, RZ, UR39 ;  /* 0x00000027ff0c7e24 */ /* 0x000fc8000f8e00ff */
[----:B------:R0:W5:Y:S01]  /*2e8c0*/  @!P1 LDG.E R5, desc[UR50][R10.64] ;  /* 0x000000320a059981 */ /* 0x000162000c1e1900 */
[----:B---3--:R-:W-:Y:S02]  /*2e8d0*/  ISETP.GE.AND P1, PT, R37, R0, PT ;  /* 0x000000002500720c */ /* 0x008fe40003f26270 */
[----:B------:R-:W-:Y:S02]  /*2e8e0*/  ISETP.NE.AND P3, PT, R12, 0x3, PT ;  /* 0x000000030c00780c */ /* 0x000fe40003f65270 */
[----:B------:R-:W-:-:S03]  /*2e8f0*/  MOV R8, RZ ;  /* 0x000000ff00087202 */ /* 0x000fc60000000f00 */
[----:B------:R-:W-:Y:S02]  /*2e900*/  @P2 LOP3.LUT R22, R22, 0x8, RZ, 0xfc, !PT ;  /* 0x0000000816162812 */ /* 0x000fe400078efcff */
[----:B-1----:R-:W-:Y:S01]  /*2e910*/  LOP3.LUT R13, R37, 0x40, RZ, 0xfc, !PT ;  /* 0x00000040250d7812 */ /* 0x002fe200078efcff */
[----:B------:R0:W5:Y:S01]  /*2e920*/  @!P0 LDG.E R8, desc[UR50][R2.64] ;  /* 0x0000003202088981 */ /* 0x000162000c1e1900 */
        /* <DEDUP_REMOVED lines=10> */
[----:B------:R-:W-:Y:S01]  /*2e9d0*/  @P0 LOP3.LUT R22, R22, 0x1, RZ, 0xfc, !PT ;  /* 0x0000000116160812 */ /* 0x000fe200078efcff */
[----:B0-----:R-:W-:Y:S06]  /*2e9e0*/  BRA.DIV UR4, `(.L_x_3040) ;  /* 0x0000009a04847947 */ /* 0x001fec000b800000 */
.L_x_3313:
[----:B------:R-:W-:Y:S01]  /*2e9f0*/  VIADD R9, R29, 0xffffffff ;  /* 0xffffffff1d097836 */ /* 0x000fe20000000000 */
[----:B------:R-:W-:Y:S06]  /*2ea00*/  @!P3 BRA `(.L_x_3041) ;  /* 0x000000000004b947 */ /* 0x000fec0003800000 */
[----:B------:R-:W-:Y:S01]  /*2ea10*/  BPT.TRAP 0x1 ;  /* 0x000000040000795c */ /* 0x000fe20000300000 */
.L_x_3041:
[----:B------:R-:W-:Y:S01]  /*2ea20*/  IMAD R0, R30, 0x8, R23 ;  /* 0x000000081e007824 */ /* 0x000fe200078e0217 */
[----:B------:R-:W-:Y:S01]  /*2ea30*/  SHF.L.U32 R2, R34, 0x1f, RZ ;  /* 0x0000001f22027819 */ /* 0x000fe200000006ff */
[----:B------:R-:W-:Y:S01]  /*2ea40*/  BSSY B0, `(.L_x_3042) ;  /* 0x0000005000007945 */ /* 0x000fe20003800000 */
[----:B------:R-:W-:Y:S02]  /*2ea50*/  SHF.R.S32.HI R26, RZ, 0x1f, R6 ;  /* 0x0000001fff1a7819 */ /* 0x000fe40000011406 */
[----:B------:R-:W0:Y:S01]  /*2ea60*/  SYNCS.PHASECHK.TRANS64.TRYWAIT P0, [R0+URZ+0x33480], R2 ;  /* 0x03348002000075a7 */ /* 0x000e22000800017f */
[----:B------:R1:W-:Y:S02]  /*2ea70*/  STL [R1+0x28], R2 ;  /* 0x0000280201007387 */ /* 0x0003e40000100800 */
[----:B01----:R-:W-:Y:S05]  /*2ea80*/  @!P0 BRA `(.L_x_3043) ;  /* 0x00000098008c8947 */ /* 0x003fea0003800000 */
.L_x_3314:
[----:B------:R-:W-:Y:S05]  /*2ea90*/  BSYNC B0 ;  /* 0x0000000000007941 */ /* 0x000fea0003800000 */
.L_x_3042:
[----:B------:R-:W2:Y:S01]  /*2eaa0*/  LDL R12, [R1+0x10] ;  /* 0x00001000010c7983 */ /* 0x000ea20000100800 */
[----:B------:R-:W-:Y:S01]  /*2eab0*/  ULDC.64 UR4, c[0x0][0x328] ;  /* 0x0000ca0000047ab9 */ /* 0x000fe20000000a00 */
[----:B-----5:R-:W-:Y:S01]  /*2eac0*/  SHF.R.S32.HI R35, RZ, 0x1f, R5 ;  /* 0x0000001fff237819 */ /* 0x020fe20000011405 */
[----:B------:R-:W-:Y:S01]  /*2ead0*/  IMAD R4, R26, UR4, RZ ;  /* 0x000000041a047c24 */ /* 0x000fe2000f8e02ff */
[----:B------:R-:W-:Y:S01]  /*2eae0*/  ULDC.64 UR6, c[0x0][0x338] ;  /* 0x0000ce0000067ab9 */ /* 0x000fe20000000a00 */
[----:B0-----:R-:W-:Y:S01]  /*2eaf0*/  IMAD.WIDE.U32 R2, R6, UR4, RZ ;  /* 0x0000000406027c25 */ /* 0x001fe2000f8e00ff */
[----:B------:R-:W-:Y:S02]  /*2eb00*/  SHF.R.S32.HI R13, RZ, 0x1f, R8 ;  /* 0x0000001fff0d7819 */ /* 0x000fe40000011408 */
[----:B------:R-:W-:Y:S01]  /*2eb10*/  LOP3.LUT R22, R22, 0xffffffdf, RZ, 0xc0, !PT ;  /* 0xffffffdf16167812 */ /* 0x000fe200078ec0ff */
[----:B------:R-:W-:Y:S02]  /*2eb20*/  IMAD R4, R6, UR5, R4 ;  /* 0x0000000506047c24 */ /* 0x000fe4000f8e0204 */
[----:B------:R-:W-:Y:S01]  /*2eb30*/  IMAD R9, R9, -0xa0, R27 ;  /* 0xffffff6009097824 */ /* 0x000fe200078e021b */
[----:B------:R-:W-:Y:S01]  /*2eb40*/  SHF.R.S32.HI R27, RZ, 0x1f, R7 ;  /* 0x0000001fff1b7819 */ /* 0x000fe20000011407 */
[----:B------:R-:W-:Y:S01]  /*2eb50*/  IMAD.IADD R3, R3, 0x1, R4 ;  /* 0x0000000103037824 */ /* 0x000fe200078e0204 */
[----:B------:R0:W-:Y:S01]  /*2eb60*/  STL [R1+0x24], R13 ;  /* 0x0000240d01007387 */ /* 0x0001e20000100800 */
[----:B------:R-:W-:-:S02]  /*2eb70*/  IMAD R4, R35, UR6, RZ ;  /* 0x0000000623047c24 */ /* 0x000fc4000f8e02ff */
        /* <DEDUP_REMOVED lines=8> */
[----:B------:R-:W-:Y:S02]  /*2ec00*/  IMAD.IADD R3, R3, 0x1, R4 ;  /* 0x0000000103037824 */ /* 0x000fe400078e0204 */
[----:B------:R-:W-:Y:S02]  /*2ec10*/  IMAD R4, R13, UR6, RZ ;  /* 0x000000060d047c24 */ /* 0x000fe4000f8e02ff */
[----:B0-----:R-:W0:Y:S01]  /*2ec20*/  S2R R13, SR_TID.X ;  /* 0x00000000000d7919 */ /* 0x001e220000002100 */
        /* <DEDUP_REMOVED lines=11> */
[----:B------:R-:W-:Y:S02]  /*2ece0*/  IADD3.X R21, R4, UR7, R3, P0, !PT ;  /* 0x0000000704157c10 */ /* 0x000fe400087fe403 */
[----:B0-----:R-:W-:-:S04]  /*2ecf0*/  LOP3.LUT R13, R13, 0x7f, RZ, 0xc0, !PT ;  /* 0x0000007f0d0d7812 */ /* 0x001fc800078ec0ff */
[----:B------:R-:W-:-:S04]  /*2ed00*/  SHF.R.U32.HI R13, RZ, 0x2, R13 ;  /* 0x00000002ff0d7819 */ /* 0x000fc8000001160d */
[----:B------:R-:W-:-:S04]  /*2ed10*/  IADD3 R9, -R13, R9, RZ ;  /* 0x000000090d097210 */ /* 0x000fc80007ffe1ff */
[----:B------:R-:W-:-:S13]  /*2ed20*/  ISETP.GE.AND P0, PT, R9, 0x1, PT ;  /* 0x000000010900780c */ /* 0x000fda0003f06270 */
[----:B------:R-:W-:Y:S01]  /*2ed30*/  @P0 LOP3.LUT R22, R22, 0x20, RZ, 0xfc, !PT ;  /* 0x0000002016160812 */ /* 0x000fe200078efcff */
[----:B--2---:R-:W-:Y:S01]  /*2ed40*/  IMAD R4, R30, 0x7800, R12 ;  /* 0x000078001e047824 */ /* 0x004fe200078e020c */
[----:B------:R-:W-:Y:S06]  /*2ed50*/  BRA.DIV UR4, `(.L_x_3044) ;  /* 0x0000009604f07947 */ /* 0x000fec000b800000 */
[----:B------:R-:W0:Y:S01]  /*2ed60*/  SHFL.IDX PT, R2, R10, RZ, 0x1c1f ;  /* 0x001c1fff0a027589 */ /* 0x000e2200000e0000 */
[----:B------:R-:W1:Y:S01]  /*2ed70*/  LDC R12, c[0x0][0x2f4] ;  /* 0x0000bd00ff0c7b82 */ /* 0x000e620000000800 */
[----:B------:R-:W-:Y:S01]  /*2ed80*/  LOP3.LUT R13, R37, 0x40, RZ, 0xfc, !PT ;  /* 0x00000040250d7812 */ /* 0x000fe200078efcff */
[----:B------:R-:W-:Y:S01]  /*2ed90*/  IMAD.IADD R4, R23, 0x1, R4 ;  /* 0x0000000117047824 */ /* 0x000fe200078e0204 */
[----:B------:R-:W2:Y:S01]  /*2eda0*/  SHFL.IDX PT, R3, R20, RZ, 0x1c1f ;  /* 0x001c1fff14037589 */ /* 0x000ea200000e0000 */
[----:B------:R-:W-:Y:S02]  /*2edb0*/  LOP3.LUT R11, R37, 0x80, RZ, 0xfc, !PT ;  /* 0x00000080250b7812 */ /* 0x000fe400078efcff */
[C---:B------:R-:W-:Y:S02]  /*2edc0*/  ISETP.GE.AND P6, PT, R9.reuse, 0x81, PT ;  /* 0x000000810900780c */ /* 0x040fe40003fc6270 */
[----:B------:R-:W-:Y:S02]  /*2edd0*/  LOP3.LUT R22, R22, 0xffffffbf, RZ, 0xc0, !PT ;  /* 0xffffffbf16167812 */ /* 0x000fe400078ec0ff */
[----:B------:R-:W-:-:S02]  /*2ede0*/  ISETP.GE.AND P5, PT, R9, 0x21, PT ;  /* 0x000000210900780c */ /* 0x000fc40003fa6270 */
[----:B------:R-:W-:-:S07]  /*2edf0*/  ISETP.GE.AND P4, PT, R9, 0x41, PT ;  /* 0x000000410900780c */ /* 0x000fce0003f86270 */
[----:B------:R-:W-:Y:S02]  /*2ee00*/  @P6 LOP3.LUT R22, R22, 0x40, RZ, 0xfc, !PT ;  /* 0x0000004016166812 */ /* 0x000fe400078efcff */
[C---:B0-----:R-:W-:Y:S02]  /*2ee10*/  IADD3 R2, P0, R37.reuse, R2, RZ ;  /* 0x0000000225027210 */ /* 0x041fe40007f1e0ff */
[-C--:B-1----:R-:W-:Y:S02]  /*2ee20*/  ISETP.GE.AND P3, PT, R37, R12.reuse, PT ;  /* 0x0000000c2500720c */ /* 0x082fe40003f66270 */
[----:B------:R-:W-:Y:S01]  /*2ee30*/  ISETP.GE.AND P2, PT, R13, R12, PT ;  /* 0x0000000c0d00720c */ /* 0x000fe20003f46270 */
[----:B--2---:R-:W-:Y:S01]  /*2ee40*/  IMAD.X R3, RZ, RZ, R3, P0 ;  /* 0x000000ffff037224 */ /* 0x004fe200000e0603 */
[C---:B------:R-:W-:Y:S02]  /*2ee50*/  ISETP.LT.OR P0, PT, R9.reuse, 0x1, P3 ;  /* 0x000000010900780c */ /* 0x040fe40001f01670 */
        /* <DEDUP_REMOVED lines=39> */
[----:B------:R0:W2:Y:S06]  /*2f0d0*/  SHFL.IDX PT, R2, R25, RZ, 0x1c1f ;  /* 0x001c1fff19027589 */ /* 0x0000ac00000e0000 */
.L_x_3326:
[C---:B------:R-:W-:Y:S02]  /*2f0e0*/  ISETP.LT.OR P3, PT, R9.reuse, 0x81, P3 ;  /* 0x000000810900780c */ /* 0x040fe40001f61670 */
[C---:B------:R-:W-:Y:S02]  /*2f0f0*/  ISETP.LT.OR P2, PT, R9.reuse, 0x81, P2 ;  /* 0x000000810900780c */ /* 0x040fe40001741670 */
[----:B------:R-:W-:Y:S02]  /*2f100*/  ISETP.LT.OR P0, PT, R9, 0x81, P0 ;  /* 0x000000810900780c */ /* 0x000fe40000701670 */
[----:B--2---:R-:W-:-:S05]  /*2f110*/  IADD3 R2, P6, R37, R2, RZ ;  /* 0x0000000225027210 */ /* 0x004fca0007fde0ff */
        /* <DEDUP_REMOVED lines=9> */
.L_x_3045:
        /* <DEDUP_REMOVED lines=11> */
.L_x_3046:
[----:B------:R1:W-:Y:S01]  /*2f260*/  SYNCS.ARRIVE.TRANS64.A1T0 RZ, [R0+URZ+0x33470], RZ ;  /* 0x033470ff00ff79a7 */ /* 0x0003e2000810003f */
[----:B------:R-:W-:Y:S05]  /*2f270*/  @!P3 BRA `(.L_x_3047) ;  /* 0x000000000004b947 */ /* 0x000fea0003800000 */
[----:B------:R-:W-:Y:S01]  /*2f280*/  BPT.TRAP 0x1 ;  /* 0x000000040000795c */ /* 0x000fe20000300000 */
.L_x_3047:
[----:B------:R-:W2:Y:S01]  /*2f290*/  LDL R2, [R1+0x28] ;  /* 0x0000280001027983 */ /* 0x000ea20000100800 */
[----:B------:R-:W-:Y:S01]  /*2f2a0*/  BSSY B0, `(.L_x_3048) ;  /* 0x0000003000007945 */ /* 0x000fe20003800000 */
[----:B--2---:R-:W2:Y:S03]  /*2f2b0*/  SYNCS.PHASECHK.TRANS64.TRYWAIT P0, [R0+URZ+0x33440], R2 ;  /* 0x03344002000075a7 */ /* 0x004ea6000800017f */
[----:B--2---:R-:W-:Y:S05]  /*2f2c0*/  @!P0 BRA `(.L_x_3049) ;  /* 0x0000009800948947 */ /* 0x004fea0003800000 */
.L_x_3327:
[----:B------:R-:W-:Y:S05]  /*2f2d0*/  BSYNC B0 ;  /* 0x0000000000007941 */ /* 0x000fea0003800000 */
.L_x_3048:
[----:B------:R-:W3:Y:S01]  /*2f2e0*/  LDL.LU R12, [R1+0x24] ;  /* 0x00002400010c7983 */ /* 0x000ee20000300800 */
        /* <DEDUP_REMOVED lines=15> */
[----:B------:R-:W-:Y:S02]  /*2f3e0*/  IMAD.IADD R3, R3, 0x1, R5 ;  /* 0x0000000103037824 */ /* 0x000fe400078e0205 */
[----:B------:R-:W-:-:S04]  /*2f3f0*/  IMAD.WIDE.U32 R6, R18, UR4, R10 ;  /* 0x0000000412067c25 */ /* 0x000fc8000f8e000a */
[----:B------:R-:W-:-:S04]  /*2f400*/  IMAD.WIDE.U32 R2, R8, UR6, R2 ;  /* 0x0000000608027c25 */ /* 0x000fc8000f8e0002 */
[----:B------:R-:W-:Y:S02]  /*2f410*/  IMAD R9, R18, UR5, RZ ;  /* 0x0000000512097c24 */ /* 0x000fe4000f8e02ff */
[----:B---3--:R-:W-:-:S04]  /*2f420*/  IMAD R12, R12, UR6, RZ ;  /* 0x000000060c0c7c24 */ /* 0x008fc8000f8e02ff */
[----:B------:R-:W-:Y:S01]  /*2f430*/  IMAD R12, R8, UR7, R12 ;  /* 0x00000007080c7c24 */ /* 0x000fe2000f8e020c */
[----:B------:R-:W-:Y:S02]  /*2f440*/  ULDC.64 UR6, c[0x0][0x2e8] ;  /* 0x0000ba0000067ab9 */ /* 0x000fe40000000a00 */
[----:B------:R-:W-:Y:S01]  /*2f450*/  IADD3 R5, P0, R6, UR6, RZ ;  /* 0x0000000606057c10 */ /* 0x000fe2000ff1e0ff */
[----:B------:R-:W-:-:S03]  /*2f460*/  IMAD.IADD R3, R3, 0x1, R12 ;  /* 0x0000000103037824 */ /* 0x000fc600078e020c */
[----:B------:R-:W-:Y:S01]  /*2f470*/  IADD3.X R6, R7, UR7, R9, P0, !PT ;  /* 0x0000000707067c10 */ /* 0x000fe200087fe409 */
[----:B------:R-:W-:Y:S01]  /*2f480*/  IMAD.WIDE.U32 R2, R18, UR4, R2 ;  /* 0x0000000412027c25 */ /* 0x000fe2000f8e0002 */
[----:B------:R-:W-:Y:S02]  /*2f490*/  UMOV UR4, 0xffffffff ;  /* 0xffffffff00047882 */ /* 0x000fe40000000000 */
[----:B------:R-:W-:-:S04]  /*2f4a0*/  IADD3 R8, P0, R2, UR6, RZ ;  /* 0x0000000602087c10 */ /* 0x000fc8000ff1e0ff */
[----:B------:R-:W-:Y:S01]  /*2f4b0*/  IADD3.X R7, R9, UR7, R3, P0, !PT ;  /* 0x0000000709077c10 */ /* 0x000fe200087fe403 */
[----:B------:R-:W-:Y:S08]  /*2f4c0*/  BRA.DIV UR4, `(.L_x_3050) ;  /* 0x0000009a042c7947 */ /* 0x000ff0000b800000 */
[----:B------:R-:W2:Y:S01]  /*2f4d0*/  SHFL.IDX PT, R3, R5, RZ, 0x1c1f ;  /* 0x001c1fff05037589 */ /* 0x000ea200000e0000 */
[----:B------:R-:W-:Y:S01]  /*2f4e0*/  LOP3.LUT R22, R22, 0xfffffeff, RZ, 0xc0, !PT ;  /* 0xfffffeff16167812 */ /* 0x000fe200078ec0ff */
[----:B------:R-:W3:Y:S01]  /*2f4f0*/  LDC R10, c[0x0][0x2f4] ;  /* 0x0000bd00ff0a7b82 */ /* 0x000ee20000000800 */
[C---:B------:R-:W-:Y:S01]  /*2f500*/  LOP3.LUT R11, R37.reuse, 0x40, RZ, 0xfc, !PT ;  /* 0x00000040250b7812 */ /* 0x040fe200078efcff */
[----:B------:R-:W4:Y:S01]  /*2f510*/  SHFL.IDX PT, R2, R6, RZ, 0x1c1f ;  /* 0x001c1fff06027589 */ /* 0x000f2200000e0000 */
[----:B------:R-:W-:Y:S02]  /*2f520*/  @P1 LOP3.LUT R22, R22, 0x100, RZ, 0xfc, !PT ;  /* 0x0000010016161812 */ /* 0x000fe400078efcff */
[----:B------:R-:W-:Y:S01]  /*2f530*/  LOP3.LUT R9, R37, 0x80, RZ, 0xfc, !PT ;  /* 0x0000008025097812 */ /* 0x000fe200078efcff */
[----:B------:R-:W-:Y:S01]  /*2f540*/  SHFL.IDX PT, R7, R7, RZ, 0x1c1f ;  /* 0x001c1fff07077589 */ /* 0x000fe200000e0000 */
[----:B------:R-:W-:-:S13]  /*2f550*/  LOP3.LUT P1, RZ, R22, 0x20, RZ, 0xc0, !PT ;  /* 0x0000002016ff7812 */ /* 0x000fda000782c0ff */
[C---:B--2---:R-:W-:Y:S02]  /*2f560*/  @P1 IADD3 R3, P0, R37.reuse, R3, RZ ;  /* 0x0000000325031210 */ /* 0x044fe40007f1e0ff */
[-C--:B---3--:R-:W-:Y:S02]  /*2f570*/  ISETP.GE.AND P6, PT, R37, R10.reuse, PT ;  /* 0x0000000a2500720c */ /* 0x088fe40003fc6270 */
[-C--:B------:R-:W-:Y:S01]  /*2f580*/  ISETP.GE.AND P3, PT, R11, R10.reuse, PT ;  /* 0x0000000a0b00720c */ /* 0x080fe20003f66270 */
[----:B----4-:R-:W-:Y:S01]  /*2f590*/  @P1 IMAD.X R2, RZ, RZ, R2, P0 ;  /* 0x000000ffff021224 */ /* 0x010fe200000e0602 */
        /* <DEDUP_REMOVED lines=8> */
[----:B--2---:R-:W2:Y:S04]  /*2f620*/  SHFL.IDX PT, R3, R5, 0x1, 0x1c1f ;  /* 0x003c1f0005037f89 */ /* 0x004ea800000e0000 */
[----:B------:R-:W3:Y:S01]  /*2f630*/  SHFL.IDX PT, R2, R6, 0x1, 0x1c1f ;  /* 0x003c1f0006027f89 */ /* 0x000ee200000e0000 */
[----:B--2---:R-:W-:-:S05]  /*2f640*/  @P5 IADD3 R3, P0, R37, R3, RZ ;  /* 0x0000000325035210 */ /* 0x004fca0007f1e0ff */
[----:B---3--:R-:W-:-:S05]  /*2f650*/  @P5 IMAD.X R2, RZ, RZ, R2, P0 ;  /* 0x000000ffff025224 */ /* 0x008fca00000e0602 */
[----:B------:R-:W-:-:S04]  /*2f660*/  @P5 LOP3.LUT R3, R3, R2, RZ, 0x3c, !PT ;  /* 0x0000000203035212 */ /* 0x000fc800078e3cff */
[----:B------:R-:W-:-:S04]  /*2f670*/  @P5 LOP3.LUT R2, R3, R2, RZ, 0x3c, !PT ;  /* 0x0000000203025212 */ /* 0x000fc800078e3cff */
[----:B------:R-:W-:-:S05]  /*2f680*/  @P5 LOP3.LUT R3, R3, R2, RZ, 0x3c, !PT ;  /* 0x0000000203035212 */ /* 0x000fca00078e3cff */
[----:B------:R-:W-:Y:S04]  /*2f690*/  @P5 LDGSTS.E.BYPASS.LTC128B.128 [R4+0x24a00], desc[UR50][R2.64], !P6 ;  /* 0x24a0000002045fae */ /* 0x000fe8000f101d72 */
[----:B------:R-:W-:Y:S04]  /*2f6a0*/  @P5 LDGSTS.E.BYPASS.LTC128B.128 [R4+0x27200], desc[UR50][R2.64+0x40], !P3 ;  /* 0x2720004002045fae */ /* 0x000fe8000d901d72 */
[----:B------:R2:W-:Y:S04]  /*2f6b0*/  @P5 LDGSTS.E.BYPASS.LTC128B.128 [R4+0x29a00], desc[UR50][R2.64+0x80], !P2 ;  /* 0x29a0008002045fae */ /* 0x0005e8000d101d72 */
[----:B--2---:R-:W2:Y:S04]  /*2f6c0*/  SHFL.IDX PT, R3, R5, 0x2, 0x1c1f ;  /* 0x005c1f0005037f89 */ /* 0x004ea800000e0000 */
[----:B------:R-:W3:Y:S04]  /*2f6d0*/  SHFL.IDX PT, R2, R6, 0x2, 0x1c1f ;  /* 0x005c1f0006027f89 */ /* 0x000ee800000e0000 */
[----:B------:R-:W4:Y:S04]  /*2f6e0*/  SHFL.IDX PT, R5, R5, 0x3, 0x1c1f ;  /* 0x007c1f0005057f89 */ /* 0x000f2800000e0000 */
[----:B------:R-:W5:Y:S01]  /*2f6f0*/  SHFL.IDX PT, R6, R6, 0x3, 0x1c1f ;  /* 0x007c1f0006067f89 */ /* 0x000f6200000e0000 */
[----:B--2---:R-:W-:-:S05]  /*2f700*/  @P4 IADD3 R3, P0, R37, R3, RZ ;  /* 0x0000000325034210 */ /* 0x004fca0007f1e0ff */
[----:B---3--:R-:W-:-:S05]  /*2f710*/  @P4 IMAD.X R2, RZ, RZ, R2, P0 ;  /* 0x000000ffff024224 */ /* 0x008fca00000e0602 */
[----:B------:R-:W-:-:S04]  /*2f720*/  @P4 LOP3.LUT R3, R3, R2, RZ, 0x3c, !PT ;  /* 0x0000000203034212 */ /* 0x000fc800078e3cff */
[----:B------:R-:W-:-:S04]  /*2f730*/  @P4 LOP3.LUT R2, R3, R2, RZ, 0x3c, !PT ;  /* 0x0000000203024212 */ /* 0x000fc800078e3cff */
[----:B------:R-:W-:-:S05]  /*2f740*/  @P4 LOP3.LUT R3, R3, R2, RZ, 0x3c, !PT ;  /* 0x0000000203034212 */ /* 0x000fca00078e3cff */
[----:B------:R-:W-:Y:S04]  /*2f750*/  @P4 LDGSTS.E.BYPASS.LTC128B.128 [R4+0x25200], desc[UR50][R2.64], !P6 ;  /* 0x2520000002044fae */ /* 0x000fe8000f101d72 */
[----:B------:R-:W-:Y:S04]  /*2f760*/  @P4 LDGSTS.E.BYPASS.LTC128B.128 [R4+0x27a00], desc[UR50][R2.64+0x40], !P3 ;  /* 0x27a0004002044fae */ /* 0x000fe8000d901d72 */
[----:B------:R4:W-:Y:S02]  /*2f770*/  @P4 LDGSTS.E.BYPASS.LTC128B.128 [R4+0x2a200], desc[UR50][R2.64+0x80], !P2 ;  /* 0x2a20008002044fae */ /* 0x0009e4000d101d72 */
[----:B----4-:R-:W-:-:S05]  /*2f780*/  @P1 IADD3 R2, P0, R37, R5, RZ ;  /* 0x0000000525021210 */ /* 0x010fca0007f1e0ff */
[----:B-----5:R-:W-:-:S05]  /*2f790*/  @P1 IMAD.X R3, RZ, RZ, R6, P0 ;  /* 0x000000ffff031224 */ /* 0x020fca00000e0606 */
[----:B------:R-:W-:Y:S04]  /*2f7a0*/  @P1 LDGSTS.E.BYPASS.LTC128B.128 [R4+0x25a00], desc[UR50][R2.64], !P6 ;  /* 0x25a0000002041fae */ /* 0x000fe8000f101d72 */
[----:B------:R-:W-:Y:S04]  /*2f7b0*/  @P1 LDGSTS.E.BYPASS.LTC128B.128 [R4+0x28200], desc[UR50][R2.64+0x40], !P3 ;  /* 0x2820004002041fae */ /* 0x000fe8000d901d72 */
[----:B------:R2:W-:Y:S04]  /*2f7c0*/  @P1 LDGSTS.E.BYPASS.LTC128B.128 [R4+0x2aa00], desc[UR50][R2.64+0x80], !P2 ;  /* 0x2aa0008002041fae */ /* 0x0005e8000d101d72 */
[----:B--2---:R2:W3:Y:S02]  /*2f7d0*/  SHFL.IDX PT, R2, R8, RZ, 0x1c1f ;  /* 0x001c1fff08027589 */ /* 0x0044e400000e0000 */
.L_x_3339:
[----:B------:R-:W-:Y:S01]  /*2f7e0*/  LOP3.LUT P0, RZ, R22, 0x40, RZ, 0xc0, !PT ;  /* 0x0000004016ff7812 */ /* 0x000fe2000780c0ff */
[----:B------:R-:W-:-:S12]  /*2f7f0*/  BSSY B0, `(.L_x_3051) ;  /* 0x0000010000007945 */ /* 0x000fd80003800000 */
[----:B------:R-:W-:Y:S05]  /*2f800*/  @!P0 BRA `(.L_x_3052) ;  /* 0x0000000000388947 */ /* 0x000fea0003800000 */
[----:B------:R-:W4:Y:S01]  /*2f810*/  LDC R6, c[0x0][0x2f4] ;  /* 0x0000bd00ff067b82 */ /* 0x000f220000000800 */
[C---:B--2---:R-:W-:Y:S02]  /*2f820*/  LOP3.LUT R8, R37.reuse, 0x40, RZ, 0xfc, !PT ;  /* 0x0000004025087812 */ /* 0x044fe400078efcff */
[C---:B------:R-:W-:Y:S02]  /*2f830*/  LOP3.LUT R5, R37.reuse, 0x80, RZ, 0xfc, !PT ;  /* 0x0000008025057812 */ /* 0x040fe400078efcff */
[----:B---3--:R-:W-:-:S05]  /*2f840*/  IADD3 R2, P0, R37, R2, RZ ;  /* 0x0000000225027210 */ /* 0x008fca0007f1e0ff */
[----:B------:R-:W-:Y:S01]  /*2f850*/  IMAD.X R3, RZ, RZ, R7, P0 ;  /* 0x000000ffff037224 */ /* 0x000fe200000e0607 */
[-C--:B----4-:R-:W-:Y:S02]  /*2f860*/  ISETP.GE.AND P3, PT, R37, R6.reuse, PT ;  /* 0x000000062500720c */ /* 0x090fe40003f66270 */
        /* <DEDUP_REMOVED lines=8> */
.L_x_3052:
[----:B------:R-:W-:Y:S05]  /*2f8f0*/  BSYNC B0 ;  /* 0x0000000000007941 */ /* 0x000fea0003800000 */
.L_x_3051:
[----:B------:R-:W-:Y:S01]  /*2f900*/  NOP ;  /* 0x0000000000007918 */ /* 0x000fe20000000000 */
[----:B------:R-:W-:-:S13]  /*2f910*/  PLOP3.LUT P0, PT, PT, PT, PT, 0x80, 0x0 ;  /* 0x000000000000781c */ /* 0x000fda0003f0f070 */
.L_x_3053:
[----:B------:R-:W-:Y:S02]  /*2f920*/  PLOP3.LUT P1, PT, P1, P0, PT, 0xa2, 0x0 ;  /* 0x000000000000781c */ /* 0x000fe40000f21472 */
[----:B------:R-:W-:-:S08]  /*2f930*/  @P0 R2UR P1, UR4, R0 ;  /* 0x00000000000402ca */ /* 0x000fd00000020000 */
[----:B------:R-:W-:-:S05]  /*2f940*/  @P0 PLOP3.LUT P0, PT, P1, PT, PT, 0x80, 0x0 ;  /* 0x000000000000081c */ /* 0x000fca0000f0f070 */
[----:B------:R-:W-:Y:S01]  /*2f950*/  @!P1 SYNCS.ARRIVE.TRANS64.RED.A0T1 RZ, [UR4+0x33430], RZ ;  /* 0x033430ffffff99a7 */ /* 0x000fe20008200404 */
[----:B------:R-:W-:Y:S07]  /*2f960*/  @!P1 ARRIVES.LDGSTSBAR.64.TRANSCNT [UR4+0x33430] ;  /* 0x03343000ff0099b0 */ /* 0x000fee0008000a84 */
[----:B------:R-:W-:Y:S05]  /*2f970*/  @P0 BRA.U.ANY `(.L_x_3053) ;  /* 0xfffffffd00e80947 */ /* 0x000fea000393ffff */
[----:B------:R-:W-:Y:S01]  /*2f980*/  NOP ;  /* 0x0000000000007918 */ /* 0x000fe20000000000 */
[----:B---34-:R-:W-:-:S04]  /*2f990*/  MOV R2, UR39 ;  /* 0x0000002700027c02 */ /* 0x018fc80008000f00 */
[----:B------:R-:W-:-:S13]  /*2f9a0*/  ISETP.NE.AND P2, PT, R2, 0x3, PT ;  /* 0x000000030200780c */ /* 0x000fda0003f45270 */
[----:B------:R-:W-:Y:S05]  /*2f9b0*/  @!P2 BRA `(.L_x_3054) ;  /* 0x000000000004a947 */ /* 0x000fea0003800000 */
[----:B------:R-:W-:Y:S01]  /*2f9c0*/  BPT.TRAP 0x1 ;  /* 0x000000040000795c */ /* 0x000fe20000300000 */
.L_x_3054:
[----:B------:R3:W5:Y:S01]  /*2f9d0*/  LDL.LU R3, [R1+0x2c] ;  /* 0x00002c0001037983 */ /* 0x0007620000300800 */
[----:B------:R3:W-:Y:S02]  /*2f9e0*/  SYNCS.ARRIVE.TRANS64.A1T0 RZ, [R0+URZ+0x33430], RZ ;  /* 0x033430ff00ff79a7 */ /* 0x0007e4000810003f */
[----:B------:R-:W-:Y:S05]  /*2f9f0*/  WARPSYNC.ALL ;  /* 0x0000000000007948 */ /* 0x000fea0003800000 */
[----:B------:R-:W-:Y:S01]  /*2fa00*/  ULDC.64 UR6, c[0x0][0xa00] ;  /* 0x0002800000067ab9 */ /* 0x000fe20000000a00 */
[----:B------:R-:W-:Y:S01]  /*2fa10*/  VIADD R2, R23, 0x1e200 ;  /* 0x0001e20017027836 */ /* 0x000fe20000000000 */
[----:B------:R-:W-:Y:S01]  /*2fa20*/  BAR.SYNC.DEFER_BLOCKING 0x8, 0x180 ;  /* 0x0206000000007b1d */ /* 0x000fe20000010000 */
[----:B------:R-:W-:Y:S02]  /*2fa30*/  ISETP.NE.U32.AND P0, PT, RZ, UR6, PT ;  /* 0x00000006ff007c0c */ /* 0x000fe4000bf05070 */
[----:B-1-3--:R-:W-:-:S02]  /*2fa40*/  SHF.R.S32.HI R0, RZ, 0x1f, R28 ;  /* 0x0000001fff007819 */ /* 0x00afc4000001141c */
[----:B------:R-:W-:Y:S01]  /*2fa50*/  ISETP.NE.AND.EX P0, PT, RZ, UR7, PT, P0 ;  /* 0x00000007ff007c0c */ /* 0x000fe2000bf05300 */
[----:B------:R-:W-:Y:S01]  /*2fa60*/  ULDC.64 UR4, c[0x0][0x298] ;  /* 0x0000a60000047ab9 */ /* 0x000fe20000000a00 */
[----:B------:R-:W-:Y:S01]  /*2fa70*/  BSSY B6, `(.L_x_3055) ;  /* 0x0000019000067945 */ /* 0x000fe20003800000 */
[----:B------:R-:W-:Y:S01]  /*2fa80*/  IMAD R0, R0, UR4, RZ ;  /* 0x0000000400007c24 */ /* 0x000fe2000f8e02ff */
[----:B------:R-:W-:Y:S01]  /*2fa90*/  SEL R26, R24, RZ, !P0 ;  /* 0x000000ff181a7207 */ /* 0x000fe20004000000 */
[----:B0-----:R-:W-:-:S04]  /*2faa0*/  IMAD.WIDE.U32 R24, R28, UR4, RZ ;  /* 0x000000041c187c25 */ /* 0x001fc8000f8e00ff */
        /* <DEDUP_REMOVED lines=10> */
[----:B--2---:R-:W-:Y:S01]  /*2fb50*/  MOV R8, 0x70 ;  /* 0x0000007000087802 */ /* 0x004fe20000000f00 */
[----:B------:R-:W0:Y:S01]  /*2fb60*/  LDC.64 R2, c[0x4][R2] ;  /* 0x0100000002027b82 */ /* 0x000e220000000a00 */
[----:B------:R-:W-:Y:S02]  /*2fb70*/  IMAD.U32 R5, RZ, RZ, UR5 ;  /* 0x00000005ff057e24 */ /* 0x000fe4000f8e00ff */
[----:B------:R-:W-:Y:S02]  /*2fb80*/  IMAD.U32 R6, RZ, RZ, UR6 ;  /* 0x00000006ff067e24 */ /* 0x000fe4000f8e00ff */
[----:B------:R-:W-:-:S02]  /*2fb90*/  IMAD.U32 R7, RZ, RZ, UR7 ;  /* 0x00000007ff077e24 */ /* 0x000fc4000f8e00ff */
[----:B------:R-:W-:Y:S02]  /*2fba0*/  IMAD.U32 R10, RZ, RZ, UR8 ;  /* 0x00000008ff0a7e24 */ /* 0x000fe4000f8e00ff */
[----:B------:R-:W-:Y:S02]  /*2fbb0*/  IMAD.U32 R11, RZ, RZ, UR9 ;  /* 0x00000009ff0b7e24 */ /* 0x000fe4000f8e00ff */
[----:B------:R-:W-:Y:S02]  /*2fbc0*/  IMAD.MOV.U32 R12, RZ, RZ, 0x1 ;  /* 0x00000001ff0c7424 */ /* 0x000fe400078e00ff */
[----:B------:R-:W-:-:S07]  /*2fbd0*/  IMAD.MOV.U32 R13, RZ, RZ, RZ ;  /* 0x000000ffff0d7224 */ /* 0x000fce00078e00ff */
[----:B------:R-:W-:-:S07]  /*2fbe0*/  LEPC R20, `(.L_x_3056) ;  /* 0x000000001014794e */ /* 0x000fce0000000000 */
[----:B0-----:R-:W-:Y:S05]  /*2fbf0*/  CALL.ABS.NOINC R2 ;  /* 0x0000000002007343 */ /* 0x001fea0003c00000 */
.L_x_3056:
[----:B------:R-:W-:Y:S05]  /*2fc00*/  BSYNC B6 ;  /* 0x0000000000067941 */ /* 0x000fea0003800000 */
.L_x_3055:
[----:B--2---:R0:W5:Y:S01]  /*2fc10*/  LDL R8, [R1+0x1c] ;  /* 0x00001c0001087983 */ /* 0x0041620000100800 */
[----:B------:R-:W1:Y:S01]  /*2fc20*/  LDC R7, c[0x0][0x448] ;  /* 0x00011200ff077b82 */ /* 0x000e620000000800 */
[----:B------:R-:W-:Y:S01]  /*2fc30*/  IMAD.MOV.U32 R2, RZ, RZ, R24 ;  /* 0x000000ffff027224 */ /* 0x000fe200078e0018 */
[----:B------:R-:W-:Y:S01]  /*2fc40*/  ULDC.64 UR4, c[0x0][0x2d8] ;  /* 0x0000b60000047ab9 */ /* 0x000fe20000000a00 */
[----:B------:R-:W2:Y:S01]  /*2fc50*/  S2R R20, SR_TID.X ;  /* 0x0000000000147919 */ /* 0x000ea20000002100 */
[----:B------:R-:W-:Y:S02]  /*2fc60*/  IMAD.MOV.U32 R3, RZ, RZ, R27 ;  /* 0x000000ffff037224 */ /* 0x000fe400078e001b */
[----:B------:R-:W-:-:S04]  /*2fc70*/  IMAD.WIDE.U32 R2, R18, UR4, R2 ;  /* 0x0000000412027c25 */ /* 0x000fc8000f8e0002 */
[----:B------:R-:W-:Y:S01]  /*2fc80*/  IMAD R3, R18, UR5, R3 ;  /* 0x0000000512037c24 */ /* 0x000fe2000f8e0203 */
[----:B------:R-:W-:Y:S02]  /*2fc90*/  ULDC.64 UR4, c[0x0][0x2e0] ;  /* 0x0000b80000047ab9 */ /* 0x000fe40000000a00 */
[----:B------:R-:W-:Y:S02]  /*2fca0*/  IMAD R35, R35, UR4, RZ ;  /* 0x0000000423237c24 */ /* 0x000fe4000f8e02ff */
[----:B------:R-:W-:-:S04]  /*2fcb0*/  IMAD.WIDE.U32 R2, R26, UR4, R2 ;  /* 0x000000041a027c25 */ /* 0x000fc8000f8e0002 */
[----:B------:R-:W-:Y:S01]  /*2fcc0*/  IMAD R0, R26, UR5, R35 ;  /* 0x000000051a007c24 */ /* 0x000fe2000f8e0223 */
[----:B------:R-:W-:Y:S01]  /*2fcd0*/  ULDC.64 UR4, c[0x0][0x2d0] ;  /* 0x0000b40000047ab9 */ /* 0x000fe20000000a00 */
[----:B-1----:R-:W-:Y:S02]  /*2fce0*/  ISETP.NE.AND P0, PT, R7, 0x1, PT ;  /* 0x000000010700780c */ /* 0x002fe40003f05270 */
[----:B------:R-:W-:Y:S01]  /*2fcf0*/  IMAD.IADD R3, R3, 0x1, R0 ;  /* 0x0000000103037824 */ /* 0x000fe200078e0200 */
[C---:B--2---:R-:W-:Y:S01]  /*2fd00*/  LOP3.LUT R21, R20.reuse, 0x7f, RZ, 0xc0, !PT ;  /* 0x0000007f14157812 */ /* 0x044fe200078ec0ff */
[----:B------:R-:W-:-:S09]  /*2fd10*/  IMAD.SHL.U32 R20, R20, 0x20, RZ ;  /* 0x0000002014147824 */ /* 0x000fd200078e00ff */
[----:B------:R-:W1:Y:S01]  /*2fd20*/  @P0 LDC R6, c[0x0][0x44c] ;  /* 0x00011300ff060b82 */ /* 0x000e620000000800 */
[----:B------:R-:W-:-:S04]  /*2fd30*/  SHF.R.U32.HI R21, RZ, 0x2, R21 ;  /* 0x00000002ff157819 */ /* 0x000fc80000011615 */
[----:B------:R-:W-:-:S03]  /*2fd40*/  LOP3.LUT R20, R21, 0x60, R20, 0xf8, !PT ;  /* 0x0000006015147812 */ /* 0x000fc600078ef814 */
[----:B------:R-:W2:Y:S02]  /*2fd50*/  @P0 LDC R0, c[0x0][0x450] ;  /* 0x00011400ff000b82 */ /* 0x000ea40000000800 */
[----:B------:R-:W-:-:S04]  /*2fd60*/  IMAD R5, R17, 0x80, R20 ;  /* 0x0000008011057824 */ /* 0x000fc800078e0214 */
[----:B------:R-:W-:Y:S01]  /*2fd70*/  IMAD.MOV.U32 R4, RZ, RZ, R5 ;  /* 0x000000ffff047224 */ /* 0x000fe200078e0005 */
[----:B------:R-:W3:Y:S01]  /*2fd80*/  S2R R20, SR_TID.X ;  /* 0x0000000000147919 */ /* 0x000ee20000002100 */
[----:B-1----:R-:W-:-:S05]  /*2fd90*/  @P0 IMAD.HI.U32 R6, R5, R6, RZ ;  /* 0x0000000605060227 */ /* 0x002fca00078e00ff */
[----:B--2---:R-:W-:-:S04]  /*2fda0*/  @P0 SHF.R.U32.HI R4, RZ, R0, R6 ;  /* 0x00000000ff040219 */ /* 0x004fc80000011606 */
[----:B------:R-:W-:-:S05]  /*2fdb0*/  IADD3 R0, -R4, RZ, RZ ;  /* 0x000000ff04007210 */ /* 0x000fca0007ffe1ff */
        /* <DEDUP_REMOVED lines=14> */
[----:B---3--:R-:W-:Y:S02]  /*2fea0*/  LOP3.LUT R21, R20, 0x7f, RZ, 0xc0, !PT ;  /* 0x0000007f14157812 */ /* 0x008fe400078ec0ff */
[C---:B------:R-:W-:Y:S02]  /*2feb0*/  LOP3.LUT R28, R37.reuse, 0x40, RZ, 0xfc, !PT ;  /* 0x00000040251c7812 */ /* 0x040fe400078efcff */
[----:B------:R-:W-:Y:S02]  /*2fec0*/  LOP3.LUT R20, R37, 0x80, RZ, 0xfc, !PT ;  /* 0x0000008025147812 */ /* 0x000fe400078efcff */
[----:B------:R-:W-:Y:S01]  /*2fed0*/  IADD3.X R4, R3, UR5, R4, P0, !PT ;  /* 0x0000000503047c10 */ /* 0x000fe200087fe404 */
[----:B------:R-:W-:Y:S01]  /*2fee0*/  UMOV UR5, 0xffffffff ;  /* 0xffffffff00057882 */ /* 0x000fe20000000000 */
[----:B------:R-:W-:-:S02]  /*2fef0*/  ISETP.GE.AND P3, PT, R37, UR4, PT ;  /* 0x0000000425007c0c */ /* 0x000fc4000bf66270 */
[----:B------:R-:W-:Y:S02]  /*2ff00*/  ISETP.GE.AND P2, PT, R28, UR4, PT ;  /* 0x000000041c007c0c */ /* 0x000fe4000bf46270 */
[----:B------:R-:W-:Y:S02]  /*2ff10*/  ISETP.GE.AND P0, PT, R20, UR4, PT ;  /* 0x0000000414007c0c */ /* 0x000fe4000bf06270 */
[----:B------:R-:W-:Y:S01]  /*2ff20*/  SHF.R.U32.HI R9, RZ, 0x2, R21 ;  /* 0x00000002ff097819 */ /* 0x000fe20000011615 */
[----:B0-----:R-:W-:Y:S10]  /*2ff30*/  BRA.DIV UR5, `(.L_x_3057) ;  /* 0x0000009605607947 */ /* 0x001ff4000b800000 */
[----:B------:R-:W0:Y:S01]  /*2ff40*/  SHFL.IDX PT, R3, R0, RZ, 0x1c1f ;  /* 0x001c1fff00037589 */ /* 0x000e2200000e0000 */
[----:B------:R-:W-:Y:S02]  /*2ff50*/  IMAD R31, R31, R7, RZ ;  /* 0x000000071f1f7224 */ /* 0x000fe400078e02ff */
[----:B------:R-:W-:Y:S01]  /*2ff60*/  IMAD R17, R17, 0x80, R9 ;  /* 0x0000008011117824 */ /* 0x000fe200078e0209 */
[----:B------:R-:W1:Y:S03]  /*2ff70*/  SHFL.IDX PT, R2, R4, RZ, 0x1c1f ;  /* 0x001c1fff04027589 */ /* 0x000e6600000e0000 */
[C---:B------:R-:W-:Y:S01]  /*2ff80*/  VIADD R6, R17.reuse, 0x20 ;  /* 0x0000002011067836 */ /* 0x040fe20000000000 */
[----:B------:R-:W-:Y:S01]  /*2ff90*/  ISETP.GE.AND P1, PT, R17, R31, PT ;  /* 0x0000001f1100720c */ /* 0x000fe20003f26270 */
[----:B------:R-:W2:-:S12]  /*2ffa0*/  SHFL.IDX PT, R14, R0, 0x1, 0x1c1f ;  /* 0x003c1f00000e7f89 */ /* 0x000e9800000e0000 */
[----:B0-----:R-:W-:-:S05]  /*2ffb0*/  @!P1 IADD3 R5, P4, R37, R3, RZ ;  /* 0x0000000325059210 */ /* 0x001fca0007f9e0ff */
[----:B-1----:R-:W-:Y:S02]  /*2ffc0*/  @!P1 IMAD.X R3, RZ, RZ, R2, P4 ;  /* 0x000000ffff039224 */ /* 0x002fe400020e0602 */
[----:B------:R-:W-:-:S05]  /*2ffd0*/  @!P1 IMAD.MOV.U32 R2, RZ, RZ, R5 ;  /* 0x000000ffff029224 */ /* 0x000fca00078e0005 */
[----:B-----5:R-:W-:Y:S04]  /*2ffe0*/  @!P1 LDGSTS.E.BYPASS.LTC128B.128 [R8+0x1e200], desc[UR50][R2.64], !P3 ;  /* 0x1e20000002089fae */ /* 0x020fe8000d901d72 */
[----:B------:R-:W-:Y:S04]  /*2fff0*/  @!P1 LDGSTS.E.BYPASS.LTC128B.128 [R8+0x20200], desc[UR50][R2.64+0x40], !P2 ;  /* 0x2020004002089fae */ /* 0x000fe8000d101d72 */
[----:B------:R0:W-:Y:S01]  /*30000*/  @!P1 LDGSTS.E.BYPASS.LTC128B.128 [R8+0x22200], desc[UR50][R2.64+0x80], !P0 ;  /* 0x2220008002089fae */ /* 0x0001e2000c101d72 */
[----:B------:R-:W-:-:S03]  /*30010*/  ISETP.GE.AND P1, PT, R6, R31, PT ;  /* 0x0000001f0600720c */ /* 0x000fc60003f26270 */
[----:B0-----:R-:W0:Y:S10]  /*30020*/  SHFL.IDX PT, R2, R4, 0x1, 0x1c1f ;  /* 0x003c1f0004027f89 */ /* 0x001e3400000e0000 */
[----:B--2---:R-:W-:-:S02]  /*30030*/  @!P1 IADD3 R5, P4, R37, R14, RZ ;  /* 0x0000000e25059210 */ /* 0x004fc40007f9e0ff */
[----:B------:R-:W1:Y:S03]  /*30040*/  SHFL.IDX PT, R14, R0, 0x2, 0x1c1f ;  /* 0x005c1f00000e7f89 */ /* 0x000e6600000e0000 */
[----:B0-----:R-:W-:Y:S02]  /*30050*/  @!P1 IMAD.X R6, RZ, RZ, R2, P4 ;  /* 0x000000ffff069224 */ /* 0x001fe400020e0602 */
[----:B------:R-:W-:Y:S02]  /*30060*/  @!P1 IMAD.MOV.U32 R2, RZ, RZ, R5 ;  /* 0x000000ffff029224 */ /* 0x000fe400078e0005 */
[----:B------:R-:W-:Y:S01]  /*30070*/  @!P1 IMAD.MOV.U32 R3, RZ, RZ, R6 ;  /* 0x000000ffff039224 */ /* 0x000fe200078e0006 */
[----:B------:R-:W-:-:S04]  /*30080*/  IADD3 R6, R17, 0x40, RZ ;  /* 0x0000004011067810 */ /* 0x000fc80007ffe0ff */
        /* <DEDUP_REMOVED lines=14> */
.L_x_3348:
[----:B--2---:R-:W-:Y:S01]  /*30170*/  VIADD R0, R17, 0x60 ;  /* 0x0000006011007836 */ /* 0x004fe20000000000 */
[----:B------:R-:W-:Y:S04]  /*30180*/  BSSY B0, `(.L_x_3058) ;  /* 0x000000b000007945 */ /* 0x000fe80003800000 */
        /* <DEDUP_REMOVED lines=10> */
.L_x_3059:
[----:B------:R-:W-:Y:S05]  /*30230*/  BSYNC B0 ;  /* 0x0000000000007941 */ /* 0x000fea0003800000 */
.L_x_3058:
[----:B------:R-:W-:Y:S01]  /*30240*/  NOP ;  /* 0x0000000000007918 */ /* 0x000fe20000000000 */
[----:B------:R-:W-:-:S13]  /*30250*/  PLOP3.LUT P0, PT, PT, PT, PT, 0x80, 0x0 ;  /* 0x000000000000781c */ /* 0x000fda0003f0f070 */
.L_x_3060:
        /* <DEDUP_REMOVED lines=19> */
.L_x_3349:
[----:B------:R-:W-:Y:S05]  /*30390*/  BSYNC B0 ;  /* 0x0000000000007941 */ /* 0x000fea0003800000 */
.L_x_3061:
[----:B------:R-:W2:Y:S02]  /*303a0*/  LDL R2, [R1+0x8] ;  /* 0x0000080001027983 */ /* 0x000ea40000100800 */
[----:B--2---:R-:W-:-:S13]  /*303b0*/  ISETP.GE.AND P0, PT, R31, R2, PT ;  /* 0x000000021f00720c */ /* 0x004fda0003f06270 */
[----:B------:R-:W-:Y:S05]  /*303c0*/  @!P0 BRA `(.L_x_3063) ;  /* 0x0000001800388947 */ /* 0x000fea0003800000 */
[----:B------:R-:W-:Y:S01]  /*303d0*/  MOV R17, R30 ;  /* 0x0000001e00117202 */ /* 0x000fe20000000f00 */
[----:B------:R-:W-:-:S07]  /*303e0*/  IMAD.MOV.U32 R20, RZ, RZ, R34 ;  /* 0x000000ffff147224 */ /* 0x000fce00078e0022 */
.L_x_3083:
[----:B0-2---:R-:W2:Y:S01]  /*303f0*/  LDL R0, [R1] ;  /* 0x0000000001007983 */ /* 0x005ea20000100800 */
[----:B------:R-:W0:Y:S03]  /*30400*/  LDC R6, c[0x0][0x430] ;  /* 0x00010c00ff067b82 */ /* 0x000e260000000800 */
[----:B------:R-:W3:Y:S01]  /*30410*/  LDL R9, [R1+0x4] ;  /* 0x0000040001097983 */ /* 0x000ee20000100800 */
[----:B-1----:R-:W1:Y:S01]  /*30420*/  S2R R2, SR_TID.X ;  /* 0x0000000000027919 */ /* 0x002e620000002100 */
[----:B------:R-:W4:Y:S02]  /*30430*/  S2R R8, SR_TID.X ;  /* 0x0000000000087919 */ /* 0x000f240000002100 */
[----:B------:R-:W3:Y:S01]  /*30440*/  LDL R13, [R1+0x8] ;  /* 0x00000800010d7983 */ /* 0x000ee20000100800 */
[----:B0-----:R-:W-:-:S13]  /*30450*/  ISETP.NE.AND P0, PT, R6, 0x1, PT ;  /* 0x000000010600780c */ /* 0x001fda0003f05270 */
[----:B------:R-:W0:Y:S01]  /*30460*/  @P0 LDC R4, c[0x0][0x434] ;  /* 0x00010d00ff040b82 */ /* 0x000e220000000800 */
[C---:B-1----:R-:W-:Y:S01]  /*30470*/  LOP3.LUT R3, R2.reuse, 0x7f, RZ, 0xc0, !PT ;  /* 0x0000007f02037812 */ /* 0x042fe200078ec0ff */
[----:B------:R-:W-:-:S03]  /*30480*/  IMAD.SHL.U32 R5, R2, 0x20, RZ ;  /* 0x0000002002057824 */ /* 0x000fc600078e00ff */
[----:B------:R-:W-:-:S04]  /*30490*/  SHF.R.U32.HI R3, RZ, 0x2, R3 ;  /* 0x00000002ff037819 */ /* 0x000fc80000011603 */
[----:B------:R-:W-:Y:S02]  /*304a0*/  LOP3.LUT R5, R3, 0x60, R5, 0xf8, !PT ;  /* 0x0000006003057812 */ /* 0x000fe400078ef805 */
[----:B------:R-:W1:Y:S01]  /*304b0*/  @P0 LDC R3, c[0x0][0x438] ;  /* 0x00010e00ff030b82 */ /* 0x000e620000000800 */
[----:B------:R-:W-:Y:S01]  /*304c0*/  LOP3.LUT R2, R2, 0x7f, RZ, 0xc0, !PT ;  /* 0x0000007f02027812 */ /* 0x000fe200078ec0ff */
[----:B----4-:R-:W-:-:S03]  /*304d0*/  IMAD.SHL.U32 R8, R8, 0x20, RZ ;  /* 0x0000002008087824 */ /* 0x010fc600078e00ff */
[----:B------:R-:W-:-:S04]  /*304e0*/  SHF.R.U32.HI R7, RZ, 0x2, R2 ;  /* 0x00000002ff077819 */ /* 0x000fc80000011602 */
[----:B------:R-:W-:Y:S02]  /*304f0*/  LOP3.LUT R8, R7, 0x60, R8, 0xf8, !PT ;  /* 0x0000006007087812 */ /* 0x000fe400078ef808 */
[----:B------:R-:W4:Y:S02]  /*30500*/  @P0 LDC R7, c[0x0][0x434] ;  /* 0x00010d00ff070b82 */ /* 0x000f240000000800 */
[----:B------:R-:W-:Y:S01]  /*30510*/  LOP3.LUT R8, R8, 0x80, RZ, 0xfc, !PT ;  /* 0x0000008008087812 */ /* 0x000fe200078efcff */
[----:B------:R-:W-:Y:S05]  /*30520*/  YIELD ;  /* 0x0000000000007946 */ /* 0x000fea0003800000 */
[----:B------:R-:W-:Y:S01]  /*30530*/  ULDC.64 UR4, c[0x0][0x428] ;  /* 0x00010a0000047ab9 */ /* 0x000fe20000000a00 */
[----:B------:R-:W-:Y:S01]  /*30540*/  ULDC.64 UR6, c[0x0][0x418] ;  /* 0x0001060000067ab9 */ /* 0x000fe20000000a00 */
[----:B------:R-:W-:Y:S01]  /*30550*/  ISETP.GT.U32.AND P1, PT, R8, 0x9f, PT ;  /* 0x0000009f0800780c */ /* 0x000fe20003f24070 */
[----:B--2---:R-:W-:-:S04]  /*30560*/  IMAD R0, R31, 0xa0, R0 ;  /* 0x000000a01f007824 */ /* 0x004fc800078e0200 */
[----:B------:R-:W-:-:S04]  /*30570*/  IMAD.IADD R5, R5, 0x1, R0 ;  /* 0x0000000105057824 */ /* 0x000fc800078e0200 */
[----:B0-----:R-:W-:-:S04]  /*30580*/  @P0 IMAD.HI.U32 R4, R5, R4, RZ ;  /* 0x0000000405040227 */ /* 0x001fc800078e00ff */
[----:B------:R-:W-:Y:S01]  /*30590*/  IMAD.MOV.U32 R2, RZ, RZ, R5 ;  /* 0x000000ffff027224 */ /* 0x000fe200078e0005 */
[----:B-1----:R-:W-:Y:S02]  /*305a0*/  @P0 SHF.R.U32.HI R2, RZ, R3, R4 ;  /* 0x00000003ff020219 */ /* 0x002fe40000011604 */
[----:B------:R-:W0:Y:S01]  /*305b0*/  @P0 LDC R3, c[0x0][0x438] ;  /* 0x00010e00ff030b82 */ /* 0x000e220000000800 */
[----:B------:R-:W-:-:S04]  /*305c0*/  IMAD.IADD R0, R8, 0x1, R0 ;  /* 0x0000000108007824 */ /* 0x000fc800078e0200 */
[----:B----4-:R-:W-:-:S04]  /*305d0*/  @P0 IMAD.HI.U32 R7, R0, R7, RZ ;  /* 0x0000000700070227 */ /* 0x010fc800078e00ff */
[----:B------:R-:W-:Y:S01]  /*305e0*/  IMAD.MOV.U32 R4, RZ, RZ, R0 ;  /* 0x000000ffff047224 */ /* 0x000fe200078e0000 */
[----:B0-----:R-:W-:Y:S01]  /*305f0*/  @P0 SHF.R.U32.HI R4, RZ, R3, R7 ;  /* 0x00000003ff040219 */ /* 0x001fe20000011607 */
[----:B------:R-:W-:-:S03]  /*30600*/  IMAD.MOV R7, RZ, RZ, -R2 ;  /* 0x000000ffff077224 */ /* 0x000fc600078e0a02 */
[----:B------:R-:W-:Y:S01]  /*30610*/  IADD3 R3, -R4, RZ, RZ ;  /* 0x000000ff04037210 */ /* 0x000fe20007ffe1ff */
[----:B------:R-:W-:-:S04]  /*30620*/  IMAD R5, R6, R7, R5 ;  /* 0x0000000706057224 */ /* 0x000fc800078e0205 */
[----:B------:R-:W-:Y:S01]  /*30630*/  IMAD R6, R6, R3, R0 ;  /* 0x0000000306067224 */ /* 0x000fe200078e0200 */
[----:B------:R-:W-:Y:S01]  /*30640*/  SHF.R.S32.HI R3, RZ, 0x1f, R2 ;  /* 0x0000001fff037819 */ /* 0x000fe20000011402 */
[----:B---3--:R-:W-:-:S04]  /*30650*/  IMAD R0, R9, UR4, RZ ;  /* 0x0000000409007c24 */ /* 0x008fc8000f8e02ff */
[C---:B------:R-:W-:Y:S02]  /*30660*/  IMAD R0, R33.reuse, UR5, R0 ;  /* 0x0000000521007c24 */ /* 0x040fe4000f8e0200 */
[----:B------:R-:W-:-:S04]  /*30670*/  IMAD.WIDE.U32 R2, R33, UR4, R2 ;  /* 0x0000000421027c25 */ /* 0x000fc8000f8e0002 */
[----:B------:R-:W-:Y:S01]  /*30680*/  IMAD.IADD R3, R0, 0x1, R3 ;  /* 0x0000000100037824 */ /* 0x000fe200078e0203 */
[----:B------:R-:W-:-:S04]  /*30690*/  LEA R8, P0, R2, UR6, 0x2 ;  /* 0x0000000602087c11 */ /* 0x000fc8000f8010ff */
        /* <DEDUP_REMOVED lines=9> */
[----:B------:R-:W-:Y:S02]  /*30730*/  VIADD R30, R17, 0x1 ;  /* 0x00000001111e7836 */ /* 0x000fe40000000000 */
[----:B------:R-:W-:Y:S01]  /*30740*/  IMAD.MOV.U32 R7, RZ, RZ, RZ ;  /* 0x000000ffff077224 */ /* 0x000fe200078e00ff */
        /* <DEDUP_REMOVED lines=11> */
.L_x_3064:
[----:B------:R-:W-:Y:S01]  /*30800*/  IMAD R4, R30, 0x8, R23 ;  /* 0x000000081e047824 */ /* 0x000fe200078e0217 */
[----:B------:R-:W-:Y:S01]  /*30810*/  SHF.L.U32 R29, R34, 0x1f, RZ ;  /* 0x0000001f221d7819 */ /* 0x000fe200000006ff */
[----:B------:R-:W-:Y:S01]  /*30820*/  BSSY B0, `(.L_x_3065) ;  /* 0x0000004000007945 */ /* 0x000fe20003800000 */
[----:B------:R-:W-:Y:S02]  /*30830*/  SHF.R.S32.HI R25, RZ, 0x1f, R5 ;  /* 0x0000001fff197819 */ /* 0x000fe40000011405 */
[----:B------:R-:W0:Y:S02]  /*30840*/  SYNCS.PHASECHK.TRANS64.TRYWAIT P0, [R4+URZ+0x33480], R29 ;  /* 0x0334801d040075a7 */ /* 0x000e24000800017f */
[----:B0-----:R-:W-:Y:S05]  /*30850*/  @!P0 BRA `(.L_x_3066) ;  /* 0x00000090006c8947 */ /* 0x001fea0003800000 */
.L_x_3350:
[----:B------:R-:W-:Y:S05]  /*30860*/  BSYNC B0 ;  /* 0x0000000000007941 */ /* 0x000fea0003800000 */
.L_x_3065:
[----:B------:R-:W2:Y:S01]  /*30870*/  LDL R15, [R1+0x10] ;  /* 0x00001000010f7983 */ /* 0x000ea20000100800 */
[----:B------:R-:W-:Y:S01]  /*30880*/  ULDC.64 UR4, c[0x0][0x328] ;  /* 0x0000ca0000047ab9 */ /* 0x000fe20000000a00 */
[----:B------:R-:W-:Y:S01]  /*30890*/  ULDC.64 UR6, c[0x0][0x338] ;  /* 0x0000ce0000067ab9 */ /* 0x000fe20000000a00 */
[----:B------:R-:W-:Y:S01]  /*308a0*/  IMAD R0, R25, UR4, RZ ;  /* 0x0000000419007c24 */ /* 0x000fe2000f8e02ff */
[----:B------:R-:W-:Y:S01]  /*308b0*/  SHF.R.S32.HI R26, RZ, 0x1f, R6 ;  /* 0x0000001fff1a7819 */ /* 0x000fe20000011406 */
[----:B------:R-:W-:Y:S01]  /*308c0*/  IMAD.WIDE.U32 R2, R5, UR4, RZ ;  /* 0x0000000405027c25 */ /* 0x000fe2000f8e00ff */
[----:B-----5:R-:W-:Y:S01]  /*308d0*/  SHF.R.S32.HI R27, RZ, 0x1f, R7 ;  /* 0x0000001fff1b7819 */ /* 0x020fe20000011407 */
[----:B------:R-:W1:Y:S01]  /*308e0*/  LDC R12, c[0x0][0x2f4] ;  /* 0x0000bd00ff0c7b82 */ /* 0x000e620000000800 */
[----:B------:R-:W-:Y:S01]  /*308f0*/  LOP3.LUT R14, R37, 0x80, RZ, 0xfc, !PT ;  /* 0x00000080250e7812 */ /* 0x000fe200078efcff */
[----:B------:R-:W-:Y:S01]  /*30900*/  IMAD R0, R5, UR5, R0 ;  /* 0x0000000505007c24 */ /* 0x000fe2000f8e0200 */
[----:B------:R-:W-:Y:S01]  /*30910*/  LOP3.LUT R13, R37, 0x40, RZ, 0xfc, !PT ;  /* 0x00000040250d7812 */ /* 0x000fe200078efcff */
[----:B------:R-:W-:-:S03]  /*30920*/  IMAD R10, R28, UR6, RZ ;  /* 0x000000061c0a7c24 */ /* 0x000fc6000f8e02ff */
[----:B------:R-:W-:Y:S01]  /*30930*/  IADD3 R3, R3, R0, RZ ;  /* 0x0000000003037210 */ /* 0x000fe20007ffe0ff */
[----:B------:R-:W-:Y:S02]  /*30940*/  IMAD R10, R8, UR7, R10 ;  /* 0x00000007080a7c24 */ /* 0x000fe4000f8e020a */
[----:B------:R-:W-:Y:S02]  /*30950*/  IMAD R0, R26, UR4, RZ ;  /* 0x000000041a007c24 */ /* 0x000fe4000f8e02ff */
[----:B------:R-:W-:-:S04]  /*30960*/  IMAD.WIDE.U32 R2, R8, UR6, R2 ;  /* 0x0000000608027c25 */ /* 0x000fc8000f8e0002 */
[----:B------:R-:W-:Y:S02]  /*30970*/  IMAD.IADD R11, R3, 0x1, R10 ;  /* 0x00000001030b7824 */ /* 0x000fe400078e020a */
[----:B------:R-:W-:Y:S02]  /*30980*/  IMAD.MOV.U32 R10, RZ, RZ, R2 ;  /* 0x000000ffff0a7224 */ /* 0x000fe400078e0002 */
[C---:B------:R-:W-:Y:S02]  /*30990*/  IMAD R0, R6.reuse, UR5, R0 ;  /* 0x0000000506007c24 */ /* 0x040fe4000f8e0200 */
[----:B------:R-:W-:Y:S01]  /*309a0*/  IMAD.WIDE.U32 R2, R6, UR4, RZ ;  /* 0x0000000406027c25 */ /* 0x000fe2000f8e00ff */
[----:B------:R-:W-:Y:S01]  /*309b0*/  ULDC.64 UR4, c[0x0][0x330] ;  /* 0x0000cc0000047ab9 */ /* 0x000fe20000000a00 */
[-C--:B-1----:R-:W-:Y:S02]  /*309c0*/  ISETP.GE.AND P2, PT, R14, R12.reuse, PT ;  /* 0x0000000c0e00720c */ /* 0x082fe40003f46270 */
        /* <DEDUP_REMOVED lines=43> */
[----:B-1----:R-:W-:-:S04]  /*30c80*/  IADD3 R2, P0, R37, R2, RZ ;  /* 0x0000000225027210 */ /* 0x002fc80007f1e0ff */
[----:B------:R-:W-:-:S05]  /*30c90*/  IADD3.X R3, RZ, R35, RZ, P0, !PT ;  /* 0x00000023ff037210 */ /* 0x000fca00007fe4ff */
[----:B------:R-:W-:Y:S04]  /*30ca0*/  LDGSTS.E.BYPASS.LTC128B.128 [R0+0x10a00], desc[UR50][R2.64], !P4 ;  /* 0x10a0000002007fae */ /* 0x000fe8000e101d72 */
[----:B------:R-:W-:Y:S04]  /*30cb0*/  LDGSTS.E.BYPASS.LTC128B.128 [R0+0x13200], desc[UR50][R2.64+0x40], !P3 ;  /* 0x1320004002007fae */ /* 0x000fe8000d901d72 */
[----:B------:R1:W-:Y:S04]  /*30cc0*/  LDGSTS.E.BYPASS.LTC128B.128 [R0+0x15a00], desc[UR50][R2.64+0x80], !P2 ;  /* 0x15a0008002007fae */ /* 0x0003e8000d101d72 */
[----:B-1----:R1:W2:Y:S02]  /*30cd0*/  SHFL.IDX PT, R2, R24, RZ, 0x1c1f ;  /* 0x001c1fff18027589 */ /* 0x0022a400000e0000 */
.L_x_3362:
        /* <DEDUP_REMOVED lines=10> */
.L_x_3068:
        /* <DEDUP_REMOVED lines=11> */
.L_x_3069:
[----:B------:R2:W-:Y:S01]  /*30e30*/  SYNCS.ARRIVE.TRANS64.A1T0 RZ, [R4+URZ+0x33470], RZ ;  /* 0x033470ff04ff79a7 */ /* 0x0005e2000810003f */
[----:B------:R-:W-:Y:S05]  /*30e40*/  @!P3 BRA `(.L_x_3070) ;  /* 0x000000000004b947 */ /* 0x000fea0003800000 */
[----:B------:R-:W-:Y:S01]  /*30e50*/  BPT.TRAP 0x1 ;  /* 0x000000040000795c */ /* 0x000fe20000300000 */
.L_x_3070:
[----:B------:R-:W3:Y:S01]  /*30e60*/  SYNCS.PHASECHK.TRANS64.TRYWAIT P0, [R4+URZ+0x33440], R29 ;  /* 0x0334401d040075a7 */ /* 0x000ee2000800017f */
[----:B------:R-:W-:Y:S04]  /*30e70*/  BSSY B0, `(.L_x_3071) ;  /* 0x0000002000007945 */ /* 0x000fe80003800000 */
[----:B---3--:R-:W-:Y:S05]  /*30e80*/  @!P0 BRA `(.L_x_3072) ;  /* 0x0000009000748947 */ /* 0x008fea0003800000 */
.L_x_3363:
[----:B------:R-:W-:Y:S05]  /*30e90*/  BSYNC B0 ;  /* 0x0000000000007941 */ /* 0x000fea0003800000 */
.L_x_3071:
[----:B------:R-:W-:Y:S01]  /*30ea0*/  ULDC.64 UR4, c[0x0][0x300] ;  /* 0x0000c00000047ab9 */ /* 0x000fe20000000a00 */
[----:B------:R-:W-:Y:S01]  /*30eb0*/  ULDC.64 UR6, c[0x0][0x310] ;  /* 0x0000c40000067ab9 */ /* 0x000fe20000000a00 */
[----:B------:R-:W-:Y:S01]  /*30ec0*/  IMAD R9, R25, UR4, RZ ;  /* 0x0000000419097c24 */ /* 0x000fe2000f8e02ff */
[----:B------:R-:W4:Y:S01]  /*30ed0*/  LDC R10, c[0x0][0x2f4] ;  /* 0x0000bd00ff0a7b82 */ /* 0x000f220000000800 */
[----:B------:R-:W-:Y:S01]  /*30ee0*/  IMAD.WIDE.U32 R2, R5, UR4, RZ ;  /* 0x0000000405027c25 */ /* 0x000fe2000f8e00ff */
        /* <DEDUP_REMOVED lines=43> */
[----:B----4-:R-:W-:-:S04]  /*311a0*/  IADD3 R2, P0, R37, R2, RZ ;  /* 0x0000000225027210 */ /* 0x010fc80007f1e0ff */
[----:B-----5:R-:W-:-:S05]  /*311b0*/  IADD3.X R3, RZ, R3, RZ, P0, !PT ;  /* 0x00000003ff037210 */ /* 0x020fca00007fe4ff */
        /* <DEDUP_REMOVED lines=16> */
.L_x_3375:
        /* <DEDUP_REMOVED lines=10> */
.L_x_3074:
        /* <DEDUP_REMOVED lines=11> */
.L_x_3075:
[----:B------:R-:W-:Y:S01]  /*31410*/  IMAD.U32 R0, RZ, RZ, UR37 ;  /* 0x00000025ff007e24 */ /* 0x000fe2000f8e00ff */
[----:B------:R4:W-:Y:S04]  /*31420*/  SYNCS.ARRIVE.TRANS64.A1T0 RZ, [R4+URZ+0x33430], RZ ;  /* 0x033430ff04ff79a7 */ /* 0x0009e8000810003f */
[----:B------:R-:W-:-:S13]  /*31430*/  ISETP.NE.AND P0, PT, R0, 0x3, PT ;  /* 0x000000030000780c */ /* 0x000fda0003f05270 */
[----:B----4-:R-:W-:Y:S05]  /*31440*/  @!P0 BRA `(.L_x_3076) ;  /* 0x0000000000048947 */ /* 0x010fea0003800000 */
[----:B------:R-:W-:Y:S01]  /*31450*/  BPT.TRAP 0x1 ;  /* 0x000000040000795c */ /* 0x000fe20000300000 */
.L_x_3076:
[----:B------:R-:W-:Y:S01]  /*31460*/  LOP3.LUT R3, R20, 0x1, RZ, 0x3c, !PT ;  /* 0x0000000114037812 */ /* 0x000fe200078e3cff */
[----:B------:R-:W-:Y:S01]  /*31470*/  IMAD R2, R17, 0x8, R23 ;  /* 0x0000000811027824 */ /* 0x000fe200078e0217 */
[----:B------:R-:W-:Y:S02]  /*31480*/  BSSY B0, `(.L_x_3077) ;  /* 0x0000004000007945 */ /* 0x000fe40003800000 */
[----:B------:R-:W-:-:S04]  /*31490*/  SHF.L.U32 R3, R3, 0x1f, RZ ;  /* 0x0000001f03037819 */ /* 0x000fc800000006ff */
[----:B------:R-:W4:Y:S02]  /*314a0*/  SYNCS.PHASECHK.TRANS64.TRYWAIT P2, [R2+URZ+0x33470], R3 ;  /* 0x03347003020075a7 */ /* 0x000f24000804017f */
[----:B----4-:R-:W-:Y:S05]  /*314b0*/  @!P2 BRA `(.L_x_3078) ;  /* 0x000000900074a947 */ /* 0x010fea0003800000 */
.L_x_3376:
[----:B------:R-:W-:Y:S05]  /*314c0*/  BSYNC B0 ;  /* 0x0000000000007941 */ /* 0x000fea0003800000 */
.L_x_3077:
[----:B------:R-:W-:-:S05]  /*314d0*/  IMAD.U32 R0, RZ, RZ, UR39 ;  /* 0x00000027ff007e24 */ /* 0x000fca000f8e00ff */
[----:B------:R-:W-:-:S13]  /*314e0*/  ISETP.NE.AND P2, PT, R0, 0x3, PT ;  /* 0x000000030000780c */ /* 0x000fda0003f45270 */
[----:B------:R-:W-:Y:S05]  /*314f0*/  @!P2 BRA `(.L_x_3079) ;  /* 0x000000000004a947 */ /* 0x000fea0003800000 */
[----:B------:R-:W-:Y:S01]  /*31500*/  BPT.TRAP 0x1 ;  /* 0x000000040000795c */ /* 0x000fe20000300000 */
.L_x_3079:
[----:B------:R-:W-:Y:S01]  /*31510*/  SHF.L.U32 R5, R20, 0x1f, RZ ;  /* 0x0000001f14057819 */ /* 0x000fe200000006ff */
[----:B----4-:R-:W-:-:S03]  /*31520*/  IMAD R3, R17, 0x7800, RZ ;  /* 0x0000780011037824 */ /* 0x010fc600078e02ff */
[----:B------:R-:W4:Y:S02]  /*31530*/  SYNCS.PHASECHK.TRANS64.TRYWAIT P2, [R2+URZ+0x33460], R5 ;  /* 0x03346005020075a7 */ /* 0x000f24000804017f */
[----:B----4-:R-:W-:Y:S05]  /*31540*/  @!P2 BRA `(.L_x_3080) ;  /* 0x000000900064a947 */ /* 0x010fea0003800000 */
.L_x_3377:
[----:B------:R-:W5:Y:S04]  /*31550*/  LDL R0, [R1+0x18] ;  /* 0x0000180001007983 */ /* 0x000f680000100800 */
[----:B------:R-:W2:Y:S01]  /*31560*/  LDL R10, [R1+0x14] ;  /* 0x00001400010a7983 */ /* 0x000ea20000100800 */
[----:B------:R-:W-:Y:S05]  /*31570*/  WARPSYNC.ALL ;  /* 0x0000000000007948 */ /* 0x000fea0003800000 */
[----:B------:R-:W-:-:S05]  /*31580*/  IMAD.U32 R12, RZ, RZ, UR39 ;  /* 0x00000027ff0c7e24 */ /* 0x000fca000f8e00ff */
[----:B------:R-:W-:Y:S02]  /*31590*/  ISETP.NE.AND P2, PT, R12, 0x3, PT ;  /* 0x000000030c00780c */ /* 0x000fe40003f45270 */
[C---:B-----5:R-:W-:Y:S02]  /*315a0*/  LOP3.LUT R0, R3.reuse, R0, RZ, 0xfc, !PT ;  /* 0x0000000003007212 */ /* 0x060fe400078efcff */
[----:B--2---:R-:W-:-:S03]  /*315b0*/  LOP3.LUT R3, R3, R10, RZ, 0xfc, !PT ;  /* 0x0000000a03037212 */ /* 0x004fc600078efcff */
[C---:B------:R-:W-:Y:S01]  /*315c0*/  IMAD.IADD R0, R23.reuse, 0x1, R0 ;  /* 0x0000000117007824 */ /* 0x040fe200078e0200 */
[----:B------:R-:W-:-:S04]  /*315d0*/  IADD3 R3, R23, R3, RZ ;  /* 0x0000000317037210 */ /* 0x000fc80007ffe0ff */
        /* <DEDUP_REMOVED lines=98> */
.L_x_3081:
[----:B--2---:R2:W-:Y:S01]  /*31c00*/  SYNCS.ARRIVE.TRANS64.A1T0 RZ, [R2+URZ+0x33450], RZ ;  /* 0x033450ff02ff79a7 */ /* 0x0045e2000810003f */
[----:B------:R-:W-:Y:S06]  /*31c10*/  BAR.SYNC.DEFER_BLOCKING 0x2, 0x80 ;  /* 0x0082000000007b1d */ /* 0x000fec0000010000 */
[----:B------:R-:W-:Y:S05]  /*31c20*/  @!P0 BRA `(.L_x_3082) ;  /* 0x0000000000048947 */ /* 0x000fea0003800000 */
[----:B------:R-:W-:Y:S01]  /*31c30*/  BPT.TRAP 0x1 ;  /* 0x000000040000795c */ /* 0x000fe20000300000 */
.L_x_3082:
[----:B------:R-:W3:Y:S01]  /*31c40*/  LDL R0, [R1+0xc] ;  /* 0x00000c0001007983 */ /* 0x000ee20000100800 */
[----:B--2---:R-:W-:Y:S02]  /*31c50*/  VIADD R2, R2, 0x33480 ;  /* 0x0003348002027836 */ /* 0x004fe40000000000 */
[----:B------:R-:W-:Y:S02]  /*31c60*/  IMAD.MOV.U32 R17, RZ, RZ, R30 ;  /* 0x000000ffff117224 */ /* 0x000fe400078e001e */
[----:B------:R-:W-:Y:S01]  /*31c70*/  IMAD.MOV.U32 R20, RZ, RZ, R34 ;  /* 0x000000ffff147224 */ /* 0x000fe200078e0022 */
[----:B---3--:R-:W-:-:S04]  /*31c80*/  PRMT R2, R0, 0x654, R2 ;  /* 0x0000065400027816 */ /* 0x008fc80000000002 */
[----:B------:R2:W-:Y:S01]  /*31c90*/  SYNCS.ARRIVE.TRANS64.RED.A1T0 RZ, [R2+URZ], RZ ;  /* 0x000000ff02ff79a7 */ /* 0x0005e2000810043f */
[----:B------:R-:W-:Y:S05]  /*31ca0*/  @P1 BRA `(.L_x_3083) ;  /* 0xffffffe400d01947 */ /* 0x000fea000383ffff */
.L_x_3063:
[----:B0-----:R-:W2:Y:S01]  /*31cb0*/  S2R R0, SR_TID.X ;  /* 0x0000000000007919 */ /* 0x001ea20000002100 */
[----:B------:R-:W-:Y:S01]  /*31cc0*/  BSSY B0, `(.L_x_3084) ;  /* 0x0000012000007945 */ /* 0x000fe20003800000 */
[----:B--2---:R-:W-:Y:S01]  /*31cd0*/  LOP3.LUT R2, R0, 0x7f, RZ, 0xc0, !PT ;  /* 0x0000007f00027812 */ /* 0x004fe200078ec0ff */
[----:B------:R-:W-:-:S03]  /*31ce0*/  IMAD.U32 R0, RZ, RZ, UR37 ;  /* 0x00000025ff007e24 */ /* 0x000fc6000f8e00ff */
[----:B------:R-:W-:Y:S02]  /*31cf0*/  ISETP.NE.AND P1, PT, R2, RZ, PT ;  /* 0x000000ff0200720c */ /* 0x000fe40003f25270 */
[----:B------:R-:W-:-:S11]  /*31d00*/  ISETP.NE.AND P0, PT, R0, 0x3, PT ;  /* 0x000000030000780c */ /* 0x000fd60003f05270 */
[----:B------:R-:W-:Y:S05]  /*31d10*/  @P1 BRA `(.L_x_3085) ;  /* 0x0000000000301947 */ /* 0x000fea0003800000 */
[----:B------:R-:W0:Y:S01]  /*31d20*/  S2R R5, SR_LANEID ;  /* 0x0000000000057919 */ /* 0x000e220000000000 */
[----:B------:R-:W-:Y:S01]  /*31d30*/  VOTEU.ANY UR4, UPT, PT ;  /* 0x0000000000047886 */ /* 0x000fe200038e0100 */
[----:B------:R-:W2:Y:S01]  /*31d40*/  LDC.64 R2, c[0x0][0xc60] ;  /* 0x00031800ff027b82 */ /* 0x000ea20000000a00 */
        /* <DEDUP_REMOVED lines=9> */
.L_x_3085:
[----:B------:R-:W-:Y:S05]  /*31de0*/  BSYNC B0 ;  /* 0x0000000000007941 */ /* 0x000fea0003800000 */
.L_x_3084:
[----:B------:R-:W-:Y:S05]  /*31df0*/  @!P0 BRA `(.L_x_3086) ;  /* 0x0000000000048947 */ /* 0x000fea0003800000 */
[----:B------:R-:W-:Y:S01]  /*31e00*/  BPT.TRAP 0x1 ;  /* 0x000000040000795c */ /* 0x000fe20000300000 */
.L_x_3086:
[----:B------:R-:W-:Y:S01]  /*31e10*/  LOP3.LUT R0, R34, 0x1, RZ, 0x3c, !PT ;  /* 0x0000000122007812 */ /* 0x000fe200078e3cff */
[----:B------:R-:W-:Y:S01]  /*31e20*/  IMAD R3, R30, 0x8, R23 ;  /* 0x000000081e037824 */ /* 0x000fe200078e0217 */
[----:B------:R-:W-:Y:S02]  /*31e30*/  BSSY B0, `(.L_x_3087) ;  /* 0x0000004000007945 */ /* 0x000fe40003800000 */
[----:B------:R-:W-:-:S04]  /*31e40*/  SHF.L.U32 R0, R0, 0x1f, RZ ;  /* 0x0000001f00007819 */ /* 0x000fc800000006ff */
[----:B------:R-:W0:Y:S02]  /*31e50*/  SYNCS.PHASECHK.TRANS64.TRYWAIT P1, [R3+URZ+0x33470], R0 ;  /* 0x03347000030075a7 */ /* 0x000e24000802017f */
[----:B0-----:R-:W-:Y:S05]  /*31e60*/  @!P1 BRA `(.L_x_3088) ;  /* 0x0000008800309947 */ /* 0x001fea0003800000 */
.L_x_3378:
[----:B------:R-:W-:Y:S05]  /*31e70*/  BSYNC B0 ;  /* 0x0000000000007941 */ /* 0x000fea0003800000 */
.L_x_3087:
[----:B------:R-:W-:-:S05]  /*31e80*/  IMAD.U32 R2, RZ, RZ, UR39 ;  /* 0x00000027ff027e24 */ /* 0x000fca000f8e00ff */
[----:B------:R-:W-:-:S13]  /*31e90*/  ISETP.NE.AND P1, PT, R2, 0x3, PT ;  /* 0x000000030200780c */ /* 0x000fda0003f25270 */
[----:B------:R-:W-:Y:S05]  /*31ea0*/  @!P1 BRA `(.L_x_3089) ;  /* 0x0000000000049947 */ /* 0x000fea0003800000 */
[----:B------:R-:W-:Y:S01]  /*31eb0*/  BPT.TRAP 0x1 ;  /* 0x000000040000795c */ /* 0x000fe20000300000 */
.L_x_3089:
[----:B0-----:R-:W-:-:S04]  /*31ec0*/  SHF.L.U32 R0, R34, 0x1f, RZ ;  /* 0x0000001f22007819 */ /* 0x001fc800000006ff */
[----:B------:R-:W0:Y:S02]  /*31ed0*/  SYNCS.PHASECHK.TRANS64.TRYWAIT P1, [R3+URZ+0x33460], R0 ;  /* 0x03346000030075a7 */ /* 0x000e24000802017f */
[----:B0-----:R-:W-:Y:S05]  /*31ee0*/  @!P1 BRA `(.L_x_3090) ;  /* 0x0000008800249947 */ /* 0x001fea0003800000 */
.L_x_3379:
[----:B------:R-:W0:Y:S04]  /*31ef0*/  LDL R4, [R1+0x18] ;  /* 0x0000180001047983 */ /* 0x000e280000100800 */
[----:B------:R-:W2:Y:S01]  /*31f00*/  LDL R10, [R1+0x14] ;  /* 0x00001400010a7983 */ /* 0x000ea20000100800 */
[----:B------:R-:W-:Y:S01]  /*31f10*/  IMAD R2, R30, 0x7800, RZ ;  /* 0x000078001e027824 */ /* 0x000fe200078e02ff */
[----:B------:R-:W-:Y:S05]  /*31f20*/  WARPSYNC.ALL ;  /* 0x0000000000007948 */ /* 0x000fea0003800000 */
[----:B------:R-:W-:-:S05]  /*31f30*/  IMAD.U32 R12, RZ, RZ, UR39 ;  /* 0x00000027ff0c7e24 */ /* 0x000fca000f8e00ff */
[----:B------:R-:W-:Y:S02]  /*31f40*/  ISETP.NE.AND P1, PT, R12, 0x3, PT ;  /* 0x000000030c00780c */ /* 0x000fe40003f25270 */
[C---:B0-----:R-:W-:Y:S02]  /*31f50*/  LOP3.LUT R0, R2.reuse, R4, RZ, 0xfc, !PT ;  /* 0x0000000402007212 */ /* 0x041fe400078efcff */
[----:B--2---:R-:W-:-:S03]  /*31f60*/  LOP3.LUT R2, R2, R10, RZ, 0xfc, !PT ;  /* 0x0000000a02027212 */ /* 0x004fc600078efcff */
[C---:B------:R-:W-:Y:S01]  /*31f70*/  IMAD.IADD R0, R23.reuse, 0x1, R0 ;  /* 0x0000000117007824 */ /* 0x040fe200078e0200 */
[----:B------:R-:W-:-:S04]  /*31f80*/  IADD3 R2, R23, R2, RZ ;  /* 0x0000000217027210 */ /* 0x000fc80007ffe0ff */
        /* <DEDUP_REMOVED lines=98> */
.L_x_3091:
[----:B--2---:R2:W-:Y:S01]  /*325b0*/  SYNCS.ARRIVE.TRANS64.A1T0 RZ, [R3+URZ+0x33450], RZ ;  /* 0x033450ff03ff79a7 */ /* 0x0045e2000810003f */
[----:B------:R-:W-:Y:S06]  /*325c0*/  BAR.SYNC.DEFER_BLOCKING 0x2, 0x80 ;  /* 0x0082000000007b1d */ /* 0x000fec0000010000 */
[----:B------:R-:W-:Y:S05]  /*325d0*/  @!P0 BRA `(.L_x_3092) ;  /* 0x0000000000048947 */ /* 0x000fea0003800000 */
[----:B------:R-:W-:Y:S01]  /*325e0*/  BPT.TRAP 0x1 ;  /* 0x000000040000795c */ /* 0x000fe20000300000 */
.L_x_3092:
[----:B------:R-:W3:Y:S01]  /*325f0*/  LDL R0, [R1+0xc] ;  /* 0x00000c0001007983 */ /* 0x000ee20000100800 */
[----:B--2---:R-:W-:Y:S02]  /*32600*/  VIADD R3, R3, 0x33480 ;  /* 0x0003348003037836 */ /* 0x004fe40000000000 */
[----:B------:R-:W-:-:S05]  /*32610*/  VIADD R30, R30, 0x1 ;  /* 0x000000011e1e7836 */ /* 0x000fca0000000000 */
[----:B------:R-:W-:-:S04]  /*32620*/  ISETP.NE.AND P0, PT, R30, 0x2, PT ;  /* 0x000000021e00780c */ /* 0x000fc80003f05270 */
[----:B------:R-:W-:Y:S02]  /*32630*/  SEL R30, R30, RZ, P0 ;  /* 0x000000ff1e1e7207 */ /* 0x000fe40000000000 */
[----:B---3--:R-:W-:-:S04]  /*32640*/  PRMT R3, R0, 0x654, R3 ;  /* 0x0000065400037816 */ /* 0x008fc80000000003 */
[----:B------:R2:W-:Y:S02]  /*32650*/  SYNCS.ARRIVE.TRANS64.RED.A1T0 RZ, [R3+URZ], RZ ;  /* 0x000000ff03ff79a7 */ /* 0x0005e4000810043f */
[----:B--2---:R-:W-:-:S04]  /*32660*/  SEL R3, RZ, 0x1, P0 ;  /* 0x00000001ff037807 */ /* 0x004fc80000000000 */
[----:B------:R-:W-:-:S07]  /*32670*/  LOP3.LUT R34, R34, R3, RZ, 0x3c, !PT ;  /* 0x0000000322227212 */ /* 0x000fce00078e3cff */
.L_x_3031:
[----:B------:R-:W-:-:S13]  /*32680*/  LOP3.LUT P0, RZ, R22, 0x80, RZ, 0xc0, !PT ;  /* 0x0000008016ff7812 */ /* 0x000fda000780c0ff */
[----:B------:R-:W-:Y:S05]  /*32690*/  @!P0 BRA `(.L_x_3093) ;  /* 0x0000000000288947 */ /* 0x000fea0003800000 */
[----:B------:R-:W-:Y:S05]  /*326a0*/  WARPSYNC.ALL ;  /* 0x0000000000007948 */ /* 0x000fea0003800000 */
[----:B------:R-:W2:Y:S08]  /*326b0*/  S2UR UR4, SR_CgaCtaId ;  /* 0x00000000000479c3 */ /* 0x000eb00000008800 */
[----:B------:R-:W-:Y:S01]  /*326c0*/  BAR.SYNC.DEFER_BLOCKING 0x5, 0x180 ;  /* 0x0146000000007b1d */ /* 0x000fe20000010000 */
[----:B0-----:R-:W-:Y:S01]  /*326d0*/  MOV R23, 0x400 ;  /* 0x0000040000177802 */ /* 0x001fe20000000f00 */
[----:B--2---:R-:W-:-:S05]  /*326e0*/  IMAD.U32 R0, RZ, RZ, UR4 ;  /* 0x00000004ff007e24 */ /* 0x004fca000f8e00ff */
[----:B------:R-:W-:Y:S01]  /*326f0*/  LEA R23, R0, R23, 0x18 ;  /* 0x0000001700177211 */ /* 0x000fe200078ec0ff */
[----:B------:R0:W-:Y:S04]  /*32700*/  STL [R1+0xc], R0 ;  /* 0x00000c0001007387 */ /* 0x0001e80000100800 */
[----:B------:R0:W2:Y:S01]  /*32710*/  LDS.128 R16, [R23+0x334d0] ;  /* 0x0334d00017107984 */ /* 0x0000a20000000c00 */
[----:B------:R-:W-:Y:S06]  /*32720*/  BAR.ARV 0x4, 0x180 ;  /* 0x0106000000007b1d */ /* 0x000fec0000002000 */
[----:B------:R-:W-:Y:S05]  /*32730*/  BRA `(.L_x_3094) ;  /* 0x0000000c00dc7947 */ /* 0x000fea0003800000 */
.L_x_3093:
        /* <DEDUP_REMOVED lines=23> */
[----:B---3--:R-:W-:Y:S01]  /*328b0*/  @!P1 IMAD.MOV.U32 R17, RZ, RZ, R7 ;  /* 0x000000ffff119224 */ /* 0x008fe200078e0007 */
[----:B--2---:R-:W-:Y:S02]  /*328c0*/  @!P1 MOV R5, R4 ;  /* 0x0000000400059202 */ /* 0x004fe40000000f00 */
        /* <DEDUP_REMOVED lines=17> */
[----:B------:R0:W2:Y:S02]  /*329e0*/  SHFL.IDX PT, R14, R3, 0x1f, 0x1f ;  /* 0x03e01f00030e7f89 */ /* 0x0000a400000e0000 */
.L_x_3389:
[----:B------:R-:W-:Y:S02]  /*329f0*/  ULDC UR4, c[0x0][0xc38] ;  /* 0x00030e0000047ab9 */ /* 0x000fe40000000800 */
[----:B------:R-:W-:-:S04]  /*32a00*/  IMAD.U32 R4, RZ, RZ, UR4 ;  /* 0x00000004ff047e24 */ /* 0x000fc8000f8e00ff */
[----:B--2---:R-:W-:-:S04]  /*32a10*/  IMAD R7, R14, R4, RZ ;  /* 0x000000040e077224 */ /* 0x004fc800078e02ff */
[----:B------:R-:W-:-:S05]  /*32a20*/  IMAD.IADD R6, R6, 0x1, R7 ;  /* 0x0000000106067824 */ /* 0x000fca00078e0207 */
[----:B------:R-:W-:-:S13]  /*32a30*/  ISETP.GT.AND P6, PT, R6, R0, PT ;  /* 0x000000000600720c */ /* 0x000fda0003fc4270 */
[----:B------:R-:W-:Y:S05]  /*32a40*/  @P6 BRA `(.L_x_3096) ;  /* 0x0000000000a46947 */ /* 0x000fea0003800000 */
.L_x_3099:
[----:B------:R-:W2:Y:S01]  /*32a50*/  LDC R2, c[0x0][0xc3c] ;  /* 0x00030f00ff027b82 */ /* 0x000ea20000000800 */
[----:B------:R-:W-:-:S04]  /*32a60*/  IADD3 R19, R19, 0x1f, RZ ;  /* 0x0000001f13137810 */ /* 0x000fc80007ffe0ff */
[----:B--2---:R-:W-:-:S13]  /*32a70*/  ISETP.GE.AND P6, PT, R19, R2, PT ;  /* 0x000000021300720c */ /* 0x004fda0003fc6270 */
[----:B------:R-:W-:Y:S05]  /*32a80*/  @P6 BRA `(.L_x_3097) ;  /* 0x0000000800bc6947 */ /* 0x000fea0003800000 */
[----:B0-----:R-:W0:Y:S01]  /*32a90*/  S2R R3, SR_TID.X ;  /* 0x0000000000037919 */ /* 0x001e220000002100 */
[----:B------:R-:W-:Y:S01]  /*32aa0*/  IMAD.MOV.U32 R17, RZ, RZ, RZ ;  /* 0x000000ffff117224 */ /* 0x000fe200078e00ff */
[----:B0-----:R-:W-:-:S05]  /*32ab0*/  LOP3.LUT R3, R3, 0x1f, RZ, 0xc0, !PT ;  /* 0x0000001f03037812 */ /* 0x001fca00078ec0ff */
[----:B------:R-:W-:-:S05]  /*32ac0*/  IMAD.IADD R7, R19, 0x1, R3 ;  /* 0x0000000113077824 */ /* 0x000fca00078e0203 */
        /* <DEDUP_REMOVED lines=27> */
.L_x_3397:
[----:B------:R-:W-:Y:S02]  /*32c80*/  ULDC UR4, c[0x0][0xc38] ;  /* 0x00030e0000047ab9 */ /* 0x000fe40000000800 */
[----:B------:R-:W-:-:S05]  /*32c90*/  MOV R4, UR4 ;  /* 0x0000000400047c02 */ /* 0x000fca0008000f00 */
[----:B--2---:R-:W-:-:S04]  /*32ca0*/  IMAD R7, R14, R4, RZ ;  /* 0x000000040e077224 */ /* 0x004fc800078e02ff */
[----:B------:R-:W-:-:S05]  /*32cb0*/  IMAD.IADD R6, R7, 0x1, R6 ;  /* 0x0000000107067824 */ /* 0x000fca00078e0206 */
[----:B------:R-:W-:-:S13]  /*32cc0*/  ISETP.GT.AND P6, PT, R6, R0, PT ;  /* 0x000000000600720c */ /* 0x000fda0003fc4270 */
[----:B------:R-:W-:Y:S05]  /*32cd0*/  @!P6 BRA `(.L_x_3099) ;  /* 0xfffffffc005ce947 */ /* 0x000fea000383ffff */
.L_x_3096:
[----:B------:R-:W-:Y:S01]  /*32ce0*/  IMAD.IADD R7, R6, 0x1, -R7 ;  /* 0x0000000106077824 */ /* 0x000fe200078e0a07 */
[----:B------:R-:W-:-:S03]  /*32cf0*/  UMOV UR4, 0xffffffff ;  /* 0xffffffff00047882 */ /* 0x000fc60000000000 */
[----:B------:R-:W-:-:S05]  /*32d00*/  IMAD R9, R3, R4, R7 ;  /* 0x0000000403097224 */ /* 0x000fca00078e0207 */
[----:B------:R-:W-:Y:S01]  /*32d10*/  ISETP.GT.AND P6, PT, R9, R0, PT ;  /* 0x000000000900720c */ /* 0x000fe20003fc4270 */
[----:B------:R-:W-:-:S12]  /*32d20*/  BRA.DIV UR4, `(.L_x_3100) ;  /* 0x0000008204987947 */ /* 0x000fd8000b800000 */
[----:B------:R-:W-:-:S04]  /*32d30*/  VOTE.ANY R2, PT, !P6 ;  /* 0x0000000000027806 */ /* 0x000fc800070e0100 */
[----:B------:R-:W2:Y:S02]  /*32d40*/  POPC R12, R2 ;  /* 0x00000002000c7309 */ /* 0x000ea40000000000 */
[----:B--2---:R2:W3:Y:S01]  /*32d50*/  SHFL.IDX PT, R17, R17, R12, 0x1f ;  /* 0x00001f0c11117589 */ /* 0x0044e200000e0000 */
[----:B------:R-:W-:-:S03]  /*32d60*/  IMAD.IADD R19, R12, 0x1, R19 ;  /* 0x000000010c137824 */ /* 0x000fc600078e0213 */
[----:B------:R2:W4:Y:S04]  /*32d70*/  SHFL.IDX PT, R5, R5, R12, 0x1f ;  /* 0x00001f0c05057589 */ /* 0x00052800000e0000 */
.L_x_3402:
[----:B------:R-:W-:-:S13]  /*32d80*/  ISETP.NE.AND P0, PT, R2, RZ, PT ;  /* 0x000000ff0200720c */ /* 0x000fda0003f05270 */
[----:B------:R-:W-:Y:S05]  /*32d90*/  @!P0 BRA `(.L_x_3101) ;  /* 0x0000000000108947 */ /* 0x000fea0003800000 */
[----:B------:R-:W-:Y:S01]  /*32da0*/  UMOV UR4, 0xffffffff ;  /* 0xffffffff00047882 */ /* 0x000fe20000000000 */
[----:B--2---:R-:W-:Y:S02]  /*32db0*/  VIADD R12, R12, 0xffffffff ;  /* 0xffffffff0c0c7836 */ /* 0x004fe40000000000 */
[----:B------:R-:W-:Y:S05]  /*32dc0*/  BRA.DIV UR4, `(.L_x_3102) ;  /* 0x0000008204cc7947 */ /* 0x000fea000b800000 */
[----:B------:R2:W0:Y:S02]  /*32dd0*/  SHFL.IDX PT, R16, R3, R12, 0x1f ;  /* 0x00001f0c03107589 */ /* 0x00042400000e0000 */
.L_x_3101:
[----:B----4-:R-:W-:Y:S01]  /*32de0*/  ISETP.NE.AND P0, PT, R5, 0x1, PT ;  /* 0x000000010500780c */ /* 0x010fe20003f05270 */
[----:B0-----:R-:W-:-:S04]  /*32df0*/  IMAD R16, R16, R4, R7 ;  /* 0x0000000410107224 */ /* 0x001fc800078e0207 */
[----:B------:R-:W-:-:S08]  /*32e00*/  IMAD.IADD R0, R0, 0x1, -R16 ;  /* 0x0000000100007824 */ /* 0x000fd000078e0a10 */
[----:B------:R-:W-:Y:S05]  /*32e10*/  @!P0 BRA `(.L_x_3103) ;  /* 0x0000000000dc8947 */ /* 0x000fea0003800000 */
[----:B---3--:R-:W-:Y:S02]  /*32e20*/  IABS R4, R17 ;  /* 0x0000001100047213 */ /* 0x008fe40000000000 */
[----:B------:R-:W-:Y:S02]  /*32e30*/  IABS R6, R5 ;  /* 0x0000000500067213 */ /* 0x000fe40000000000 */
[----:B------:R-:W0:Y:S08]  /*32e40*/  I2F.RP R7, R4 ;  /* 0x0000000400077306 */ /* 0x000e300000209400 */
[----:B------:R-:W3:Y:S08]  /*32e50*/  I2F.RP R8, R6 ;  /* 0x0000000600087306 */ /* 0x000ef00000209400 */
[----:B0-----:R-:W0:Y:S08]  /*32e60*/  MUFU.RCP R7, R7 ;  /* 0x0000000700077308 */ /* 0x001e300000001000 */
[----:B---3--:R-:W-:Y:S01]  /*32e70*/  MUFU.RCP R8, R8 ;  /* 0x0000000800087308 */ /* 0x008fe20000001000 */
[----:B0-----:R-:W-:Y:S01]  /*32e80*/  VIADD R2, R7, 0xffffffe ;  /* 0x0ffffffe07027836 */ /* 0x001fe20000000000 */
[----:B------:R-:W-:-:S06]  /*32e90*/  IABS R7, R17 ;  /* 0x0000001100077213 */ /* 0x000fcc0000000000 */
[----:B--2---:R0:W2:Y:S02]  /*32ea0*/  F2I.FTZ.U32.TRUNC.NTZ R3, R2 ;  /* 0x0000000200037305 */ /* 0x0040a4000021f000 */
[----:B0-----:R-:W-:Y:S02]  /*32eb0*/  IMAD.MOV.U32 R2, RZ, RZ, RZ ;  /* 0x000000ffff027224 */ /* 0x001fe400078e00ff */
[----:B--2---:R-:W-:-:S04]  /*32ec0*/  IMAD.MOV R9, RZ, RZ, -R3 ;  /* 0x000000ffff097224 */ /* 0x004fc800078e0a03 */
[----:B------:R-:W-:-:S04]  /*32ed0*/  IMAD R9, R9, R4, RZ ;  /* 0x0000000409097224 */ /* 0x000fc800078e02ff */
[----:B------:R-:W-:Y:S01]  /*32ee0*/  IMAD.HI.U32 R3, R3, R9, R2 ;  /* 0x0000000903037227 */ /* 0x000fe200078e0002 */
[----:B------:R-:W-:Y:S02]  /*32ef0*/  IABS R2, R0 ;  /* 0x0000000000027213 */ /* 0x000fe40000000000 */
[----:B------:R-:W-:-:S03]  /*32f00*/  IADD3 R9, RZ, -R7, RZ ;  /* 0x80000007ff097210 */ /* 0x000fc60007ffe0ff */
        /* <DEDUP_REMOVED lines=26> */
[-C--:B------:R-:W-:Y:S01]  /*330b0*/  @!P1 IADD3 R3, R3, -R6.reuse, RZ ;  /* 0x8000000603039210 */ /* 0x080fe20007ffe0ff */
[----:B------:R-:W-:Y:S01]  /*330c0*/  @!P1 VIADD R4, R4, 0x1 ;  /* 0x0000000104049836 */ /* 0x000fe20000000000 */
[----:B------:R-:W-:Y:S02]  /*330d0*/  ISETP.NE.AND P1, PT, R5, RZ, PT ;  /* 0x000000ff0500720c */ /* 0x000fe40003f25270 */
[----:B------:R-:W-:Y:S01]  /*330e0*/  ISETP.GE.U32.AND P0, PT, R3, R6, PT ;  /* 0x000000060300720c */ /* 0x000fe20003f06070 */
[----:B------:R-:W-:-:S04]  /*330f0*/  IMAD.MOV R3, RZ, RZ, -R7 ;  /* 0x000000ffff037224 */ /* 0x000fc800078e0a07 */
[----:B------:R-:W-:-:S08]  /*33100*/  IMAD R3, R17, R3, R0 ;  /* 0x0000000311037224 */ /* 0x000fd000078e0200 */
[----:B------:R-:W-:-:S04]  /*33110*/  @P0 VIADD R4, R4, 0x1 ;  /* 0x0000000104040836 */ /* 0x000fc80000000000 */
[----:B------:R-:W-:Y:S01]  /*33120*/  @!P2 IMAD.MOV R4, RZ, RZ, -R4 ;  /* 0x000000ffff04a224 */ /* 0x000fe200078e0a04 */
[----:B------:R-:W-:-:S05]  /*33130*/  @!P1 LOP3.LUT R4, RZ, R5, RZ, 0x33, !PT ;  /* 0x00000005ff049212 */ /* 0x000fca00078e33ff */
[--C-:B------:R-:W-:Y:S02]  /*33140*/  IMAD.MOV R2, RZ, RZ, -R4.reuse ;  /* 0x000000ffff027224 */ /* 0x100fe400078e0a04 */
[C---:B------:R-:W-:Y:S02]  /*33150*/  IMAD R4, R5.reuse, 0x1000000, R4 ;  /* 0x0100000005047824 */ /* 0x040fe400078e0204 */
[----:B------:R-:W-:-:S04]  /*33160*/  IMAD R5, R5, R2, R7 ;  /* 0x0000000205057224 */ /* 0x000fc800078e0207 */
[----:B------:R-:W-:Y:S01]  /*33170*/  IMAD R18, R5, 0x10000, R4 ;  /* 0x0001000005127824 */ /* 0x000fe200078e0204 */
[----:B------:R-:W-:Y:S06]  /*33180*/  BRA `(.L_x_3104) ;  /* 0x0000000000f07947 */ /* 0x000fec0003800000 */
.L_x_3103:
[----:B--2---:R-:W0:Y:S02]  /*33190*/  LDC.64 R2, c[0x0][0xc90] ;  /* 0x00032400ff027b82 */ /* 0x004e240000000a00 */
[----:B0-----:R-:W-:-:S05]  /*331a0*/  IMAD.WIDE R2, R19, 0x4, R2 ;  /* 0x0000000413027825 */ /* 0x001fca00078e0202 */
        /* <DEDUP_REMOVED lines=8> */
[----:B0-----:R-:W-:-:S05]  /*33230*/  IADD3 R10, RZ, -R3, RZ ;  /* 0x80000003ff0a7210 */ /* 0x001fca0007ffe0ff */
        /* <DEDUP_REMOVED lines=17> */
[----:B------:R-:W-:Y:S01]  /*33350*/  IMAD R7, R6, R9, RZ ;  /* 0x0000000906077224 */ /* 0x000fe200078e02ff */
[----:B------:R-:W-:-:S03]  /*33360*/  IADD3 R9, -R9, RZ, RZ ;  /* 0x000000ff09097210 */ /* 0x000fc60007ffe1ff */
        /* <DEDUP_REMOVED lines=30> */
.L_x_3104:
[----:B------:R-:W-:-:S04]  /*33550*/  LOP3.LUT R0, RZ, R3, RZ, 0x33, !PT ;  /* 0x00000003ff007212 */ /* 0x000fc800078e33ff */
[----:B------:R-:W-:Y:S01]  /*33560*/  IADD3 R17, R17, R0, RZ ;  /* 0x0000000011117210 */ /* 0x000fe20007ffe0ff */
[----:B------:R-:W-:Y:S06]  /*33570*/  BRA `(.L_x_3105) ;  /* 0x00000000001c7947 */ /* 0x000fec0003800000 */
.L_x_3097:
[----:B------:R-:W-:Y:S01]  /*33580*/  UMOV UR4, URZ ;  /* 0x0000003f00047c82 */ /* 0x000fe20008000000 */
[----:B------:R-:W-:Y:S01]  /*33590*/  UMOV UR5, URZ ;  /* 0x0000003f00057c82 */ /* 0x000fe20008000000 */
[----:B------:R-:W-:Y:S01]  /*335a0*/  ULDC UR6, c[0x0][0xc3c] ;  /* 0x00030f0000067ab9 */ /* 0x000fe20000000800 */
[----:B------:R-:W-:Y:S02]  /*335b0*/  IMAD.MOV.U32 R16, RZ, RZ, R0 ;  /* 0x000000ffff107224 */ /* 0x000fe400078e0000 */
[----:B------:R-:W-:Y:S02]  /*335c0*/  IMAD.U32 R17, RZ, RZ, UR4 ;  /* 0x00000004ff117e24 */ /* 0x000fe4000f8e00ff */
[----:B------:R-:W-:Y:S02]  /*335d0*/  IMAD.U32 R18, RZ, RZ, UR5 ;  /* 0x00000005ff127e24 */ /* 0x000fe4000f8e00ff */
[----:B------:R-:W-:-:S07]  /*335e0*/  IMAD.U32 R19, RZ, RZ, UR6 ;  /* 0x00000006ff137e24 */ /* 0x000fce000f8e00ff */
.L_x_3105:
[----:B------:R3:W2:Y:S01]  /*335f0*/  LDL R2, [R1+0xc] ;  /* 0x00000c0001027983 */ /* 0x0006a20000100800 */
[----:B------:R-:W4:Y:S01]  /*33600*/  S2R R0, SR_TID.X ;  /* 0x0000000000007919 */ /* 0x000f220000002100 */
[----:B------:R-:W-:Y:S05]  /*33610*/  WARPSYNC.ALL ;  /* 0x0000000000007948 */ /* 0x000fea0003800000 */
[----:B----4-:R-:W-:Y:S01]  /*33620*/  LOP3.LUT R0, R0, 0x1f, RZ, 0xc0, !PT ;  /* 0x0000001f00007812 */ /* 0x010fe200078ec0ff */
[----:B------:R-:W-:Y:S03]  /*33630*/  BAR.SYNC.DEFER_BLOCKING 0x4, 0x180 ;  /* 0x0106000000007b1d */ /* 0x000fe60000010000 */
[----:B------:R-:W-:-:S13]  /*33640*/  ISETP.NE.AND P0, PT, R0, RZ, PT ;  /* 0x000000ff0000720c */ /* 0x000fda0003f05270 */
[----:B------:R-:W-:Y:S01]  /*33650*/  @!P0 MOV R0, 0x400 ;  /* 0x0000040000008802 */ /* 0x000fe20000000f00 */
[----:B--2---:R-:W2:Y:S03]  /*33660*/  @!P0 S2R R2, SR_CgaCtaId ;  /* 0x0000000000028919 */ /* 0x004ea60000008800 */
[----:B--2---:R-:W-:Y:S01]  /*33670*/  @!P0 LEA R23, R2, R0, 0x18 ;  /* 0x0000000002178211 */ /* 0x004fe200078ec0ff */
[----:B------:R3:W-:Y:S04]  /*33680*/  @!P0 STL [R1+0xc], R2 ;  /* 0x00000c0201008387 */ /* 0x0007e80000100800 */
[----:B------:R3:W-:Y:S01]  /*33690*/  @!P0 STS.128 [R23+0x334d0], R16 ;  /* 0x0334d01017008388 */ /* 0x0007e20000000c00 */
[----:B------:R-:W-:Y:S06]  /*336a0*/  BAR.ARV 0x5, 0x180 ;  /* 0x0146000000007b1d */ /* 0x000fec0000002000 */
.L_x_3094:
[----:B------:R-:W-:Y:S02]  /*336b0*/  ULDC UR4, c[0x0][0xc3c] ;  /* 0x00030f0000047ab9 */ /* 0x000fe40000000800 */
[----:B--2---:R-:W-:-:S13]  /*336c0*/  ISETP.GE.AND P0, PT, R19, UR4, PT ;  /* 0x0000000413007c0c */ /* 0x004fda000bf06270 */
[----:B------:R-:W-:Y:S05]  /*336d0*/  @!P0 BRA `(.L_x_3106) ;  /* 0xffffff8400888947 */ /* 0x000fea000383ffff */
[----:B------:R-:W-:Y:S05]  /*336e0*/  BSYNC B7 ;  /* 0x0000000000077941 */ /* 0x000fea0003800000 */
.L_x_2982:
[----:B0-2---:R-:W2:Y:S01]  /*336f0*/  LDL.LU R0, [R1+0x34] ;  /* 0x0000340001007983 */ /* 0x005ea20000300800 */
[----:B------:R-:W-:Y:S01]  /*33700*/  BSSY B0, `(.L_x_3107) ;  /* 0x000000b000007945 */ /* 0x000fe20003800000 */
[----:B------:R-:W0:Y:S01]  /*33710*/  S2R R5, SR_CgaCtaId ;  /* 0x0000000000057919 */ /* 0x000e220000008800 */
[----:B--2---:R-:W-:-:S05]  /*33720*/  VIADD R0, R0, 0x1 ;  /* 0x0000000100007836 */ /* 0x004fca0000000000 */
[----:B---3--:R-:W-:-:S04]  /*33730*/  LEA.HI R2, R0, R0, RZ, 0x1 ;  /* 0x0000000000027211 */ /* 0x008fc800078f08ff */
[----:B------:R-:W-:Y:S02]  /*33740*/  LOP3.LUT R3, R2, 0xfffffffe, RZ, 0xc0, !PT ;  /* 0xfffffffe02037812 */ /* 0x000fe400078ec0ff */
[----:B------:R-:W-:-:S03]  /*33750*/  MOV R2, 0x400 ;  /* 0x0000040000027802 */ /* 0x000fc60000000f00 */
[----:B------:R-:W-:Y:S01]  /*33760*/  IMAD.IADD R0, R0, 0x1, -R3 ;  /* 0x0000000100007824 */ /* 0x000fe200078e0a03 */
[----:B0-----:R-:W-:-:S04]  /*33770*/  LEA R7, R5, R2, 0x18 ;  /* 0x0000000205077211 */ /* 0x001fc800078ec0ff */
[----:B------:R-:W-:-:S04]  /*33780*/  SHF.L.U32 R0, R0, 0x1f, RZ ;  /* 0x0000001f00007819 */ /* 0x000fc800000006ff */
[----:B------:R-:W0:Y:S02]  /*33790*/  SYNCS.PHASECHK.TRANS64.TRYWAIT P0, [R7+URZ+0x33420], R0 ;  /* 0x03342000070075a7 */ /* 0x000e24000800017f */
[----:B0-----:R-:W-:Y:S05]  /*337a0*/  @!P0 BRA `(.L_x_3108) ;  /* 0x00000078007c8947 */ /* 0x001fea0003800000 */
.L_x_3405:
[----:B------:R-:W-:Y:S05]  /*337b0*/  BSYNC B0 ;  /* 0x0000000000007941 */ /* 0x000fea0003800000 */
.L_x_3107:
[----:B------:R-:W-:-:S03]  /*337c0*/  UMOV UR4, 0xffffffff ;  /* 0xffffffff00047882 */ /* 0x000fc60000000000 */
[----:B------:R-:W-:Y:S05]  /*337d0*/  BRA.DIV UR4, `(.L_x_3109) ;  /* 0x0000007a04847947 */ /* 0x000fea000b800000 */
[----:B0-----:R-:W0:Y:S02]  /*337e0*/  S2R R0, SR_TID.X ;  /* 0x0000000000007919 */ /* 0x001e240000002100 */
[----:B0-----:R-:W-:-:S04]  /*337f0*/  SHF.R.U32.HI R0, RZ, 0x5, R0 ;  /* 0x00000005ff007819 */ /* 0x001fc80000011600 */
[----:B------:R-:W-:-:S05]  /*33800*/  LOP3.LUT R0, R0, 0x3, RZ, 0xc0, !PT ;  /* 0x0000000300007812 */ /* 0x000fca00078ec0ff */
[----:B------:R0:W2:Y:S02]  /*33810*/  SHFL.IDX PT, R14, R0, RZ, 0x1f ;  /* 0x00001fff000e7589 */ /* 0x0000a400000e0000 */
.L_x_3408:
[----:B--2---:R-:W-:-:S13]  /*33820*/  ISETP.NE.AND P0, PT, R14, RZ, PT ;  /* 0x000000ff0e00720c */ /* 0x004fda0003f05270 */
[----:B------:R-:W-:Y:S05]  /*33830*/  @P0 BRA `(.L_x_2748) ;  /* 0x0000000000a80947 */ /* 0x000fea0003800000 */
[----:B------:R-:W-:-:S03]  /*33840*/  UMOV UR4, 0xffffffff ;  /* 0xffffffff00047882 */ /* 0x000fc60000000000 */
[----:B------:R-:W-:Y:S05]  /*33850*/  BRA.DIV UR4, `(.L_x_3110) ;  /* 0x0000007a04987947 */ /* 0x000fea000b800000 */
[----:B------:R-:W-:-:S13]  /*33860*/  ELECT P6, URZ, PT ;  /* 0x00000000003f782f */ /* 0x000fda00038c0000 */
.L_x_3411:
[----:B------:R-:W-:Y:S05]  /*33870*/  @!P6 BRA `(.L_x_2748) ;  /* 0x000000000098e947 */ /* 0x000fea0003800000 */
[----:B------:R-:W-:-:S06]  /*33880*/  ULOP3.LUT UR4, UR36, 0x2, URZ, 0xfc, !UPT ;  /* 0x0000000224047892 */ /* 0x000fcc000f8efc3f */
[----:B0-----:R-:W-:-:S05]  /*33890*/  IMAD.U32 R0, RZ, RZ, UR4 ;  /* 0x00000004ff007e24 */ /* 0x001fca000f8e00ff */
[----:B------:R-:W-:-:S13]  /*338a0*/  ISETP.NE.AND P0, PT, R0, 0x3, PT ;  /* 0x000000030000780c */ /* 0x000fda0003f05270 */
[----:B------:R-:W-:Y:S05]  /*338b0*/  @!P0 BRA `(.L_x_3111) ;  /* 0x0000000000048947 */ /* 0x000fea0003800000 */
[----:B------:R-:W-:Y:S01]  /*338c0*/  BPT.TRAP 0x1 ;  /* 0x000000040000795c */ /* 0x000fe20000300000 */
.L_x_3111:
[----:B------:R-:W-:Y:S01]  /*338d0*/  IMAD R5, R30, 0x8, R7 ;  /* 0x000000081e057824 */ /* 0x000fe200078e0207 */
[----:B------:R-:W-:Y:S02]  /*338e0*/  SHF.L.U32 R0, R34, 0x1f, RZ ;  /* 0x0000001f22007819 */ /* 0x000fe400000006ff */
[----:B------:R-:W-:Y:S02]  /*338f0*/  IADD3 R30, R30, 0x1, RZ ;  /* 0x000000011e1e7810 */ /* 0x000fe40007ffe0ff */
[----:B------:R-:W0:Y:S02]  /*33900*/  SYNCS.PHASECHK.TRANS64.TRYWAIT P1, [R5+URZ+0x33440], R0 ;  /* 0x03344000050075a7 */ /* 0x000e24000802017f */
[----:B------:R-:W-:-:S04]  /*33910*/  ISETP.NE.AND P2, PT, R30, 0x2, PT ;  /* 0x000000021e00780c */ /* 0x000fc80003f45270 */
[----:B------:R-:W-:Y:S01]  /*33920*/  SEL R3, RZ, 0x1, P2 ;  /* 0x00000001ff037807 */ /* 0x000fe20001000000 */
[----:B0-----:R-:W-:Y:S08]  /*33930*/  @!P1 BRA `(.L_x_3112) ;  /* 0x0000007800809947 */ /* 0x001ff00003800000 */
.L_x_3412:
[----:B------:R-:W-:Y:S02]  /*33940*/  SEL R30, R30, RZ, P2 ;  /* 0x000000ff1e1e7207 */ /* 0x000fe40001000000 */
[----:B------:R-:W-:Y:S01]  /*33950*/  LOP3.LUT R2, R34, R3, RZ, 0x3c, !PT ;  /* 0x0000000322027212 */ /* 0x000fe200078e3cff */
[----:B------:R-:W-:Y:S06]  /*33960*/  @!P0 BRA `(.L_x_3113) ;  /* 0x0000000000048947 */ /* 0x000fec0003800000 */
[----:B------:R-:W-:Y:S01]  /*33970*/  BPT.TRAP 0x1 ;  /* 0x000000040000795c */ /* 0x000fe20000300000 */
.L_x_3113:
[----:B------:R-:W-:Y:S01]  /*33980*/  IMAD R3, R30, 0x8, R7 ;  /* 0x000000081e037824 */ /* 0x000fe200078e0207 */
[----:B------:R-:W-:-:S04]  /*33990*/  SHF.L.U32 R2, R2, 0x1f, RZ ;  /* 0x0000001f02027819 */ /* 0x000fc800000006ff */
[----:B------:R-:W2:Y:S02]  /*339a0*/  SYNCS.PHASECHK.TRANS64.TRYWAIT P1, [R3+URZ+0x33440], R2 ;  /* 0x03344002030075a7 */ /* 0x000ea4000802017f */
[----:B--2---:R-:W-:Y:S05]  /*339b0*/  @!P1 BRA `(.L_x_3114) ;  /* 0x0000007800749947 */ /* 0x004fea0003800000 */
.L_x_3413:
[----:B------:R-:W-:Y:S05]  /*339c0*/  @!P0 BRA `(.L_x_3115) ;  /* 0x0000000000048947 */ /* 0x000fea0003800000 */
[----:B------:R-:W-:Y:S01]  /*339d0*/  BPT.TRAP 0x1 ;  /* 0x000000040000795c */ /* 0x000fe20000300000 */
.L_x_3115:
[----:B------:R-:W3:Y:S02]  /*339e0*/  SYNCS.PHASECHK.TRANS64.TRYWAIT P1, [R5+URZ+0x33460], R0 ;  /* 0x03346000050075a7 */ /* 0x000ee4000802017f */
[----:B---3--:R-:W-:Y:S05]  /*339f0*/  @!P1 BRA `(.L_x_3116) ;  /* 0x0000007800789947 */ /* 0x008fea0003800000 */
.L_x_3414:
[----:B------:R-:W-:Y:S05]  /*33a00*/  @!P0 BRA `(.L_x_3117) ;  /* 0x0000000000048947 */ /* 0x000fea0003800000 */
[----:B------:R-:W-:Y:S01]  /*33a10*/  BPT.TRAP 0x1 ;  /* 0x000000040000795c */ /* 0x000fe20000300000 */
.L_x_3117:
[----:B------:R-:W4:Y:S02]  /*33a20*/  SYNCS.PHASECHK.TRANS64.TRYWAIT P1, [R3+URZ+0x33460], R2 ;  /* 0x03346002030075a7 */ /* 0x000f24000802017f */
[----:B----4-:R-:W-:Y:S05]  /*33a30*/  @!P1 BRA `(.L_x_3118) ;  /* 0x00000078007c9947 */ /* 0x010fea0003800000 */
.L_x_3415:
[----:B------:R-:W-:Y:S05]  /*33a40*/  @!P0 BRA `(.L_x_3119) ;  /* 0x0000000000048947 */ /* 0x000fea0003800000 */
[----:B------:R-:W-:Y:S01]  /*33a50*/  BPT.TRAP 0x1 ;  /* 0x000000040000795c */ /* 0x000fe20000300000 */
.L_x_3119:
[----:B------:R-:W5:Y:S02]  /*33a60*/  SYNCS.PHASECHK.TRANS64.TRYWAIT P1, [R5+URZ+0x33480], R0 ;  /* 0x03348000050075a7 */ /* 0x000f64000802017f */
[----:B-----5:R-:W-:Y:S05]  /*33a70*/  @!P1 BRA `(.L_x_3120) ;  /* 0x0000007800809947 */ /* 0x020fea0003800000 */
.L_x_3416:
[----:B------:R-:W-:Y:S05]  /*33a80*/  @!P0 BRA `(.L_x_3121) ;  /* 0x0000000000048947 */ /* 0x000fea0003800000 */
[----:B------:R-:W-:Y:S01]  /*33a90*/  BPT.TRAP 0x1 ;  /* 0x000000040000795c */ /* 0x000fe20000300000 */
.L_x_3121:
[----:B------:R0:W0:Y:S02]  /*33aa0*/  SYNCS.PHASECHK.TRANS64.TRYWAIT P0, [R3+URZ+0x33480], R2 ;  /* 0x03348002030075a7 */ /* 0x000024000800017f */
[----:B0-----:R-:W-:Y:S05]  /*33ab0*/  @!P0 NANOSLEEP.SYNCS 0x989680 ;  /* 0x009896800000895d */ /* 0x001fea0003900000 */
[----:B------:R-:W0:Y:S02]  /*33ac0*/  @!P0 SYNCS.PHASECHK.TRANS64 P0, [R3+URZ+0x33480], R2 ;  /* 0x03348002030085a7 */ /* 0x000e24000800007f */
[----:B0-----:R-:W-:Y:S05]  /*33ad0*/  @!P0 BRA `(.L_x_3121) ;  /* 0xfffffffc00f08947 */ /* 0x001fea000383ffff */
.L_x_2748:
[----:B------:R-:W-:Y:S05]  /*33ae0*/  BSYNC B8 ;  /* 0x0000000000087941 */ /* 0x000fea0003800000 */
.L_x_2745:
[----:B------:R-:W-:Y:S05]  /*33af0*/  EXIT ;  /* 0x000000000000794d */ /* 0x000fea0003800000 */
.L_x_2768:
[----:B-1----:R1:W2:Y:S02]  /*33b00*/  SYNCS.PHASECHK.TRANS64.TRYWAIT P5, [R93+URZ+0x33490], R94 ;  /* 0x0334905e5d0075a7 */ /* 0x0022a400080a017f */
[----:B--2---:R-:W-:Y:S05]  /*33b10*/  @!P5 NANOSLEEP.SYNCS 0x989680 ;  /* 0x009896800000d95d */ /* 0x004fea0003900000 */
[----:B------:R-:W2:Y:S02]  /*33b20*/  @!P5 SYNCS.PHASECHK.TRANS64 P5, [R93+URZ+0x33490], R94 ;  /* 0x0334905e5d00d5a7 */ /* 0x000ea400080a007f */
[----:B--2---:R-:W-:Y:S05]  /*33b30*/  @!P5 BRA `(.L_x_2768) ;  /* 0xfffffffc00f0d947 */ /* 0x004fea000383ffff */
[----:B------:R-:W-:Y:S05]  /*33b40*/  BRA `(.L_x_3122) ;  /* 0xfffffd0000f07947 */ /* 0x000fea000383ffff */
.L_x_2769:
        /* <DEDUP_REMOVED lines=8> */
.L_x_3124:
[----:B------:R-:W-:Y:S05]  /*33bd0*/  BSYNC B1 ;  /* 0x0000000000017941 */ /* 0x000fea0003800000 */
.L_x_3123:
        /* <DEDUP_REMOVED lines=8> */
.L_x_3125:
[----:B------:R-:W-:Y:S01]  /*33c60*/  IMAD.MOV.U32 R11, RZ, RZ, R14 ;  /* 0x000000ffff0b7224 */ /* 0x000fe200078e000e */
[----:B------:R-:W-:Y:S06]  /*33c70*/  BRA `(.L_x_3126) ;  /* 0xfffffd0000b87947 */ /* 0x000fec000383ffff */
.L_x_2794:
[----:B------:R-:W-:Y:S01]  /*33c80*/  BSSY B1, `(.L_x_3127) ;  /* 0x0000008000017945 */ /* 0x000fe20003800000 */
[----:B0-----:R-:W-:Y:S02]  /*33c90*/  IMAD.MOV.U32 R13, RZ, RZ, R119 ;  /* 0x000000ffff0d7224 */ /* 0x001fe400078e0077 */
[----:B------:R-:W-:Y:S02]  /*33ca0*/  IMAD.MOV.U32 R12, RZ, RZ, 0x1 ;  /* 0x00000001ff0c7424 */ /* 0x000fe400078e00ff */
[----:B----4-:R-:W-:Y:S02]  /*33cb0*/  IMAD.MOV.U32 R11, RZ, RZ, 0x1e1f ;  /* 0x00001e1fff0b7424 */ /* 0x010fe400078e00ff */
[----:B------:R-:W-:-:S07]  /*33cc0*/  IMAD.MOV.U32 R15, RZ, RZ, -0x1 ;  /* 0xffffffffff0f7424 */ /* 0x000fce00078e00ff */
[----:B-123--:R-:W-:Y:S05]  /*33cd0*/  WARPSYNC.COLLECTIVE R15, `(.L_x_3128) ;  /* 0x000000000f087348 */ /* 0x00efea0003c00000 */
[----:B------:R0:W4:Y:S02]  /*33ce0*/  SHFL.IDX P6, R14, R13, R12, R11 ;  /* 0x0000000c0d0e7389 */ /* 0x00012400000c000b */
[----:B01234-:R-:W-:Y:S01]  /*33cf0*/  ENDCOLLECTIVE ;  /* 0x000000000000791b */ /* 0x01ffe20003800000 */
.L_x_3128:
[----:B------:R-:W-:Y:S05]  /*33d00*/  BSYNC B1 ;  /* 0x0000000000017941 */ /* 0x000fea0003800000 */
.L_x_3127:
        /* <DEDUP_REMOVED lines=8> */
.L_x_3129:
[----:B------:R-:W-:Y:S01]  /*33d90*/  IMAD.MOV.U32 R120, RZ, RZ, R14 ;  /* 0x000000ffff787224 */ /* 0x000fe200078e000e */
[----:B------:R-:W-:Y:S06]  /*33da0*/  BRA `(.L_x_3130) ;  /* 0xfffffd2c00b07947 */ /* 0x000fec000383ffff */
.L_x_2824:
[----:B-1----:R1:W2:Y:S02]  /*33db0*/  SYNCS.PHASECHK.TRANS64.TRYWAIT P5, [R93+URZ+0x33490], R94 ;  /* 0x0334905e5d0075a7 */ /* 0x0022a400080a017f */
[----:B--2---:R-:W-:Y:S05]  /*33dc0*/  @!P5 NANOSLEEP.SYNCS 0x989680 ;  /* 0x009896800000d95d */ /* 0x004fea0003900000 */
[----:B------:R-:W2:Y:S02]  /*33dd0*/  @!P5 SYNCS.PHASECHK.TRANS64 P5, [R93+URZ+0x33490], R94 ;  /* 0x0334905e5d00d5a7 */ /* 0x000ea400080a007f */
[----:B--2---:R-:W-:Y:S05]  /*33de0*/  @!P5 BRA `(.L_x_2824) ;  /* 0xfffffffc00f0d947 */ /* 0x004fea000383ffff */
[----:B------:R-:W-:Y:S05]  /*33df0*/  BRA `(.L_x_3131) ;  /* 0xfffffd6000c07947 */ /* 0x000fea000383ffff */
.L_x_2825:
        /* <DEDUP_REMOVED lines=8> */
.L_x_3133:
[----:B------:R-:W-:Y:S05]  /*33e80*/  BSYNC B1 ;  /* 0x0000000000017941 */ /* 0x000fea0003800000 */
.L_x_3132:
        /* <DEDUP_REMOVED lines=8> */
.L_x_3134:
[----:B------:R-:W-:Y:S01]  /*33f10*/  IMAD.MOV.U32 R11, RZ, RZ, R14 ;  /* 0x000000ffff0b7224 */ /* 0x000fe200078e000e */
[----:B------:R-:W-:Y:S06]  /*33f20*/  BRA `(.L_x_3135) ;  /* 0xfffffd6000907947 */ /* 0x000fec000383ffff */
.L_x_2838:
        /* <DEDUP_REMOVED lines=8> */
.L_x_3137:
[----:B------:R-:W-:Y:S05]  /*33fb0*/  BSYNC B1 ;  /* 0x0000000000017941 */ /* 0x000fea0003800000 */
.L_x_3136:
        /* <DEDUP_REMOVED lines=8> */
.L_x_3138:
[----:B------:R-:W-:Y:S01]  /*34040*/  IMAD.MOV.U32 R120, RZ, RZ, R14 ;  /* 0x000000ffff787224 */ /* 0x000fe200078e000e */
[----:B------:R-:W-:Y:S06]  /*34050*/  BRA `(.L_x_3139) ;  /* 0xfffffd9000107947 */ /* 0x000fec000383ffff */
.L_x_2851:
[----:B0-----:R0:W1:Y:S02]  /*34060*/  SYNCS.PHASECHK.TRANS64.TRYWAIT P3, [R93+URZ+0x33490], R94 ;  /* 0x0334905e5d0075a7 */ /* 0x001064000806017f */
[----:B-1----:R-:W-:Y:S05]  /*34070*/  @!P3 NANOSLEEP.SYNCS 0x989680 ;  /* 0x009896800000b95d */ /* 0x002fea0003900000 */
[----:B------:R-:W1:Y:S02]  /*34080*/  @!P3 SYNCS.PHASECHK.TRANS64 P3, [R93+URZ+0x33490], R94 ;  /* 0x0334905e5d00b5a7 */ /* 0x000e64000806007f */
[----:B-1----:R-:W-:Y:S05]  /*34090*/  @!P3 BRA `(.L_x_2851) ;  /* 0xfffffffc00f0b947 */ /* 0x002fea000383ffff */
[----:B------:R-:W-:Y:S05]  /*340a0*/  BRA `(.L_x_3140) ;  /* 0xfffffdbc00a87947 */ /* 0x000fea000383ffff */
.L_x_2852:
[----:B------:R-:W-:Y:S01]  /*340b0*/  BSSY B1, `(.L_x_3141) ;  /* 0x0000008000017945 */ /* 0x000fe20003800000 */
[----:B------:R-:W-:Y:S01]  /*340c0*/  IMAD.MOV.U32 R13, RZ, RZ, R45 ;  /* 0x000000ffff0d7224 */ /* 0x000fe200078e002d */
[----:B------:R-:W-:Y:S01]  /*340d0*/  MOV R15, 0xffffffff ;  /* 0xffffffff000f7802 */ /* 0x000fe20000000f00 */
[----:B------:R-:W-:Y:S02]  /*340e0*/  IMAD.MOV.U32 R12, RZ, RZ, RZ ;  /* 0x000000ffff0c7224 */ /* 0x000fe400078e00ff */
[----:B------:R-:W-:-:S07]  /*340f0*/  IMAD.MOV.U32 R11, RZ, RZ, 0x1e1f ;  /* 0x00001e1fff0b7424 */ /* 0x000fce00078e00ff */
[----:B0-----:R-:W-:Y:S05]  /*34100*/  WARPSYNC.COLLECTIVE R15, `(.L_x_3142) ;  /* 0x000000000f087348 */ /* 0x001fea0003c00000 */
[----:B------:R1:W2:Y:S02]  /*34110*/  SHFL.IDX P6, R14, R13, R12, R11 ;  /* 0x0000000c0d0e7389 */ /* 0x0002a400000c000b */
[----:B012---:R-:W-:Y:S01]  /*34120*/  ENDCOLLECTIVE ;  /* 0x000000000000791b */ /* 0x007fe20003800000 */
.L_x_3142:
[----:B------:R-:W-:Y:S05]  /*34130*/  BSYNC B1 ;  /* 0x0000000000017941 */ /* 0x000fea0003800000 */
.L_x_3141:
        /* <DEDUP_REMOVED lines=8> */
.L_x_3143:
[----:B------:R-:W-:Y:S01]  /*341c0*/  IMAD.MOV.U32 R42, RZ, RZ, R14 ;  /* 0x000000ffff2a7224 */ /* 0x000fe200078e000e */
[----:B------:R-:W-:Y:S06]  /*341d0*/  BRA `(.L_x_3144) ;  /* 0xfffffdbc00d87947 */ /* 0x000fec000383ffff */
.L_x_2855:
        /* <DEDUP_REMOVED lines=8> */
.L_x_3146:
[----:B------:R-:W-:Y:S05]  /*34260*/  BSYNC B1 ;  /* 0x0000000000017941 */ /* 0x000fea0003800000 */
.L_x_3145:
        /* <DEDUP_REMOVED lines=8> */
.L_x_3147:
[----:B------:R-:W-:Y:S01]  /*342f0*/  IMAD.MOV.U32 R42, RZ, RZ, R14 ;  /* 0x000000ffff2a7224 */ /* 0x000fe200078e000e */
[----:B------:R-:W-:Y:S06]  /*34300*/  BRA `(.L_x_3148) ;  /* 0xfffffdc000387947 */ /* 0x000fec000383ffff */
.L_x_2859:
[----:B------:R0:W0:Y:S02]  /*34310*/  SYNCS.PHASECHK.TRANS64.TRYWAIT P2, [R93+URZ+0x334b0], R94 ;  /* 0x0334b05e5d0075a7 */ /* 0x000024000804017f */
[----:B0-----:R-:W-:Y:S05]  /*34320*/  @!P2 NANOSLEEP.SYNCS 0x989680 ;  /* 0x009896800000a95d */ /* 0x001fea0003900000 */
[----:B------:R-:W0:Y:S02]  /*34330*/  @!P2 SYNCS.PHASECHK.TRANS64 P2, [R93+URZ+0x334b0], R94 ;  /* 0x0334b05e5d00a5a7 */ /* 0x000e24000804007f */
[----:B0-----:R-:W-:Y:S05]  /*34340*/  @!P2 BRA `(.L_x_2859) ;  /* 0xfffffffc00f0a947 */ /* 0x001fea000383ffff */
[----:B------:R-:W-:Y:S05]  /*34350*/  BRA `(.L_x_3149) ;  /* 0xfffffdc400147947 */ /* 0x000fea000383ffff */
.L_x_2869:
[----:B------:R-:W-:Y:S01]  /*34360*/  BSSY B0, `(.L_x_3150) ;  /* 0x0000007000007945 */ /* 0x000fe20003800000 */
[----:B------:R-:W-:Y:S01]  /*34370*/  IMAD.MOV.U32 R12, RZ, RZ, RZ ;  /* 0x000000ffff0c7224 */ /* 0x000fe200078e00ff */
[----:B------:R-:W-:Y:S01]  /*34380*/  MOV R11, 0x1f ;  /* 0x0000001f000b7802 */ /* 0x000fe20000000f00 */
[----:B------:R-:W-:-:S07]  /*34390*/  IMAD.MOV.U32 R15, RZ, RZ, -0x1 ;  /* 0xffffffffff0f7424 */ /* 0x000fce00078e00ff */
[----:B------:R-:W-:Y:S05]  /*343a0*/  WARPSYNC.COLLECTIVE R15, `(.L_x_3151) ;  /* 0x000000000f087348 */ /* 0x000fea0003c00000 */
[----:B------:R0:W1:Y:S02]  /*343b0*/  SHFL.IDX P6, R14, R13, R12, R11 ;  /* 0x0000000c0d0e7389 */ /* 0x00006400000c000b */
[----:B01----:R-:W-:Y:S01]  /*343c0*/  ENDCOLLECTIVE ;  /* 0x000000000000791b */ /* 0x003fe20003800000 */
.L_x_3151:
[----:B------:R-:W-:Y:S05]  /*343d0*/  BSYNC B0 ;  /* 0x0000000000007941 */ /* 0x000fea0003800000 */
.L_x_3150:
[----:B------:R0:W-:Y:S01]  /*343e0*/  STL [R1+0x2c], R14 ;  /* 0x00002c0e01007387 */ /* 0x0001e20000100800 */
[----:B------:R-:W-:Y:S05]  /*343f0*/  BRA `(.L_x_3152) ;  /* 0xfffffdd400547947 */ /* 0x000fea000383ffff */
.L_x_2879:
[----:B------:R-:W-:Y:S01]  /*34400*/  BSSY B1, `(.L_x_3153) ;  /* 0x0000007000017945 */ /* 0x000fe20003800000 */
[----:B------:R-:W-:Y:S02]  /*34410*/  IMAD.MOV.U32 R12, RZ, RZ, RZ ;  /* 0x000000ffff0c7224 */ /* 0x000fe400078e00ff */
[----:B------:R-:W-:Y:S02]  /*34420*/  IMAD.MOV.U32 R11, RZ, RZ, 0x1e1f ;  /* 0x00001e1fff0b7424 */ /* 0x000fe400078e00ff */
[----:B------:R-:W-:-:S07]  /*34430*/  IMAD.MOV.U32 R15, RZ, RZ, -0x1 ;  /* 0xffffffffff0f7424 */ /* 0x000fce00078e00ff */
[----:B0-----:R-:W-:Y:S05]  /*34440*/  WARPSYNC.COLLECTIVE R15, `(.L_x_3154) ;  /* 0x000000000f087348 */ /* 0x001fea0003c00000 */
[----:B0-----:R0:W1:Y:S02]  /*34450*/  SHFL.IDX P6, R14, R13, R12, R11 ;  /* 0x0000000c0d0e7389 */ /* 0x00106400000c000b */
[----:B01----:R-:W-:Y:S01]  /*34460*/  ENDCOLLECTIVE ;  /* 0x000000000000791b */ /* 0x003fe20003800000 */
.L_x_3154:
[----:B------:R-:W-:Y:S05]  /*34470*/  BSYNC B1 ;  /* 0x0000000000017941 */ /* 0x000fea0003800000 */
.L_x_3153:
        /* <DEDUP_REMOVED lines=8> */
.L_x_3155:
[----:B------:R-:W-:Y:S02]  /*34500*/  IMAD.MOV.U32 R13, RZ, RZ, R3 ;  /* 0x000000ffff0d7224 */ /* 0x000fe400078e0003 */
[----:B------:R-:W-:-:S07]  /*34510*/  IMAD.MOV.U32 R7, RZ, RZ, R14 ;  /* 0x000000ffff077224 */ /* 0x000fce00078e000e */
[----:B------:R-:W-:Y:S05]  /*34520*/  WARPSYNC.COLLECTIVE R15, `(.L_x_3156) ;  /* 0x000000000f087348 */ /* 0x000fea0003c00000 */
[----:B------:R0:W1:Y:S02]  /*34530*/  SHFL.IDX P6, R14, R13, R12, R11 ;  /* 0x0000000c0d0e7389 */ /* 0x00006400000c000b */
[----:B01----:R-:W-:Y:S01]  /*34540*/  ENDCOLLECTIVE ;  /* 0x000000000000791b */ /* 0x003fe20003800000 */
.L_x_3156:
[----:B------:R-:W-:Y:S02]  /*34550*/  IMAD.MOV.U32 R13, RZ, RZ, R39 ;  /* 0x000000ffff0d7224 */ /* 0x000fe400078e0027 */
[----:B------:R-:W-:-:S07]  /*34560*/  IMAD.MOV.U32 R3, RZ, RZ, R14 ;  /* 0x000000ffff037224 */ /* 0x000fce00078e000e */
[----:B------:R-:W-:Y:S05]  /*34570*/  WARPSYNC.COLLECTIVE R15, `(.L_x_3157) ;  /* 0x000000000f087348 */ /* 0x000fea0003c00000 */
[----:B------:R0:W1:Y:S02]  /*34580*/  SHFL.IDX P6, R14, R13, R12, R11 ;  /* 0x0000000c0d0e7389 */ /* 0x00006400000c000b */
[----:B01----:R-:W-:Y:S01]  /*34590*/  ENDCOLLECTIVE ;  /* 0x000000000000791b */ /* 0x003fe20003800000 */
.L_x_3157:
[----:B------:R-:W-:Y:S01]  /*345a0*/  IMAD.MOV.U32 R39, RZ, RZ, R14 ;  /* 0x000000ffff277224 */ /* 0x000fe200078e000e */
[----:B------:R-:W-:Y:S06]  /*345b0*/  BRA `(.L_x_3158) ;  /* 0xfffffdd800bc7947 */ /* 0x000fec000383ffff */
.L_x_2883:
[----:B-1----:R1:W2:Y:S02]  /*345c0*/  SYNCS.PHASECHK.TRANS64.TRYWAIT P0, [R18+URZ+0x33400], R3 ;  /* 0x03340003120075a7 */ /* 0x0022a4000800017f */
[----:B--2---:R-:W-:Y:S05]  /*345d0*/  @!P0 NANOSLEEP.SYNCS 0x989680 ;  /* 0x009896800000895d */ /* 0x004fea0003900000 */
[----:B------:R-:W2:Y:S02]  /*345e0*/  @!P0 SYNCS.PHASECHK.TRANS64 P0, [R18+URZ+0x33400], R3 ;  /* 0x03340003120085a7 */ /* 0x000ea4000800007f */
[----:B--2---:R-:W-:Y:S05]  /*345f0*/  @!P0 BRA `(.L_x_2883) ;  /* 0xfffffffc00f08947 */ /* 0x004fea000383ffff */
[----:B------:R-:W-:Y:S05]  /*34600*/  BRA `(.L_x_3159) ;  /* 0xfffffde000207947 */ /* 0x000fea000383ffff */
.L_x_2895:
[----:B------:R-:W-:Y:S01]  /*34610*/  BSSY B1, `(.L_x_3160) ;  /* 0x0000007000017945 */ /* 0x000fe20003800000 */
[----:B------:R-:W-:Y:S02]  /*34620*/  IMAD.MOV.U32 R12, RZ, RZ, RZ ;  /* 0x000000ffff0c7224 */ /* 0x000fe400078e00ff */
[----:B------:R-:W-:Y:S02]  /*34630*/  IMAD.MOV.U32 R11, RZ, RZ, 0x1e1f ;  /* 0x00001e1fff0b7424 */ /* 0x000fe400078e00ff */
[----:B------:R-:W-:-:S07]  /*34640*/  IMAD.MOV.U32 R15, RZ, RZ, -0x1 ;  /* 0xffffffffff0f7424 */ /* 0x000fce00078e00ff */
[----:B0-----:R-:W-:Y:S05]  /*34650*/  WARPSYNC.COLLECTIVE R15, `(.L_x_3161) ;  /* 0x000000000f087348 */ /* 0x001fea0003c00000 */
[----:B0-----:R0:W1:Y:S02]  /*34660*/  SHFL.IDX P6, R14, R13, R12, R11 ;  /* 0x0000000c0d0e7389 */ /* 0x00106400000c000b */
[----:B01----:R-:W-:Y:S01]  /*34670*/  ENDCOLLECTIVE ;  /* 0x000000000000791b */ /* 0x003fe20003800000 */
.L_x_3161:
[----:B------:R-:W-:Y:S05]  /*34680*/  BSYNC B1 ;  /* 0x0000000000017941 */ /* 0x000fea0003800000 */
.L_x_3160:
        /* <DEDUP_REMOVED lines=8> */
.L_x_3162:
[----:B------:R-:W-:Y:S02]  /*34710*/  IMAD.MOV.U32 R13, RZ, RZ, R45 ;  /* 0x000000ffff0d7224 */ /* 0x000fe400078e002d */
[----:B------:R-:W-:-:S07]  /*34720*/  IMAD.MOV.U32 R37, RZ, RZ, R14 ;  /* 0x000000ffff257224 */ /* 0x000fce00078e000e */
[----:B------:R-:W-:Y:S05]  /*34730*/  WARPSYNC.COLLECTIVE R15, `(.L_x_3163) ;  /* 0x000000000f087348 */ /* 0x000fea0003c00000 */
[----:B------:R0:W1:Y:S02]  /*34740*/  SHFL.IDX P6, R14, R13, R12, R11 ;  /* 0x0000000c0d0e7389 */ /* 0x00006400000c000b */
[----:B01----:R-:W-:Y:S01]  /*34750*/  ENDCOLLECTIVE ;  /* 0x000000000000791b */ /* 0x003fe20003800000 */
.L_x_3163:
[----:B------:R-:W-:Y:S02]  /*34760*/  IMAD.MOV.U32 R13, RZ, RZ, R47 ;  /* 0x000000ffff0d7224 */ /* 0x000fe400078e002f */
[----:B------:R-:W-:-:S07]  /*34770*/  IMAD.MOV.U32 R45, RZ, RZ, R14 ;  /* 0x000000ffff2d7224 */ /* 0x000fce00078e000e */
[----:B------:R-:W-:Y:S05]  /*34780*/  WARPSYNC.COLLECTIVE R15, `(.L_x_3164) ;  /* 0x000000000f087348 */ /* 0x000fea0003c00000 */
[----:B------:R0:W1:Y:S02]  /*34790*/  SHFL.IDX P6, R14, R13, R12, R11 ;  /* 0x0000000c0d0e7389 */ /* 0x00006400000c000b */
[----:B01----:R-:W-:Y:S01]  /*347a0*/  ENDCOLLECTIVE ;  /* 0x000000000000791b */ /* 0x003fe20003800000 */
.L_x_3164:
[----:B------:R-:W-:Y:S01]  /*347b0*/  MOV R47, R14 ;  /* 0x0000000e002f7202 */ /* 0x000fe20000000f00 */
[----:B------:R-:W-:Y:S06]  /*347c0*/  BRA `(.L_x_3165) ;  /* 0xfffffe1000187947 */ /* 0x000fec000383ffff */
.L_x_2899:
[----:B0-----:R0:W1:Y:S02]  /*347d0*/  SYNCS.PHASECHK.TRANS64.TRYWAIT P0, [R18+URZ+0x33400], R3 ;  /* 0x03340003120075a7 */ /* 0x001064000800017f */
[----:B-1----:R-:W-:Y:S05]  /*347e0*/  @!P0 NANOSLEEP.SYNCS 0x989680 ;  /* 0x009896800000895d */ /* 0x002fea0003900000 */
[----:B------:R-:W1:Y:S02]  /*347f0*/  @!P0 SYNCS.PHASECHK.TRANS64 P0, [R18+URZ+0x33400], R3 ;  /* 0x03340003120085a7 */ /* 0x000e64000800007f */
[----:B-1----:R-:W-:Y:S05]  /*34800*/  @!P0 BRA `(.L_x_2899) ;  /* 0xfffffffc00f08947 */ /* 0x002fea000383ffff */
[----:B------:R-:W-:Y:S05]  /*34810*/  BRA `(.L_x_3166) ;  /* 0xfffffe1400247947 */ /* 0x000fea000383ffff */
.L_x_2907:
[----:B-1----:R1:W2:Y:S02]  /*34820*/  SYNCS.PHASECHK.TRANS64.TRYWAIT P1, [R3+URZ+0x33430], R0 ;  /* 0x03343000030075a7 */ /* 0x0022a4000802017f */
[----:B--2---:R-:W-:Y:S05]  /*34830*/  @!P1 NANOSLEEP.SYNCS 0x989680 ;  /* 0x009896800000995d */ /* 0x004fea0003900000 */
[----:B------:R-:W2:Y:S02]  /*34840*/  @!P1 SYNCS.PHASECHK.TRANS64 P1, [R3+URZ+0x33430], R0 ;  /* 0x03343000030095a7 */ /* 0x000ea4000802007f */
[----:B--2---:R-:W-:Y:S05]  /*34850*/  @!P1 BRA `(.L_x_2907) ;  /* 0xfffffffc00f09947 */ /* 0x004fea000383ffff */
[----:B------:R-:W-:Y:S05]  /*34860*/  BRA `(.L_x_2906) ;  /* 0xfffffe4400687947 */ /* 0x000fea000383ffff */
.L_x_2914:
[----:B--2---:R2:W3:Y:S02]  /*34870*/  SYNCS.PHASECHK.TRANS64.TRYWAIT P2, [R5+URZ+0x33430], R0 ;  /* 0x03343000050075a7 */ /* 0x0044e4000804017f */
[----:B---3--:R-:W-:Y:S05]  /*34880*/  @!P2 NANOSLEEP.SYNCS 0x989680 ;  /* 0x009896800000a95d */ /* 0x008fea0003900000 */
[----:B------:R-:W3:Y:S02]  /*34890*/  @!P2 SYNCS.PHASECHK.TRANS64 P2, [R5+URZ+0x33430], R0 ;  /* 0x033430000500a5a7 */ /* 0x000ee4000804007f */
[----:B---3--:R-:W-:Y:S05]  /*348a0*/  @!P2 BRA `(.L_x_2914) ;  /* 0xfffffffc00f0a947 */ /* 0x008fea000383ffff */
[----:B------:R-:W-:Y:S05]  /*348b0*/  BRA `(.L_x_2913) ;  /* 0xfffffe8000787947 */ /* 0x000fea000383ffff */
.L_x_2918:
[----:B-1----:R1:W2:Y:S02]  /*348c0*/  SYNCS.PHASECHK.TRANS64.TRYWAIT P1, [R4+URZ+0x33450], R0 ;  /* 0x03345000040075a7 */ /* 0x0022a4000802017f */
[----:B--2---:R-:W-:Y:S05]  /*348d0*/  @!P1 NANOSLEEP.SYNCS 0x989680 ;  /* 0x009896800000995d */ /* 0x004fea0003900000 */
[----:B------:R-:W2:Y:S02]  /*348e0*/  @!P1 SYNCS.PHASECHK.TRANS64 P1, [R4+URZ+0x33450], R0 ;  /* 0x03345000040095a7 */ /* 0x000ea4000802007f */
[----:B--2---:R-:W-:Y:S05]  /*348f0*/  @!P1 BRA `(.L_x_2918) ;  /* 0xfffffffc00f09947 */ /* 0x004fea000383ffff */
[----:B------:R-:W-:Y:S05]  /*34900*/  BRA `(.L_x_2915) ;  /* 0xfffffe9000b47947 */ /* 0x000fea000383ffff */
.L_x_2927:
[----:B---3--:R3:W4:Y:S02]  /*34910*/  SYNCS.PHASECHK.TRANS64.TRYWAIT P1, [R0+URZ+0x33430], R5 ;  /* 0x03343005000075a7 */ /* 0x008724000802017f */
[----:B----4-:R-:W-:Y:S05]  /*34920*/  @!P1 NANOSLEEP.SYNCS 0x989680 ;  /* 0x009896800000995d */ /* 0x010fea0003900000 */
[----:B------:R-:W4:Y:S02]  /*34930*/  @!P1 SYNCS.PHASECHK.TRANS64 P1, [R0+URZ+0x33430], R5 ;  /* 0x03343005000095a7 */ /* 0x000f24000802007f */
[----:B----4-:R-:W-:Y:S05]  /*34940*/  @!P1 BRA `(.L_x_2927) ;  /* 0xfffffffc00f09947 */ /* 0x010fea000383ffff */
[----:B------:R-:W-:Y:S05]  /*34950*/  BRA `(.L_x_2926) ;  /* 0xfffffec000c07947 */ /* 0x000fea000383ffff */
.L_x_2931:
[----:B--2---:R2:W3:Y:S02]  /*34960*/  SYNCS.PHASECHK.TRANS64.TRYWAIT P1, [R4+URZ+0x33450], R0 ;  /* 0x03345000040075a7 */ /* 0x0044e4000802017f */
[----:B---3--:R-:W-:Y:S05]  /*34970*/  @!P1 NANOSLEEP.SYNCS 0x989680 ;  /* 0x009896800000995d */ /* 0x008fea0003900000 */
[----:B------:R-:W3:Y:S02]  /*34980*/  @!P1 SYNCS.PHASECHK.TRANS64 P1, [R4+URZ+0x33450], R0 ;  /* 0x03345000040095a7 */ /* 0x000ee4000802007f */
[----:B---3--:R-:W-:Y:S05]  /*34990*/  @!P1 BRA `(.L_x_2931) ;  /* 0xfffffffc00f09947 */ /* 0x008fea000383ffff */
[----:B------:R-:W-:Y:S05]  /*349a0*/  BRA `(.L_x_2928) ;  /* 0xfffffed000f07947 */ /* 0x000fea000383ffff */
.L_x_2938:
[----:B--2---:R2:W3:Y:S02]  /*349b0*/  SYNCS.PHASECHK.TRANS64.TRYWAIT P1, [R3+URZ+0x33450], R6 ;  /* 0x03345006030075a7 */ /* 0x0044e4000802017f */
[----:B---3--:R-:W-:Y:S05]  /*349c0*/  @!P1 NANOSLEEP.SYNCS 0x989680 ;  /* 0x009896800000995d */ /* 0x008fea0003900000 */
[----:B------:R-:W3:Y:S02]  /*349d0*/  @!P1 SYNCS.PHASECHK.TRANS64 P1, [R3+URZ+0x33450], R6 ;  /* 0x03345006030095a7 */ /* 0x000ee4000802007f */
[----:B---3--:R-:W-:Y:S05]  /*349e0*/  @!P1 BRA `(.L_x_2938) ;  /* 0xfffffffc00f09947 */ /* 0x008fea000383ffff */
[----:B------:R-:W-:Y:S05]  /*349f0*/  BRA `(.L_x_2937) ;  /* 0xfffffef400d87947 */ /* 0x000fea000383ffff */
.L_x_2942:
        /* <DEDUP_REMOVED lines=11> */
[----:B-----5:R-:W-:Y:S01]  /*34ab0*/  IMAD.MOV.U32 R12, RZ, RZ, R0 ;  /* 0x000000ffff0c7224 */ /* 0x020fe200078e0000 */
[----:B------:R-:W-:-:S02]  /*34ac0*/  SEL R26, R11, R128, P0 ;  /* 0x000000800b1a7207 */ /* 0x000fc40000000000 */
[----:B------:R-:W-:Y:S01]  /*34ad0*/  SEL R27, R128, R11, P0 ;  /* 0x0000000b801b7207 */ /* 0x000fe20000000000 */
[----:B------:R-:W-:Y:S01]  /*34ae0*/  IMAD.MOV.U32 R11, RZ, RZ, 0x1c1f ;  /* 0x00001c1fff0b7424 */ /* 0x000fe200078e00ff */
[----:B------:R-:W-:Y:S01]  /*34af0*/  SEL R46, R15, R46, P0 ;  /* 0x0000002e0f2e7207 */ /* 0x000fe20000000000 */
[----:B------:R-:W-:Y:S01]  /*34b00*/  IMAD.MOV.U32 R15, RZ, RZ, -0x1 ;  /* 0xffffffffff0f7424 */ /* 0x000fe200078e00ff */
[----:B------:R-:W-:Y:S01]  /*34b10*/  SEL R4, R3, R123, P0 ;  /* 0x0000007b03047207 */ /* 0x000fe20000000000 */
[----:B------:R-:W-:Y:S01]  /*34b20*/  IMAD.MOV.U32 R128, RZ, RZ, RZ ;  /* 0x000000ffff807224 */ /* 0x000fe200078e00ff */
[----:B------:R-:W-:Y:S02]  /*34b30*/  SEL R147, R123, R3, P0 ;  /* 0x000000037b937207 */ /* 0x000fe40000000000 */
[----:B------:R-:W-:Y:S02]  /*34b40*/  SEL R3, R14, R133, P0 ;  /* 0x000000850e037207 */ /* 0x000fe40000000000 */
[----:B------:R-:W-:-:S07]  /*34b50*/  SEL R133, R133, R14, P0 ;  /* 0x0000000e85857207 */ /* 0x000fce0000000000 */
[----:B0--3--:R-:W-:Y:S05]  /*34b60*/  WARPSYNC.COLLECTIVE R15, `(.L_x_3167) ;  /* 0x000000000f087348 */ /* 0x009fea0003c00000 */
[----:B------:R1:W2:Y:S02]  /*34b70*/  SHFL.IDX P6, R14, R13, R12, R11 ;  /* 0x0000000c0d0e7389 */ /* 0x0002a400000c000b */
[----:B0123--:R-:W-:Y:S01]  /*34b80*/  ENDCOLLECTIVE ;  /* 0x000000000000791b */ /* 0x00ffe20003800000 */
.L_x_3167:
        /* <DEDUP_REMOVED lines=18> */
.L_x_3168:
        /* <DEDUP_REMOVED lines=19> */
.L_x_3169:
        /* <DEDUP_REMOVED lines=17> */
.L_x_3170:
        /* <DEDUP_REMOVED lines=19> */
.L_x_3171:
        /* <DEDUP_REMOVED lines=18> */
.L_x_3172:
        /* <DEDUP_REMOVED lines=17> */
.L_x_3173:
[----:B------:R-:W-:Y:S02]  /*35250*/  IMAD.MOV.U32 R13, RZ, RZ, R147 ;  /* 0x000000ffff0d7224 */ /* 0x000fe400078e0093 */
[----:B------:R-:W-:-:S07]  /*35260*/  IMAD.MOV.U32 R86, RZ, RZ, R14 ;  /* 0x000000ffff567224 */ /* 0x000fce00078e000e */
[----:B------:R-:W-:Y:S05]  /*35270*/  WARPSYNC.COLLECTIVE R15, `(.L_x_3174) ;  /* 0x000000000f087348 */ /* 0x000fea0003c00000 */
[----:B------:R0:W1:Y:S02]  /*35280*/  SHFL.IDX P6, R14, R13, R12, R11 ;  /* 0x0000000c0d0e7389 */ /* 0x00006400000c000b */
[----:B01----:R-:W-:Y:S01]  /*35290*/  ENDCOLLECTIVE ;  /* 0x000000000000791b */ /* 0x003fe20003800000 */
.L_x_3174:
        /* <DEDUP_REMOVED lines=8> */
.L_x_3175:
[----:B------:R-:W-:Y:S02]  /*35320*/  SEL R113, R115, R92, P0 ;  /* 0x0000005c73717207 */ /* 0x000fe40000000000 */
[----:B------:R-:W-:Y:S01]  /*35330*/  SEL R115, R92, R115, P0 ;  /* 0x000000735c737207 */ /* 0x000fe20000000000 */
[----:B------:R-:W-:Y:S02]  /*35340*/  IMAD.MOV.U32 R13, RZ, RZ, R119 ;  /* 0x000000ffff0d7224 */ /* 0x000fe400078e0077 */
[----:B------:R-:W-:-:S07]  /*35350*/  IMAD.MOV.U32 R118, RZ, RZ, R14 ;  /* 0x000000ffff767224 */ /* 0x000fce00078e000e */
[----:B------:R-:W-:Y:S05]  /*35360*/  WARPSYNC.COLLECTIVE R15, `(.L_x_3176) ;  /* 0x000000000f087348 */ /* 0x000fea0003c00000 */
[----:B------:R0:W1:Y:S02]  /*35370*/  SHFL.IDX P6, R14, R13, R12, R11 ;  /* 0x0000000c0d0e7389 */ /* 0x00006400000c000b */
[----:B01----:R-:W-:Y:S01]  /*35380*/  ENDCOLLECTIVE ;  /* 0x000000000000791b */ /* 0x003fe20003800000 */
.L_x_3176:
[----:B------:R-:W-:Y:S01]  /*35390*/  MOV R13, R143 ;  /* 0x0000008f000d7202 */ /* 0x000fe20000000f00 */
[----:B------:R-:W-:Y:S02]  /*353a0*/  IMAD.MOV.U32 R12, RZ, RZ, R121 ;  /* 0x000000ffff0c7224 */ /* 0x000fe400078e0079 */
[----:B------:R-:W-:-:S07]  /*353b0*/  IMAD.MOV.U32 R119, RZ, RZ, R14 ;  /* 0x000000ffff777224 */ /* 0x000fce00078e000e */
[----:B------:R-:W-:Y:S05]  /*353c0*/  WARPSYNC.COLLECTIVE R15, `(.L_x_3177) ;  /* 0x000000000f087348 */ /* 0x000fea0003c00000 */
[----:B------:R0:W1:Y:S02]  /*353d0*/  SHFL.IDX P6, R14, R13, R12, R11 ;  /* 0x0000000c0d0e7389 */ /* 0x00006400000c000b */
[----:B01----:R-:W-:Y:S01]  /*353e0*/  ENDCOLLECTIVE ;  /* 0x000000000000791b */ /* 0x003fe20003800000 */
.L_x_3177:
[----:B------:R-:W-:Y:S02]  /*353f0*/  IMAD.MOV.U32 R13, RZ, RZ, R146 ;  /* 0x000000ffff0d7224 */ /* 0x000fe400078e0092 */
[----:B------:R-:W-:-:S07]  /*35400*/  IMAD.MOV.U32 R84, RZ, RZ, R14 ;  /* 0x000000ffff547224 */ /* 0x000fce00078e000e */
[----:B------:R-:W-:Y:S05]  /*35410*/  WARPSYNC.COLLECTIVE R15, `(.L_x_3178) ;  /* 0x000000000f087348 */ /* 0x000fea0003c00000 */
[----:B------:R0:W1:Y:S02]  /*35420*/  SHFL.IDX P6, R14, R13, R12, R11 ;  /* 0x0000000c0d0e7389 */ /* 0x00006400000c000b */
[----:B01----:R-:W-:Y:S01]  /*35430*/  ENDCOLLECTIVE ;  /* 0x000000000000791b */ /* 0x003fe20003800000 */
.L_x_3178:
        /* <DEDUP_REMOVED lines=8> */
.L_x_3179:
[----:B------:R-:W-:Y:S02]  /*354c0*/  SEL R117, R119, R88, P0 ;  /* 0x0000005877757207 */ /* 0x000fe40000000000 */
[----:B------:R-:W-:Y:S01]  /*354d0*/  SEL R119, R88, R119, P0 ;  /* 0x0000007758777207 */ /* 0x000fe20000000000 */
[----:B------:R-:W-:Y:S02]  /*354e0*/  IMAD.MOV.U32 R13, RZ, RZ, R123 ;  /* 0x000000ffff0d7224 */ /* 0x000fe400078e007b */
[----:B------:R-:W-:-:S07]  /*354f0*/  IMAD.MOV.U32 R122, RZ, RZ, R14 ;  /* 0x000000ffff7a7224 */ /* 0x000fce00078e000e */
[----:B------:R-:W-:Y:S05]  /*35500*/  WARPSYNC.COLLECTIVE R15, `(.L_x_3180) ;  /* 0x000000000f087348 */ /* 0x000fea0003c00000 */
[----:B------:R0:W1:Y:S02]  /*35510*/  SHFL.IDX P6, R14, R13, R12, R11 ;  /* 0x0000000c0d0e7389 */ /* 0x00006400000c000b */
[----:B01----:R-:W-:Y:S01]  /*35520*/  ENDCOLLECTIVE ;  /* 0x000000000000791b */ /* 0x003fe20003800000 */
.L_x_3180:
[----:B------:R-:W-:Y:S02]  /*35530*/  IMAD.MOV.U32 R13, RZ, RZ, R132 ;  /* 0x000000ffff0d7224 */ /* 0x000fe400078e0084 */
[----:B------:R-:W-:Y:S01]  /*35540*/  IMAD.MOV.U32 R12, RZ, RZ, R121 ;  /* 0x000000ffff0c7224 */ /* 0x000fe200078e0079 */
[----:B------:R-:W-:-:S07]  /*35550*/  MOV R123, R14 ;  /* 0x0000000e007b7202 */ /* 0x000fce0000000f00 */
[----:B------:R-:W-:Y:S05]  /*35560*/  WARPSYNC.COLLECTIVE R15, `(.L_x_3181) ;  /* 0x000000000f087348 */ /* 0x000fea0003c00000 */
[----:B------:R0:W1:Y:S02]  /*35570*/  SHFL.IDX P6, R14, R13, R12, R11 ;  /* 0x0000000c0d0e7389 */ /* 0x00006400000c000b */
[----:B01----:R-:W-:Y:S01]  /*35580*/  ENDCOLLECTIVE ;  /* 0x000000000000791b */ /* 0x003fe20003800000 */
.L_x_3181:
[----:B------:R-:W-:Y:S02]  /*35590*/  IMAD.MOV.U32 R13, RZ, RZ, R144 ;  /* 0x000000ffff0d7224 */ /* 0x000fe400078e0090 */
[----:B------:R-:W-:-:S07]  /*355a0*/  IMAD.MOV.U32 R76, RZ, RZ, R14 ;  /* 0x000000ffff4c7224 */ /* 0x000fce00078e000e */
[----:B------:R-:W-:Y:S05]  /*355b0*/  WARPSYNC.COLLECTIVE R15, `(.L_x_3182) ;  /* 0x000000000f087348 */ /* 0x000fea0003c00000 */
[----:B------:R0:W1:Y:S02]  /*355c0*/  SHFL.IDX P6, R14, R13, R12, R11 ;  /* 0x0000000c0d0e7389 */ /* 0x00006400000c000b */
[----:B01----:R-:W-:Y:S01]  /*355d0*/  ENDCOLLECTIVE ;  /* 0x000000000000791b */ /* 0x003fe20003800000 */
.L_x_3182:
        /* <DEDUP_REMOVED lines=8> */
.L_x_3183:
[----:B------:R-:W-:Y:S01]  /*35660*/  MOV R13, R3 ;  /* 0x00000003000d7202 */ /* 0x000fe20000000f00 */
[----:B------:R-:W-:-:S07]  /*35670*/  IMAD.MOV.U32 R5, RZ, RZ, R14 ;  /* 0x000000ffff057224 */ /* 0x000fce00078e000e */
[----:B------:R-:W-:Y:S05]  /*35680*/  WARPSYNC.COLLECTIVE R15, `(.L_x_3184) ;  /* 0x000000000f087348 */ /* 0x000fea0003c00000 */
[----:B------:R0:W1:Y:S02]  /*35690*/  SHFL.IDX P6, R14, R13, R12, R11 ;  /* 0x0000000c0d0e7389 */ /* 0x00006400000c000b */
[----:B01----:R-:W-:Y:S01]  /*356a0*/  ENDCOLLECTIVE ;  /* 0x000000000000791b */ /* 0x003fe20003800000 */
.L_x_3184:
[----:B------:R-:W-:Y:S02]  /*356b0*/  IMAD.MOV.U32 R13, RZ, RZ, R6 ;  /* 0x000000ffff0d7224 */ /* 0x000fe400078e0006 */
[----:B------:R-:W-:Y:S02]  /*356c0*/  IMAD.MOV.U32 R12, RZ, RZ, R121 ;  /* 0x000000ffff0c7224 */ /* 0x000fe400078e0079 */
[----:B------:R-:W-:-:S07]  /*356d0*/  IMAD.MOV.U32 R3, RZ, RZ, R14 ;  /* 0x000000ffff037224 */ /* 0x000fce00078e000e */
[----:B------:R-:W-:Y:S05]  /*356e0*/  WARPSYNC.COLLECTIVE R15, `(.L_x_3185) ;  /* 0x000000000f087348 */ /* 0x000fea0003c00000 */
[----:B------:R0:W1:Y:S02]  /*356f0*/  SHFL.IDX P6, R14, R13, R12, R11 ;  /* 0x0000000c0d0e7389 */ /* 0x00006400000c000b */
[----:B01----:R-:W-:Y:S01]  /*35700*/  ENDCOLLECTIVE ;  /* 0x000000000000791b */ /* 0x003fe20003800000 */
.L_x_3185:
[----:B------:R-:W-:Y:S02]  /*35710*/  IMAD.MOV.U32 R13, RZ, RZ, R133 ;  /* 0x000000ffff0d7224 */ /* 0x000fe400078e0085 */
[----:B------:R-:W-:-:S07]  /*35720*/  IMAD.MOV.U32 R6, RZ, RZ, R14 ;  /* 0x000000ffff067224 */ /* 0x000fce00078e000e */
[----:B------:R-:W-:Y:S05]  /*35730*/  WARPSYNC.COLLECTIVE R15, `(.L_x_3186) ;  /* 0x000000000f087348 */ /* 0x000fea0003c00000 */
[----:B------:R0:W1:Y:S02]  /*35740*/  SHFL.IDX P6, R14, R13, R12, R11 ;  /* 0x0000000c0d0e7389 */ /* 0x00006400000c000b */
[----:B01----:R-:W-:Y:S01]  /*35750*/  ENDCOLLECTIVE ;  /* 0x000000000000791b */ /* 0x003fe20003800000 */
.L_x_3186:
[----:B------:R-:W-:Y:S02]  /*35760*/  IMAD.MOV.U32 R13, RZ, RZ, R106 ;  /* 0x000000ffff0d7224 */ /* 0x000fe400078e006a */
[----:B------:R-:W-:Y:S02]  /*35770*/  IMAD.MOV.U32 R12, RZ, RZ, R0 ;  /* 0x000000ffff0c7224 */ /* 0x000fe400078e0000 */
[----:B------:R-:W-:-:S07]  /*35780*/  IMAD.MOV.U32 R4, RZ, RZ, R14 ;  /* 0x000000ffff047224 */ /* 0x000fce00078e000e */
[----:B------:R-:W-:Y:S05]  /*35790*/  WARPSYNC.COLLECTIVE R15, `(.L_x_3187) ;  /* 0x000000000f087348 */ /* 0x000fea0003c00000 */
[----:B------:R0:W1:Y:S02]  /*357a0*/  SHFL.IDX P6, R14, R13, R12, R11 ;  /* 0x0000000c0d0e7389 */ /* 0x00006400000c000b */
[----:B01----:R-:W-:Y:S01]  /*357b0*/  ENDCOLLECTIVE ;  /* 0x000000000000791b */ /* 0x003fe20003800000 */
.L_x_3187:
        /* <DEDUP_REMOVED lines=9> */
.L_x_3188:
[----:B------:R-:W-:Y:S02]  /*35850*/  IMAD.MOV.U32 R13, RZ, RZ, R10 ;  /* 0x000000ffff0d7224 */ /* 0x000fe400078e000a */
[----:B------:R-:W-:Y:S02]  /*35860*/  IMAD.MOV.U32 R12, RZ, RZ, R121 ;  /* 0x000000ffff0c7224 */ /* 0x000fe400078e0079 */
[----:B------:R-:W-:-:S07]  /*35870*/  IMAD.MOV.U32 R7, RZ, RZ, R14 ;  /* 0x000000ffff077224 */ /* 0x000fce00078e000e */
[----:B------:R-:W-:Y:S05]  /*35880*/  WARPSYNC.COLLECTIVE R15, `(.L_x_3189) ;  /* 0x000000000f087348 */ /* 0x000fea0003c00000 */
[----:B------:R0:W1:Y:S02]  /*35890*/  SHFL.IDX P6, R14, R13, R12, R11 ;  /* 0x0000000c0d0e7389 */ /* 0x00006400000c000b */
[----:B01----:R-:W-:Y:S01]  /*358a0*/  ENDCOLLECTIVE ;  /* 0x000000000000791b */ /* 0x003fe20003800000 */
.L_x_3189:
[----:B------:R-:W-:Y:S02]  /*358b0*/  IMAD.MOV.U32 R13, RZ, RZ, R8 ;  /* 0x000000ffff0d7224 */ /* 0x000fe400078e0008 */
[----:B------:R-:W-:-:S07]  /*358c0*/  IMAD.MOV.U32 R10, RZ, RZ, R14 ;  /* 0x000000ffff0a7224 */ /* 0x000fce00078e000e */
[----:B------:R-:W-:Y:S05]  /*358d0*/  WARPSYNC.COLLECTIVE R15, `(.L_x_3190) ;  /* 0x000000000f087348 */ /* 0x000fea0003c00000 */
[----:B------:R0:W1:Y:S02]  /*358e0*/  SHFL.IDX P6, R14, R13, R12, R11 ;  /* 0x0000000c0d0e7389 */ /* 0x00006400000c000b */
[----:B01----:R-:W-:Y:S01]  /*358f0*/  ENDCOLLECTIVE ;  /* 0x000000000000791b */ /* 0x003fe20003800000 */
.L_x_3190:
[----:B------:R-:W-:Y:S01]  /*35900*/  IMAD.MOV.U32 R13, RZ, RZ, R24 ;  /* 0x000000ffff0d7224 */ /* 0x000fe200078e0018 */
[----:B------:R-:W-:Y:S01]  /*35910*/  MOV R12, R0 ;  /* 0x00000000000c7202 */ /* 0x000fe20000000f00 */
[----:B------:R-:W-:-:S07]  /*35920*/  IMAD.MOV.U32 R8, RZ, RZ, R14 ;  /* 0x000000ffff087224 */ /* 0x000fce00078e000e */
[----:B------:R-:W-:Y:S05]  /*35930*/  WARPSYNC.COLLECTIVE R15, `(.L_x_3191) ;  /* 0x000000000f087348 */ /* 0x000fea0003c00000 */
[----:B------:R0:W1:Y:S02]  /*35940*/  SHFL.IDX P6, R14, R13, R12, R11 ;  /* 0x0000000c0d0e7389 */ /* 0x00006400000c000b */
[----:B01----:R-:W-:Y:S01]  /*35950*/  ENDCOLLECTIVE ;  /* 0x000000000000791b */ /* 0x003fe20003800000 */
.L_x_3191:
        /* <DEDUP_REMOVED lines=9> */
.L_x_3192:
[----:B------:R-:W-:Y:S02]  /*359f0*/  IMAD.MOV.U32 R13, RZ, RZ, R25 ;  /* 0x000000ffff0d7224 */ /* 0x000fe400078e0019 */
[----:B------:R-:W-:Y:S02]  /*35a00*/  IMAD.MOV.U32 R12, RZ, RZ, R121 ;  /* 0x000000ffff0c7224 */ /* 0x000fe400078e0079 */
[----:B------:R-:W-:-:S07]  /*35a10*/  IMAD.MOV.U32 R20, RZ, RZ, R14 ;  /* 0x000000ffff147224 */ /* 0x000fce00078e000e */
[----:B------:R-:W-:Y:S05]  /*35a20*/  WARPSYNC.COLLECTIVE R15, `(.L_x_3193) ;  /* 0x000000000f087348 */ /* 0x000fea0003c00000 */
[----:B------:R0:W1:Y:S02]  /*35a30*/  SHFL.IDX P6, R14, R13, R12, R11 ;  /* 0x0000000c0d0e7389 */ /* 0x00006400000c000b */
[----:B01----:R-:W-:Y:S01]  /*35a40*/  ENDCOLLECTIVE ;  /* 0x000000000000791b */ /* 0x003fe20003800000 */
.L_x_3193:
[----:B------:R-:W-:Y:S02]  /*35a50*/  IMAD.MOV.U32 R13, RZ, RZ, R21 ;  /* 0x000000ffff0d7224 */ /* 0x000fe400078e0015 */
[----:B------:R-:W-:-:S07]  /*35a60*/  IMAD.MOV.U32 R25, RZ, RZ, R14 ;  /* 0x000000ffff197224 */ /* 0x000fce00078e000e */
[----:B------:R-:W-:Y:S05]  /*35a70*/  WARPSYNC.COLLECTIVE R15, `(.L_x_3194) ;  /* 0x000000000f087348 */ /* 0x000fea0003c00000 */
[----:B------:R0:W1:Y:S02]  /*35a80*/  SHFL.IDX P6, R14, R13, R12, R11 ;  /* 0x0000000c0d0e7389 */ /* 0x00006400000c000b */
[----:B01----:R-:W-:Y:S01]  /*35a90*/  ENDCOLLECTIVE ;  /* 0x000000000000791b */ /* 0x003fe20003800000 */
.L_x_3194:
[----:B------:R-:W-:Y:S01]  /*35aa0*/  MOV R13, R28 ;  /* 0x0000001c000d7202 */ /* 0x000fe20000000f00 */
[----:B------:R-:W-:Y:S02]  /*35ab0*/  IMAD.MOV.U32 R12, RZ, RZ, R0 ;  /* 0x000000ffff0c7224 */ /* 0x000fe400078e0000 */
[----:B------:R-:W-:-:S07]  /*35ac0*/  IMAD.MOV.U32 R21, RZ, RZ, R14 ;  /* 0x000000ffff157224 */ /* 0x000fce00078e000e */
[----:B------:R-:W-:Y:S05]  /*35ad0*/  WARPSYNC.COLLECTIVE R15, `(.L_x_3195) ;  /* 0x000000000f087348 */ /* 0x000fea0003c00000 */
[----:B------:R0:W1:Y:S02]  /*35ae0*/  SHFL.IDX P6, R14, R13, R12, R11 ;  /* 0x0000000c0d0e7389 */ /* 0x00006400000c000b */
[----:B01----:R-:W-:Y:S01]  /*35af0*/  ENDCOLLECTIVE ;  /* 0x000000000000791b */ /* 0x003fe20003800000 */
.L_x_3195:
        /* <DEDUP_REMOVED lines=9> */
.L_x_3196:
[----:B------:R-:W-:Y:S02]  /*35b90*/  IMAD.MOV.U32 R13, RZ, RZ, R32 ;  /* 0x000000ffff0d7224 */ /* 0x000fe400078e0020 */
[----:B------:R-:W-:Y:S02]  /*35ba0*/  IMAD.MOV.U32 R12, RZ, RZ, R121 ;  /* 0x000000ffff0c7224 */ /* 0x000fe400078e0079 */
[----:B------:R-:W-:-:S07]  /*35bb0*/  IMAD.MOV.U32 R26, RZ, RZ, R14 ;  /* 0x000000ffff1a7224 */ /* 0x000fce00078e000e */
[----:B------:R-:W-:Y:S05]  /*35bc0*/  WARPSYNC.COLLECTIVE R15, `(.L_x_3197) ;  /* 0x000000000f087348 */ /* 0x000fea0003c00000 */
[----:B------:R0:W1:Y:S02]  /*35bd0*/  SHFL.IDX P6, R14, R13, R12, R11 ;  /* 0x0000000c0d0e7389 */ /* 0x00006400000c000b */
[----:B01----:R-:W-:Y:S01]  /*35be0*/  ENDCOLLECTIVE ;  /* 0x000000000000791b */ /* 0x003fe20003800000 */
.L_x_3197:
[----:B------:R-:W-:Y:S02]  /*35bf0*/  IMAD.MOV.U32 R13, RZ, RZ, R27 ;  /* 0x000000ffff0d7224 */ /* 0x000fe400078e001b */
[----:B------:R-:W-:-:S07]  /*35c00*/  IMAD.MOV.U32 R32, RZ, RZ, R14 ;  /* 0x000000ffff207224 */ /* 0x000fce00078e000e */
[----:B------:R-:W-:Y:S05]  /*35c10*/  WARPSYNC.COLLECTIVE R15, `(.L_x_3198) ;  /* 0x000000000f087348 */ /* 0x000fea0003c00000 */
[----:B------:R0:W1:Y:S02]  /*35c20*/  SHFL.IDX P6, R14, R13, R12, R11 ;  /* 0x0000000c0d0e7389 */ /* 0x00006400000c000b */
[----:B01----:R-:W-:Y:S01]  /*35c30*/  ENDCOLLECTIVE ;  /* 0x000000000000791b */ /* 0x003fe20003800000 */
.L_x_3198:
[----:B------:R-:W-:Y:S02]  /*35c40*/  IMAD.MOV.U32 R13, RZ, RZ, R35 ;  /* 0x000000ffff0d7224 */ /* 0x000fe400078e0023 */
[----:B------:R-:W-:Y:S01]  /*35c50*/  IMAD.MOV.U32 R12, RZ, RZ, R0 ;  /* 0x000000ffff0c7224 */ /* 0x000fe200078e0000 */
[----:B------:R-:W-:-:S07]  /*35c60*/  MOV R27, R14 ;  /* 0x0000000e001b7202 */ /* 0x000fce0000000f00 */
[----:B------:R-:W-:Y:S05]  /*35c70*/  WARPSYNC.COLLECTIVE R15, `(.L_x_3199) ;  /* 0x000000000f087348 */ /* 0x000fea0003c00000 */
[----:B------:R0:W1:Y:S02]  /*35c80*/  SHFL.IDX P6, R14, R13, R12, R11 ;  /* 0x0000000c0d0e7389 */ /* 0x00006400000c000b */
[----:B01----:R-:W-:Y:S01]  /*35c90*/  ENDCOLLECTIVE ;  /* 0x000000000000791b */ /* 0x003fe20003800000 */
.L_x_3199:
        /* <DEDUP_REMOVED lines=9> */
.L_x_3200:
[----:B------:R-:W-:Y:S02]  /*35d30*/  IMAD.MOV.U32 R13, RZ, RZ, R52 ;  /* 0x000000ffff0d7224 */ /* 0x000fe400078e0034 */
[----:B------:R-:W-:Y:S02]  /*35d40*/  IMAD.MOV.U32 R12, RZ, RZ, R121 ;  /* 0x000000ffff0c7224 */ /* 0x000fe400078e0079 */
[----:B------:R-:W-:-:S07]  /*35d50*/  IMAD.MOV.U32 R33, RZ, RZ, R14 ;  /* 0x000000ffff217224 */ /* 0x000fce00078e000e */
[----:B------:R-:W-:Y:S05]  /*35d60*/  WARPSYNC.COLLECTIVE R15, `(.L_x_3201) ;  /* 0x000000000f087348 */ /* 0x000fea0003c00000 */
[----:B------:R0:W1:Y:S02]  /*35d70*/  SHFL.IDX P6, R14, R13, R12, R11 ;  /* 0x0000000c0d0e7389 */ /* 0x00006400000c000b */
[----:B01----:R-:W-:Y:S01]  /*35d80*/  ENDCOLLECTIVE ;  /* 0x000000000000791b */ /* 0x003fe20003800000 */
.L_x_3201:
[----:B------:R-:W-:Y:S01]  /*35d90*/  MOV R13, R34 ;  /* 0x00000022000d7202 */ /* 0x000fe20000000f00 */
[----:B------:R-:W-:-:S07]  /*35da0*/  IMAD.MOV.U32 R52, RZ, RZ, R14 ;  /* 0x000000ffff347224 */ /* 0x000fce00078e000e */
[----:B------:R-:W-:Y:S05]  /*35db0*/  WARPSYNC.COLLECTIVE R15, `(.L_x_3202) ;  /* 0x000000000f087348 */ /* 0x000fea0003c00000 */
[----:B------:R0:W1:Y:S02]  /*35dc0*/  SHFL.IDX P6, R14, R13, R12, R11 ;  /* 0x0000000c0d0e7389 */ /* 0x00006400000c000b */
[----:B01----:R-:W-:Y:S01]  /*35dd0*/  ENDCOLLECTIVE ;  /* 0x000000000000791b */ /* 0x003fe20003800000 */
.L_x_3202:
[----:B------:R-:W-:Y:S02]  /*35de0*/  IMAD.MOV.U32 R13, RZ, RZ, R55 ;  /* 0x000000ffff0d7224 */ /* 0x000fe400078e0037 */
[----:B------:R-:W-:Y:S02]  /*35df0*/  IMAD.MOV.U32 R12, RZ, RZ, R0 ;  /* 0x000000ffff0c7224 */ /* 0x000fe400078e0000 */
[----:B------:R-:W-:-:S07]  /*35e00*/  IMAD.MOV.U32 R34, RZ, RZ, R14 ;  /* 0x000000ffff227224 */ /* 0x000fce00078e000e */
[----:B------:R-:W-:Y:S05]  /*35e10*/  WARPSYNC.COLLECTIVE R15, `(.L_x_3203) ;  /* 0x000000000f087348 */ /* 0x000fea0003c00000 */
[----:B------:R0:W1:Y:S02]  /*35e20*/  SHFL.IDX P6, R14, R13, R12, R11 ;  /* 0x0000000c0d0e7389 */ /* 0x00006400000c000b */
[----:B01----:R-:W-:Y:S01]  /*35e30*/  ENDCOLLECTIVE ;  /* 0x000000000000791b */ /* 0x003fe20003800000 */
.L_x_3203:
        /* <DEDUP_REMOVED lines=9> */
.L_x_3204:
[----:B------:R-:W-:Y:S02]  /*35ed0*/  IMAD.MOV.U32 R13, RZ, RZ, R56 ;  /* 0x000000ffff0d7224 */ /* 0x000fe400078e0038 */
[----:B------:R-:W-:Y:S02]  /*35ee0*/  IMAD.MOV.U32 R12, RZ, RZ, R121 ;  /* 0x000000ffff0c7224 */ /* 0x000fe400078e0079 */
[----:B------:R-:W-:-:S07]  /*35ef0*/  IMAD.MOV.U32 R53, RZ, RZ, R14 ;  /* 0x000000ffff357224 */ /* 0x000fce00078e000e */
[----:B------:R-:W-:Y:S05]  /*35f00*/  WARPSYNC.COLLECTIVE R15, `(.L_x_3205) ;  /* 0x000000000f087348 */ /* 0x000fea0003c00000 */
[----:B------:R0:W1:Y:S02]  /*35f10*/  SHFL.IDX P6, R14, R13, R12, R11 ;  /* 0x0000000c0d0e7389 */ /* 0x00006400000c000b */
[----:B01----:R-:W-:Y:S01]  /*35f20*/  ENDCOLLECTIVE ;  /* 0x000000000000791b */ /* 0x003fe20003800000 */
.L_x_3205:
[----:B------:R-:W-:Y:S01]  /*35f30*/  IMAD.MOV.U32 R13, RZ, RZ, R54 ;  /* 0x000000ffff0d7224 */ /* 0x000fe200078e0036 */
[----:B------:R-:W-:-:S07]  /*35f40*/  MOV R56, R14 ;  /* 0x0000000e00387202 */ /* 0x000fce0000000f00 */
[----:B------:R-:W-:Y:S05]  /*35f50*/  WARPSYNC.COLLECTIVE R15, `(.L_x_3206) ;  /* 0x000000000f087348 */ /* 0x000fea0003c00000 */
[----:B------:R0:W1:Y:S02]  /*35f60*/  SHFL.IDX P6, R14, R13, R12, R11 ;  /* 0x0000000c0d0e7389 */ /* 0x00006400000c000b */
[----:B01----:R-:W-:Y:S01]  /*35f70*/  ENDCOLLECTIVE ;  /* 0x000000000000791b */ /* 0x003fe20003800000 */
.L_x_3206:
[----:B------:R-:W-:Y:S02]  /*35f80*/  IMAD.MOV.U32 R13, RZ, RZ, R59 ;  /* 0x000000ffff0d7224 */ /* 0x000fe400078e003b */
[----:B------:R-:W-:Y:S02]  /*35f90*/  IMAD.MOV.U32 R12, RZ, RZ, R0 ;  /* 0x000000ffff0c7224 */ /* 0x000fe400078e0000 */
[----:B------:R-:W-:-:S07]  /*35fa0*/  IMAD.MOV.U32 R54, RZ, RZ, R14 ;  /* 0x000000ffff367224 */ /* 0x000fce00078e000e */
[----:B------:R-:W-:Y:S05]  /*35fb0*/  WARPSYNC.COLLECTIVE R15, `(.L_x_3207) ;  /* 0x000000000f087348 */ /* 0x000fea0003c00000 */
[----:B------:R0:W1:Y:S02]  /*35fc0*/  SHFL.IDX P6, R14, R13, R12, R11 ;  /* 0x0000000c0d0e7389 */ /* 0x00006400000c000b */
[----:B01----:R-:W-:Y:S01]  /*35fd0*/  ENDCOLLECTIVE ;  /* 0x000000000000791b */ /* 0x003fe20003800000 */
.L_x_3207:
        /* <DEDUP_REMOVED lines=9> */
.L_x_3208:
[----:B------:R-:W-:Y:S01]  /*36070*/  IMAD.MOV.U32 R13, RZ, RZ, R60 ;  /* 0x000000ffff0d7224 */ /* 0x000fe200078e003c */
[----:B------:R-:W-:Y:S01]  /*36080*/  MOV R12, R121 ;  /* 0x00000079000c7202 */ /* 0x000fe20000000f00 */
[----:B------:R-:W-:-:S07]  /*36090*/  IMAD.MOV.U32 R57, RZ, RZ, R14 ;  /* 0x000000ffff397224 */ /* 0x000fce00078e000e */
[----:B------:R-:W-:Y:S05]  /*360a0*/  WARPSYNC.COLLECTIVE R15, `(.L_x_3209) ;  /* 0x000000000f087348 */ /* 0x000fea0003c00000 */
[----:B------:R0:W1:Y:S02]  /*360b0*/  SHFL.IDX P6, R14, R13, R12, R11 ;  /* 0x0000000c0d0e7389 */ /* 0x00006400000c000b */
[----:B01----:R-:W-:Y:S01]  /*360c0*/  ENDCOLLECTIVE ;  /* 0x000000000000791b */ /* 0x003fe20003800000 */
.L_x_3209:
[----:B------:R-:W-:Y:S02]  /*360d0*/  IMAD.MOV.U32 R13, RZ, RZ, R58 ;  /* 0x000000ffff0d7224 */ /* 0x000fe400078e003a */
[----:B------:R-:W-:-:S07]  /*360e0*/  IMAD.MOV.U32 R60, RZ, RZ, R14 ;  /* 0x000000ffff3c7224 */ /* 0x000fce00078e000e */
[----:B------:R-:W-:Y:S05]  /*360f0*/  WARPSYNC.COLLECTIVE R15, `(.L_x_3210) ;  /* 0x000000000f087348 */ /* 0x000fea0003c00000 */
[----:B------:R0:W1:Y:S02]  /*36100*/  SHFL.IDX P6, R14, R13, R12, R11 ;  /* 0x0000000c0d0e7389 */ /* 0x00006400000c000b */
[----:B01----:R-:W-:Y:S01]  /*36110*/  ENDCOLLECTIVE ;  /* 0x000000000000791b */ /* 0x003fe20003800000 */
.L_x_3210:
[----:B------:R-:W-:Y:S02]  /*36120*/  IMAD.MOV.U32 R13, RZ, RZ, R63 ;  /* 0x000000ffff0d7224 */ /* 0x000fe400078e003f */
[----:B------:R-:W-:Y:S02]  /*36130*/  IMAD.MOV.U32 R12, RZ, RZ, R0 ;  /* 0x000000ffff0c7224 */ /* 0x000fe400078e0000 */
[----:B------:R-:W-:-:S07]  /*36140*/  IMAD.MOV.U32 R58, RZ, RZ, R14 ;  /* 0x000000ffff3a7224 */ /* 0x000fce00078e000e */
[----:B------:R-:W-:Y:S05]  /*36150*/  WARPSYNC.COLLECTIVE R15, `(.L_x_3211) ;  /* 0x000000000f087348 */ /* 0x000fea0003c00000 */
[----:B------:R0:W1:Y:S02]  /*36160*/  SHFL.IDX P6, R14, R13, R12, R11 ;  /* 0x0000000c0d0e7389 */ /* 0x00006400000c000b */
[----:B01----:R-:W-:Y:S01]  /*36170*/  ENDCOLLECTIVE ;  /* 0x000000000000791b */ /* 0x003fe20003800000 */
.L_x_3211:
        /* <DEDUP_REMOVED lines=9> */
.L_x_3212:
[----:B------:R-:W-:Y:S01]  /*36210*/  MOV R13, R64 ;  /* 0x00000040000d7202 */ /* 0x000fe20000000f00 */
[----:B------:R-:W-:Y:S02]  /*36220*/  IMAD.MOV.U32 R12, RZ, RZ, R121 ;  /* 0x000000ffff0c7224 */ /* 0x000fe400078e0079 */
[----:B------:R-:W-:-:S07]  /*36230*/  IMAD.MOV.U32 R61, RZ, RZ, R14 ;  /* 0x000000ffff3d7224 */ /* 0x000fce00078e000e */
[----:B------:R-:W-:Y:S05]  /*36240*/  WARPSYNC.COLLECTIVE R15, `(.L_x_3213) ;  /* 0x000000000f087348 */ /* 0x000fea0003c00000 */
[----:B------:R0:W1:Y:S02]  /*36250*/  SHFL.IDX P6, R14, R13, R12, R11 ;  /* 0x0000000c0d0e7389 */ /* 0x00006400000c000b */
[----:B01----:R-:W-:Y:S01]  /*36260*/  ENDCOLLECTIVE ;  /* 0x000000000000791b */ /* 0x003fe20003800000 */
.L_x_3213:
[----:B------:R-:W-:Y:S02]  /*36270*/  IMAD.MOV.U32 R13, RZ, RZ, R62 ;  /* 0x000000ffff0d7224 */ /* 0x000fe400078e003e */
[----:B------:R-:W-:-:S07]  /*36280*/  IMAD.MOV.U32 R64, RZ, RZ, R14 ;  /* 0x000000ffff407224 */ /* 0x000fce00078e000e */
[----:B------:R-:W-:Y:S05]  /*36290*/  WARPSYNC.COLLECTIVE R15, `(.L_x_3214) ;  /* 0x000000000f087348 */ /* 0x000fea0003c00000 */
[----:B------:R0:W1:Y:S02]  /*362a0*/  SHFL.IDX P6, R14, R13, R12, R11 ;  /* 0x0000000c0d0e7389 */ /* 0x00006400000c000b */
[----:B01----:R-:W-:Y:S01]  /*362b0*/  ENDCOLLECTIVE ;  /* 0x000000000000791b */ /* 0x003fe20003800000 */
.L_x_3214:
[----:B------:R-:W-:Y:S02]  /*362c0*/  IMAD.MOV.U32 R13, RZ, RZ, R67 ;  /* 0x000000ffff0d7224 */ /* 0x000fe400078e0043 */
[----:B------:R-:W-:Y:S02]  /*362d0*/  IMAD.MOV.U32 R12, RZ, RZ, R0 ;  /* 0x000000ffff0c7224 */ /* 0x000fe400078e0000 */
[----:B------:R-:W-:-:S07]  /*362e0*/  IMAD.MOV.U32 R62, RZ, RZ, R14 ;  /* 0x000000ffff3e7224 */ /* 0x000fce00078e000e */
[----:B------:R-:W-:Y:S05]  /*362f0*/  WARPSYNC.COLLECTIVE R15, `(.L_x_3215) ;  /* 0x000000000f087348 */ /* 0x000fea0003c00000 */
[----:B------:R0:W1:Y:S02]  /*36300*/  SHFL.IDX P6, R14, R13, R12, R11 ;  /* 0x0000000c0d0e7389 */ /* 0x00006400000c000b */
[----:B01----:R-:W-:Y:S01]  /*36310*/  ENDCOLLECTIVE ;  /* 0x000000000000791b */ /* 0x003fe20003800000 */
.L_x_3215:
        /* <DEDUP_REMOVED lines=9> */
.L_x_3216:
[----:B------:R-:W-:Y:S02]  /*363b0*/  IMAD.MOV.U32 R13, RZ, RZ, R68 ;  /* 0x000000ffff0d7224 */ /* 0x000fe400078e0044 */
[----:B------:R-:W-:Y:S01]  /*363c0*/  IMAD.MOV.U32 R12, RZ, RZ, R121 ;  /* 0x000000ffff0c7224 */ /* 0x000fe200078e0079 */
[----:B------:R-:W-:-:S07]  /*363d0*/  MOV R65, R14 ;  /* 0x0000000e00417202 */ /* 0x000fce0000000f00 */
[----:B------:R-:W-:Y:S05]  /*363e0*/  WARPSYNC.COLLECTIVE R15, `(.L_x_3217) ;  /* 0x000000000f087348 */ /* 0x000fea0003c00000 */
[----:B------:R0:W1:Y:S02]  /*363f0*/  SHFL.IDX P6, R14, R13, R12, R11 ;  /* 0x0000000c0d0e7389 */ /* 0x00006400000c000b */
[----:B01----:R-:W-:Y:S01]  /*36400*/  ENDCOLLECTIVE ;  /* 0x000000000000791b */ /* 0x003fe20003800000 */
.L_x_3217:
[----:B------:R-:W-:Y:S02]  /*36410*/  IMAD.MOV.U32 R13, RZ, RZ, R66 ;  /* 0x000000ffff0d7224 */ /* 0x000fe400078e0042 */
[----:B------:R-:W-:-:S07]  /*36420*/  IMAD.MOV.U32 R68, RZ, RZ, R14 ;  /* 0x000000ffff447224 */ /* 0x000fce00078e000e */
[----:B------:R-:W-:Y:S05]  /*36430*/  WARPSYNC.COLLECTIVE R15, `(.L_x_3218) ;  /* 0x000000000f087348 */ /* 0x000fea0003c00000 */
[----:B------:R0:W1:Y:S02]  /*36440*/  SHFL.IDX P6, R14, R13, R12, R11 ;  /* 0x0000000c0d0e7389 */ /* 0x00006400000c000b */
[----:B01----:R-:W-:Y:S01]  /*36450*/  ENDCOLLECTIVE ;  /* 0x000000000000791b */ /* 0x003fe20003800000 */
.L_x_3218:
[----:B------:R-:W-:Y:S02]  /*36460*/  IMAD.MOV.U32 R13, RZ, RZ, R71 ;  /* 0x000000ffff0d7224 */ /* 0x000fe400078e0047 */
[----:B------:R-:W-:Y:S02]  /*36470*/  IMAD.MOV.U32 R12, RZ, RZ, R0 ;  /* 0x000000ffff0c7224 */ /* 0x000fe400078e0000 */
[----:B------:R-:W-:-:S07]  /*36480*/  IMAD.MOV.U32 R66, RZ, RZ, R14 ;  /* 0x000000ffff427224 */ /* 0x000fce00078e000e */
[----:B------:R-:W-:Y:S05]  /*36490*/  WARPSYNC.COLLECTIVE R15, `(.L_x_3219) ;  /* 0x000000000f087348 */ /* 0x000fea0003c00000 */
[----:B------:R0:W1:Y:S02]  /*364a0*/  SHFL.IDX P6, R14, R13, R12, R11 ;  /* 0x0000000c0d0e7389 */ /* 0x00006400000c000b */
[----:B01----:R-:W-:Y:S01]  /*364b0*/  ENDCOLLECTIVE ;  /* 0x000000000000791b */ /* 0x003fe20003800000 */
.L_x_3219:
[----:B------:R-:W-:Y:S02]  /*364c0*/  SEL R64, R65, R66, P0 ;  /* 0x0000004241407207 */ /* 0x000fe40000000000 */
[----:B------:R-:W-:Y:S02]  /*364d0*/  SEL R65, R66, R65, P0 ;  /* 0x0000004142417207 */ /* 0x000fe40000000000 */
[----:B------:R-:W-:Y:S02]  /*364e0*/  SEL R66, R67, R68, P0 ;  /* 0x0000004443427207 */ /* 0x000fe40000000000 */
[----:B------:R-:W-:Y:S02]  /*364f0*/  SEL R67, R68, R67, P0 ;  /* 0x0000004344437207 */ /* 0x000fe40000000000 */
[----:B------:R-:W-:Y:S01]  /*36500*/  MOV R13, R69 ;  /* 0x00000045000d7202 */ /* 0x000fe20000000f00 */
[----:B------:R-:W-:-:S07]  /*36510*/  IMAD.MOV.U32 R71, RZ, RZ, R14 ;  /* 0x000000ffff477224 */ /* 0x000fce00078e000e */
[----:B------:R-:W-:Y:S05]  /*36520*/  WARPSYNC.COLLECTIVE R15, `(.L_x_3220) ;  /* 0x000000000f087348 */ /* 0x000fea0003c00000 */
[----:B------:R0:W1:Y:S02]  /*36530*/  SHFL.IDX P6, R14, R13, R12, R11 ;  /* 0x0000000c0d0e7389 */ /* 0x00006400000c000b */
[----:B01----:R-:W-:Y:S01]  /*36540*/  ENDCOLLECTIVE ;  /* 0x000000000000791b */ /* 0x003fe20003800000 */
.L_x_3220:
[----:B------:R-:W-:Y:S02]  /*36550*/  IMAD.MOV.U32 R13, RZ, RZ, R72 ;  /* 0x000000ffff0d7224 */ /* 0x000fe400078e0048 */
[----:B------:R-:W-:Y:S02]  /*36560*/  IMAD.MOV.U32 R12, RZ, RZ, R121 ;  /* 0x000000ffff0c7224 */ /* 0x000fe400078e0079 */
[----:B------:R-:W-:-:S07]  /*36570*/  IMAD.MOV.U32 R69, RZ, RZ, R14 ;  /* 0x000000ffff457224 */ /* 0x000fce00078e000e */
[----:B------:R-:W-:Y:S05]  /*36580*/  WARPSYNC.COLLECTIVE R15, `(.L_x_3221) ;  /* 0x000000000f087348 */ /* 0x000fea0003c00000 */
[----:B------:R0:W1:Y:S02]  /*36590*/  SHFL.IDX P6, R14, R13, R12, R11 ;  /* 0x0000000c0d0e7389 */ /* 0x00006400000c000b */
[----:B01----:R-:W-:Y:S01]  /*365a0*/  ENDCOLLECTIVE ;  /* 0x000000000000791b */ /* 0x003fe20003800000 */
.L_x_3221:
[----:B------:R-:W-:Y:S02]  /*365b0*/  IMAD.MOV.U32 R13, RZ, RZ, R70 ;  /* 0x000000ffff0d7224 */ /* 0x000fe400078e0046 */
[----:B------:R-:W-:-:S07]  /*365c0*/  IMAD.MOV.U32 R72, RZ, RZ, R14 ;  /* 0x000000ffff487224 */ /* 0x000fce00078e000e */
[----:B------:R-:W-:Y:S05]  /*365d0*/  WARPSYNC.COLLECTIVE R15, `(.L_x_3222) ;  /* 0x000000000f087348 */ /* 0x000fea0003c00000 */
[----:B------:R0:W1:Y:S02]  /*365e0*/  SHFL.IDX P6, R14, R13, R12, R11 ;  /* 0x0000000c0d0e7389 */ /* 0x00006400000c000b */
[----:B01----:R-:W-:Y:S01]  /*365f0*/  ENDCOLLECTIVE ;  /* 0x000000000000791b */ /* 0x003fe20003800000 */
.L_x_3222:
[----:B------:R-:W-:Y:S02]  /*36600*/  IMAD.MOV.U32 R13, RZ, RZ, R75 ;  /* 0x000000ffff0d7224 */ /* 0x000fe400078e004b */
[----:B------:R-:W-:Y:S02]  /*36610*/  IMAD.MOV.U32 R12, RZ, RZ, R0 ;  /* 0x000000ffff0c7224 */ /* 0x000fe400078e0000 */
[----:B------:R-:W-:-:S07]  /*36620*/  IMAD.MOV.U32 R70, RZ, RZ, R14 ;  /* 0x000000ffff467224 */ /* 0x000fce00078e000e */
[----:B------:R-:W-:Y:S05]  /*36630*/  WARPSYNC.COLLECTIVE R15, `(.L_x_3223) ;  /* 0x000000000f087348 */ /* 0x000fea0003c00000 */
[----:B------:R0:W1:Y:S02]  /*36640*/  SHFL.IDX P6, R14, R13, R12, R11 ;  /* 0x0000000c0d0e7389 */ /* 0x00006400000c000b */
[----:B01----:R-:W-:Y:S01]  /*36650*/  ENDCOLLECTIVE ;  /* 0x000000000000791b */ /* 0x003fe20003800000 */
.L_x_3223:
        /* <DEDUP_REMOVED lines=9> */
.L_x_3224:
[----:B------:R-:W-:Y:S02]  /*366f0*/  IMAD.MOV.U32 R13, RZ, RZ, R50 ;  /* 0x000000ffff0d7224 */ /* 0x000fe400078e0032 */
[----:B------:R-:W-:Y:S02]  /*36700*/  IMAD.MOV.U32 R12, RZ, RZ, R121 ;  /* 0x000000ffff0c7224 */ /* 0x000fe400078e0079 */
[----:B------:R-:W-:-:S07]  /*36710*/  IMAD.MOV.U32 R73, RZ, RZ, R14 ;  /* 0x000000ffff497224 */ /* 0x000fce00078e000e */
[----:B------:R-:W-:Y:S05]  /*36720*/  WARPSYNC.COLLECTIVE R15, `(.L_x_3225) ;  /* 0x000000000f087348 */ /* 0x000fea0003c00000 */
[----:B------:R0:W1:Y:S02]  /*36730*/  SHFL.IDX P6, R14, R13, R12, R11 ;  /* 0x0000000c0d0e7389 */ /* 0x00006400000c000b */
[----:B01----:R-:W-:Y:S01]  /*36740*/  ENDCOLLECTIVE ;  /* 0x000000000000791b */ /* 0x003fe20003800000 */
.L_x_3225:
[----:B------:R-:W-:Y:S02]  /*36750*/  IMAD.MOV.U32 R13, RZ, RZ, R74 ;  /* 0x000000ffff0d7224 */ /* 0x000fe400078e004a */
[----:B------:R-:W-:-:S07]  /*36760*/  IMAD.MOV.U32 R50, RZ, RZ, R14 ;  /* 0x000000ffff327224 */ /* 0x000fce00078e000e */
[----:B------:R-:W-:Y:S05]  /*36770*/  WARPSYNC.COLLECTIVE R15, `(.L_x_3226) ;  /* 0x000000000f087348 */ /* 0x000fea0003c00000 */
[----:B------:R0:W1:Y:S02]  /*36780*/  SHFL.IDX P6, R14, R13, R12, R11 ;  /* 0x0000000c0d0e7389 */ /* 0x00006400000c000b */
[----:B01----:R-:W-:Y:S01]  /*36790*/  ENDCOLLECTIVE ;  /* 0x000000000000791b */ /* 0x003fe20003800000 */
.L_x_3226:
[----:B------:R-:W-:Y:S01]  /*367a0*/  IMAD.MOV.U32 R13, RZ, RZ, R79 ;  /* 0x000000ffff0d7224 */ /* 0x000fe200078e004f */
[----:B------:R-:W-:Y:S01]  /*367b0*/  MOV R12, R0 ;  /* 0x00000000000c7202 */ /* 0x000fe20000000f00 */
[----:B------:R-:W-:-:S07]  /*367c0*/  IMAD.MOV.U32 R74, RZ, RZ, R14 ;  /* 0x000000ffff4a7224 */ /* 0x000fce00078e000e */
[----:B------:R-:W-:Y:S05]  /*367d0*/  WARPSYNC.COLLECTIVE R15, `(.L_x_3227) ;  /* 0x000000000f087348 */ /* 0x000fea0003c00000 */
[----:B------:R0:W1:Y:S02]  /*367e0*/  SHFL.IDX P6, R14, R13, R12, R11 ;  /* 0x0000000c0d0e7389 */ /* 0x00006400000c000b */
[----:B01----:R-:W-:Y:S01]  /*367f0*/  ENDCOLLECTIVE ;  /* 0x000000000000791b */ /* 0x003fe20003800000 */
.L_x_3227:
        /* <DEDUP_REMOVED lines=9> */
.L_x_3228:
[----:B------:R-:W-:Y:S02]  /*36890*/  IMAD.MOV.U32 R13, RZ, RZ, R48 ;  /* 0x000000ffff0d7224 */ /* 0x000fe400078e0030 */
[----:B------:R-:W-:Y:S02]  /*368a0*/  IMAD.MOV.U32 R12, RZ, RZ, R121 ;  /* 0x000000ffff0c7224 */ /* 0x000fe400078e0079 */
[----:B------:R-:W-:-:S07]  /*368b0*/  IMAD.MOV.U32 R77, RZ, RZ, R14 ;  /* 0x000000ffff4d7224 */ /* 0x000fce00078e000e */
[----:B------:R-:W-:Y:S05]  /*368c0*/  WARPSYNC.COLLECTIVE R15, `(.L_x_3229) ;  /* 0x000000000f087348 */ /* 0x000fea0003c00000 */
[----:B------:R0:W1:Y:S02]  /*368d0*/  SHFL.IDX P6, R14, R13, R12, R11 ;  /* 0x0000000c0d0e7389 */ /* 0x00006400000c000b */
[----:B01----:R-:W-:Y:S01]  /*368e0*/  ENDCOLLECTIVE ;  /* 0x000000000000791b */ /* 0x003fe20003800000 */
.L_x_3229:
[----:B------:R-:W-:Y:S02]  /*368f0*/  IMAD.MOV.U32 R13, RZ, RZ, R78 ;  /* 0x000000ffff0d7224 */ /* 0x000fe400078e004e */
[----:B------:R-:W-:-:S07]  /*36900*/  IMAD.MOV.U32 R48, RZ, RZ, R14 ;  /* 0x000000ffff307224 */ /* 0x000fce00078e000e */
[----:B------:R-:W-:Y:S05]  /*36910*/  WARPSYNC.COLLECTIVE R15, `(.L_x_3230) ;  /* 0x000000000f087348 */ /* 0x000fea0003c00000 */
[----:B------:R0:W1:Y:S02]  /*36920*/  SHFL.IDX P6, R14, R13, R12, R11 ;  /* 0x0000000c0d0e7389 */ /* 0x00006400000c000b */
[----:B01----:R-:W-:Y:S01]  /*36930*/  ENDCOLLECTIVE ;  /* 0x000000000000791b */ /* 0x003fe20003800000 */
.L_x_3230:
[----:B------:R-:W-:Y:S01]  /*36940*/  MOV R13, R85 ;  /* 0x00000055000d7202 */ /* 0x000fe20000000f00 */
[----:B------:R-:W-:Y:S02]  /*36950*/  IMAD.MOV.U32 R12, RZ, RZ, R0 ;  /* 0x000000ffff0c7224 */ /* 0x000fe400078e0000 */
[----:B------:R-:W-:-:S07]  /*36960*/  IMAD.MOV.U32 R78, RZ, RZ, R14 ;  /* 0x000000ffff4e7224 */ /* 0x000fce00078e000e */
[----:B------:R-:W-:Y:S05]  /*36970*/  WARPSYNC.COLLECTIVE R15, `(.L_x_3231) ;  /* 0x000000000f087348 */ /* 0x000fea0003c00000 */
[----:B------:R0:W1:Y:S02]  /*36980*/  SHFL.IDX P6, R14, R13, R12, R11 ;  /* 0x0000000c0d0e7389 */ /* 0x00006400000c000b */
[----:B01----:R-:W-:Y:S01]  /*36990*/  ENDCOLLECTIVE ;  /* 0x000000000000791b */ /* 0x003fe20003800000 */
.L_x_3231:
        /* <DEDUP_REMOVED lines=9> */
.L_x_3232:
[----:B------:R-:W-:Y:S02]  /*36a30*/  IMAD.MOV.U32 R13, RZ, RZ, R46 ;  /* 0x000000ffff0d7224 */ /* 0x000fe400078e002e */
[----:B------:R-:W-:Y:S02]  /*36a40*/  IMAD.MOV.U32 R12, RZ, RZ, R121 ;  /* 0x000000ffff0c7224 */ /* 0x000fe400078e0079 */
[----:B------:R-:W-:-:S07]  /*36a50*/  IMAD.MOV.U32 R83, RZ, RZ, R14 ;  /* 0x000000ffff537224 */ /* 0x000fce00078e000e */
[----:B------:R-:W-:Y:S05]  /*36a60*/  WARPSYNC.COLLECTIVE R15, `(.L_x_3233) ;  /* 0x000000000f087348 */ /* 0x000fea0003c00000 */
[----:B------:R0:W1:Y:S02]  /*36a70*/  SHFL.IDX P6, R14, R13, R12, R11 ;  /* 0x0000000c0d0e7389 */ /* 0x00006400000c000b */
[----:B01----:R-:W-:Y:S01]  /*36a80*/  ENDCOLLECTIVE ;  /* 0x000000000000791b */ /* 0x003fe20003800000 */
.L_x_3233:
[----:B------:R-:W-:Y:S02]  /*36a90*/  IMAD.MOV.U32 R13, RZ, RZ, R51 ;  /* 0x000000ffff0d7224 */ /* 0x000fe400078e0033 */
[----:B------:R-:W-:-:S07]  /*36aa0*/  IMAD.MOV.U32 R46, RZ, RZ, R14 ;  /* 0x000000ffff2e7224 */ /* 0x000fce00078e000e */
[----:B------:R-:W-:Y:S05]  /*36ab0*/  WARPSYNC.COLLECTIVE R15, `(.L_x_3234) ;  /* 0x000000000f087348 */ /* 0x000fea0003c00000 */
[----:B------:R0:W1:Y:S02]  /*36ac0*/  SHFL.IDX P6, R14, R13, R12, R11 ;  /* 0x0000000c0d0e7389 */ /* 0x00006400000c000b */
[----:B01----:R-:W-:Y:S01]  /*36ad0*/  ENDCOLLECTIVE ;  /* 0x000000000000791b */ /* 0x003fe20003800000 */
.L_x_3234:
[----:B------:R-:W-:Y:S02]  /*36ae0*/  SEL R84, R85, R46, P0 ;  /* 0x0000002e55547207 */ /* 0x000fe40000000000 */
[----:B------:R-:W-:Y:S01]  /*36af0*/  SEL R85, R46, R85, P0 ;  /* 0x000000552e557207 */ /* 0x000fe20000000000 */
[----:B------:R-:W-:Y:S02]  /*36b00*/  IMAD.MOV.U32 R13, RZ, RZ, R89 ;  /* 0x000000ffff0d7224 */ /* 0x000fe400078e0059 */
[----:B------:R-:W-:Y:S01]  /*36b10*/  IMAD.MOV.U32 R12, RZ, RZ, R0 ;  /* 0x000000ffff0c7224 */ /* 0x000fe200078e0000 */
[----:B------:R-:W-:-:S07]  /*36b20*/  MOV R51, R14 ;  /* 0x0000000e00337202 */ /* 0x000fce0000000f00 */
[----:B------:R-:W-:Y:S05]  /*36b30*/  WARPSYNC.COLLECTIVE R15, `(.L_x_3235) ;  /* 0x000000000f087348 */ /* 0x000fea0003c00000 */
[----:B------:R0:W1:Y:S02]  /*36b40*/  SHFL.IDX P6, R14, R13, R12, R11 ;  /* 0x0000000c0d0e7389 */ /* 0x00006400000c000b */
[----:B01----:R-:W-:Y:S01]  /*36b50*/  ENDCOLLECTIVE ;  /* 0x000000000000791b */ /* 0x003fe20003800000 */
.L_x_3235:
[----:B------:R-:W-:Y:S02]  /*36b60*/  IMAD.MOV.U32 R13, RZ, RZ, R87 ;  /* 0x000000ffff0d7224 */ /* 0x000fe400078e0057 */
[----:B------:R-:W-:-:S07]  /*36b70*/  IMAD.MOV.U32 R89, RZ, RZ, R14 ;  /* 0x000000ffff597224 */ /* 0x000fce00078e000e */
[----:B------:R-:W-:Y:S05]  /*36b80*/  WARPSYNC.COLLECTIVE R15, `(.L_x_3236) ;  /* 0x000000000f087348 */ /* 0x000fea0003c00000 */
[----:B------:R0:W1:Y:S02]  /*36b90*/  SHFL.IDX P6, R14, R13, R12, R11 ;  /* 0x0000000c0d0e7389 */ /* 0x00006400000c000b */
[----:B01----:R-:W-:Y:S01]  /*36ba0*/  ENDCOLLECTIVE ;  /* 0x000000000000791b */ /* 0x003fe20003800000 */
.L_x_3236:
[----:B------:R-:W-:Y:S02]  /*36bb0*/  IMAD.MOV.U32 R13, RZ, RZ, R44 ;  /* 0x000000ffff0d7224 */ /* 0x000fe400078e002c */
[----:B------:R-:W-:Y:S02]  /*36bc0*/  IMAD.MOV.U32 R12, RZ, RZ, R121 ;  /* 0x000000ffff0c7224 */ /* 0x000fe400078e0079 */
[----:B------:R-:W-:-:S07]  /*36bd0*/  IMAD.MOV.U32 R87, RZ, RZ, R14 ;  /* 0x000000ffff577224 */ /* 0x000fce00078e000e */
[----:B------:R-:W-:Y:S05]  /*36be0*/  WARPSYNC.COLLECTIVE R15, `(.L_x_3237) ;  /* 0x000000000f087348 */ /* 0x000fea0003c00000 */
[----:B------:R0:W1:Y:S02]  /*36bf0*/  SHFL.IDX P6, R14, R13, R12, R11 ;  /* 0x0000000c0d0e7389 */ /* 0x00006400000c000b */
[----:B01----:R-:W-:Y:S01]  /*36c00*/  ENDCOLLECTIVE ;  /* 0x000000000000791b */ /* 0x003fe20003800000 */
.L_x_3237:
[----:B------:R-:W-:Y:S01]  /*36c10*/  MOV R13, R49 ;  /* 0x00000031000d7202 */ /* 0x000fe20000000f00 */
[----:B------:R-:W-:-:S07]  /*36c20*/  IMAD.MOV.U32 R44, RZ, RZ, R14 ;  /* 0x000000ffff2c7224 */ /* 0x000fce00078e000e */
[----:B------:R-:W-:Y:S05]  /*36c30*/  WARPSYNC.COLLECTIVE R15, `(.L_x_3238) ;  /* 0x000000000f087348 */ /* 0x000fea0003c00000 */
[----:B------:R0:W1:Y:S02]  /*36c40*/  SHFL.IDX P6, R14, R13, R12, R11 ;  /* 0x0000000c0d0e7389 */ /* 0x00006400000c000b */
[----:B01----:R-:W-:Y:S01]  /*36c50*/  ENDCOLLECTIVE ;  /* 0x000000000000791b */ /* 0x003fe20003800000 */
.L_x_3238:
        /* <DEDUP_REMOVED lines=8> */
.L_x_3239:
[----:B------:R-:W-:Y:S02]  /*36ce0*/  SEL R86, R87, R49, P0 ;  /* 0x0000003157567207 */ /* 0x000fe40000000000 */
[----:B------:R-:W-:Y:S01]  /*36cf0*/  SEL R87, R49, R87, P0 ;  /* 0x0000005731577207 */ /* 0x000fe20000000000 */
[----:B------:R-:W-:Y:S02]  /*36d00*/  IMAD.MOV.U32 R13, RZ, RZ, R91 ;  /* 0x000000ffff0d7224 */ /* 0x000fe400078e005b */
[----:B------:R-:W-:-:S07]  /*36d10*/  IMAD.MOV.U32 R93, RZ, RZ, R14 ;  /* 0x000000ffff5d7224 */ /* 0x000fce00078e000e */
[----:B------:R-:W-:Y:S05]  /*36d20*/  WARPSYNC.COLLECTIVE R15, `(.L_x_3240) ;  /* 0x000000000f087348 */ /* 0x000fea0003c00000 */
[----:B------:R0:W1:Y:S02]  /*36d30*/  SHFL.IDX P6, R14, R13, R12, R11 ;  /* 0x0000000c0d0e7389 */ /* 0x00006400000c000b */
[----:B01----:R-:W-:Y:S01]  /*36d40*/  ENDCOLLECTIVE ;  /* 0x000000000000791b */ /* 0x003fe20003800000 */
.L_x_3240:
[----:B------:R-:W-:Y:S02]  /*36d50*/  IMAD.MOV.U32 R13, RZ, RZ, R42 ;  /* 0x000000ffff0d7224 */ /* 0x000fe400078e002a */
[----:B------:R-:W-:Y:S02]  /*36d60*/  IMAD.MOV.U32 R12, RZ, RZ, R121 ;  /* 0x000000ffff0c7224 */ /* 0x000fe400078e0079 */
[----:B------:R-:W-:-:S07]  /*36d70*/  IMAD.MOV.U32 R91, RZ, RZ, R14 ;  /* 0x000000ffff5b7224 */ /* 0x000fce00078e000e */
[----:B------:R-:W-:Y:S05]  /*36d80*/  WARPSYNC.COLLECTIVE R15, `(.L_x_3241) ;  /* 0x000000000f087348 */ /* 0x000fea0003c00000 */
[----:B------:R0:W1:Y:S02]  /*36d90*/  SHFL.IDX P6, R14, R13, R12, R11 ;  /* 0x0000000c0d0e7389 */ /* 0x00006400000c000b */
[----:B01----:R-:W-:Y:S01]  /*36da0*/  ENDCOLLECTIVE ;  /* 0x000000000000791b */ /* 0x003fe20003800000 */
.L_x_3241:
[----:B------:R-:W-:Y:S01]  /*36db0*/  IMAD.MOV.U32 R13, RZ, RZ, R47 ;  /* 0x000000ffff0d7224 */ /* 0x000fe200078e002f */
[----:B------:R-:W-:-:S07]  /*36dc0*/  MOV R42, R14 ;  /* 0x0000000e002a7202 */ /* 0x000fce0000000f00 */
[----:B------:R-:W-:Y:S05]  /*36dd0*/  WARPSYNC.COLLECTIVE R15, `(.L_x_3242) ;  /* 0x000000000f087348 */ /* 0x000fea0003c00000 */
[----:B------:R0:W1:Y:S02]  /*36de0*/  SHFL.IDX P6, R14, R13, R12, R11 ;  /* 0x0000000c0d0e7389 */ /* 0x00006400000c000b */
[----:B01----:R-:W-:Y:S01]  /*36df0*/  ENDCOLLECTIVE ;  /* 0x000000000000791b */ /* 0x003fe20003800000 */
.L_x_3242:
        /* <DEDUP_REMOVED lines=8> */
.L_x_3243:
[----:B------:R-:W-:Y:S02]  /*36e80*/  IMAD.MOV.U32 R13, RZ, RZ, R95 ;  /* 0x000000ffff0d7224 */ /* 0x000fe400078e005f */
[----:B------:R-:W-:-:S07]  /*36e90*/  IMAD.MOV.U32 R97, RZ, RZ, R14 ;  /* 0x000000ffff617224 */ /* 0x000fce00078e000e */
[----:B------:R-:W-:Y:S05]  /*36ea0*/  WARPSYNC.COLLECTIVE R15, `(.L_x_3244) ;  /* 0x000000000f087348 */ /* 0x000fea0003c00000 */
[----:B------:R0:W1:Y:S02]  /*36eb0*/  SHFL.IDX P6, R14, R13, R12, R11 ;  /* 0x0000000c0d0e7389 */ /* 0x00006400000c000b */
[----:B01----:R-:W-:Y:S01]  /*36ec0*/  ENDCOLLECTIVE ;  /* 0x000000000000791b */ /* 0x003fe20003800000 */
.L_x_3244:
[----:B------:R-:W-:Y:S01]  /*36ed0*/  IMAD.MOV.U32 R13, RZ, RZ, R40 ;  /* 0x000000ffff0d7224 */ /* 0x000fe200078e0028 */
[----:B------:R-:W-:Y:S01]  /*36ee0*/  MOV R12, R121 ;  /* 0x00000079000c7202 */ /* 0x000fe20000000f00 */
[----:B------:R-:W-:-:S07]  /*36ef0*/  IMAD.MOV.U32 R95, RZ, RZ, R14 ;  /* 0x000000ffff5f7224 */ /* 0x000fce00078e000e */
[----:B------:R-:W-:Y:S05]  /*36f00*/  WARPSYNC.COLLECTIVE R15, `(.L_x_3245) ;  /* 0x000000000f087348 */ /* 0x000fea0003c00000 */
[----:B------:R0:W1:Y:S02]  /*36f10*/  SHFL.IDX P6, R14, R13, R12, R11 ;  /* 0x0000000c0d0e7389 */ /* 0x00006400000c000b */
[----:B01----:R-:W-:Y:S01]  /*36f20*/  ENDCOLLECTIVE ;  /* 0x000000000000791b */ /* 0x003fe20003800000 */
.L_x_3245:
[----:B------:R-:W-:Y:S02]  /*36f30*/  IMAD.MOV.U32 R13, RZ, RZ, R45 ;  /* 0x000000ffff0d7224 */ /* 0x000fe400078e002d */
[----:B------:R-:W-:-:S07]  /*36f40*/  IMAD.MOV.U32 R40, RZ, RZ, R14 ;  /* 0x000000ffff287224 */ /* 0x000fce00078e000e */
[----:B------:R-:W-:Y:S05]  /*36f50*/  WARPSYNC.COLLECTIVE R15, `(.L_x_3246) ;  /* 0x000000000f087348 */ /* 0x000fea0003c00000 */
[----:B------:R0:W1:Y:S02]  /*36f60*/  SHFL.IDX P6, R14, R13, R12, R11 ;  /* 0x0000000c0d0e7389 */ /* 0x00006400000c000b */
[----:B01----:R-:W-:Y:S01]  /*36f70*/  ENDCOLLECTIVE ;  /* 0x000000000000791b */ /* 0x003fe20003800000 */
.L_x_3246:
        /* <DEDUP_REMOVED lines=8> */
.L_x_3247:
[----:B------:R-:W-:Y:S02]  /*37000*/  SEL R94, R95, R45, P0 ;  /* 0x0000002d5f5e7207 */ /* 0x000fe40000000000 */
[----:B------:R-:W-:Y:S01]  /*37010*/  SEL R95, R45, R95, P0 ;  /* 0x0000005f2d5f7207 */ /* 0x000fe20000000000 */
[----:B------:R-:W-:Y:S02]  /*37020*/  IMAD.MOV.U32 R13, RZ, RZ, R99 ;  /* 0x000000ffff0d7224 */ /* 0x000fe400078e0063 */
[----:B------:R-:W-:-:S07]  /*37030*/  IMAD.MOV.U32 R101, RZ, RZ, R14 ;  /* 0x000000ffff657224 */ /* 0x000fce00078e000e */
[----:B------:R-:W-:Y:S05]  /*37040*/  WARPSYNC.COLLECTIVE R15, `(.L_x_3248) ;  /* 0x000000000f087348 */ /* 0x000fea0003c00000 */
[----:B------:R0:W1:Y:S02]  /*37050*/  SHFL.IDX P6, R14, R13, R12, R11 ;  /* 0x0000000c0d0e7389 */ /* 0x00006400000c000b */
[----:B01----:R-:W-:Y:S01]  /*37060*/  ENDCOLLECTIVE ;  /* 0x000000000000791b */ /* 0x003fe20003800000 */
.L_x_3248:
[----:B------:R-:W-:Y:S01]  /*37070*/  MOV R13, R38 ;  /* 0x00000026000d7202 */ /* 0x000fe20000000f00 */
[----:B------:R-:W-:Y:S02]  /*37080*/  IMAD.MOV.U32 R12, RZ, RZ, R121 ;  /* 0x000000ffff0c7224 */ /* 0x000fe400078e0079 */
[----:B------:R-:W-:-:S07]  /*37090*/  IMAD.MOV.U32 R99, RZ, RZ, R14 ;  /* 0x000000ffff637224 */ /* 0x000fce00078e000e */
[----:B------:R-:W-:Y:S05]  /*370a0*/  WARPSYNC.COLLECTIVE R15, `(.L_x_3249) ;  /* 0x000000000f087348 */ /* 0x000fea0003c00000 */
[----:B------:R0:W1:Y:S02]  /*370b0*/  SHFL.IDX P6, R14, R13, R12, R11 ;  /* 0x0000000c0d0e7389 */ /* 0x00006400000c000b */
[----:B01----:R-:W-:Y:S01]  /*370c0*/  ENDCOLLECTIVE ;  /* 0x000000000000791b */ /* 0x003fe20003800000 */
.L_x_3249:
[----:B------:R-:W-:Y:S02]  /*370d0*/  IMAD.MOV.U32 R13, RZ, RZ, R43 ;  /* 0x000000ffff0d7224 */ /* 0x000fe400078e002b */
[----:B------:R-:W-:-:S07]  /*370e0*/  IMAD.MOV.U32 R38, RZ, RZ, R14 ;  /* 0x000000ffff267224 */ /* 0x000fce00078e000e */
[----:B------:R-:W-:Y:S05]  /*370f0*/  WARPSYNC.COLLECTIVE R15, `(.L_x_3250) ;  /* 0x000000000f087348 */ /* 0x000fea0003c00000 */
[----:B------:R0:W1:Y:S02]  /*37100*/  SHFL.IDX P6, R14, R13, R12, R11 ;  /* 0x0000000c0d0e7389 */ /* 0x00006400000c000b */
[----:B01----:R-:W-:Y:S01]  /*37110*/  ENDCOLLECTIVE ;  /* 0x000000000000791b */ /* 0x003fe20003800000 */
.L_x_3250:
        /* <DEDUP_REMOVED lines=8> */
.L_x_3251:
[----:B------:R-:W-:Y:S02]  /*371a0*/  SEL R98, R99, R43, P0 ;  /* 0x0000002b63627207 */ /* 0x000fe40000000000 */
[----:B------:R-:W-:Y:S01]  /*371b0*/  SEL R99, R43, R99, P0 ;  /* 0x000000632b637207 */ /* 0x000fe20000000000 */
[----:B------:R-:W-:Y:S02]  /*371c0*/  IMAD.MOV.U32 R13, RZ, RZ, R103 ;  /* 0x000000ffff0d7224 */ /* 0x000fe400078e0067 */
[----:B------:R-:W-:-:S07]  /*371d0*/  IMAD.MOV.U32 R105, RZ, RZ, R14 ;  /* 0x000000ffff697224 */ /* 0x000fce00078e000e */
[----:B------:R-:W-:Y:S05]  /*371e0*/  WARPSYNC.COLLECTIVE R15, `(.L_x_3252) ;  /* 0x000000000f087348 */ /* 0x000fea0003c00000 */
[----:B------:R0:W1:Y:S02]  /*371f0*/  SHFL.IDX P6, R14, R13, R12, R11 ;  /* 0x0000000c0d0e7389 */ /* 0x00006400000c000b */
[----:B01----:R-:W-:Y:S01]  /*37200*/  ENDCOLLECTIVE ;  /* 0x000000000000791b */ /* 0x003fe20003800000 */
.L_x_3252:
[----:B------:R-:W-:Y:S02]  /*37210*/  IMAD.MOV.U32 R13, RZ, RZ, R37 ;  /* 0x000000ffff0d7224 */ /* 0x000fe400078e0025 */
[----:B------:R-:W-:Y:S01]  /*37220*/  IMAD.MOV.U32 R12, RZ, RZ, R121 ;  /* 0x000000ffff0c7224 */ /* 0x000fe200078e0079 */
[----:B------:R-:W-:-:S07]  /*37230*/  MOV R103, R14 ;  /* 0x0000000e00677202 */ /* 0x000fce0000000f00 */
[----:B------:R-:W-:Y:S05]  /*37240*/  WARPSYNC.COLLECTIVE R15, `(.L_x_3253) ;  /* 0x000000000f087348 */ /* 0x000fea0003c00000 */
[----:B------:R0:W1:Y:S02]  /*37250*/  SHFL.IDX P6, R14, R13, R12, R11 ;  /* 0x0000000c0d0e7389 */ /* 0x00006400000c000b */
[----:B01----:R-:W-:Y:S01]  /*37260*/  ENDCOLLECTIVE ;  /* 0x000000000000791b */ /* 0x003fe20003800000 */
.L_x_3253:
[----:B------:R-:W-:Y:S02]  /*37270*/  IMAD.MOV.U32 R13, RZ, RZ, R41 ;  /* 0x000000ffff0d7224 */ /* 0x000fe400078e0029 */
[----:B------:R-:W-:-:S07]  /*37280*/  IMAD.MOV.U32 R37, RZ, RZ, R14 ;  /* 0x000000ffff257224 */ /* 0x000fce00078e000e */
[----:B------:R-:W-:Y:S05]  /*37290*/  WARPSYNC.COLLECTIVE R15, `(.L_x_3254) ;  /* 0x000000000f087348 */ /* 0x000fea0003c00000 */
[----:B------:R0:W1:Y:S02]  /*372a0*/  SHFL.IDX P6, R14, R13, R12, R11 ;  /* 0x0000000c0d0e7389 */ /* 0x00006400000c000b */
[----:B01----:R-:W-:Y:S01]  /*372b0*/  ENDCOLLECTIVE ;  /* 0x000000000000791b */ /* 0x003fe20003800000 */
.L_x_3254:
        /* <DEDUP_REMOVED lines=8> */
.L_x_3255:
[----:B------:R-:W-:Y:S02]  /*37340*/  SEL R102, R103, R41, P0 ;  /* 0x0000002967667207 */ /* 0x000fe40000000000 */
[----:B------:R-:W-:Y:S02]  /*37350*/  SEL R103, R41, R103, P0 ;  /* 0x0000006729677207 */ /* 0x000fe40000000000 */
[----:B------:R-:W-:Y:S01]  /*37360*/  MOV R13, R107 ;  /* 0x0000006b000d7202 */ /* 0x000fe20000000f00 */
[----:B------:R-:W-:-:S07]  /*37370*/  IMAD.MOV.U32 R109, RZ, RZ, R14 ;  /* 0x000000ffff6d7224 */ /* 0x000fce00078e000e */
[----:B------:R-:W-:Y:S05]  /*37380*/  WARPSYNC.COLLECTIVE R15, `(.L_x_3256) ;  /* 0x000000000f087348 */ /* 0x000fea0003c00000 */
[----:B------:R0:W1:Y:S02]  /*37390*/  SHFL.IDX P6, R14, R13, R12, R11 ;  /* 0x0000000c0d0e7389 */ /* 0x00006400000c000b */
[----:B01----:R-:W-:Y:S01]  /*373a0*/  ENDCOLLECTIVE ;  /* 0x000000000000791b */ /* 0x003fe20003800000 */
.L_x_3256:
[----:B------:R-:W-:Y:S02]  /*373b0*/  IMAD.MOV.U32 R13, RZ, RZ, R36 ;  /* 0x000000ffff0d7224 */ /* 0x000fe400078e0024 */
[----:B------:R-:W-:Y:S02]  /*373c0*/  IMAD.MOV.U32 R12, RZ, RZ, R121 ;  /* 0x000000ffff0c7224 */ /* 0x000fe400078e0079 */
[----:B------:R-:W-:-:S07]  /*373d0*/  IMAD.MOV.U32 R107, RZ, RZ, R14 ;  /* 0x000000ffff6b7224 */ /* 0x000fce00078e000e */
[----:B------:R-:W-:Y:S05]  /*373e0*/  WARPSYNC.COLLECTIVE R15, `(.L_x_3257) ;  /* 0x000000000f087348 */ /* 0x000fea0003c00000 */
[----:B------:R0:W1:Y:S02]  /*373f0*/  SHFL.IDX P6, R14, R13, R12, R11 ;  /* 0x0000000c0d0e7389 */ /* 0x00006400000c000b */
[----:B01----:R-:W-:Y:S01]  /*37400*/  ENDCOLLECTIVE ;  /* 0x000000000000791b */ /* 0x003fe20003800000 */
.L_x_3257:
[----:B------:R-:W-:Y:S02]  /*37410*/  IMAD.MOV.U32 R13, RZ, RZ, R39 ;  /* 0x000000ffff0d7224 */ /* 0x000fe400078e0027 */
[----:B------:R-:W-:-:S07]  /*37420*/  IMAD.MOV.U32 R36, RZ, RZ, R14 ;  /* 0x000000ffff247224 */ /* 0x000fce00078e000e */
[----:B------:R-:W-:Y:S05]  /*37430*/  WARPSYNC.COLLECTIVE R15, `(.L_x_3258) ;  /* 0x000000000f087348 */ /* 0x000fea0003c00000 */
[----:B------:R0:W1:Y:S02]  /*37440*/  SHFL.IDX P6, R14, R13, R12, R11 ;  /* 0x0000000c0d0e7389 */ /* 0x00006400000c000b */
[----:B01----:R-:W-:Y:S01]  /*37450*/  ENDCOLLECTIVE ;  /* 0x000000000000791b */ /* 0x003fe20003800000 */
.L_x_3258:
        /* <DEDUP_REMOVED lines=13> */
.L_x_3259:
        /* <DEDUP_REMOVED lines=8> */
.L_x_3260:
[----:B------:R-:W-:Y:S02]  /*375b0*/  IMAD.MOV.U32 R13, RZ, RZ, R126 ;  /* 0x000000ffff0d7224 */ /* 0x000fe400078e007e */
        /* <DEDUP_REMOVED lines=9> */
.L_x_3261:
[----:B------:R-:W-:Y:S02]  /*37650*/  IMAD.MOV.U32 R13, RZ, RZ, R153 ;  /* 0x000000ffff0d7224 */ /* 0x000fe400078e0099 */
[----:B------:R-:W-:-:S07]  /*37660*/  IMAD.MOV.U32 R126, RZ, RZ, R14 ;  /* 0x000000ffff7e7224 */ /* 0x000fce00078e000e */
[----:B------:R-:W-:Y:S05]  /*37670*/  WARPSYNC.COLLECTIVE R15, `(.L_x_3262) ;  /* 0x000000000f087348 */ /* 0x000fea0003c00000 */
[----:B------:R0:W1:Y:S02]  /*37680*/  SHFL.IDX P6, R14, R13, R12, R11 ;  /* 0x0000000c0d0e7389 */ /* 0x00006400000c000b */
[----:B01----:R-:W-:Y:S01]  /*37690*/  ENDCOLLECTIVE ;  /* 0x000000000000791b */ /* 0x003fe20003800000 */
.L_x_3262:
[----:B------:R-:W-:Y:S01]  /*376a0*/  IMAD.MOV.U32 R11, RZ, RZ, R14 ;  /* 0x000000ffff0b7224 */ /* 0x000fe200078e000e */
[----:B------:R-:W-:Y:S06]  /*376b0*/  BRA `(.L_x_3263) ;  /* 0xfffffeec00b87947 */ /* 0x000fec000383ffff */
.L_x_2945:
[----:B------:R-:W-:Y:S01]  /*376c0*/  MOV R13, R128 ;  /* 0x00000080000d7202 */ /* 0x000fe20000000f00 */
[----:B------:R-:W-:Y:S02]  /*376d0*/  IMAD.MOV.U32 R12, RZ, RZ, RZ ;  /* 0x000000ffff0c7224 */ /* 0x000fe400078e00ff */
[----:B------:R-:W-:Y:S02]  /*376e0*/  IMAD.MOV.U32 R11, RZ, RZ, 0x181f ;  /* 0x0000181fff0b7424 */ /* 0x000fe400078e00ff */
[----:B------:R-:W-:-:S07]  /*376f0*/  IMAD.MOV.U32 R15, RZ, RZ, -0x1 ;  /* 0xffffffffff0f7424 */ /* 0x000fce00078e00ff */
[----:B-----5:R-:W-:Y:S05]  /*37700*/  WARPSYNC.COLLECTIVE R15, `(.L_x_3264) ;  /* 0x000000000f087348 */ /* 0x020fea0003c00000 */
[----:B------:R0:W1:Y:S02]  /*37710*/  SHFL.IDX P6, R14, R13, R12, R11 ;  /* 0x0000000c0d0e7389 */ /* 0x00006400000c000b */
[----:B01---5:R-:W-:Y:S01]  /*37720*/  ENDCOLLECTIVE ;  /* 0x000000000000791b */ /* 0x023fe20003800000 */
.L_x_3264:
[----:B------:R-:W-:Y:S02]  /*37730*/  IMAD.MOV.U32 R13, RZ, RZ, R20 ;  /* 0x000000ffff0d7224 */ /* 0x000fe400078e0014 */
[----:B------:R-:W-:-:S07]  /*37740*/  IMAD.MOV.U32 R0, RZ, RZ, R14 ;  /* 0x000000ffff007224 */ /* 0x000fce00078e000e */
[----:B------:R-:W-:Y:S05]  /*37750*/  WARPSYNC.COLLECTIVE R15, `(.L_x_3265) ;  /* 0x000000000f087348 */ /* 0x000fea0003c00000 */
[----:B------:R0:W1:Y:S02]  /*37760*/  SHFL.IDX P6, R14, R13, R12, R11 ;  /* 0x0000000c0d0e7389 */ /* 0x00006400000c000b */
[----:B01----:R-:W-:Y:S01]  /*37770*/  ENDCOLLECTIVE ;  /* 0x000000000000791b */ /* 0x003fe20003800000 */
.L_x_3265:
[----:B------:R-:W-:Y:S05]  /*37780*/  BRA `(.L_x_3266) ;  /* 0xffffff0000007947 */ /* 0x000fea000383ffff */
.L_x_2948:
[----:B------:R-:W-:Y:S01]  /*37790*/  BSSY B1, `(.L_x_3267) ;  /* 0x0000008000017945 */ /* 0x000fe20003800000 */
[----:B------:R-:W-:Y:S01]  /*377a0*/  IMAD.MOV.U32 R13, RZ, RZ, R128 ;  /* 0x000000ffff0d7224 */ /* 0x000fe200078e0080 */
[----:B------:R-:W-:Y:S01]  /*377b0*/  MOV R15, 0xffffffff ;  /* 0xffffffff000f7802 */ /* 0x000fe20000000f00 */
[----:B------:R-:W-:Y:S02]  /*377c0*/  IMAD.MOV.U32 R12, RZ, RZ, 0x1 ;  /* 0x00000001ff0c7424 */ /* 0x000fe400078e00ff */
[----:B------:R-:W-:-:S07]  /*377d0*/  IMAD.MOV.U32 R11, RZ, RZ, 0x181f ;  /* 0x0000181fff0b7424 */ /* 0x000fce00078e00ff */
[----:B012---:R-:W-:Y:S05]  /*377e0*/  WARPSYNC.COLLECTIVE R15, `(.L_x_3268) ;  /* 0x000000000f087348 */ /* 0x007fea0003c00000 */
[----:B--2---:R2:W3:Y:S02]  /*377f0*/  SHFL.IDX P6, R14, R13, R12, R11 ;  /* 0x0000000c0d0e7389 */ /* 0x0044e400000c000b */
[----:B0123--:R-:W-:Y:S01]  /*37800*/  ENDCOLLECTIVE ;  /* 0x000000000000791b */ /* 0x00ffe20003800000 */
.L_x_3268:
[----:B------:R-:W-:Y:S05]  /*37810*/  BSYNC B1 ;  /* 0x0000000000017941 */ /* 0x000fea0003800000 */
.L_x_3267:
        /* <DEDUP_REMOVED lines=8> */
.L_x_3269:
[----:B------:R-:W-:Y:S05]  /*378a0*/  BRA `(.L_x_3270) ;  /* 0xffffff0000307947 */ /* 0x000fea000383ffff */
.L_x_2951:
[----:B------:R-:W-:Y:S01]  /*378b0*/  BSSY B1, `(.L_x_3271) ;  /* 0x0000008000017945 */ /* 0x000fe20003800000 */
[----:B------:R-:W-:Y:S01]  /*378c0*/  IMAD.MOV.U32 R13, RZ, RZ, R128 ;  /* 0x000000ffff0d7224 */ /* 0x000fe200078e0080 */
[----:B----4-:R-:W-:Y:S01]  /*378d0*/  MOV R15, 0xffffffff ;  /* 0xffffffff000f7802 */ /* 0x010fe20000000f00 */
[----:B------:R-:W-:Y:S02]  /*378e0*/  IMAD.MOV.U32 R12, RZ, RZ, 0x2 ;  /* 0x00000002ff0c7424 */ /* 0x000fe400078e00ff */
[----:B------:R-:W-:-:S07]  /*378f0*/  IMAD.MOV.U32 R11, RZ, RZ, 0x181f ;  /* 0x0000181fff0b7424 */ /* 0x000fce00078e00ff */
[----:B0123--:R-:W-:Y:S05]  /*37900*/  WARPSYNC.COLLECTIVE R15, `(.L_x_3272) ;  /* 0x000000000f087348 */ /* 0x00ffea0003c00000 */
[----:B--2---:R2:W4:Y:S02]  /*37910*/  SHFL.IDX P6, R14, R13, R12, R11 ;  /* 0x0000000c0d0e7389 */ /* 0x00452400000c000b */
[----:B01234-:R-:W-:Y:S01]  /*37920*/  ENDCOLLECTIVE ;  /* 0x000000000000791b */ /* 0x01ffe20003800000 */
.L_x_3272:
[----:B------:R-:W-:Y:S05]  /*37930*/  BSYNC B1 ;  /* 0x0000000000017941 */ /* 0x000fea0003800000 */
.L_x_3271:
        /* <DEDUP_REMOVED lines=8> */
.L_x_3273:
[----:B------:R-:W-:Y:S05]  /*379c0*/  BRA `(.L_x_3274) ;  /* 0xffffff0000407947 */ /* 0x000fea000383ffff */
.L_x_2954:
        /* <DEDUP_REMOVED lines=8> */
.L_x_3276:
[----:B------:R-:W-:Y:S05]  /*37a50*/  BSYNC B1 ;  /* 0x0000000000017941 */ /* 0x000fea0003800000 */
.L_x_3275:
        /* <DEDUP_REMOVED lines=8> */
.L_x_3277:
[----:B------:R-:W-:Y:S05]  /*37ae0*/  BRA `(.L_x_3278) ;  /* 0xffffff0000507947 */ /* 0x000fea000383ffff */
.L_x_2956:
[----:B------:R-:W-:Y:S01]  /*37af0*/  IMAD.MOV.U32 R13, RZ, RZ, R41 ;  /* 0x000000ffff0d7224 */ /* 0x000fe200078e0029 */
[----:B------:R-:W-:Y:S01]  /*37b00*/  MOV R15, 0xffffffff ;  /* 0xffffffff000f7802 */ /* 0x000fe20000000f00 */
[----:B------:R-:W-:Y:S02]  /*37b10*/  IMAD.MOV.U32 R12, RZ, RZ, RZ ;  /* 0x000000ffff0c7224 */ /* 0x000fe400078e00ff */
[----:B------:R-:W-:-:S07]  /*37b20*/  IMAD.MOV.U32 R11, RZ, RZ, 0x1c1f ;  /* 0x00001c1fff0b7424 */ /* 0x000fce00078e00ff */
[----:B------:R-:W-:Y:S05]  /*37b30*/  WARPSYNC.COLLECTIVE R15, `(.L_x_3279) ;  /* 0x000000000f087348 */ /* 0x000fea0003c00000 */
[----:B------:R0:W1:Y:S02]  /*37b40*/  SHFL.IDX P6, R14, R13, R12, R11 ;  /* 0x0000000c0d0e7389 */ /* 0x00006400000c000b */
[----:B01----:R-:W-:Y:S01]  /*37b50*/  ENDCOLLECTIVE ;  /* 0x000000000000791b */ /* 0x003fe20003800000 */
.L_x_3279:
[----:B------:R-:W-:Y:S02]  /*37b60*/  IMAD.MOV.U32 R13, RZ, RZ, R40 ;  /* 0x000000ffff0d7224 */ /* 0x000fe400078e0028 */
[----:B------:R-:W-:-:S07]  /*37b70*/  IMAD.MOV.U32 R42, RZ, RZ, R14 ;  /* 0x000000ffff2a7224 */ /* 0x000fce00078e000e */
[----:B------:R-:W-:Y:S05]  /*37b80*/  WARPSYNC.COLLECTIVE R15, `(.L_x_3280) ;  /* 0x000000000f087348 */ /* 0x000fea0003c00000 */
[----:B------:R0:W1:Y:S02]  /*37b90*/  SHFL.IDX P6, R14, R13, R12, R11 ;  /* 0x0000000c0d0e7389 */ /* 0x00006400000c000b */
[----:B01----:R-:W-:Y:S01]  /*37ba0*/  ENDCOLLECTIVE ;  /* 0x000000000000791b */ /* 0x003fe20003800000 */
.L_x_3280:
[----:B------:R-:W-:Y:S01]  /*37bb0*/  IMAD.MOV.U32 R43, RZ, RZ, R14 ;  /* 0x000000ffff2b7224 */ /* 0x000fe200078e000e */
[----:B------:R-:W-:Y:S06]  /*37bc0*/  BRA `(.L_x_3281) ;  /* 0xffffff0400187947 */ /* 0x000fec000383ffff */
.L_x_2959:
[----:B------:R-:W-:Y:S01]  /*37bd0*/  BSSY B1, `(.L_x_3282) ;  /* 0x0000008000017945 */ /* 0x000fe20003800000 */
[----:B------:R-:W-:Y:S02]  /*37be0*/  IMAD.MOV.U32 R13, RZ, RZ, R41 ;  /* 0x000000ffff0d7224 */ /* 0x000fe400078e0029 */
[----:B------:R-:W-:Y:S02]  /*37bf0*/  IMAD.MOV.U32 R12, RZ, RZ, 0x1 ;  /* 0x00000001ff0c7424 */ /* 0x000fe400078e00ff */
[----:B------:R-:W-:Y:S02]  /*37c00*/  IMAD.MOV.U32 R11, RZ, RZ, 0x1c1f ;  /* 0x00001c1fff0b7424 */ /* 0x000fe400078e00ff */
[----:B------:R-:W-:-:S07]  /*37c10*/  IMAD.MOV.U32 R15, RZ, RZ, -0x1 ;  /* 0xffffffffff0f7424 */ /* 0x000fce00078e00ff */
[----:B0123--:R-:W-:Y:S05]  /*37c20*/  WARPSYNC.COLLECTIVE R15, `(.L_x_3283) ;  /* 0x000000000f087348 */ /* 0x00ffea0003c00000 */
[----:B------:R4:W0:Y:S02]  /*37c30*/  SHFL.IDX P6, R14, R13, R12, R11 ;  /* 0x0000000c0d0e7389 */ /* 0x00082400000c000b */
[----:B01234-:R-:W-:Y:S01]  /*37c40*/  ENDCOLLECTIVE ;  /* 0x000000000000791b */ /* 0x01ffe20003800000 */
.L_x_3283:
[----:B------:R-:W-:Y:S05]  /*37c50*/  BSYNC B1 ;  /* 0x0000000000017941 */ /* 0x000fea0003800000 */
.L_x_3282:
[----:B------:R-:W-:Y:S01]  /*37c60*/  MOV R13, R40 ;  /* 0x00000028000d7202 */ /* 0x000fe20000000f00 */
[----:B------:R-:W-:Y:S02]  /*37c70*/  IMAD.MOV.U32 R12, RZ, RZ, 0x1 ;  /* 0x00000001ff0c7424 */ /* 0x000fe400078e00ff */
[----:B------:R-:W-:Y:S02]  /*37c80*/  IMAD.MOV.U32 R11, RZ, RZ, 0x1c1f ;  /* 0x00001c1fff0b7424 */ /* 0x000fe400078e00ff */
[----:B------:R-:W-:Y:S02]  /*37c90*/  IMAD.MOV.U32 R15, RZ, RZ, -0x1 ;  /* 0xffffffffff0f7424 */ /* 0x000fe400078e00ff */
[----:B------:R-:W-:-:S07]  /*37ca0*/  IMAD.MOV.U32 R41, RZ, RZ, R14 ;  /* 0x000000ffff297224 */ /* 0x000fce00078e000e */
[----:B------:R-:W-:Y:S05]  /*37cb0*/  WARPSYNC.COLLECTIVE R15, `(.L_x_3284) ;  /* 0x000000000f087348 */ /* 0x000fea0003c00000 */
[----:B------:R0:W1:Y:S02]  /*37cc0*/  SHFL.IDX P6, R14, R13, R12, R11 ;  /* 0x0000000c0d0e7389 */ /* 0x00006400000c000b */
[----:B01----:R-:W-:Y:S01]  /*37cd0*/  ENDCOLLECTIVE ;  /* 0x000000000000791b */ /* 0x003fe20003800000 */
.L_x_3284:
[----:B------:R-:W-:Y:S05]  /*37ce0*/  BRA `(.L_x_3285) ;  /* 0xffffff1000007947 */ /* 0x000fea000383ffff */
.L_x_2963:
[----:B-1----:R-:W-:Y:S02]  /*37cf0*/  IMAD.MOV.U32 R13, RZ, RZ, R3 ;  /* 0x000000ffff0d7224 */ /* 0x002fe400078e0003 */
[----:B------:R-:W-:Y:S02]  /*37d00*/  IMAD.MOV.U32 R12, RZ, RZ, RZ ;  /* 0x000000ffff0c7224 */ /* 0x000fe400078e00ff */
[----:B------:R-:W-:Y:S02]  /*37d10*/  IMAD.MOV.U32 R11, RZ, RZ, 0x181f ;  /* 0x0000181fff0b7424 */ /* 0x000fe400078e00ff */
[----:B------:R-:W-:-:S07]  /*37d20*/  IMAD.MOV.U32 R15, RZ, RZ, -0x1 ;  /* 0xffffffffff0f7424 */ /* 0x000fce00078e00ff */
[----:B---3--:R-:W-:Y:S05]  /*37d30*/  WARPSYNC.COLLECTIVE R15, `(.L_x_3286) ;  /* 0x000000000f087348 */ /* 0x008fea0003c00000 */
[----:B------:R0:W1:Y:S02]  /*37d40*/  SHFL.IDX P6, R14, R13, R12, R11 ;  /* 0x0000000c0d0e7389 */ /* 0x00006400000c000b */
[----:B01-3--:R-:W-:Y:S01]  /*37d50*/  ENDCOLLECTIVE ;  /* 0x000000000000791b */ /* 0x00bfe20003800000 */
.L_x_3286:
[----:B------:R-:W-:Y:S01]  /*37d60*/  MOV R13, R2 ;  /* 0x00000002000d7202 */ /* 0x000fe20000000f00 */
[----:B------:R-:W-:-:S07]  /*37d70*/  IMAD.MOV.U32 R0, RZ, RZ, R14 ;  /* 0x000000ffff007224 */ /* 0x000fce00078e000e */
[----:B------:R-:W-:Y:S05]  /*37d80*/  WARPSYNC.COLLECTIVE R15, `(.L_x_3287) ;  /* 0x000000000f087348 */ /* 0x000fea0003c00000 */
[----:B------:R0:W1:Y:S02]  /*37d90*/  SHFL.IDX P6, R14, R13, R12, R11 ;  /* 0x0000000c0d0e7389 */ /* 0x00006400000c000b */
[----:B01----:R-:W-:Y:S01]  /*37da0*/  ENDCOLLECTIVE ;  /* 0x000000000000791b */ /* 0x003fe20003800000 */
.L_x_3287:
[----:B------:R-:W-:Y:S05]  /*37db0*/  BRA `(.L_x_3288) ;  /* 0xffffff2400c07947 */ /* 0x000fea000383ffff */
.L_x_2966:
[----:B------:R-:W-:Y:S01]  /*37dc0*/  BSSY B1, `(.L_x_3289) ;  /* 0x0000008000017945 */ /* 0x000fe20003800000 */
[----:B-1----:R-:W-:Y:S02]  /*37dd0*/  IMAD.MOV.U32 R13, RZ, RZ, R3 ;  /* 0x000000ffff0d7224 */ /* 0x002fe400078e0003 */
[----:B------:R-:W-:Y:S02]  /*37de0*/  IMAD.MOV.U32 R12, RZ, RZ, 0x1 ;  /* 0x00000001ff0c7424 */ /* 0x000fe400078e00ff */
[----:B------:R-:W-:Y:S02]  /*37df0*/  IMAD.MOV.U32 R11, RZ, RZ, 0x181f ;  /* 0x0000181fff0b7424 */ /* 0x000fe400078e00ff */
[----:B------:R-:W-:-:S07]  /*37e00*/  IMAD.MOV.U32 R15, RZ, RZ, -0x1 ;  /* 0xffffffffff0f7424 */ /* 0x000fce00078e00ff */
[----:B0-234-:R-:W-:Y:S05]  /*37e10*/  WARPSYNC.COLLECTIVE R15, `(.L_x_3290) ;  /* 0x000000000f087348 */ /* 0x01dfea0003c00000 */
[----:B----4-:R1:W4:Y:S02]  /*37e20*/  SHFL.IDX P6, R14, R13, R12, R11 ;  /* 0x0000000c0d0e7389 */ /* 0x01032400000c000b */
[----:B01234-:R-:W-:Y:S01]  /*37e30*/  ENDCOLLECTIVE ;  /* 0x000000000000791b */ /* 0x01ffe20003800000 */
.L_x_3290:
[----:B------:R-:W-:Y:S05]  /*37e40*/  BSYNC B1 ;  /* 0x0000000000017941 */ /* 0x000fea0003800000 */
.L_x_3289:
        /* <DEDUP_REMOVED lines=8> */
.L_x_3291:
[----:B------:R-:W-:Y:S05]  /*37ed0*/  BRA `(.L_x_3292) ;  /* 0xffffff2400d47947 */ /* 0x000fea000383ffff */
.L_x_2969:
[----:B------:R-:W-:Y:S01]  /*37ee0*/  BSSY B1, `(.L_x_3293) ;  /* 0x0000008000017945 */ /* 0x000fe20003800000 */
[----:B----4-:R-:W-:Y:S02]  /*37ef0*/  IMAD.MOV.U32 R13, RZ, RZ, R3 ;  /* 0x000000ffff0d7224 */ /* 0x010fe400078e0003 */
[----:B------:R-:W-:Y:S02]  /*37f00*/  IMAD.MOV.U32 R12, RZ, RZ, 0x2 ;  /* 0x00000002ff0c7424 */ /* 0x000fe400078e00ff */
[----:B------:R-:W-:Y:S02]  /*37f10*/  IMAD.MOV.U32 R11, RZ, RZ, 0x181f ;  /* 0x0000181fff0b7424 */ /* 0x000fe400078e00ff */
[----:B------:R-:W-:-:S07]  /*37f20*/  IMAD.MOV.U32 R15, RZ, RZ, -0x1 ;  /* 0xffffffffff0f7424 */ /* 0x000fce00078e00ff */
[----:B0123--:R-:W-:Y:S05]  /*37f30*/  WARPSYNC.COLLECTIVE R15, `(.L_x_3294) ;  /* 0x000000000f087348 */ /* 0x00ffea0003c00000 */
[----:B-1----:R1:W4:Y:S02]  /*37f40*/  SHFL.IDX P6, R14, R13, R12, R11 ;  /* 0x0000000c0d0e7389 */ /* 0x00232400000c000b */
[----:B01234-:R-:W-:Y:S01]  /*37f50*/  ENDCOLLECTIVE ;  /* 0x000000000000791b */ /* 0x01ffe20003800000 */
.L_x_3294:
[----:B------:R-:W-:Y:S05]  /*37f60*/  BSYNC B1 ;  /* 0x0000000000017941 */ /* 0x000fea0003800000 */
.L_x_3293:
        /* <DEDUP_REMOVED lines=8> */
.L_x_3295:
[----:B------:R-:W-:Y:S05]  /*37ff0*/  BRA `(.L_x_3296) ;  /* 0xffffff2400e47947 */ /* 0x000fea000383ffff */
.L_x_2972:
        /* <DEDUP_REMOVED lines=8> */
.L_x_3298:
[----:B------:R-:W-:Y:S05]  /*38080*/  BSYNC B1 ;  /* 0x0000000000017941 */ /* 0x000fea0003800000 */
.L_x_3297:
        /* <DEDUP_REMOVED lines=8> */
.L_x_3299:
[----:B------:R-:W-:Y:S05]  /*38110*/  BRA `(.L_x_3300) ;  /* 0xffffff2400f47947 */ /* 0x000fea000383ffff */
.L_x_2990:
[----:B------:R-:W0:Y:S01]  /*38120*/  S2R R11, SR_TID.X ;  /* 0x00000000000b7919 */ /* 0x000e220000002100 */
[----:B------:R-:W-:Y:S01]  /*38130*/  BSSY B1, `(.L_x_3301) ;  /* 0x000000a000017945 */ /* 0x000fe20003800000 */
[----:B------:R-:W-:Y:S02]  /*38140*/  IMAD.MOV.U32 R12, RZ, RZ, RZ ;  /* 0x000000ffff0c7224 */ /* 0x000fe400078e00ff */
[----:B------:R-:W-:Y:S01]  /*38150*/  IMAD.MOV.U32 R15, RZ, RZ, -0x1 ;  /* 0xffffffffff0f7424 */ /* 0x000fe200078e00ff */
[----:B0-----:R-:W-:-:S04]  /*38160*/  SHF.R.U32.HI R11, RZ, 0x5, R11 ;  /* 0x00000005ff0b7819 */ /* 0x001fc8000001160b */
[----:B------:R-:W-:-:S05]  /*38170*/  LOP3.LUT R11, R11, 0x3, RZ, 0xc0, !PT ;  /* 0x000000030b0b7812 */ /* 0x000fca00078ec0ff */
[----:B------:R-:W-:Y:S02]  /*38180*/  IMAD.MOV.U32 R13, RZ, RZ, R11 ;  /* 0x000000ffff0d7224 */ /* 0x000fe400078e000b */
[----:B------:R-:W-:-:S07]  /*38190*/  IMAD.MOV.U32 R11, RZ, RZ, 0x1f ;  /* 0x0000001fff0b7424 */ /* 0x000fce00078e00ff */
[----:B------:R-:W-:Y:S05]  /*381a0*/  WARPSYNC.COLLECTIVE R15, `(.L_x_3302) ;  /* 0x000000000f087348 */ /* 0x000fea0003c00000 */
[----:B------:R0:W1:Y:S02]  /*381b0*/  SHFL.IDX P6, R14, R13, R12, R11 ;  /* 0x0000000c0d0e7389 */ /* 0x00006400000c000b */
[----:B01----:R-:W-:Y:S01]  /*381c0*/  ENDCOLLECTIVE ;  /* 0x000000000000791b */ /* 0x003fe20003800000 */
.L_x_3302:
[----:B------:R-:W-:Y:S05]  /*381d0*/  BSYNC B1 ;  /* 0x0000000000017941 */ /* 0x000fea0003800000 */
.L_x_3301:
[----:B------:R-:W-:Y:S05]  /*381e0*/  BRA `(.L_x_3303) ;  /* 0xffffff4400447947 */ /* 0x000fea000383ffff */
.L_x_2992:
[----:B------:R-:W-:Y:S01]  /*381f0*/  BSSY B1, `(.L_x_3304) ;  /* 0x0000006000017945 */ /* 0x000fe20003800000 */
[----:B------:R-:W-:-:S07]  /*38200*/  IMAD.MOV.U32 R15, RZ, RZ, -0x1 ;  /* 0xffffffffff0f7424 */ /* 0x000fce00078e00ff */
[----:B0-----:R-:W-:Y:S05]  /*38210*/  WARPSYNC.COLLECTIVE R15, `(.L_x_3305) ;  /* 0x000000000f0c7348 */ /* 0x001fea0003c00000 */
[----:B------:R-:W-:Y:S02]  /*38220*/  ELECT P6, UR62, PT ;  /* 0x00000000003e782f */ /* 0x000fe400038c0000 */
[----:B------:R-:W-:Y:S01]  /*38230*/  MOV R14, UR62 ;  /* 0x0000003e000e7c02 */ /* 0x000fe20008000f00 */
[----:B0-----:R-:W-:Y:S10]  /*38240*/  ENDCOLLECTIVE ;  /* 0x000000000000791b */ /* 0x001ff40003800000 */
.L_x_3305:
[----:B------:R-:W-:Y:S05]  /*38250*/  BSYNC B1 ;  /* 0x0000000000017941 */ /* 0x000fea0003800000 */
.L_x_3304:
[----:B------:R-:W-:Y:S05]  /*38260*/  BRA `(.L_x_2991) ;  /* 0xffffff44003c7947 */ /* 0x000fea000383ffff */
.L_x_2994:
[----:B0-----:R0:W1:Y:S02]  /*38270*/  SYNCS.PHASECHK.TRANS64.TRYWAIT P0, [R23+URZ+0x33420], R8 ;  /* 0x03342008170075a7 */ /* 0x001064000800017f */
[----:B-1----:R-:W-:Y:S05]  /*38280*/  @!P0 NANOSLEEP.SYNCS 0x989680 ;  /* 0x009896800000895d */ /* 0x002fea0003900000 */
[----:B------:R-:W1:Y:S02]  /*38290*/  @!P0 SYNCS.PHASECHK.TRANS64 P0, [R23+URZ+0x33420], R8 ;  /* 0x03342008170085a7 */ /* 0x000e64000800007f */
[----:B-1----:R-:W-:Y:S05]  /*382a0*/  @!P0 BRA `(.L_x_2994) ;  /* 0xfffffffc00f08947 */ /* 0x002fea000383ffff */
[----:B------:R-:W-:Y:S05]  /*382b0*/  BRA `(.L_x_3306) ;  /* 0xffffff44004c7947 */ /* 0x000fea000383ffff */
.L_x_2998:
[----:B-1----:R1:W2:Y:S02]  /*382c0*/  SYNCS.PHASECHK.TRANS64.TRYWAIT P0, [R12+URZ+0x334a0], R11 ;  /* 0x0334a00b0c0075a7 */ /* 0x0022a4000800017f */
[----:B--2---:R-:W-:Y:S05]  /*382d0*/  @!P0 NANOSLEEP.SYNCS 0x989680 ;  /* 0x009896800000895d */ /* 0x004fea0003900000 */
[----:B------:R-:W2:Y:S02]  /*382e0*/  @!P0 SYNCS.PHASECHK.TRANS64 P0, [R12+URZ+0x334a0], R11 ;  /* 0x0334a00b0c0085a7 */ /* 0x000ea4000800007f */
[----:B--2---:R-:W-:Y:S05]  /*382f0*/  @!P0 BRA `(.L_x_2998) ;  /* 0xfffffffc00f08947 */ /* 0x004fea000383ffff */
[----:B------:R-:W-:Y:S05]  /*38300*/  BRA `(.L_x_3307) ;  /* 0xffffff4400647947 */ /* 0x000fea000383ffff */
.L_x_3005:
[----:B0-----:R0:W2:Y:S02]  /*38310*/  SYNCS.PHASECHK.TRANS64.TRYWAIT P0, [R12+URZ+0x334c0], R11 ;  /* 0x0334c00b0c0075a7 */ /* 0x0010a4000800017f */
[----:B--2---:R-:W-:Y:S05]  /*38320*/  @!P0 NANOSLEEP.SYNCS 0x989680 ;  /* 0x009896800000895d */ /* 0x004fea0003900000 */
[----:B------:R-:W2:Y:S02]  /*38330*/  @!P0 SYNCS.PHASECHK.TRANS64 P0, [R12+URZ+0x334c0], R11 ;  /* 0x0334c00b0c0085a7 */ /* 0x000ea4000800007f */
[----:B--2---:R-:W-:Y:S05]  /*38340*/  @!P0 BRA `(.L_x_3005) ;  /* 0xfffffffc00f08947 */ /* 0x004fea000383ffff */
[----:B------:R-:W-:Y:S05]  /*38350*/  BRA `(.L_x_3308) ;  /* 0xffffff4800607947 */ /* 0x000fea000383ffff */
.L_x_3014:
[----:B-1----:R1:W2:Y:S02]  /*38360*/  SYNCS.PHASECHK.TRANS64.TRYWAIT P1, [R11+URZ+0x334a0], R10 ;  /* 0x0334a00a0b0075a7 */ /* 0x0022a4000802017f */
[----:B--2---:R-:W-:Y:S05]  /*38370*/  @!P1 NANOSLEEP.SYNCS 0x989680 ;  /* 0x009896800000995d */ /* 0x004fea0003900000 */
[----:B------:R-:W2:Y:S02]  /*38380*/  @!P1 SYNCS.PHASECHK.TRANS64 P1, [R11+URZ+0x334a0], R10 ;  /* 0x0334a00a0b0095a7 */ /* 0x000ea4000802007f */
[----:B--2---:R-:W-:Y:S05]  /*38390*/  @!P1 BRA `(.L_x_3014) ;  /* 0xfffffffc00f09947 */ /* 0x004fea000383ffff */
[----:B------:R-:W-:Y:S05]  /*383a0*/  BRA `(.L_x_3309) ;  /* 0xffffff4c00947947 */ /* 0x000fea000383ffff */
.L_x_3021:
[----:B0-----:R0:W2:Y:S02]  /*383b0*/  SYNCS.PHASECHK.TRANS64.TRYWAIT P1, [R11+URZ+0x334c0], R10 ;  /* 0x0334c00a0b0075a7 */ /* 0x0010a4000802017f */
[----:B--2---:R-:W-:Y:S05]  /*383c0*/  @!P1 NANOSLEEP.SYNCS 0x989680 ;  /* 0x009896800000995d */ /* 0x004fea0003900000 */
[----:B------:R-:W2:Y:S02]  /*383d0*/  @!P1 SYNCS.PHASECHK.TRANS64 P1, [R11+URZ+0x334c0], R10 ;  /* 0x0334c00a0b0095a7 */ /* 0x000ea4000802007f */
[----:B--2---:R-:W-:Y:S05]  /*383e0*/  @!P1 BRA `(.L_x_3021) ;  /* 0xfffffffc00f09947 */ /* 0x004fea000383ffff */
[----:B------:R-:W-:Y:S05]  /*383f0*/  BRA `(.L_x_3310) ;  /* 0xffffff50008c7947 */ /* 0x000fea000383ffff */
.L_x_3040:
[----:B------:R-:W0:Y:S01]  /*38400*/  S2R R20, SR_TID.X ;  /* 0x0000000000147919 */ /* 0x000e220000002100 */
[----:B------:R-:W-:Y:S01]  /*38410*/  BSSY B0, `(.L_x_3311) ;  /* 0x0000009000007945 */ /* 0x000fe20003800000 */
[----:B------:R-:W-:Y:S02]  /*38420*/  IMAD.MOV.U32 R12, RZ, RZ, RZ ;  /* 0x000000ffff0c7224 */ /* 0x000fe400078e00ff */
[----:B------:R-:W-:Y:S02]  /*38430*/  IMAD.MOV.U32 R11, RZ, RZ, 0x1f ;  /* 0x0000001fff0b7424 */ /* 0x000fe400078e00ff */
[----:B------:R-:W-:Y:S01]  /*38440*/  IMAD.MOV.U32 R15, RZ, RZ, -0x1 ;  /* 0xffffffffff0f7424 */ /* 0x000fe200078e00ff */
[----:B0-----:R-:W-:-:S04]  /*38450*/  SHF.R.U32.HI R13, RZ, 0x5, R20 ;  /* 0x00000005ff0d7819 */ /* 0x001fc80000011614 */
[----:B------:R-:W-:-:S07]  /*38460*/  LOP3.LUT R13, R13, 0x3, RZ, 0xc0, !PT ;  /* 0x000000030d0d7812 */ /* 0x000fce00078ec0ff */
[----:B-----5:R-:W-:Y:S05]  /*38470*/  WARPSYNC.COLLECTIVE R15, `(.L_x_3312) ;  /* 0x000000000f087348 */ /* 0x020fea0003c00000 */
[----:B------:R0:W1:Y:S02]  /*38480*/  SHFL.IDX P6, R14, R13, R12, R11 ;  /* 0x0000000c0d0e7389 */ /* 0x00006400000c000b */
[----:B01---5:R-:W-:Y:S01]  /*38490*/  ENDCOLLECTIVE ;  /* 0x000000000000791b */ /* 0x023fe20003800000 */
.L_x_3312:
[----:B------:R-:W-:Y:S05]  /*384a0*/  BSYNC B0 ;  /* 0x0000000000007941 */ /* 0x000fea0003800000 */
.L_x_3311:
[----:B------:R-:W-:Y:S05]  /*384b0*/  BRA `(.L_x_3313) ;  /* 0xffffff64004c7947 */ /* 0x000fea000383ffff */
.L_x_3043:
[----:B0-----:R-:W2:Y:S02]  /*384c0*/  LDL R2, [R1+0x28] ;  /* 0x0000280001027983 */ /* 0x001ea40000100800 */
[----:B--2---:R0:W1:Y:S02]  /*384d0*/  SYNCS.PHASECHK.TRANS64.TRYWAIT P0, [R0+URZ+0x33480], R2 ;  /* 0x03348002000075a7 */ /* 0x004064000800017f */
[----:B-1----:R-:W-:Y:S05]  /*384e0*/  @!P0 NANOSLEEP.SYNCS 0x989680 ;  /* 0x009896800000895d */ /* 0x002fea0003900000 */
[----:B------:R-:W1:Y:S02]  /*384f0*/  @!P0 SYNCS.PHASECHK.TRANS64 P0, [R0+URZ+0x33480], R2 ;  /* 0x03348002000085a7 */ /* 0x000e64000800007f */
[----:B-1----:R-:W-:Y:S05]  /*38500*/  @!P0 BRA `(.L_x_3043) ;  /* 0xfffffffc00ec8947 */ /* 0x002fea000383ffff */
[----:B------:R-:W-:Y:S05]  /*38510*/  BRA `(.L_x_3314) ;  /* 0xffffff64005c7947 */ /* 0x000fea000383ffff */
.L_x_3044:
[----:B------:R-:W-:Y:S01]  /*38520*/  BSSY B0, `(.L_x_3315) ;  /* 0x0000008000007945 */ /* 0x000fe20003800000 */
[----:B------:R-:W-:Y:S01]  /*38530*/  MOV R13, R20 ;  /* 0x00000014000d7202 */ /* 0x000fe20000000f00 */
[----:B------:R-:W-:Y:S02]  /*38540*/  IMAD.MOV.U32 R12, RZ, RZ, RZ ;  /* 0x000000ffff0c7224 */ /* 0x000fe400078e00ff */
[----:B------:R-:W-:Y:S02]  /*38550*/  IMAD.MOV.U32 R11, RZ, RZ, 0x1c1f ;  /* 0x00001c1fff0b7424 */ /* 0x000fe400078e00ff */
[----:B------:R-:W-:-:S07]  /*38560*/  IMAD.MOV.U32 R15, RZ, RZ, -0x1 ;  /* 0xffffffffff0f7424 */ /* 0x000fce00078e00ff */
[----:B------:R-:W-:Y:S05]  /*38570*/  WARPSYNC.COLLECTIVE R15, `(.L_x_3316) ;  /* 0x000000000f087348 */ /* 0x000fea0003c00000 */
[----:B------:R0:W1:Y:S02]  /*38580*/  SHFL.IDX P6, R14, R13, R12, R11 ;  /* 0x0000000c0d0e7389 */ /* 0x00006400000c000b */
[----:B01----:R-:W-:Y:S01]  /*38590*/  ENDCOLLECTIVE ;  /* 0x000000000000791b */ /* 0x003fe20003800000 */
.L_x_3316:
[----:B------:R-:W-:Y:S05]  /*385a0*/  BSYNC B0 ;  /* 0x0000000000007941 */ /* 0x000fea0003800000 */
.L_x_3315:
[----:B------:R-:W-:Y:S01]  /*385b0*/  IMAD.MOV.U32 R13, RZ, RZ, R10 ;  /* 0x000000ffff0d7224 */ /* 0x000fe200078e000a */
[----:B------:R-:W-:Y:S01]  /*385c0*/  LOP3.LUT R22, R22, 0xffffffbf, RZ, 0xc0, !PT ;  /* 0xffffffbf16167812 */ /* 0x000fe200078ec0ff */
[----:B------:R-:W-:Y:S01]  /*385d0*/  IMAD.MOV.U32 R12, RZ, RZ, RZ ;  /* 0x000000ffff0c7224 */ /* 0x000fe200078e00ff */
[C---:B------:R-:W-:Y:S01]  /*385e0*/  ISETP.GE.AND P5, PT, R9.reuse, 0x21, PT ;  /* 0x000000210900780c */ /* 0x040fe20003fa6270 */
[----:B------:R-:W-:Y:S01]  /*385f0*/  IMAD.MOV.U32 R11, RZ, RZ, 0x1c1f ;  /* 0x00001c1fff0b7424 */ /* 0x000fe200078e00ff */
[----:B------:R-:W-:Y:S01]  /*38600*/  ISETP.GE.AND P4, PT, R9, 0x41, PT ;  /* 0x000000410900780c */ /* 0x000fe20003f86270 */
[----:B------:R-:W-:Y:S02]  /*38610*/  IMAD.MOV.U32 R15, RZ, RZ, -0x1 ;  /* 0xffffffffff0f7424 */ /* 0x000fe400078e00ff */
[----:B------:R-:W-:Y:S02]  /*38620*/  IMAD.MOV.U32 R3, RZ, RZ, R14 ;  /* 0x000000ffff037224 */ /* 0x000fe400078e000e */
[----:B------:R-:W-:-:S08]  /*38630*/  IMAD.IADD R4, R23, 0x1, R4 ;  /* 0x0000000117047824 */ /* 0x000fd000078e0204 */
[----:B------:R-:W-:Y:S05]  /*38640*/  WARPSYNC.COLLECTIVE R15, `(.L_x_3317) ;  /* 0x000000000f087348 */ /* 0x000fea0003c00000 */
[----:B------:R0:W1:Y:S02]  /*38650*/  SHFL.IDX P6, R14, R13, R12, R11 ;  /* 0x0000000c0d0e7389 */ /* 0x00006400000c000b */
[----:B01----:R-:W-:Y:S01]  /*38660*/  ENDCOLLECTIVE ;  /* 0x000000000000791b */ /* 0x003fe20003800000 */
.L_x_3317:
[----:B------:R-:W0:Y:S01]  /*38670*/  LDC R11, c[0x0][0x2f4] ;  /* 0x0000bd00ff0b7b82 */ /* 0x000e220000000800 */
[C---:B------:R-:W-:Y:S01]  /*38680*/  LOP3.LUT R12, R37.reuse, 0x40, RZ, 0xfc, !PT ;  /* 0x00000040250c7812 */ /* 0x040fe200078efcff */
[----:B------:R-:W-:Y:S01]  /*38690*/  IMAD.MOV.U32 R13, RZ, RZ, R20 ;  /* 0x000000ffff0d7224 */ /* 0x000fe200078e0014 */
[----:B------:R-:W-:Y:S02]  /*386a0*/  LOP3.LUT R15, R37, 0x80, RZ, 0xfc, !PT ;  /* 0x00000080250f7812 */ /* 0x000fe400078efcff */
[----:B------:R-:W-:-:S04]  /*386b0*/  MOV R2, R14 ;  /* 0x0000000e00027202 */ /* 0x000fc80000000f00 */
[----:B------:R-:W-:-:S05]  /*386c0*/  IADD3 R2, P0, R37, R2, RZ ;  /* 0x0000000225027210 */ /* 0x000fca0007f1e0ff */
[----:B------:R-:W-:Y:S01]  /*386d0*/  IMAD.X R3, RZ, RZ, R3, P0 ;  /* 0x000000ffff037224 */ /* 0x000fe200000e0603 */
        /* <DEDUP_REMOVED lines=17> */
.L_x_3318:
        /* <DEDUP_REMOVED lines=9> */
.L_x_3319:
[----:B------:R-:W-:Y:S02]  /*38880*/  IMAD.MOV.U32 R13, RZ, RZ, R20 ;  /* 0x000000ffff0d7224 */ /* 0x000fe400078e0014 */
[----:B------:R-:W-:Y:S01]  /*38890*/  IMAD.MOV.U32 R12, RZ, RZ, 0x2 ;  /* 0x00000002ff0c7424 */ /* 0x000fe200078e00ff */
[----:B------:R-:W-:-:S07]  /*388a0*/  MOV R2, R14 ;  /* 0x0000000e00027202 */ /* 0x000fce0000000f00 */
[----:B------:R-:W-:Y:S05]  /*388b0*/  WARPSYNC.COLLECTIVE R15, `(.L_x_3320) ;  /* 0x000000000f087348 */ /* 0x000fea0003c00000 */
[----:B------:R0:W1:Y:S02]  /*388c0*/  SHFL.IDX P6, R14, R13, R12, R11 ;  /* 0x0000000c0d0e7389 */ /* 0x00006400000c000b */
[----:B01----:R-:W-:Y:S01]  /*388d0*/  ENDCOLLECTIVE ;  /* 0x000000000000791b */ /* 0x003fe20003800000 */
.L_x_3320:
        /* <DEDUP_REMOVED lines=16> */
.L_x_3321:
[----:B------:R-:W-:Y:S01]  /*389e0*/  IMAD.MOV.U32 R13, RZ, RZ, R20 ;  /* 0x000000ffff0d7224 */ /* 0x000fe200078e0014 */
[----:B------:R-:W-:Y:S01]  /*389f0*/  MOV R12, 0x3 ;  /* 0x00000003000c7802 */ /* 0x000fe20000000f00 */
[----:B------:R-:W-:-:S07]  /*38a00*/  IMAD.MOV.U32 R2, RZ, RZ, R14 ;  /* 0x000000ffff027224 */ /* 0x000fce00078e000e */
[----:B------:R-:W-:Y:S05]  /*38a10*/  WARPSYNC.COLLECTIVE R15, `(.L_x_3322) ;  /* 0x000000000f087348 */ /* 0x000fea0003c00000 */
[----:B------:R0:W1:Y:S02]  /*38a20*/  SHFL.IDX P6, R14, R13, R12, R11 ;  /* 0x0000000c0d0e7389 */ /* 0x00006400000c000b */
[----:B01----:R-:W-:Y:S01]  /*38a30*/  ENDCOLLECTIVE ;  /* 0x000000000000791b */ /* 0x003fe20003800000 */
.L_x_3322:
        /* <DEDUP_REMOVED lines=13> */
.L_x_3323:
        /* <DEDUP_REMOVED lines=12> */
.L_x_3324:
        /* <DEDUP_REMOVED lines=11> */
[----:B------:R0:W-:Y:S01]  /*38c80*/  LDGSTS.E.BYPASS.LTC128B.128 [R4+0x15a00], desc[UR50][R2.64+0x80], !P1 ;  /* 0x15a0008002047fae */ /* 0x0001e2000c901d72 */
[----:B------:R-:W-:Y:S01]  /*38c90*/  ISETP.GE.AND P1, PT, R9, 0x61, PT ;  /* 0x000000610900780c */ /* 0x000fe20003f26270 */
[----:B0-----:R-:W-:-:S12]  /*38ca0*/  IMAD.MOV.U32 R3, RZ, RZ, R14 ;  /* 0x000000ffff037224 */ /* 0x001fd800078e000e */
[----:B------:R-:W-:Y:S05]  /*38cb0*/  WARPSYNC.COLLECTIVE R15, `(.L_x_3325) ;  /* 0x000000000f087348 */ /* 0x000fea0003c00000 */
[----:B------:R0:W1:Y:S02]  /*38cc0*/  SHFL.IDX P6, R14, R13, R12, R11 ;  /* 0x0000000c0d0e7389 */ /* 0x00006400000c000b */
[----:B01----:R-:W-:Y:S01]  /*38cd0*/  ENDCOLLECTIVE ;  /* 0x000000000000791b */ /* 0x003fe20003800000 */
.L_x_3325:
[----:B------:R-:W-:Y:S02]  /*38ce0*/  ISETP.GE.AND P6, PT, R9, 0x81, PT ;  /* 0x000000810900780c */ /* 0x000fe40003fc6270 */
[----:B------:R-:W-:-:S11]  /*38cf0*/  MOV R2, R14 ;  /* 0x0000000e00027202 */ /* 0x000fd60000000f00 */
[----:B------:R-:W-:Y:S01]  /*38d00*/  @P6 LOP3.LUT R22, R22, 0x40, RZ, 0xfc, !PT ;  /* 0x0000004016166812 */ /* 0x000fe200078efcff */
[----:B------:R-:W-:Y:S06]  /*38d10*/  BRA `(.L_x_3326) ;  /* 0xffffff6000f07947 */ /* 0x000fec000383ffff */
.L_x_3049:
[----:B--2---:R-:W2:Y:S02]  /*38d20*/  LDL R2, [R1+0x28] ;  /* 0x0000280001027983 */ /* 0x004ea40000100800 */
[----:B--2---:R2:W3:Y:S02]  /*38d30*/  SYNCS.PHASECHK.TRANS64.TRYWAIT P0, [R0+URZ+0x33440], R2 ;  /* 0x03344002000075a7 */ /* 0x0044e4000800017f */
[----:B---3--:R-:W-:Y:S05]  /*38d40*/  @!P0 NANOSLEEP.SYNCS 0x989680 ;  /* 0x009896800000895d */ /* 0x008fea0003900000 */
[----:B------:R-:W3:Y:S02]  /*38d50*/  @!P0 SYNCS.PHASECHK.TRANS64 P0, [R0+URZ+0x33440], R2 ;  /* 0x03344002000085a7 */ /* 0x000ee4000800007f */
[----:B---3--:R-:W-:Y:S05]  /*38d60*/  @!P0 BRA `(.L_x_3049) ;  /* 0xfffffffc00ec8947 */ /* 0x008fea000383ffff */
[----:B------:R-:W-:Y:S05]  /*38d70*/  BRA `(.L_x_3327) ;  /* 0xffffff6400547947 */ /* 0x000fea000383ffff */
.L_x_3050:
[----:B------:R-:W-:Y:S01]  /*38d80*/  BSSY B0, `(.L_x_3328) ;  /* 0x0000008000007945 */ /* 0x000fe20003800000 */
[----:B------:R-:W-:Y:S02]  /*38d90*/  IMAD.MOV.U32 R13, RZ, RZ, R6 ;  /* 0x000000ffff0d7224 */ /* 0x000fe400078e0006 */
[----:B------:R-:W-:Y:S02]  /*38da0*/  IMAD.MOV.U32 R12, RZ, RZ, RZ ;  /* 0x000000ffff0c7224 */ /* 0x000fe400078e00ff */
[----:B------:R-:W-:Y:S02]  /*38db0*/  IMAD.MOV.U32 R11, RZ, RZ, 0x1c1f ;  /* 0x00001c1fff0b7424 */ /* 0x000fe400078e00ff */
[----:B------:R-:W-:-:S07]  /*38dc0*/  IMAD.MOV.U32 R15, RZ, RZ, -0x1 ;  /* 0xffffffffff0f7424 */ /* 0x000fce00078e00ff */
[----:B01----:R-:W-:Y:S05]  /*38dd0*/  WARPSYNC.COLLECTIVE R15, `(.L_x_3329) ;  /* 0x000000000f087348 */ /* 0x003fea0003c00000 */
[----:B------:R2:W3:Y:S02]  /*38de0*/  SHFL.IDX P6, R14, R13, R12, R11 ;  /* 0x0000000c0d0e7389 */ /* 0x0004e400000c000b */
[----:B0123--:R-:W-:Y:S01]  /*38df0*/  ENDCOLLECTIVE ;  /* 0x000000000000791b */ /* 0x00ffe20003800000 */
.L_x_3329:
[----:B------:R-:W-:Y:S05]  /*38e00*/  BSYNC B0 ;  /* 0x0000000000007941 */ /* 0x000fea0003800000 */
.L_x_3328:
[----:B------:R-:W-:Y:S01]  /*38e10*/  IMAD.MOV.U32 R13, RZ, RZ, R5 ;  /* 0x000000ffff0d7224 */ /* 0x000fe200078e0005 */
[----:B------:R-:W-:Y:S01]  /*38e20*/  MOV R15, 0xffffffff ;  /* 0xffffffff000f7802 */ /* 0x000fe20000000f00 */
[----:B------:R-:W-:Y:S01]  /*38e30*/  IMAD.MOV.U32 R12, RZ, RZ, RZ ;  /* 0x000000ffff0c7224 */ /* 0x000fe200078e00ff */
[----:B------:R-:W0:Y:S01]  /*38e40*/  LDC R20, c[0x0][0x2f4] ;  /* 0x0000bd00ff147b82 */ /* 0x000e220000000800 */
[----:B------:R-:W-:Y:S01]  /*38e50*/  IMAD.MOV.U32 R11, RZ, RZ, 0x1c1f ;  /* 0x00001c1fff0b7424 */ /* 0x000fe200078e00ff */
[C---:B------:R-:W-:Y:S01]  /*38e60*/  LOP3.LUT R25, R37.reuse, 0x40, RZ, 0xfc, !PT ;  /* 0x0000004025197812 */ /* 0x040fe200078efcff */
[----:B------:R-:W-:Y:S01]  /*38e70*/  IMAD.MOV.U32 R2, RZ, RZ, R14 ;  /* 0x000000ffff027224 */ /* 0x000fe200078e000e */
[----:B------:R-:W-:-:S07]  /*38e80*/  LOP3.LUT R21, R37, 0x80, RZ, 0xfc, !PT ;  /* 0x0000008025157812 */ /* 0x000fce00078efcff */
[----:B0-----:R-:W-:Y:S05]  /*38e90*/  WARPSYNC.COLLECTIVE R15, `(.L_x_3330) ;  /* 0x000000000f087348 */ /* 0x001fea0003c00000 */
[----:B------:R1:W2:Y:S02]  /*38ea0*/  SHFL.IDX P6, R14, R13, R12, R11 ;  /* 0x0000000c0d0e7389 */ /* 0x0002a400000c000b */
[----:B012---:R-:W-:Y:S01]  /*38eb0*/  ENDCOLLECTIVE ;  /* 0x000000000000791b */ /* 0x007fe20003800000 */
.L_x_3330:
[----:B------:R-:W-:Y:S02]  /*38ec0*/  IMAD.MOV.U32 R13, RZ, RZ, R6 ;  /* 0x000000ffff0d7224 */ /* 0x000fe400078e0006 */
[----:B------:R-:W-:Y:S01]  /*38ed0*/  IMAD.MOV.U32 R12, RZ, RZ, 0x1 ;  /* 0x00000001ff0c7424 */ /* 0x000fe200078e00ff */
        /* <DEDUP_REMOVED lines=19> */
.L_x_3331:
[----:B------:R-:W-:Y:S02]  /*39010*/  IMAD.MOV.U32 R13, RZ, RZ, R5 ;  /* 0x000000ffff0d7224 */ /* 0x000fe400078e0005 */
[----:B------:R-:W-:-:S07]  /*39020*/  IMAD.MOV.U32 R2, RZ, RZ, R14 ;  /* 0x000000ffff027224 */ /* 0x000fce00078e000e */
[----:B------:R-:W-:Y:S05]  /*39030*/  WARPSYNC.COLLECTIVE R15, `(.L_x_3332) ;  /* 0x000000000f087348 */ /* 0x000fea0003c00000 */
[----:B------:R0:W1:Y:S02]  /*39040*/  SHFL.IDX P6, R14, R13, R12, R11 ;  /* 0x0000000c0d0e7389 */ /* 0x00006400000c000b */
[----:B01----:R-:W-:Y:S01]  /*39050*/  ENDCOLLECTIVE ;  /* 0x000000000000791b */ /* 0x003fe20003800000 */
.L_x_3332:
[----:B------:R-:W-:Y:S01]  /*39060*/  MOV R13, R6 ;  /* 0x00000006000d7202 */ /* 0x000fe20000000f00 */
        /* <DEDUP_REMOVED lines=15> */
.L_x_3333:
        /* <DEDUP_REMOVED lines=11> */
.L_x_3334:
[----:B------:R-:W-:Y:S02]  /*39210*/  IMAD.MOV.U32 R13, RZ, RZ, R6 ;  /* 0x000000ffff0d7224 */ /* 0x000fe400078e0006 */
[----:B------:R-:W-:Y:S02]  /*39220*/  IMAD.MOV.U32 R12, RZ, RZ, 0x3 ;  /* 0x00000003ff0c7424 */ /* 0x000fe400078e00ff */
[----:B------:R-:W-:-:S07]  /*39230*/  IMAD.MOV.U32 R3, RZ, RZ, R14 ;  /* 0x000000ffff037224 */ /* 0x000fce00078e000e */
[----:B------:R-:W-:Y:S05]  /*39240*/  WARPSYNC.COLLECTIVE R15, `(.L_x_3335) ;  /* 0x000000000f087348 */ /* 0x000fea0003c00000 */
[----:B------:R0:W1:Y:S02]  /*39250*/  SHFL.IDX P6, R14, R13, R12, R11 ;  /* 0x0000000c0d0e7389 */ /* 0x00006400000c000b */
[----:B01----:R-:W-:Y:S01]  /*39260*/  ENDCOLLECTIVE ;  /* 0x000000000000791b */ /* 0x003fe20003800000 */
.L_x_3335:
[----:B------:R-:W-:-:S05]  /*39270*/  @P4 IADD3 R3, P0, R37, R3, RZ ;  /* 0x0000000325034210 */ /* 0x000fca0007f1e0ff */
[----:B------:R-:W-:-:S05]  /*39280*/  @P4 IMAD.X R2, RZ, RZ, R2, P0 ;  /* 0x000000ffff024224 */ /* 0x000fca00000e0602 */
[-C--:B------:R-:W-:Y:S02]  /*39290*/  @P4 LOP3.LUT R3, R3, R2.reuse, RZ, 0x3c, !PT ;  /* 0x0000000203034212 */ /* 0x080fe400078e3cff */
[----:B------:R-:W-:Y:S02]  /*392a0*/  MOV R13, R5 ;  /* 0x00000005000d7202 */ /* 0x000fe40000000f00 */
[----:B------:R-:W-:-:S04]  /*392b0*/  @P4 LOP3.LUT R2, R3, R2, RZ, 0x3c, !PT ;  /* 0x0000000203024212 */ /* 0x000fc800078e3cff */
[----:B------:R-:W-:Y:S01]  /*392c0*/  @P4 LOP3.LUT R3, R3, R2, RZ, 0x3c, !PT ;  /* 0x0000000203034212 */ /* 0x000fe200078e3cff */
[----:B------:R-:W-:-:S07]  /*392d0*/  IMAD.MOV.U32 R6, RZ, RZ, R14 ;  /* 0x000000ffff067224 */ /* 0x000fce00078e000e */
[----:B------:R-:W-:Y:S05]  /*392e0*/  WARPSYNC.COLLECTIVE R15, `(.L_x_3336) ;  /* 0x000000000f087348 */ /* 0x000fea0003c00000 */
[----:B------:R0:W1:Y:S02]  /*392f0*/  SHFL.IDX P6, R14, R13, R12, R11 ;  /* 0x0000000c0d0e7389 */ /* 0x00006400000c000b */
[----:B01----:R-:W-:Y:S01]  /*39300*/  ENDCOLLECTIVE ;  /* 0x000000000000791b */ /* 0x003fe20003800000 */
.L_x_3336:
        /* <DEDUP_REMOVED lines=12> */
.L_x_3337:
        /* <DEDUP_REMOVED lines=13> */
.L_x_3338:
[----:B------:R-:W-:Y:S01]  /*394a0*/  IMAD.MOV.U32 R2, RZ, RZ, R14 ;  /* 0x000000ffff027224 */ /* 0x000fe200078e000e */
[----:B------:R-:W-:Y:S06]  /*394b0*/  BRA `(.L_x_3339) ;  /* 0xffffff6000c87947 */ /* 0x000fec000383ffff */
.L_x_3057:
[----:B------:R-:W-:Y:S01]  /*394c0*/  IMAD.MOV.U32 R13, RZ, RZ, R4 ;  /* 0x000000ffff0d7224 */ /* 0x000fe200078e0004 */
[----:B------:R-:W-:Y:S01]  /*394d0*/  MOV R12, RZ ;  /* 0x000000ff000c7202 */ /* 0x000fe20000000f00 */
[----:B------:R-:W-:Y:S02]  /*394e0*/  IMAD.MOV.U32 R11, RZ, RZ, 0x1c1f ;  /* 0x00001c1fff0b7424 */ /* 0x000fe400078e00ff */
[----:B------:R-:W-:Y:S02]  /*394f0*/  IMAD.MOV.U32 R15, RZ, RZ, -0x1 ;  /* 0xffffffffff0f7424 */ /* 0x000fe400078e00ff */
[----:B------:R-:W-:Y:S02]  /*39500*/  IMAD R31, R31, R7, RZ ;  /* 0x000000071f1f7224 */ /* 0x000fe400078e02ff */
[----:B------:R-:W-:-:S07]  /*39510*/  IMAD R17, R17, 0x80, R9 ;  /* 0x0000008011117824 */ /* 0x000fce00078e0209 */
[----:B-----5:R-:W-:Y:S05]  /*39520*/  WARPSYNC.COLLECTIVE R15, `(.L_x_3340) ;  /* 0x000000000f087348 */ /* 0x020fea0003c00000 */
[----:B------:R0:W1:Y:S02]  /*39530*/  SHFL.IDX P6, R14, R13, R12, R11 ;  /* 0x0000000c0d0e7389 */ /* 0x00006400000c000b */
[----:B01---5:R-:W-:Y:S01]  /*39540*/  ENDCOLLECTIVE ;  /* 0x000000000000791b */ /* 0x023fe20003800000 */
.L_x_3340:
[C---:B------:R-:W-:Y:S02]  /*39550*/  ISETP.GE.AND P1, PT, R17.reuse, R31, PT ;  /* 0x0000001f1100720c */ /* 0x040fe40003f26270 */
[----:B------:R-:W-:Y:S01]  /*39560*/  IADD3 R6, R17, 0x20, RZ ;  /* 0x0000002011067810 */ /* 0x000fe20007ffe0ff */
[----:B------:R-:W-:Y:S02]  /*39570*/  IMAD.MOV.U32 R13, RZ, RZ, R0 ;  /* 0x000000ffff0d7224 */ /* 0x000fe400078e0000 */
[----:B------:R-:W-:-:S08]  /*39580*/  IMAD.MOV.U32 R2, RZ, RZ, R14 ;  /* 0x000000ffff027224 */ /* 0x000fd000078e000e */
[----:B------:R-:W-:Y:S05]  /*39590*/  WARPSYNC.COLLECTIVE R15, `(.L_x_3341) ;  /* 0x000000000f087348 */ /* 0x000fea0003c00000 */
[----:B------:R0:W1:Y:S02]  /*395a0*/  SHFL.IDX P6, R14, R13, R12, R11 ;  /* 0x0000000c0d0e7389 */ /* 0x00006400000c000b */
[----:B01----:R-:W-:Y:S01]  /*395b0*/  ENDCOLLECTIVE ;  /* 0x000000000000791b */ /* 0x003fe20003800000 */
.L_x_3341:
[----:B------:R-:W-:Y:S02]  /*395c0*/  IMAD.MOV.U32 R13, RZ, RZ, R4 ;  /* 0x000000ffff0d7224 */ /* 0x000fe400078e0004 */
[----:B------:R-:W-:Y:S02]  /*395d0*/  IMAD.MOV.U32 R12, RZ, RZ, 0x1 ;  /* 0x00000001ff0c7424 */ /* 0x000fe400078e00ff */
[----:B------:R-:W-:-:S07]  /*395e0*/  IMAD.MOV.U32 R3, RZ, RZ, R14 ;  /* 0x000000ffff037224 */ /* 0x000fce00078e000e */
[----:B------:R-:W-:Y:S05]  /*395f0*/  WARPSYNC.COLLECTIVE R15, `(.L_x_3342) ;  /* 0x000000000f087348 */ /* 0x000fea0003c00000 */
[----:B------:R0:W1:Y:S02]  /*39600*/  SHFL.IDX P6, R14, R13, R12, R11 ;  /* 0x0000000c0d0e7389 */ /* 0x00006400000c000b */
[----:B01----:R-:W-:Y:S01]  /*39610*/  ENDCOLLECTIVE ;  /* 0x000000000000791b */ /* 0x003fe20003800000 */
.L_x_3342:
[----:B------:R-:W-:-:S05]  /*39620*/  @!P1 IADD3 R5, P4, R37, R3, RZ ;  /* 0x0000000325059210 */ /* 0x000fca0007f9e0ff */
[----:B------:R-:W-:Y:S02]  /*39630*/  @!P1 IMAD.X R3, RZ, RZ, R2, P4 ;  /* 0x000000ffff039224 */ /* 0x000fe400020e0602 */
[----:B------:R-:W-:Y:S02]  /*39640*/  @!P1 IMAD.MOV.U32 R2, RZ, RZ, R5 ;  /* 0x000000ffff029224 */ /* 0x000fe400078e0005 */
[----:B------:R-:W-:-:S03]  /*39650*/  IMAD.MOV.U32 R13, RZ, RZ, R0 ;  /* 0x000000ffff0d7224 */ /* 0x000fc600078e0000 */
        /* <DEDUP_REMOVED lines=11> */
.L_x_3343:
[----:B------:R-:W-:Y:S01]  /*39710*/  MOV R13, R4 ;  /* 0x00000004000d7202 */ /* 0x000fe20000000f00 */
[----:B------:R-:W-:Y:S01]  /*39720*/  IMAD.MOV.U32 R12, RZ, RZ, 0x2 ;  /* 0x00000002ff0c7424 */ /* 0x000fe200078e00ff */
[----:B------:R-:W-:-:S13]  /*39730*/  @!P1 IADD3 R5, P4, R37, R14, RZ ;  /* 0x0000000e25059210 */ /* 0x000fda0007f9e0ff */
[----:B------:R-:W-:Y:S05]  /*39740*/  WARPSYNC.COLLECTIVE R15, `(.L_x_3344) ;  /* 0x000000000f087348 */ /* 0x000fea0003c00000 */
[----:B------:R0:W1:Y:S02]  /*39750*/  SHFL.IDX P6, R14, R13, R12, R11 ;  /* 0x0000000c0d0e7389 */ /* 0x00006400000c000b */
[----:B01----:R-:W-:Y:S01]  /*39760*/  ENDCOLLECTIVE ;  /* 0x000000000000791b */ /* 0x003fe20003800000 */
.L_x_3344:
        /* <DEDUP_REMOVED lines=16> */
.L_x_3345:
[----:B------:R-:W-:Y:S02]  /*39870*/  IMAD.MOV.U32 R13, RZ, RZ, R4 ;  /* 0x000000ffff0d7224 */ /* 0x000fe400078e0004 */
[----:B------:R-:W-:Y:S01]  /*39880*/  IMAD.MOV.U32 R12, RZ, RZ, 0x3 ;  /* 0x00000003ff0c7424 */ /* 0x000fe200078e00ff */
[----:B------:R-:W-:-:S13]  /*39890*/  @!P1 IADD3 R5, P4, R37, R14, RZ ;  /* 0x0000000e25059210 */ /* 0x000fda0007f9e0ff */
[----:B------:R-:W-:Y:S05]  /*398a0*/  WARPSYNC.COLLECTIVE R15, `(.L_x_3346) ;  /* 0x000000000f087348 */ /* 0x000fea0003c00000 */
[----:B------:R0:W1:Y:S02]  /*398b0*/  SHFL.IDX P6, R14, R13, R12, R11 ;  /* 0x0000000c0d0e7389 */ /* 0x00006400000c000b */
[----:B01----:R-:W-:Y:S01]  /*398c0*/  ENDCOLLECTIVE ;  /* 0x000000000000791b */ /* 0x003fe20003800000 */
.L_x_3346:
        /* <DEDUP_REMOVED lines=10> */
[----:B------:R-:W-:-:S07]  /*39970*/  MOV R4, R14 ;  /* 0x0000000e00047202 */ /* 0x000fce0000000f00 */
[----:B0-----:R-:W-:Y:S05]  /*39980*/  WARPSYNC.COLLECTIVE R15, `(.L_x_3347) ;  /* 0x000000000f087348 */ /* 0x001fea0003c00000 */
[----:B------:R1:W2:Y:S02]  /*39990*/  SHFL.IDX P6, R14, R13, R12, R11 ;  /* 0x0000000c0d0e7389 */ /* 0x0002a400000c000b */
[----:B012---:R-:W-:Y:S01]  /*399a0*/  ENDCOLLECTIVE ;  /* 0x000000000000791b */ /* 0x007fe20003800000 */
.L_x_3347:
[----:B------:R-:W-:Y:S05]  /*399b0*/  BRA `(.L_x_3348) ;  /* 0xffffff6400ec7947 */ /* 0x000fea000383ffff */
.L_x_3062:
[----:B0-----:R0:W1:Y:S02]  /*399c0*/  SYNCS.PHASECHK.TRANS64.TRYWAIT P0, [R23+URZ+0x33420], R0 ;  /* 0x03342000170075a7 */ /* 0x001064000800017f */
[----:B-1----:R-:W-:Y:S05]  /*399d0*/  @!P0 NANOSLEEP.SYNCS 0x989680 ;  /* 0x009896800000895d */ /* 0x002fea0003900000 */
[----:B------:R-:W1:Y:S02]  /*399e0*/  @!P0 SYNCS.PHASECHK.TRANS64 P0, [R23+URZ+0x33420], R0 ;  /* 0x03342000170085a7 */ /* 0x000e64000800007f */
[----:B-1----:R-:W-:Y:S05]  /*399f0*/  @!P0 BRA `(.L_x_3062) ;  /* 0xfffffffc00f08947 */ /* 0x002fea000383ffff */
[----:B------:R-:W-:Y:S05]  /*39a00*/  BRA `(.L_x_3349) ;  /* 0xffffff6800607947 */ /* 0x000fea000383ffff */
.L_x_3066:
[----:B0-----:R0:W1:Y:S02]  /*39a10*/  SYNCS.PHASECHK.TRANS64.TRYWAIT P0, [R4+URZ+0x33480], R29 ;  /* 0x0334801d040075a7 */ /* 0x001064000800017f */
[----:B-1----:R-:W-:Y:S05]  /*39a20*/  @!P0 NANOSLEEP.SYNCS 0x989680 ;  /* 0x009896800000895d */ /* 0x002fea0003900000 */
[----:B------:R-:W1:Y:S02]  /*39a30*/  @!P0 SYNCS.PHASECHK.TRANS64 P0, [R4+URZ+0x33480], R29 ;  /* 0x0334801d040085a7 */ /* 0x000e64000800007f */
[----:B-1----:R-:W-:Y:S05]  /*39a40*/  @!P0 BRA `(.L_x_3066) ;  /* 0xfffffffc00f08947 */ /* 0x002fea000383ffff */
[----:B------:R-:W-:Y:S05]  /*39a50*/  BRA `(.L_x_3350) ;  /* 0xffffff6c00807947 */ /* 0x000fea000383ffff */
.L_x_3067:
        /* <DEDUP_REMOVED lines=8> */
.L_x_3352:
[----:B------:R-:W-:Y:S05]  /*39ae0*/  BSYNC B0 ;  /* 0x0000000000007941 */ /* 0x000fea0003800000 */
.L_x_3351:
        /* <DEDUP_REMOVED lines=8> */
.L_x_3353:
[----:B------:R-:W-:Y:S02]  /*39b70*/  IMAD.MOV.U32 R13, RZ, RZ, R10 ;  /* 0x000000ffff0d7224 */ /* 0x000fe400078e000a */
[----:B------:R-:W-:Y:S02]  /*39b80*/  IMAD.MOV.U32 R12, RZ, RZ, 0x1 ;  /* 0x00000001ff0c7424 */ /* 0x000fe400078e00ff */
[----:B------:R-:W-:-:S07]  /*39b90*/  IMAD.MOV.U32 R2, RZ, RZ, R14 ;  /* 0x000000ffff027224 */ /* 0x000fce00078e000e */
[----:B------:R-:W-:Y:S05]  /*39ba0*/  WARPSYNC.COLLECTIVE R15, `(.L_x_3354) ;  /* 0x000000000f087348 */ /* 0x000fea0003c00000 */
[----:B------:R0:W1:Y:S02]  /*39bb0*/  SHFL.IDX P6, R14, R13, R12, R11 ;  /* 0x0000000c0d0e7389 */ /* 0x00006400000c000b */
[----:B01----:R-:W-:Y:S01]  /*39bc0*/  ENDCOLLECTIVE ;  /* 0x000000000000791b */ /* 0x003fe20003800000 */
.L_x_3354:
        /* <DEDUP_REMOVED lines=14> */
.L_x_3355:
[----:B------:R-:W-:Y:S02]  /*39cb0*/  IMAD.MOV.U32 R13, RZ, RZ, R10 ;  /* 0x000000ffff0d7224 */ /* 0x000fe400078e000a */
[----:B------:R-:W-:Y:S01]  /*39cc0*/  IMAD.MOV.U32 R12, RZ, RZ, 0x2 ;  /* 0x00000002ff0c7424 */ /* 0x000fe200078e00ff */
[----:B------:R-:W-:-:S07]  /*39cd0*/  MOV R2, R14 ;  /* 0x0000000e00027202 */ /* 0x000fce0000000f00 */
[----:B------:R-:W-:Y:S05]  /*39ce0*/  WARPSYNC.COLLECTIVE R15, `(.L_x_3356) ;  /* 0x000000000f087348 */ /* 0x000fea0003c00000 */
[----:B------:R0:W1:Y:S02]  /*39cf0*/  SHFL.IDX P6, R14, R13, R12, R11 ;  /* 0x0000000c0d0e7389 */ /* 0x00006400000c000b */
[----:B01----:R-:W-:Y:S01]  /*39d00*/  ENDCOLLECTIVE ;  /* 0x000000000000791b */ /* 0x003fe20003800000 */
.L_x_3356:
        /* <DEDUP_REMOVED lines=13> */
.L_x_3357:
[----:B------:R-:W-:Y:S01]  /*39de0*/  IMAD.MOV.U32 R13, RZ, RZ, R10 ;  /* 0x000000ffff0d7224 */ /* 0x000fe200078e000a */
[----:B------:R-:W-:Y:S01]  /*39df0*/  MOV R12, 0x3 ;  /* 0x00000003000c7802 */ /* 0x000fe20000000f00 */
[----:B------:R-:W-:-:S07]  /*39e00*/  IMAD.MOV.U32 R2, RZ, RZ, R14 ;  /* 0x000000ffff027224 */ /* 0x000fce00078e000e */
[----:B------:R-:W-:Y:S05]  /*39e10*/  WARPSYNC.COLLECTIVE R15, `(.L_x_3358) ;  /* 0x000000000f087348 */ /* 0x000fea0003c00000 */
[----:B------:R0:W1:Y:S02]  /*39e20*/  SHFL.IDX P6, R14, R13, R12, R11 ;  /* 0x0000000c0d0e7389 */ /* 0x00006400000c000b */
[----:B01----:R-:W-:Y:S01]  /*39e30*/  ENDCOLLECTIVE ;  /* 0x000000000000791b */ /* 0x003fe20003800000 */
.L_x_3358:
        /* <DEDUP_REMOVED lines=13> */
.L_x_3359:
[----:B------:R-:W-:Y:S02]  /*39f10*/  IMAD.MOV.U32 R13, RZ, RZ, R21 ;  /* 0x000000ffff0d7224 */ /* 0x000fe400078e0015 */
[----:B------:R-:W-:Y:S02]  /*39f20*/  IMAD.MOV.U32 R12, RZ, RZ, RZ ;  /* 0x000000ffff0c7224 */ /* 0x000fe400078e00ff */
[----:B------:R-:W-:-:S07]  /*39f30*/  IMAD.MOV.U32 R2, RZ, RZ, R14 ;  /* 0x000000ffff027224 */ /* 0x000fce00078e000e */
[----:B------:R-:W-:Y:S05]  /*39f40*/  WARPSYNC.COLLECTIVE R15, `(.L_x_3360) ;  /* 0x000000000f087348 */ /* 0x000fea0003c00000 */
[----:B------:R0:W1:Y:S02]  /*39f50*/  SHFL.IDX P6, R14, R13, R12, R11 ;  /* 0x0000000c0d0e7389 */ /* 0x00006400000c000b */
[----:B01----:R-:W-:Y:S01]  /*39f60*/  ENDCOLLECTIVE ;  /* 0x000000000000791b */ /* 0x003fe20003800000 */
.L_x_3360:
        /* <DEDUP_REMOVED lines=13> */
.L_x_3361:
[----:B------:R-:W-:Y:S01]  /*3a040*/  MOV R2, R14 ;  /* 0x0000000e00027202 */ /* 0x000fe20000000f00 */
[----:B------:R-:W-:Y:S06]  /*3a050*/  BRA `(.L_x_3362) ;  /* 0xffffff6c00207947 */ /* 0x000fec000383ffff */
.L_x_3072:
[----:B---3--:R3:W4:Y:S02]  /*3a060*/  SYNCS.PHASECHK.TRANS64.TRYWAIT P0, [R4+URZ+0x33440], R29 ;  /* 0x0334401d040075a7 */ /* 0x008724000800017f */
[----:B----4-:R-:W-:Y:S05]  /*3a070*/  @!P0 NANOSLEEP.SYNCS 0x989680 ;  /* 0x009896800000895d */ /* 0x010fea0003900000 */
[----:B------:R-:W4:Y:S02]  /*3a080*/  @!P0 SYNCS.PHASECHK.TRANS64 P0, [R4+URZ+0x33440], R29 ;  /* 0x0334401d040085a7 */ /* 0x000f24000800007f */
[----:B----4-:R-:W-:Y:S05]  /*3a090*/  @!P0 BRA `(.L_x_3072) ;  /* 0xfffffffc00f08947 */ /* 0x010fea000383ffff */
[----:B------:R-:W-:Y:S05]  /*3a0a0*/  BRA `(.L_x_3363) ;  /* 0xffffff6c00787947 */ /* 0x000fea000383ffff */
.L_x_3073:
        /* <DEDUP_REMOVED lines=8> */
.L_x_3365:
[----:B------:R-:W-:Y:S05]  /*3a130*/  BSYNC B0 ;  /* 0x0000000000007941 */ /* 0x000fea0003800000 */
.L_x_3364:
        /* <DEDUP_REMOVED lines=8> */
.L_x_3366:
[----:B------:R-:W-:Y:S02]  /*3a1c0*/  IMAD.MOV.U32 R13, RZ, RZ, R8 ;  /* 0x000000ffff0d7224 */ /* 0x000fe400078e0008 */
[----:B------:R-:W-:Y:S02]  /*3a1d0*/  IMAD.MOV.U32 R12, RZ, RZ, 0x1 ;  /* 0x00000001ff0c7424 */ /* 0x000fe400078e00ff */
[----:B------:R-:W-:-:S07]  /*3a1e0*/  IMAD.MOV.U32 R2, RZ, RZ, R14 ;  /* 0x000000ffff027224 */ /* 0x000fce00078e000e */
[----:B------:R-:W-:Y:S05]  /*3a1f0*/  WARPSYNC.COLLECTIVE R15, `(.L_x_3367) ;  /* 0x000000000f087348 */ /* 0x000fea0003c00000 */
[----:B------:R0:W1:Y:S02]  /*3a200*/  SHFL.IDX P6, R14, R13, R12, R11 ;  /* 0x0000000c0d0e7389 */ /* 0x00006400000c000b */
[----:B01----:R-:W-:Y:S01]  /*3a210*/  ENDCOLLECTIVE ;  /* 0x000000000000791b */ /* 0x003fe20003800000 */
.L_x_3367:
        /* <DEDUP_REMOVED lines=13> */
.L_x_3368:
[----:B------:R-:W-:Y:S02]  /*3a2f0*/  IMAD.MOV.U32 R13, RZ, RZ, R8 ;  /* 0x000000ffff0d7224 */ /* 0x000fe400078e0008 */
[----:B------:R-:W-:Y:S01]  /*3a300*/  IMAD.MOV.U32 R12, RZ, RZ, 0x2 ;  /* 0x00000002ff0c7424 */ /* 0x000fe200078e00ff */
[----:B------:R-:W-:-:S07]  /*3a310*/  MOV R2, R14 ;  /* 0x0000000e00027202 */ /* 0x000fce0000000f00 */
[----:B------:R-:W-:Y:S05]  /*3a320*/  WARPSYNC.COLLECTIVE R15, `(.L_x_3369) ;  /* 0x000000000f087348 */ /* 0x000fea0003c00000 */
[----:B------:R0:W1:Y:S02]  /*3a330*/  SHFL.IDX P6, R14, R13, R12, R11 ;  /* 0x0000000c0d0e7389 */ /* 0x00006400000c000b */
[----:B01----:R-:W-:Y:S01]  /*3a340*/  ENDCOLLECTIVE ;  /* 0x000000000000791b */ /* 0x003fe20003800000 */
.L_x_3369:
        /* <DEDUP_REMOVED lines=13> */
.L_x_3370:
[----:B------:R-:W-:Y:S01]  /*3a420*/  MOV R13, R8 ;  /* 0x00000008000d7202 */ /* 0x000fe20000000f00 */
[----:B------:R-:W-:Y:S02]  /*3a430*/  IMAD.MOV.U32 R12, RZ, RZ, 0x3 ;  /* 0x00000003ff0c7424 */ /* 0x000fe400078e00ff */
[----:B------:R-:W-:-:S07]  /*3a440*/  IMAD.MOV.U32 R2, RZ, RZ, R14 ;  /* 0x000000ffff027224 */ /* 0x000fce00078e000e */
[----:B------:R-:W-:Y:S05]  /*3a450*/  WARPSYNC.COLLECTIVE R15, `(.L_x_3371) ;  /* 0x000000000f087348 */ /* 0x000fea0003c00000 */
[----:B------:R0:W1:Y:S02]  /*3a460*/  SHFL.IDX P6, R14, R13, R12, R11 ;  /* 0x0000000c0d0e7389 */ /* 0x00006400000c000b */
[----:B01----:R-:W-:Y:S01]  /*3a470*/  ENDCOLLECTIVE ;  /* 0x000000000000791b */ /* 0x003fe20003800000 */
.L_x_3371:
        /* <DEDUP_REMOVED lines=13> */
.L_x_3372:
[----:B------:R-:W-:Y:S02]  /*3a550*/  IMAD.MOV.U32 R13, RZ, RZ, R7 ;  /* 0x000000ffff0d7224 */ /* 0x000fe400078e0007 */
[----:B------:R-:W-:Y:S02]  /*3a560*/  IMAD.MOV.U32 R12, RZ, RZ, RZ ;  /* 0x000000ffff0c7224 */ /* 0x000fe400078e00ff */
[----:B------:R-:W-:-:S07]  /*3a570*/  IMAD.MOV.U32 R2, RZ, RZ, R14 ;  /* 0x000000ffff027224 */ /* 0x000fce00078e000e */
[----:B------:R-:W-:Y:S05]  /*3a580*/  WARPSYNC.COLLECTIVE R15, `(.L_x_3373) ;  /* 0x000000000f087348 */ /* 0x000fea0003c00000 */
[----:B------:R0:W1:Y:S02]  /*3a590*/  SHFL.IDX P6, R14, R13, R12, R11 ;  /* 0x0000000c0d0e7389 */ /* 0x00006400000c000b */
[----:B01----:R-:W-:Y:S01]  /*3a5a0*/  ENDCOLLECTIVE ;  /* 0x000000000000791b */ /* 0x003fe20003800000 */
.L_x_3373:
        /* <DEDUP_REMOVED lines=13> */
.L_x_3374:
[----:B------:R-:W-:Y:S05]  /*3a680*/  BRA `(.L_x_3375) ;  /* 0xffffff6c000c7947 */ /* 0x000fea000383ffff */
.L_x_3078:
[----:B----4-:R4:W0:Y:S02]  /*3a690*/  SYNCS.PHASECHK.TRANS64.TRYWAIT P2, [R2+URZ+0x33470], R3 ;  /* 0x03347003020075a7 */ /* 0x010824000804017f */
[----:B0-----:R-:W-:Y:S05]  /*3a6a0*/  @!P2 NANOSLEEP.SYNCS 0x989680 ;  /* 0x009896800000a95d */ /* 0x001fea0003900000 */
[----:B------:R-:W0:Y:S02]  /*3a6b0*/  @!P2 SYNCS.PHASECHK.TRANS64 P2, [R2+URZ+0x33470], R3 ;  /* 0x033470030200a5a7 */ /* 0x000e24000804007f */
[----:B0-----:R-:W-:Y:S05]  /*3a6c0*/  @!P2 BRA `(.L_x_3078) ;  /* 0xfffffffc00f0a947 */ /* 0x001fea000383ffff */
[----:B------:R-:W-:Y:S05]  /*3a6d0*/  BRA `(.L_x_3376) ;  /* 0xffffff6c00787947 */ /* 0x000fea000383ffff */
.L_x_3080:
[----:B----4-:R4:W0:Y:S02]  /*3a6e0*/  SYNCS.PHASECHK.TRANS64.TRYWAIT P2, [R2+URZ+0x33460], R5 ;  /* 0x03346005020075a7 */ /* 0x010824000804017f */
[----:B0-----:R-:W-:Y:S05]  /*3a6f0*/  @!P2 NANOSLEEP.SYNCS 0x989680 ;  /* 0x009896800000a95d */ /* 0x001fea0003900000 */
[----:B------:R-:W0:Y:S02]  /*3a700*/  @!P2 SYNCS.PHASECHK.TRANS64 P2, [R2+URZ+0x33460], R5 ;  /* 0x033460050200a5a7 */ /* 0x000e24000804007f */
[----:B0-----:R-:W-:Y:S05]  /*3a710*/  @!P2 BRA `(.L_x_3080) ;  /* 0xfffffffc00f0a947 */ /* 0x001fea000383ffff */
[----:B------:R-:W-:Y:S05]  /*3a720*/  BRA `(.L_x_3377) ;  /* 0xffffff6c00887947 */ /* 0x000fea000383ffff */
.L_x_3088:
[----:B0-----:R0:W2:Y:S02]  /*3a730*/  SYNCS.PHASECHK.TRANS64.TRYWAIT P1, [R3+URZ+0x33470], R0 ;  /* 0x03347000030075a7 */ /* 0x0010a4000802017f */
[----:B--2---:R-:W-:Y:S05]  /*3a740*/  @!P1 NANOSLEEP.SYNCS 0x989680 ;  /* 0x009896800000995d */ /* 0x004fea0003900000 */
[----:B------:R-:W2:Y:S02]  /*3a750*/  @!P1 SYNCS.PHASECHK.TRANS64 P1, [R3+URZ+0x33470], R0 ;  /* 0x03347000030095a7 */ /* 0x000ea4000802007f */
[----:B--2---:R-:W-:Y:S05]  /*3a760*/  @!P1 BRA `(.L_x_3088) ;  /* 0xfffffffc00f09947 */ /* 0x004fea000383ffff */
[----:B------:R-:W-:Y:S05]  /*3a770*/  BRA `(.L_x_3378) ;  /* 0xffffff7400bc7947 */ /* 0x000fea000383ffff */
.L_x_3090:
[----:B0-----:R0:W2:Y:S02]  /*3a780*/  SYNCS.PHASECHK.TRANS64.TRYWAIT P1, [R3+URZ+0x33460], R0 ;  /* 0x03346000030075a7 */ /* 0x0010a4000802017f */
[----:B--2---:R-:W-:Y:S05]  /*3a790*/  @!P1 NANOSLEEP.SYNCS 0x989680 ;  /* 0x009896800000995d */ /* 0x004fea0003900000 */
[----:B------:R-:W2:Y:S02]  /*3a7a0*/  @!P1 SYNCS.PHASECHK.TRANS64 P1, [R3+URZ+0x33460], R0 ;  /* 0x03346000030095a7 */ /* 0x000ea4000802007f */
[----:B--2---:R-:W-:Y:S05]  /*3a7b0*/  @!P1 BRA `(.L_x_3090) ;  /* 0xfffffffc00f09947 */ /* 0x004fea000383ffff */
[----:B------:R-:W-:Y:S05]  /*3a7c0*/  BRA `(.L_x_3379) ;  /* 0xffffff7400c87947 */ /* 0x000fea000383ffff */
.L_x_3095:
        /* <DEDUP_REMOVED lines=8> */
.L_x_3381:
[----:B------:R-:W-:Y:S05]  /*3a850*/  BSYNC B0 ;  /* 0x0000000000007941 */ /* 0x000fea0003800000 */
.L_x_3380:
        /* <DEDUP_REMOVED lines=9> */
.L_x_3382:
[----:B------:R-:W-:Y:S02]  /*3a8f0*/  ULDC UR4, c[0x0][0xc3c] ;  /* 0x00030f0000047ab9 */ /* 0x000fe40000000800 */
[----:B------:R-:W-:-:S13]  /*3a900*/  ISETP.GE.OR P1, PT, R9, UR4, !P0 ;  /* 0x0000000409007c0c */ /* 0x000fda000c726670 */
[----:B------:R-:W0:Y:S08]  /*3a910*/  @!P1 LDC.64 R2, c[0x0][0xc80] ;  /* 0x00032000ff029b82 */ /* 0x000e300000000a00 */
[----:B------:R-:W1:Y:S01]  /*3a920*/  @!P1 LDC.64 R4, c[0x0][0xc78] ;  /* 0x00031e00ff049b82 */ /* 0x000e620000000a00 */
[----:B------:R-:W-:Y:S02]  /*3a930*/  CS2R R16, SRZ ;  /* 0x0000000000107805 */ /* 0x000fe4000001ff00 */
[----:B------:R-:W-:Y:S01]  /*3a940*/  MOV R11, RZ ;  /* 0x000000ff000b7202 */ /* 0x000fe20000000f00 */
[----:B------:R-:W-:-:S02]  /*3a950*/  IMAD.MOV.U32 R6, RZ, RZ, R14 ;  /* 0x000000ffff067224 */ /* 0x000fc400078e000e */
        /* <DEDUP_REMOVED lines=16> */
.L_x_3383:
[----:B------:R-:W-:Y:S01]  /*3aa60*/  IMAD.MOV.U32 R12, RZ, RZ, 0x2 ;  /* 0x00000002ff0c7424 */ /* 0x000fe200078e00ff */
[----:B------:R-:W-:-:S05]  /*3aa70*/  SEL R4, R14, RZ, P1 ;  /* 0x000000ff0e047207 */ /* 0x000fca0000800000 */
[----:B------:R-:W-:-:S04]  /*3aa80*/  IMAD.IADD R4, R13, 0x1, R4 ;  /* 0x000000010d047824 */ /* 0x000fc800078e0204 */
[----:B------:R-:W-:-:S07]  /*3aa90*/  IMAD.MOV.U32 R13, RZ, RZ, R4 ;  /* 0x000000ffff0d7224 */ /* 0x000fce00078e0004 */
[----:B------:R-:W-:Y:S05]  /*3aaa0*/  WARPSYNC.COLLECTIVE R15, `(.L_x_3384) ;  /* 0x000000000f087348 */ /* 0x000fea0003c00000 */
[----:B------:R0:W1:Y:S02]  /*3aab0*/  SHFL.UP P6, R14, R13, R12, R11 ;  /* 0x0400000c0d0e7389 */ /* 0x00006400000c000b */
[----:B01----:R-:W-:Y:S01]  /*3aac0*/  ENDCOLLECTIVE ;  /* 0x000000000000791b */ /* 0x003fe20003800000 */
.L_x_3384:
[----:B------:R-:W-:Y:S01]  /*3aad0*/  IMAD.MOV.U32 R12, RZ, RZ, 0x4 ;  /* 0x00000004ff0c7424 */ /* 0x000fe200078e00ff */
[----:B------:R-:W-:-:S05]  /*3aae0*/  SEL R3, R14, RZ, P2 ;  /* 0x000000ff0e037207 */ /* 0x000fca0001000000 */
[----:B------:R-:W-:-:S04]  /*3aaf0*/  IMAD.IADD R2, R4, 0x1, R3 ;  /* 0x0000000104027824 */ /* 0x000fc800078e0203 */
[----:B------:R-:W-:-:S07]  /*3ab00*/  IMAD.MOV.U32 R13, RZ, RZ, R2 ;  /* 0x000000ffff0d7224 */ /* 0x000fce00078e0002 */
[----:B------:R-:W-:Y:S05]  /*3ab10*/  WARPSYNC.COLLECTIVE R15, `(.L_x_3385) ;  /* 0x000000000f087348 */ /* 0x000fea0003c00000 */
[----:B------:R0:W1:Y:S02]  /*3ab20*/  SHFL.UP P6, R14, R13, R12, R11 ;  /* 0x0400000c0d0e7389 */ /* 0x00006400000c000b */
[----:B01----:R-:W-:Y:S01]  /*3ab30*/  ENDCOLLECTIVE ;  /* 0x000000000000791b */ /* 0x003fe20003800000 */
.L_x_3385:
[----:B------:R-:W-:Y:S01]  /*3ab40*/  IMAD.MOV.U32 R12, RZ, RZ, 0x8 ;  /* 0x00000008ff0c7424 */ /* 0x000fe200078e00ff */
[----:B------:R-:W-:-:S05]  /*3ab50*/  SEL R3, R14, RZ, P3 ;  /* 0x000000ff0e037207 */ /* 0x000fca0001800000 */
[----:B------:R-:W-:-:S05]  /*3ab60*/  IMAD.IADD R3, R2, 0x1, R3 ;  /* 0x0000000102037824 */ /* 0x000fca00078e0203 */
[----:B------:R-:W-:-:S07]  /*3ab70*/  MOV R13, R3 ;  /* 0x00000003000d7202 */ /* 0x000fce0000000f00 */
[----:B------:R-:W-:Y:S05]  /*3ab80*/  WARPSYNC.COLLECTIVE R15, `(.L_x_3386) ;  /* 0x000000000f087348 */ /* 0x000fea0003c00000 */
[----:B------:R0:W1:Y:S02]  /*3ab90*/  SHFL.UP P6, R14, R13, R12, R11 ;  /* 0x0400000c0d0e7389 */ /* 0x00006400000c000b */
[----:B01----:R-:W-:Y:S01]  /*3aba0*/  ENDCOLLECTIVE ;  /* 0x000000000000791b */ /* 0x003fe20003800000 */
.L_x_3386:
[----:B------:R-:W-:Y:S01]  /*3abb0*/  IMAD.MOV.U32 R12, RZ, RZ, 0x10 ;  /* 0x00000010ff0c7424 */ /* 0x000fe200078e00ff */
[----:B------:R-:W-:-:S05]  /*3abc0*/  SEL R4, R14, RZ, P4 ;  /* 0x000000ff0e047207 */ /* 0x000fca0002000000 */
[----:B------:R-:W-:-:S04]  /*3abd0*/  IMAD.IADD R4, R3, 0x1, R4 ;  /* 0x0000000103047824 */ /* 0x000fc800078e0204 */
[----:B------:R-:W-:-:S07]  /*3abe0*/  IMAD.MOV.U32 R13, RZ, RZ, R4 ;  /* 0x000000ffff0d7224 */ /* 0x000fce00078e0004 */
[----:B------:R-:W-:Y:S05]  /*3abf0*/  WARPSYNC.COLLECTIVE R15, `(.L_x_3387) ;  /* 0x000000000f087348 */ /* 0x000fea0003c00000 */
[----:B------:R0:W1:Y:S02]  /*3ac00*/  SHFL.UP P6, R14, R13, R12, R11 ;  /* 0x0400000c0d0e7389 */ /* 0x00006400000c000b */
[----:B01----:R-:W-:Y:S01]  /*3ac10*/  ENDCOLLECTIVE ;  /* 0x000000000000791b */ /* 0x003fe20003800000 */
.L_x_3387:
[----:B------:R-:W-:Y:S01]  /*3ac20*/  IMAD.MOV.U32 R12, RZ, RZ, 0x1f ;  /* 0x0000001fff0c7424 */ /* 0x000fe200078e00ff */
[----:B------:R-:W-:Y:S02]  /*3ac30*/  MOV R11, 0x1f ;  /* 0x0000001f000b7802 */ /* 0x000fe40000000f00 */
[----:B------:R-:W-:-:S05]  /*3ac40*/  SEL R3, R14, RZ, P5 ;  /* 0x000000ff0e037207 */ /* 0x000fca0002800000 */
[----:B------:R-:W-:-:S04]  /*3ac50*/  IMAD.IADD R3, R4, 0x1, R3 ;  /* 0x0000000104037824 */ /* 0x000fc800078e0203 */
[----:B------:R-:W-:-:S07]  /*3ac60*/  IMAD.MOV.U32 R13, RZ, RZ, R3 ;  /* 0x000000ffff0d7224 */ /* 0x000fce00078e0003 */
[----:B------:R-:W-:Y:S05]  /*3ac70*/  WARPSYNC.COLLECTIVE R15, `(.L_x_3388) ;  /* 0x000000000f087348 */ /* 0x000fea0003c00000 */
[----:B------:R0:W1:Y:S02]  /*3ac80*/  SHFL.IDX P6, R14, R13, R12, R11 ;  /* 0x0000000c0d0e7389 */ /* 0x00006400000c000b */
[----:B01----:R-:W-:Y:S01]  /*3ac90*/  ENDCOLLECTIVE ;  /* 0x000000000000791b */ /* 0x003fe20003800000 */
.L_x_3388:
[----:B------:R-:W-:Y:S05]  /*3aca0*/  BRA `(.L_x_3389) ;  /* 0xffffff7c00507947 */ /* 0x000fea000383ffff */
.L_x_3098:
[----:B------:R-:W-:Y:S01]  /*3acb0*/  BSSY B0, `(.L_x_3390) ;  /* 0x0000007000007945 */ /* 0x000fe20003800000 */
[----:B------:R-:W-:Y:S02]  /*3acc0*/  IMAD.MOV.U32 R12, RZ, RZ, 0x1 ;  /* 0x00000001ff0c7424 */ /* 0x000fe400078e00ff */
[----:B------:R-:W-:Y:S02]  /*3acd0*/  IMAD.MOV.U32 R11, RZ, RZ, RZ ;  /* 0x000000ffff0b7224 */ /* 0x000fe400078e00ff */
[----:B------:R-:W-:-:S07]  /*3ace0*/  IMAD.MOV.U32 R15, RZ, RZ, -0x1 ;  /* 0xffffffffff0f7424 */ /* 0x000fce00078e00ff */
[----:B-1----:R-:W-:Y:S05]  /*3acf0*/  WARPSYNC.COLLECTIVE R15, `(.L_x_3391) ;  /* 0x000000000f087348 */ /* 0x002fea0003c00000 */
[----:B------:R0:W2:Y:S02]  /*3ad00*/  SHFL.UP P6, R14, R13, R12, R11 ;  /* 0x0400000c0d0e7389 */ /* 0x0000a400000c000b */
[----:B012---:R-:W-:Y:S01]  /*3ad10*/  ENDCOLLECTIVE ;  /* 0x000000000000791b */ /* 0x007fe20003800000 */
.L_x_3391:
[----:B------:R-:W-:Y:S05]  /*3ad20*/  BSYNC B0 ;  /* 0x0000000000007941 */ /* 0x000fea0003800000 */
.L_x_3390:
        /* <DEDUP_REMOVED lines=8> */
.L_x_3392:
[----:B------:R-:W-:Y:S01]  /*3adb0*/  IMAD.MOV.U32 R12, RZ, RZ, 0x4 ;  /* 0x00000004ff0c7424 */ /* 0x000fe200078e00ff */
[----:B------:R-:W-:-:S04]  /*3adc0*/  SEL R2, R14, RZ, P2 ;  /* 0x000000ff0e027207 */ /* 0x000fc80001000000 */
[----:B------:R-:W-:-:S05]  /*3add0*/  IADD3 R2, R13, R2, RZ ;  /* 0x000000020d027210 */ /* 0x000fca0007ffe0ff */
[----:B------:R-:W-:-:S07]  /*3ade0*/  IMAD.MOV.U32 R13, RZ, RZ, R2 ;  /* 0x000000ffff0d7224 */ /* 0x000fce00078e0002 */
[----:B------:R-:W-:Y:S05]  /*3adf0*/  WARPSYNC.COLLECTIVE R15, `(.L_x_3393) ;  /* 0x000000000f087348 */ /* 0x000fea0003c00000 */
[----:B------:R0:W1:Y:S02]  /*3ae00*/  SHFL.UP P6, R14, R13, R12, R11 ;  /* 0x0400000c0d0e7389 */ /* 0x00006400000c000b */
[----:B01----:R-:W-:Y:S01]  /*3ae10*/  ENDCOLLECTIVE ;  /* 0x000000000000791b */ /* 0x003fe20003800000 */
.L_x_3393:
[----:B------:R-:W-:Y:S01]  /*3ae20*/  IMAD.MOV.U32 R12, RZ, RZ, 0x8 ;  /* 0x00000008ff0c7424 */ /* 0x000fe200078e00ff */
[----:B------:R-:W-:-:S05]  /*3ae30*/  SEL R3, R14, RZ, P3 ;  /* 0x000000ff0e037207 */ /* 0x000fca0001800000 */
[----:B------:R-:W-:-:S04]  /*3ae40*/  IMAD.IADD R3, R2, 0x1, R3 ;  /* 0x0000000102037824 */ /* 0x000fc800078e0203 */
[----:B------:R-:W-:-:S07]  /*3ae50*/  IMAD.MOV.U32 R13, RZ, RZ, R3 ;  /* 0x000000ffff0d7224 */ /* 0x000fce00078e0003 */
[----:B------:R-:W-:Y:S05]  /*3ae60*/  WARPSYNC.COLLECTIVE R15, `(.L_x_3394) ;  /* 0x000000000f087348 */ /* 0x000fea0003c00000 */
[----:B------:R0:W1:Y:S02]  /*3ae70*/  SHFL.UP P6, R14, R13, R12, R11 ;  /* 0x0400000c0d0e7389 */ /* 0x00006400000c000b */
[----:B01----:R-:W-:Y:S01]  /*3ae80*/  ENDCOLLECTIVE ;  /* 0x000000000000791b */ /* 0x003fe20003800000 */
.L_x_3394:
[----:B------:R-:W-:Y:S02]  /*3ae90*/  MOV R12, 0x10 ;  /* 0x00000010000c7802 */ /* 0x000fe40000000f00 */
[----:B------:R-:W-:-:S05]  /*3aea0*/  SEL R4, R14, RZ, P4 ;  /* 0x000000ff0e047207 */ /* 0x000fca0002000000 */
[----:B------:R-:W-:-:S04]  /*3aeb0*/  IMAD.IADD R4, R3, 0x1, R4 ;  /* 0x0000000103047824 */ /* 0x000fc800078e0204 */
[----:B------:R-:W-:-:S07]  /*3aec0*/  IMAD.MOV.U32 R13, RZ, RZ, R4 ;  /* 0x000000ffff0d7224 */ /* 0x000fce00078e0004 */
[----:B------:R-:W-:Y:S05]  /*3aed0*/  WARPSYNC.COLLECTIVE R15, `(.L_x_3395) ;  /* 0x000000000f087348 */ /* 0x000fea0003c00000 */
[----:B------:R0:W1:Y:S02]  /*3aee0*/  SHFL.UP P6, R14, R13, R12, R11 ;  /* 0x0400000c0d0e7389 */ /* 0x00006400000c000b */
[----:B01----:R-:W-:Y:S01]  /*3aef0*/  ENDCOLLECTIVE ;  /* 0x000000000000791b */ /* 0x003fe20003800000 */
.L_x_3395:
        /* <DEDUP_REMOVED lines=8> */
.L_x_3396:
[----:B------:R-:W-:Y:S05]  /*3af80*/  BRA `(.L_x_3397) ;  /* 0xffffff7c003c7947 */ /* 0x000fea000383ffff */
.L_x_3100:
[----:B------:R-:W-:Y:S01]  /*3af90*/  BSSY B0, `(.L_x_3398) ;  /* 0x0000006000007945 */ /* 0x000fe20003800000 */
[----:B------:R-:W-:Y:S01]  /*3afa0*/  PLOP3.LUT P6, PT, P6, PT, PT, 0x8, 0x0 ;  /* 0x000000000000781c */ /* 0x000fe200037ce170 */
[----:B------:R-:W-:-:S12]  /*3afb0*/  IMAD.MOV.U32 R15, RZ, RZ, -0x1 ;  /* 0xffffffffff0f7424 */ /* 0x000fd800078e00ff */
[----:B01----:R-:W-:Y:S05]  /*3afc0*/  WARPSYNC.COLLECTIVE R15, `(.L_x_3399) ;  /* 0x000000000f087348 */ /* 0x003fea0003c00000 */
[----:B------:R-:W-:Y:S01]  /*3afd0*/  VOTE.ANY R14, PT, P6 ;  /* 0x00000000000e7806 */ /* 0x000fe200030e0100 */
[----:B01----:R-:W-:Y:S06]  /*3afe0*/  ENDCOLLECTIVE ;  /* 0x000000000000791b */ /* 0x003fec0003800000 */
.L_x_3399:
[----:B------:R-:W-:Y:S05]  /*3aff0*/  BSYNC B0 ;  /* 0x0000000000007941 */ /* 0x000fea0003800000 */
.L_x_3398:
[----:B------:R-:W-:Y:S01]  /*3b000*/  IMAD.MOV.U32 R2, RZ, RZ, R14 ;  /* 0x000000ffff027224 */ /* 0x000fe200078e000e */
[----:B------:R-:W-:Y:S01]  /*3b010*/  MOV R11, 0x1f ;  /* 0x0000001f000b7802 */ /* 0x000fe20000000f00 */
[----:B------:R-:W-:Y:S02]  /*3b020*/  IMAD.MOV.U32 R13, RZ, RZ, R17 ;  /* 0x000000ffff0d7224 */ /* 0x000fe400078e0011 */
[----:B------:R0:W1:Y:S01]  /*3b030*/  POPC R12, R2 ;  /* 0x00000002000c7309 */ /* 0x0000620000000000 */
[----:B------:R-:W-:-:S07]  /*3b040*/  IMAD.MOV.U32 R15, RZ, RZ, -0x1 ;  /* 0xffffffffff0f7424 */ /* 0x000fce00078e00ff */
[----:B01----:R-:W-:Y:S05]  /*3b050*/  WARPSYNC.COLLECTIVE R15, `(.L_x_3400) ;  /* 0x000000000f087348 */ /* 0x003fea0003c00000 */
[----:B-1----:R1:W2:Y:S02]  /*3b060*/  SHFL.IDX P6, R14, R13, R12, R11 ;  /* 0x0000000c0d0e7389 */ /* 0x0022a400000c000b */
[----:B012---:R-:W-:Y:S01]  /*3b070*/  ENDCOLLECTIVE ;  /* 0x000000000000791b */ /* 0x007fe20003800000 */
.L_x_3400:
[----:B------:R-:W-:Y:S02]  /*3b080*/  IMAD.IADD R19, R12, 0x1, R19 ;  /* 0x000000010c137824 */ /* 0x000fe400078e0213 */
[----:B------:R-:W-:Y:S02]  /*3b090*/  IMAD.MOV.U32 R13, RZ, RZ, R5 ;  /* 0x000000ffff0d7224 */ /* 0x000fe400078e0005 */
[----:B------:R-:W-:-:S07]  /*3b0a0*/  IMAD.MOV.U32 R17, RZ, RZ, R14 ;  /* 0x000000ffff117224 */ /* 0x000fce00078e000e */
[----:B------:R-:W-:Y:S05]  /*3b0b0*/  WARPSYNC.COLLECTIVE R15, `(.L_x_3401) ;  /* 0x000000000f087348 */ /* 0x000fea0003c00000 */
[----:B------:R0:W1:Y:S02]  /*3b0c0*/  SHFL.IDX P6, R14, R13, R12, R11 ;  /* 0x0000000c0d0e7389 */ /* 0x00006400000c000b */
[----:B01----:R-:W-:Y:S01]  /*3b0d0*/  ENDCOLLECTIVE ;  /* 0x000000000000791b */ /* 0x003fe20003800000 */
.L_x_3401:
[----:B------:R-:W-:Y:S01]  /*3b0e0*/  IMAD.MOV.U32 R5, RZ, RZ, R14 ;  /* 0x000000ffff057224 */ /* 0x000fe200078e000e */
[----:B------:R-:W-:Y:S06]  /*3b0f0*/  BRA `(.L_x_3402) ;  /* 0xffffff7c00207947 */ /* 0x000fec000383ffff */
.L_x_3102:
[----:B------:R-:W-:Y:S01]  /*3b100*/  BSSY B0, `(.L_x_3403) ;  /* 0x0000007000007945 */ /* 0x000fe20003800000 */
[----:B------:R-:W-:Y:S01]  /*3b110*/  IMAD.MOV.U32 R13, RZ, RZ, R3 ;  /* 0x000000ffff0d7224 */ /* 0x000fe200078e0003 */
[----:B------:R-:W-:Y:S01]  /*3b120*/  MOV R15, 0xffffffff ;  /* 0xffffffff000f7802 */ /* 0x000fe20000000f00 */
[----:B------:R-:W-:-:S07]  /*3b130*/  IMAD.MOV.U32 R11, RZ, RZ, 0x1f ;  /* 0x0000001fff0b7424 */ /* 0x000fce00078e00ff */
[----:B01-34-:R-:W-:Y:S05]  /*3b140*/  WARPSYNC.COLLECTIVE R15, `(.L_x_3404) ;  /* 0x000000000f087348 */ /* 0x01bfea0003c00000 */
[----:B------:R2:W0:Y:S02]  /*3b150*/  SHFL.IDX P6, R14, R13, R12, R11 ;  /* 0x0000000c0d0e7389 */ /* 0x00042400000c000b */
[----:B01234-:R-:W-:Y:S01]  /*3b160*/  ENDCOLLECTIVE ;  /* 0x000000000000791b */ /* 0x01ffe20003800000 */
.L_x_3404:
[----:B------:R-:W-:Y:S05]  /*3b170*/  BSYNC B0 ;  /* 0x0000000000007941 */ /* 0x000fea0003800000 */
.L_x_3403:
[----:B------:R-:W-:Y:S01]  /*3b180*/  IMAD.MOV.U32 R16, RZ, RZ, R14 ;  /* 0x000000ffff107224 */ /* 0x000fe200078e000e */
[----:B------:R-:W-:Y:S06]  /*3b190*/  BRA `(.L_x_3101) ;  /* 0xffffff7c00107947 */ /* 0x000fec000383ffff */
.L_x_3108:
[----:B0-----:R0:W2:Y:S02]  /*3b1a0*/  SYNCS.PHASECHK.TRANS64.TRYWAIT P0, [R7+URZ+0x33420], R0 ;  /* 0x03342000070075a7 */ /* 0x0010a4000800017f */
[----:B--2---:R-:W-:Y:S05]  /*3b1b0*/  @!P0 NANOSLEEP.SYNCS 0x989680 ;  /* 0x009896800000895d */ /* 0x004fea0003900000 */
[----:B------:R-:W2:Y:S02]  /*3b1c0*/  @!P0 SYNCS.PHASECHK.TRANS64 P0, [R7+URZ+0x33420], R0 ;  /* 0x03342000070085a7 */ /* 0x000ea4000800007f */
[----:B--2---:R-:W-:Y:S05]  /*3b1d0*/  @!P0 BRA `(.L_x_3108) ;  /* 0xfffffffc00f08947 */ /* 0x004fea000383ffff */
[----:B------:R-:W-:Y:S05]  /*3b1e0*/  BRA `(.L_x_3405) ;  /* 0xffffff8400707947 */ /* 0x000fea000383ffff */
.L_x_3109:
        /* <DEDUP_REMOVED lines=8> */
[----:B01----:R-:W-:Y:S05]  /*3b270*/  WARPSYNC.COLLECTIVE R15, `(.L_x_3407) ;  /* 0x000000000f087348 */ /* 0x003fea0003c00000 */
[----:B------:R2:W3:Y:S02]  /*3b280*/  SHFL.IDX P6, R14, R13, R12, R11 ;  /* 0x0000000c0d0e7389 */ /* 0x0004e400000c000b */
[----:B0123--:R-:W-:Y:S01]  /*3b290*/  ENDCOLLECTIVE ;  /* 0x000000000000791b */ /* 0x00ffe20003800000 */
.L_x_3407:
[----:B------:R-:W-:Y:S05]  /*3b2a0*/  BSYNC B0 ;  /* 0x0000000000007941 */ /* 0x000fea0003800000 */
.L_x_3406:
[----:B------:R-:W-:Y:S05]  /*3b2b0*/  BRA `(.L_x_3408) ;  /* 0xffffff8400587947 */ /* 0x000fea000383ffff */
.L_x_3110:
[----:B------:R-:W-:Y:S01]  /*3b2c0*/  BSSY B0, `(.L_x_3409) ;  /* 0x0000006000007945 */ /* 0x000fe20003800000 */
[----:B------:R-:W-:-:S07]  /*3b2d0*/  IMAD.MOV.U32 R15, RZ, RZ, -0x1 ;  /* 0xffffffffff0f7424 */ /* 0x000fce00078e00ff */
[----:B01----:R-:W-:Y:S05]  /*3b2e0*/  WARPSYNC.COLLECTIVE R15, `(.L_x_3410) ;  /* 0x000000000f0c7348 */ /* 0x003fea0003c00000 */
[----:B------:R-:W-:Y:S02]  /*3b2f0*/  ELECT P6, UR62, PT ;  /* 0x00000000003e782f */ /* 0x000fe400038c0000 */
[----:B------:R-:W-:Y:S01]  /*3b300*/  MOV R14, UR62 ;  /* 0x0000003e000e7c02 */ /* 0x000fe20008000f00 */
[----:B01----:R-:W-:Y:S10]  /*3b310*/  ENDCOLLECTIVE ;  /* 0x000000000000791b */ /* 0x003ff40003800000 */
.L_x_3410:
[----:B------:R-:W-:Y:S05]  /*3b320*/  BSYNC B0 ;  /* 0x0000000000007941 */ /* 0x000fea0003800000 */
.L_x_3409:
[----:B------:R-:W-:Y:S05]  /*3b330*/  BRA `(.L_x_3411) ;  /* 0xffffff84004c7947 */ /* 0x000fea000383ffff */
.L_x_3112:
[----:B0-----:R0:W2:Y:S02]  /*3b340*/  SYNCS.PHASECHK.TRANS64.TRYWAIT P1, [R5+URZ+0x33440], R0 ;  /* 0x03344000050075a7 */ /* 0x0010a4000802017f */
[----:B--2---:R-:W-:Y:S05]  /*3b350*/  @!P1 NANOSLEEP.SYNCS 0x989680 ;  /* 0x009896800000995d */ /* 0x004fea0003900000 */
[----:B------:R-:W2:Y:S02]  /*3b360*/  @!P1 SYNCS.PHASECHK.TRANS64 P1, [R5+URZ+0x33440], R0 ;  /* 0x03344000050095a7 */ /* 0x000ea4000802007f */
[----:B--2---:R-:W-:Y:S05]  /*3b370*/  @!P1 BRA `(.L_x_3112) ;  /* 0xfffffffc00f09947 */ /* 0x004fea000383ffff */
[----:B------:R-:W-:Y:S05]  /*3b380*/  BRA `(.L_x_3412) ;  /* 0xffffff84006c7947 */ /* 0x000fea000383ffff */
.L_x_3114:
[----:B--2---:R2:W3:Y:S02]  /*3b390*/  SYNCS.PHASECHK.TRANS64.TRYWAIT P1, [R3+URZ+0x33440], R2 ;  /* 0x03344002030075a7 */ /* 0x0044e4000802017f */
[----:B---3--:R-:W-:Y:S05]  /*3b3a0*/  @!P1 NANOSLEEP.SYNCS 0x989680 ;  /* 0x009896800000995d */ /* 0x008fea0003900000 */
[----:B------:R-:W3:Y:S02]  /*3b3b0*/  @!P1 SYNCS.PHASECHK.TRANS64 P1, [R3+URZ+0x33440], R2 ;  /* 0x03344002030095a7 */ /* 0x000ee4000802007f */
[----:B---3--:R-:W-:Y:S05]  /*3b3c0*/  @!P1 BRA `(.L_x_3114) ;  /* 0xfffffffc00f09947 */ /* 0x008fea000383ffff */
[----:B------:R-:W-:Y:S05]  /*3b3d0*/  BRA `(.L_x_3413) ;  /* 0xffffff8400787947 */ /* 0x000fea000383ffff */
.L_x_3116:
[----:B---3--:R3:W4:Y:S02]  /*3b3e0*/  SYNCS.PHASECHK.TRANS64.TRYWAIT P1, [R5+URZ+0x33460], R0 ;  /* 0x03346000050075a7 */ /* 0x008724000802017f */
[----:B----4-:R-:W-:Y:S05]  /*3b3f0*/  @!P1 NANOSLEEP.SYNCS 0x989680 ;  /* 0x009896800000995d */ /* 0x010fea0003900000 */
[----:B------:R-:W4:Y:S02]  /*3b400*/  @!P1 SYNCS.PHASECHK.TRANS64 P1, [R5+URZ+0x33460], R0 ;  /* 0x03346000050095a7 */ /* 0x000f24000802007f */
[----:B----4-:R-:W-:Y:S05]  /*3b410*/  @!P1 BRA `(.L_x_3116) ;  /* 0xfffffffc00f09947 */ /* 0x010fea000383ffff */
[----:B------:R-:W-:Y:S05]  /*3b420*/  BRA `(.L_x_3414) ;  /* 0xffffff8400747947 */ /* 0x000fea000383ffff */
.L_x_3118:
[----:B----4-:R4:W0:Y:S02]  /*3b430*/  SYNCS.PHASECHK.TRANS64.TRYWAIT P1, [R3+URZ+0x33460], R2 ;  /* 0x03346002030075a7 */ /* 0x010824000802017f */
[----:B0-----:R-:W-:Y:S05]  /*3b440*/  @!P1 NANOSLEEP.SYNCS 0x989680 ;  /* 0x009896800000995d */ /* 0x001fea0003900000 */
[----:B------:R-:W0:Y:S02]  /*3b450*/  @!P1 SYNCS.PHASECHK.TRANS64 P1, [R3+URZ+0x33460], R2 ;  /* 0x03346002030095a7 */ /* 0x000e24000802007f */
[----:B0-----:R-:W-:Y:S05]  /*3b460*/  @!P1 BRA `(.L_x_3118) ;  /* 0xfffffffc00f09947 */ /* 0x001fea000383ffff */
[----:B------:R-:W-:Y:S05]  /*3b470*/  BRA `(.L_x_3415) ;  /* 0xffffff8400707947 */ /* 0x000fea000383ffff */
.L_x_3120:
[----:B------:R0:W0:Y:S02]  /*3b480*/  SYNCS.PHASECHK.TRANS64.TRYWAIT P1, [R5+URZ+0x33480], R0 ;  /* 0x03348000050075a7 */ /* 0x000024000802017f */
[----:B0-----:R-:W-:Y:S05]  /*3b490*/  @!P1 NANOSLEEP.SYNCS 0x989680 ;  /* 0x009896800000995d */ /* 0x001fea0003900000 */
[----:B------:R-:W0:Y:S02]  /*3b4a0*/  @!P1 SYNCS.PHASECHK.TRANS64 P1, [R5+URZ+0x33480], R0 ;  /* 0x03348000050095a7 */ /* 0x000e24000802007f */
[----:B0-----:R-:W-:Y:S05]  /*3b4b0*/  @!P1 BRA `(.L_x_3120) ;  /* 0xfffffffc00f09947 */ /* 0x001fea000383ffff */
[----:B------:R-:W-:Y:S05]  /*3b4c0*/  BRA `(.L_x_3416) ;  /* 0xffffff84006c7947 */ /* 0x000fea000383ffff */
.L_x_3417:
        /* <DEDUP_REMOVED lines=11> */
.L_x_3426:


//--------------------- .nv.global.init           --------------------------
	.section	.nv.global.init,"aw",@progbits
	.align	4
.nv.global.init:
	.type		_ZZN5flash28permute_output_fp8_VcolmajorIN4cute6TensorINS1_11ArrayEngineIfLm96EEENS1_6LayoutINS1_5tupleIJNS6_IJNS1_1CILi2EEES8_NS7_ILi24EEEEEENS7_ILi1EEESB_EEENS6_IJNS6_IJSB_S8_NS7_ILi4EEEEEENS7_ILi0EEESF_EEEEEEEEEvRT_E9upper_map,@object
	.size		_ZZN5flash28permute_output_fp8_VcolmajorIN4cute6TensorINS1_11ArrayEngineIfLm96EEENS1_6LayoutINS1_5tupleIJNS6_IJNS1_1CILi2EEES8_NS7_ILi24EEEEEENS7_ILi1EEESB_EEENS6_IJNS6_IJSB_S8_NS7_ILi4EEEEEENS7_ILi0EEESF_EEEEEEEEEvRT_E9upper_map,($str$23 - _ZZN5flash28permute_output_fp8_VcolmajorIN4cute6TensorINS1_11ArrayEngineIfLm96EEENS1_6LayoutINS1_5tupleIJNS6_IJNS1_1CILi2EEES8_NS7_ILi24EEEEEENS7_ILi1EEESB_EEENS6_IJNS6_IJSB_S8_NS7_ILi4EEEEEENS7_ILi0EEESF_EEEEEEEEEvRT_E9upper_map)
_ZZN5flash28permute_output_fp8_VcolmajorIN4cute6TensorINS1_11ArrayEngineIfLm96EEENS1_6LayoutINS1_5tupleIJNS6_IJNS1_1CILi2EEES8_NS7_ILi24EEEEEENS7_ILi1EEESB_EEENS6_IJNS6_IJSB_S8_NS7_ILi4EEEEEENS7_ILi0EEESF_EEEEEEEEEvRT_E9upper_map:
        /*0000*/ 	.byte	0x00, 0x00, 0x00, 0x00, 0x02, 0x00, 0x00, 0x00, 0x03, 0x00, 0x00, 0x00, 0x01, 0x00, 0x00, 0x00
	.type		$str$23,@object
	.size		$str$23,($str$24 - $str$23)
$str$23:
        /*0010*/ 	.byte	0x28, 0x61, 0x64, 0x64, 0x72, 0x65, 0x73, 0x73, 0x20, 0x26, 0x20, 0x6d, 0x61, 0x73, 0x6b, 0x29
        /*0020*/ 	.byte	0x20, 0x3d, 0x3d, 0x20, 0x30, 0x00
	.type		$str$24,@object
	.size		$str$24,(__unnamed_5 - $str$24)
$str$24:
        /*0026*/ 	.byte	0x2f, 0x74, 0x6d, 0x70, 0x2f, 0x6f, 0x73, 0x73, 0x5f, 0x6b, 0x65, 0x72, 0x6e, 0x65, 0x6c, 0x73
        /*0036*/ 	.byte	0x5f, 0x73, 0x72, 0x63, 0x2f, 0x66, 0x6c, 0x61, 0x73, 0x68, 0x5f, 0x61, 0x74, 0x74, 0x65, 0x6e
        /*0046*/ 	.byte	0x74, 0x69, 0x6f, 0x6e, 0x2f, 0x63, 0x73, 0x72, 0x63, 0x2f, 0x63, 0x75, 0x74, 0x6c, 0x61, 0x73
        /*0056*/ 	.byte	0x73, 0x2f, 0x69, 0x6e, 0x63, 0x6c, 0x75, 0x64, 0x65, 0x2f, 0x63, 0x75, 0x74, 0x65, 0x2f, 0x70
        /*0066*/ 	.byte	0x6f, 0x69, 0x6e, 0x74, 0x65, 0x72, 0x5f, 0x66, 0x6c, 0x61, 0x67, 0x67, 0x65, 0x64, 0x2e, 0x68
        /*0076*/ 	.byte	0x70, 0x70, 0x00
	.type		__unnamed_5,@object
	.size		__unnamed_5,(__unnamed_6 - __unnamed_5)
__unnamed_5:
        /* <DEDUP_REMOVED lines=24> */
        /*01f9*/ 	.byte	0x3e, 0x3e, 0x20, 0x26, 0x5d, 0x00
	.type		__unnamed_6,@object
	.size		__unnamed_6,(__unnamed_11 - __unnamed_6)
__unnamed_6:
        /* <DEDUP_REMOVED lines=25> */
	.type		__unnamed_11,@object
	.size		__unnamed_11,(__unnamed_8 - __unnamed_11)
__unnamed_11:
        /* <DEDUP_REMOVED lines=25> */
	.type		__unnamed_8,@object
	.size		__unnamed_8,(__unnamed_10 - __unnamed_8)
__unnamed_8:
        /* <DEDUP_REMOVED lines=29> */
        /*06db*/ 	.byte	0x5d, 0x00
	.type		__unnamed_10,@object
	.size		__unnamed_10,(__unnamed_3 - __unnamed_10)
__unnamed_10:
        /* <DEDUP_REMOVED lines=30> */
	.type		__unnamed_3,@object
	.size		__unnamed_3,(__unnamed_9 - __unnamed_3)
__unnamed_3:
        /* <DEDUP_REMOVED lines=30> */
	.type		__unnamed_9,@object
	.size		__unnamed_9,(__unnamed_2 - __unnamed_9)
__unnamed_9:
        /* <DEDUP_REMOVED lines=30> */
	.type		__unnamed_2,@object
	.size		__unnamed_2,(__unnamed_4 - __unnamed_2)
__unnamed_2:
        /* <DEDUP_REMOVED lines=29> */
        /*0e23*/ 	.byte	0x3e, 0x5d, 0x00
	.type		__unnamed_4,@object
	.size		__unnamed_4,(__unnamed_7 - __unnamed_4)
__unnamed_4:
        /* <DEDUP_REMOVED lines=30> */
	.type		__unnamed_7,@object
	.size		__unnamed_7,(__unnamed_1 - __unnamed_7)
__unnamed_7:
        /* <DEDUP_REMOVED lines=30> */
	.type		__unnamed_1,@object
	.size		__unnamed_1,(.L_0 - __unnamed_1)
__unnamed_1:
        /* <DEDUP_REMOVED lines=29> */
        /*139d*/ 	.byte	0x3e, 0x20, 0x26, 0x5d, 0x00
.L_0:


//--------------------- .nv.shared._ZN7cutlass13device_kernelIN5flash11enable_sm90INS1_16FlashAttnFwdSm90INS1_25CollectiveMainloopFwdSm90ILi2EN4cute5tupleIJNS5_1CILi1EEES8_S8_EEENS6_IJNS7_ILi128EEENS7_ILi160EEENS7_ILi192EEEEEELi192ENS_12float_e4m3_tEfNS_4arch4Sm90ELb0ELb0ELb0ELb0ELb1ELb0ELb0ELb1ELb1ELb1ELb1ELb0EEENS1_21CollectiveEpilogueFwdINS6_IJSA_SC_SB_EEES9_NS_10bfloat16_tESG_Li256ELb0ELb1ELb1ELb1EEENS1_19SingleTileSchedulerILb0ELb1ELb1ELi128EEEEEEEEEvNT_6ParamsE --------------------------
	.section	.nv.shared._ZN7cutlass13device_kernelIN5flash11enable_sm90INS1_16FlashAttnFwdSm90INS1_25CollectiveMainloopFwdSm90ILi2EN4cute5tupleIJNS5_1CILi1EEES8_S8_EEENS6_IJNS7_ILi128EEENS7_ILi160EEENS7_ILi192EEEEEELi192ENS_12float_e4m3_tEfNS_4arch4Sm90ELb0ELb0ELb0ELb0ELb1ELb0ELb0ELb1ELb1ELb1ELb1ELb0EEENS1_21CollectiveEpilogueFwdINS6_IJSA_SC_SB_EEES9_NS_10bfloat16_tESG_Li256ELb0ELb1ELb1ELb1EEENS1_19SingleTileSchedulerILb0ELb1ELb1ELi128EEEEEEEEEvNT_6ParamsE,"aw",@nobits
	.sectionflags	@""
	.align	16
	.zero		1024


//--------------------- .nv.shared.reserved.0     --------------------------
	.section	.nv.shared.reserved.0,"aw",@nobits
	.weak		__nv_reservedSMEM_offset_0_alias
	.size		__nv_reservedSMEM_offset_0_alias, 0, 0
	.other		__nv_reservedSMEM_offset_0_alias,@"STO_CUDA_RESERVED_SHARED STV_DEFAULT"
__nv_reservedSMEM_offset_0_alias:
	.zero		0


//--------------------- .nv.global                --------------------------
	.section	.nv.global,"aw",@nobits
.nv.global:
	.type		_ZN78_INTERNAL_9e27dd1d_42_flash_fwd_hdim192_e4m3_paged_split_sm90_cu_0106449f_33214cute1_E,@object
	.size		_ZN78_INTERNAL_9e27dd1d_42_flash_fwd_hdim192_e4m3_paged_split_sm90_cu_0106449f_33214cute1_E,(_ZN78_INTERNAL_9e27dd1d_42_flash_fwd_hdim192_e4m3_paged_split_sm90_cu_0106449f_33214cuda3std3__45__cpo6cbeginE - _ZN78_INTERNAL_9e27dd1d_42_flash_fwd_hdim192_e4m3_paged_split_sm90_cu_0106449f_33214cute1_E)
_ZN78_INTERNAL_9e27dd1d_42_flash_fwd_hdim192_e4m3_paged_split_sm90_cu_0106449f_33214cute1_E:
	.zero		1
	.type		_ZN78_INTERNAL_9e27dd1d_42_flash_fwd_hdim192_e4m3_paged_split_sm90_cu_0106449f_33214cuda3std3__45__cpo6cbeginE,@object
	.size		_ZN78_INTERNAL_9e27dd1d_42_flash_fwd_hdim192_e4m3_paged_split_sm90_cu_0106449f_33214cuda3std3__45__cpo6cbeginE,(_ZN78_INTERNAL_9e27dd1d_42_flash_fwd_hdim192_e4m3_paged_split_sm90_cu_0106449f_33214cuda3std3__48in_placeE - _ZN78_INTERNAL_9e27dd1d_42_flash_fwd_hdim192_e4m3_paged_split_sm90_cu_0106449f_33214cuda3std3__45__cpo6cbeginE)
_ZN78_INTERNAL_9e27dd1d_42_flash_fwd_hdim192_e4m3_paged_split_sm90_cu_0106449f_33214cuda3std3__45__cpo6cbeginE:
	.zero		1
	.type		_ZN78_INTERNAL_9e27dd1d_42_flash_fwd_hdim192_e4m3_paged_split_sm90_cu_0106449f_33214cuda3std3__48in_placeE,@object
	.size		_ZN78_INTERNAL_9e27dd1d_42_flash_fwd_hdim192_e4m3_paged_split_sm90_cu_0106449f_33214cuda3std3__48in_placeE,(_ZN78_INTERNAL_9e27dd1d_42_flash_fwd_hdim192_e4m3_paged_split_sm90_cu_0106449f_33214cuda3std6ranges3__45__cpo9iter_moveE - _ZN78_INTERNAL_9e27dd1d_42_flash_fwd_hdim192_e4m3_paged_split_sm90_cu_0106449f_33214cuda3std3__48in_placeE)
_ZN78_INTERNAL_9e27dd1d_42_flash_fwd_hdim192_e4m3_paged_split_sm90_cu_0106449f_33214cuda3std3__48in_placeE:
	.zero		1
	.type		_ZN78_INTERNAL_9e27dd1d_42_flash_fwd_hdim192_e4m3_paged_split_sm90_cu_0106449f_33214cuda3std6ranges3__45__cpo9iter_moveE,@object
	.size		_ZN78_INTERNAL_9e27dd1d_42_flash_fwd_hdim192_e4m3_paged_split_sm90_cu_0106449f_33214cuda3std6ranges3__45__cpo9iter_moveE,(_ZN78_INTERNAL_9e27dd1d_42_flash_fwd_hdim192_e4m3_paged_split_sm90_cu_0106449f_33214cuda3std3__45__cpo5beginE - _ZN78_INTERNAL_9e27dd1d_42_flash_fwd_hdim192_e4m3_paged_split_sm90_cu_0106449f_33214cuda3std6ranges3__45__cpo9iter_moveE)
_ZN78_INTERNAL_9e27dd1d_42_flash_fwd_hdim192_e4m3_paged_split_sm90_cu_0106449f_33214cuda3std6ranges3__45__cpo9iter_moveE:
	.zero		1
	.type		_ZN78_INTERNAL_9e27dd1d_42_flash_fwd_hdim192_e4m3_paged_split_sm90_cu_0106449f_33214cuda3std3__45__cpo5beginE,@object
	.size		_ZN78_INTERNAL_9e27dd1d_42_flash_fwd_hdim192_e4m3_paged_split_sm90_cu_0106449f_33214cuda3std3__45__cpo5beginE,(_ZN78_INTERNAL_9e27dd1d_42_flash_fwd_hdim192_e4m3_paged_split_sm90_cu_0106449f_33214cuda3std3__480_GLOBAL__N__9e27dd1d_42_flash_fwd_hdim192_e4m3_paged_split_sm90_cu_0106449f_33216ignoreE - _ZN78_INTERNAL_9e27dd1d_42_flash_fwd_hdim192_e4m3_paged_split_sm90_cu_0106449f_33214cuda3std3__45__cpo5beginE)
_ZN78_INTERNAL_9e27dd1d_42_flash_fwd_hdim192_e4m3_paged_split_sm90_cu_0106449f_33214cuda3std3__45__cpo5beginE:
	.zero		1
	.type		_ZN78_INTERNAL_9e27dd1d_42_flash_fwd_hdim192_e4m3_paged_split_sm90_cu_0106449f_33214cuda3std3__480_GLOBAL__N__9e27dd1d_42_flash_fwd_hdim192_e4m3_paged_split_sm90_cu_0106449f_33216ignoreE,@object
	.size		_ZN78_INTERNAL_9e27dd1d_42_flash_fwd_hdim192_e4m3_paged_split_sm90_cu_0106449f_33214cuda3std3__480_GLOBAL__N__9e27dd1d_42_flash_fwd_hdim192_e4m3_paged_split_sm90_cu_0106449f_33216ignoreE,(_ZN78_INTERNAL_9e27dd1d_42_flash_fwd_hdim192_e4m3_paged_split_sm90_cu_0106449f_33214cute7productE - _ZN78_INTERNAL_9e27dd1d_42_flash_fwd_hdim192_e4m3_paged_split_sm90_cu_0106449f_33214cuda3std3__480_GLOBAL__N__9e27dd1d_42_flash_fwd_hdim192_e4m3_paged_split_sm90_cu_0106449f_33216ignoreE)
_ZN78_INTERNAL_9e27dd1d_42_flash_fwd_hdim192_e4m3_paged_split_sm90_cu_0106449f_33214cuda3std3__480_GLOBAL__N__9e27dd1d_42_flash_fwd_hdim192_e4m3_paged_split_sm90_cu_0106449f_33216ignoreE:
	.zero		1
	.type		_ZN78_INTERNAL_9e27dd1d_42_flash_fwd_hdim192_e4m3_paged_split_sm90_cu_0106449f_33214cute7productE,@object
	.size		_ZN78_INTERNAL_9e27dd1d_42_flash_fwd_hdim192_e4m3_paged_split_sm90_cu_0106449f_33214cute7productE,(_ZN78_INTERNAL_9e27dd1d_42_flash_fwd_hdim192_e4m3_paged_split_sm90_cu_0106449f_33214cuda3std3__45__cpo3endE - _ZN78_INTERNAL_9e27dd1d_42_flash_fwd_hdim192_e4m3_paged_split_sm90_cu_0106449f_33214cute7productE)
_ZN78_INTERNAL_9e27dd1d_42_flash_fwd_hdim192_e4m3_paged_split_sm90_cu_0106449f_33214cute7productE:
	.zero		1
	.type		_ZN78_INTERNAL_9e27dd1d_42_flash_fwd_hdim192_e4m3_paged_split_sm90_cu_0106449f_33214cuda3std3__45__cpo3endE,@object
	.size		_ZN78_INTERNAL_9e27dd1d_42_flash_fwd_hdim192_e4m3_paged_split_sm90_cu_0106449f_33214cuda3std3__45__cpo3endE,(_ZN78_INTERNAL_9e27dd1d_42_flash_fwd_hdim192_e4m3_paged_split_sm90_cu_0106449f_33214cuda3std3__419piecewise_constructE - _ZN78_INTERNAL_9e27dd1d_42_flash_fwd_hdim192_e4m3_paged_split_sm90_cu_0106449f_33214cuda3std3__45__cpo3endE)
_ZN78_INTERNAL_9e27dd1d_42_flash_fwd_hdim192_e4m3_paged_split_sm90_cu_0106449f_33214cuda3std3__45__cpo3endE:
	.zero		1
	.type		_ZN78_INTERNAL_9e27dd1d_42_flash_fwd_hdim192_e4m3_paged_split_sm90_cu_0106449f_33214cuda3std3__419piecewise_constructE,@object
	.size		_ZN78_INTERNAL_9e27dd1d_42_flash_fwd_hdim192_e4m3_paged_split_sm90_cu_0106449f_33214cuda3std3__419piecewise_constructE,(_ZN78_INTERNAL_9e27dd1d_42_flash_fwd_hdim192_e4m3_paged_split_sm90_cu_0106449f_33214cuda3std3__45__cpo4cendE - _ZN78_INTERNAL_9e27dd1d_42_flash_fwd_hdim192_e4m3_paged_split_sm90_cu_0106449f_33214cuda3std3__419piecewise_constructE)
_ZN78_INTERNAL_9e27dd1d_42_flash_fwd_hdim192_e4m3_paged_split_sm90_cu_0106449f_33214cuda3std3__419piecewise_constructE:
	.zero		1
	.type		_ZN78_INTERNAL_9e27dd1d_42_flash_fwd_hdim192_e4m3_paged_split_sm90_cu_0106449f_33214cuda3std3__45__cpo4cendE,@object
	.size		_ZN78_INTERNAL_9e27dd1d_42_flash_fwd_hdim192_e4m3_paged_split_sm90_cu_0106449f_33214cuda3std3__45__cpo4cendE,(_ZN78_INTERNAL_9e27dd1d_42_flash_fwd_hdim192_e4m3_paged_split_sm90_cu_0106449f_33214cuda3std6ranges3__45__cpo4swapE - _ZN78_INTERNAL_9e27dd1d_42_flash_fwd_hdim192_e4m3_paged_split_sm90_cu_0106449f_33214cuda3std3__45__cpo4cendE)
_ZN78_INTERNAL_9e27dd1d_42_flash_fwd_hdim192_e4m3_paged_split_sm90_cu_0106449f_33214cuda3std3__45__cpo4cendE:
	.zero		1
	.type		_ZN78_INTERNAL_9e27dd1d_42_flash_fwd_hdim192_e4m3_paged_split_sm90_cu_0106449f_33214cuda3std6ranges3__45__cpo4swapE,@object
	.size		_ZN78_INTERNAL_9e27dd1d_42_flash_fwd_hdim192_e4m3_paged_split_sm90_cu_0106449f_33214cuda3std6ranges3__45__cpo4swapE,(.L_19 - _ZN78_INTERNAL_9e27dd1d_42_flash_fwd_hdim192_e4m3_paged_split_sm90_cu_0106449f_33214cuda3std6ranges3__45__cpo4swapE)
_ZN78_INTERNAL_9e27dd1d_42_flash_fwd_hdim192_e4m3_paged_split_sm90_cu_0106449f_33214cuda3std6ranges3__45__cpo4swapE:
	.zero		1
.L_19:


//--------------------- .nv.shared._ZN7cutlass13device_kernelIN5flash11enable_sm90INS1_16FlashAttnFwdSm90INS1_25CollectiveMainloopFwdSm90ILi2EN4cute5tupleIJNS5_1CILi1EEES8_S8_EEENS6_IJNS7_ILi128EEENS7_ILi160EEENS7_ILi192EEEEEELi192ENS_12float_e4m3_tEfNS_4arch4Sm90ELb0ELb0ELb0ELb1ELb1ELb0ELb0ELb1ELb1ELb1ELb1ELb0EEENS1_21CollectiveEpilogueFwdINS6_IJSA_SC_SB_EEES9_NS_10bfloat16_tESG_Li256ELb1ELb1ELb1ELb1EEENS1_36VarlenDynamicPersistentTileSchedulerILi128ELi160ELi256ELi128ELb1ELb1ELb1ELb0ELb1ELb1EEEEEEEEEvNT_6ParamsE --------------------------
	.section	.nv.shared._ZN7cutlass13device_kernelIN5flash11enable_sm90INS1_16FlashAttnFwdSm90INS1_25CollectiveMainloopFwdSm90ILi2EN4cute5tupleIJNS5_1CILi1EEES8_S8_EEENS6_IJNS7_ILi128EEENS7_ILi160EEENS7_ILi192EEEEEELi192ENS_12float_e4m3_tEfNS_4arch4Sm90ELb0ELb0ELb0ELb1ELb1ELb0ELb0ELb1ELb1ELb1ELb1ELb0EEENS1_21CollectiveEpilogueFwdINS6_IJSA_SC_SB_EEES9_NS_10bfloat16_tESG_Li256ELb1ELb1ELb1ELb1EEENS1_36VarlenDynamicPersistentTileSchedulerILi128ELi160ELi256ELi128ELb1ELb1ELb1ELb0ELb1ELb1EEEEEEEEEvNT_6ParamsE,"aw",@nobits
	.sectionflags	@""
	.align	16
	.zero		1024


//--------------------- .nv.shared._ZN7cutlass13device_kernelIN5flash11enable_sm90INS1_16FlashAttnFwdSm90INS1_25CollectiveMainloopFwdSm90ILi2EN4cute5tupleIJNS5_1CILi1EEES8_S8_EEENS6_IJNS7_ILi128EEENS7_ILi160EEENS7_ILi192EEEEEELi192ENS_12float_e4m3_tEfNS_4arch4Sm90ELb0ELb0ELb0ELb1ELb1ELb1ELb0ELb1ELb1ELb1ELb1ELb0EEENS1_21CollectiveEpilogueFwdINS6_IJSA_SC_SB_EEES9_NS_10bfloat16_tESG_Li256ELb1ELb1ELb1ELb1EEENS1_36VarlenDynamicPersistentTileSchedulerILi128ELi160ELi256ELi128ELb1ELb1ELb1ELb0ELb1ELb1EEEEEEEEEvNT_6ParamsE --------------------------
	.section	.nv.shared._ZN7cutlass13device_kernelIN5flash11enable_sm90INS1_16FlashAttnFwdSm90INS1_25CollectiveMainloopFwdSm90ILi2EN4cute5tupleIJNS5_1CILi1EEES8_S8_EEENS6_IJNS7_ILi128EEENS7_ILi160EEENS7_ILi192EEEEEELi192ENS_12float_e4m3_tEfNS_4arch4Sm90ELb0ELb0ELb0ELb1ELb1ELb1ELb0ELb1ELb1ELb1ELb1ELb0EEENS1_21CollectiveEpilogueFwdINS6_IJSA_SC_SB_EEES9_NS_10bfloat16_tESG_Li256ELb1ELb1ELb1ELb1EEENS1_36VarlenDynamicPersistentTileSchedulerILi128ELi160ELi256ELi128ELb1ELb1ELb1ELb0ELb1ELb1EEEEEEEEEvNT_6ParamsE,"aw",@nobits
	.sectionflags	@""
	.align	16
	.zero		1024


//--------------------- .nv.shared._ZN7cutlass13device_kernelIN5flash11enable_sm90INS1_16FlashAttnFwdSm90INS1_25CollectiveMainloopFwdSm90ILi2EN4cute5tupleIJNS5_1CILi1EEES8_S8_EEENS6_IJNS7_ILi128EEESA_NS7_ILi192EEEEEELi192ENS_12float_e4m3_tEfNS_4arch4Sm90ELb0ELb1ELb0ELb0ELb1ELb0ELb0ELb1ELb1ELb1ELb1ELb0EEENS1_21CollectiveEpilogueFwdINS6_IJSA_SB_SA_EEES9_NS_10bfloat16_tESF_Li256ELb0ELb1ELb1ELb1EEENS1_19SingleTileSchedulerILb0ELb1ELb1ELi128EEEEEEEEEvNT_6ParamsE --------------------------
	.section	.nv.shared._ZN7cutlass13device_kernelIN5flash11enable_sm90INS1_16FlashAttnFwdSm90INS1_25CollectiveMainloopFwdSm90ILi2EN4cute5tupleIJNS5_1CILi1EEES8_S8_EEENS6_IJNS7_ILi128EEESA_NS7_ILi192EEEEEELi192ENS_12float_e4m3_tEfNS_4arch4Sm90ELb0ELb1ELb0ELb0ELb1ELb0ELb0ELb1ELb1ELb1ELb1ELb0EEENS1_21CollectiveEpilogueFwdINS6_IJSA_SB_SA_EEES9_NS_10bfloat16_tESF_Li256ELb0ELb1ELb1ELb1EEENS1_19SingleTileSchedulerILb0ELb1ELb1ELi128EEEEEEEEEvNT_6ParamsE,"aw",@nobits
	.sectionflags	@""
	.align	16
	.zero		1024


//--------------------- .nv.shared._ZN7cutlass13device_kernelIN5flash11enable_sm90INS1_16FlashAttnFwdSm90INS1_25CollectiveMainloopFwdSm90ILi2EN4cute5tupleIJNS5_1CILi1EEES8_S8_EEENS6_IJNS7_ILi128EEESA_NS7_ILi192EEEEEELi192ENS_12float_e4m3_tEfNS_4arch4Sm90ELb0ELb1ELb0ELb1ELb1ELb0ELb0ELb1ELb1ELb1ELb1ELb0EEENS1_21CollectiveEpilogueFwdINS6_IJSA_SB_SA_EEES9_NS_10bfloat16_tESF_Li256ELb1ELb1ELb1ELb1EEENS1_36VarlenDynamicPersistentTileSchedulerILi128ELi128ELi256ELi128ELb1ELb1ELb1ELb1ELb0ELb1EEEEEEEEEvNT_6ParamsE --------------------------
	.section	.nv.shared._ZN7cutlass13device_kernelIN5flash11enable_sm90INS1_16FlashAttnFwdSm90INS1_25CollectiveMainloopFwdSm90ILi2EN4cute5tupleIJNS5_1CILi1EEES8_S8_EEENS6_IJNS7_ILi128EEESA_NS7_ILi192EEEEEELi192ENS_12float_e4m3_tEfNS_4arch4Sm90ELb0ELb1ELb0ELb1ELb1ELb0ELb0ELb1ELb1ELb1ELb1ELb0EEENS1_21CollectiveEpilogueFwdINS6_IJSA_SB_SA_EEES9_NS_10bfloat16_tESF_Li256ELb1ELb1ELb1ELb1EEENS1_36VarlenDynamicPersistentTileSchedulerILi128ELi128ELi256ELi128ELb1ELb1ELb1ELb1ELb0ELb1EEEEEEEEEvNT_6ParamsE,"aw",@nobits
	.sectionflags	@""
	.align	16
	.zero		1024


//--------------------- .nv.shared._ZN7cutlass13device_kernelIN5flash11enable_sm90INS1_16FlashAttnFwdSm90INS1_25CollectiveMainloopFwdSm90ILi2EN4cute5tupleIJNS5_1CILi1EEES8_S8_EEENS6_IJNS7_ILi128EEESA_NS7_ILi192EEEEEELi192ENS_12float_e4m3_tEfNS_4arch4Sm90ELb0ELb1ELb0ELb1ELb1ELb1ELb0ELb1ELb1ELb1ELb1ELb0EEENS1_21CollectiveEpilogueFwdINS6_IJSA_SB_SA_EEES9_NS_10bfloat16_tESF_Li256ELb1ELb1ELb1ELb1EEENS1_36VarlenDynamicPersistentTileSchedulerILi128ELi128ELi256ELi128ELb1ELb1ELb1ELb1ELb0ELb1EEEEEEEEEvNT_6ParamsE --------------------------
	.section	.nv.shared._ZN7cutlass13device_kernelIN5flash11enable_sm90INS1_16FlashAttnFwdSm90INS1_25CollectiveMainloopFwdSm90ILi2EN4cute5tupleIJNS5_1CILi1EEES8_S8_EEENS6_IJNS7_ILi128EEESA_NS7_ILi192EEEEEELi192ENS_12float_e4m3_tEfNS_4arch4Sm90ELb0ELb1ELb0ELb1ELb1ELb1ELb0ELb1ELb1ELb1ELb1ELb0EEENS1_21CollectiveEpilogueFwdINS6_IJSA_SB_SA_EEES9_NS_10bfloat16_tESF_Li256ELb1ELb1ELb1ELb1EEENS1_36VarlenDynamicPersistentTileSchedulerILi128ELi128ELi256ELi128ELb1ELb1ELb1ELb1ELb0ELb1EEEEEEEEEvNT_6ParamsE,"aw",@nobits
	.sectionflags	@""
	.align	16
	.zero		1024


//--------------------- .nv.shared._ZN7cutlass13device_kernelIN5flash11enable_sm90INS1_16FlashAttnFwdSm90INS1_25CollectiveMainloopFwdSm90ILi2EN4cute5tupleIJNS5_1CILi1EEES8_S8_EEENS6_IJNS7_ILi128EEENS7_ILi160EEENS7_ILi192EEEEEELi192ENS_12float_e4m3_tEfNS_4arch4Sm90ELb1ELb0ELb0ELb0ELb1ELb0ELb0ELb1ELb1ELb1ELb1ELb0EEENS1_21CollectiveEpilogueFwdINS6_IJSA_SC_SB_EEES9_NS_10bfloat16_tESG_Li256ELb0ELb1ELb1ELb1EEENS1_19SingleTileSchedulerILb0ELb1ELb1ELi128EEEEEEEEEvNT_6ParamsE --------------------------
	.section	.nv.shared._ZN7cutlass13device_kernelIN5flash11enable_sm90INS1_16FlashAttnFwdSm90INS1_25CollectiveMainloopFwdSm90ILi2EN4cute5tupleIJNS5_1CILi1EEES8_S8_EEENS6_IJNS7_ILi128EEENS7_ILi160EEENS7_ILi192EEEEEELi192ENS_12float_e4m3_tEfNS_4arch4Sm90ELb1ELb0ELb0ELb0ELb1ELb0ELb0ELb1ELb1ELb1ELb1ELb0EEENS1_21CollectiveEpilogueFwdINS6_IJSA_SC_SB_EEES9_NS_10bfloat16_tESG_Li256ELb0ELb1ELb1ELb1EEENS1_19SingleTileSchedulerILb0ELb1ELb1ELi128EEEEEEEEEvNT_6ParamsE,"aw",@nobits
	.sectionflags	@""
	.align	16
	.zero		1024


//--------------------- .nv.shared._ZN7cutlass13device_kernelIN5flash11enable_sm90INS1_16FlashAttnFwdSm90INS1_25CollectiveMainloopFwdSm90ILi2EN4cute5tupleIJNS5_1CILi1EEES8_S8_EEENS6_IJNS7_ILi128EEENS7_ILi160EEENS7_ILi192EEEEEELi192ENS_12float_e4m3_tEfNS_4arch4Sm90ELb1ELb0ELb0ELb1ELb1ELb0ELb0ELb1ELb1ELb1ELb1ELb0EEENS1_21CollectiveEpilogueFwdINS6_IJSA_SC_SB_EEES9_NS_10bfloat16_tESG_Li256ELb1ELb1ELb1ELb1EEENS1_36VarlenDynamicPersistentTileSchedulerILi128ELi160ELi256ELi128ELb1ELb1ELb1ELb1ELb1ELb1EEEEEEEEEvNT_6ParamsE --------------------------
	.section	.nv.shared._ZN7cutlass13device_kernelIN5flash11enable_sm90INS1_16FlashAttnFwdSm90INS1_25CollectiveMainloopFwdSm90ILi2EN4cute5tupleIJNS5_1CILi1EEES8_S8_EEENS6_IJNS7_ILi128EEENS7_ILi160EEENS7_ILi192EEEEEELi192ENS_12float_e4m3_tEfNS_4arch4Sm90ELb1ELb0ELb0ELb1ELb1ELb0ELb0ELb1ELb1ELb1ELb1ELb0EEENS1_21CollectiveEpilogueFwdINS6_IJSA_SC_SB_EEES9_NS_10bfloat16_tESG_Li256ELb1ELb1ELb1ELb1EEENS1_36VarlenDynamicPersistentTileSchedulerILi128ELi160ELi256ELi128ELb1ELb1ELb1ELb1ELb1ELb1EEEEEEEEEvNT_6ParamsE,"aw",@nobits
	.sectionflags	@""
	.align	16
	.zero		1024


//--------------------- .nv.shared._ZN7cutlass13device_kernelIN5flash11enable_sm90INS1_16FlashAttnFwdSm90INS1_25CollectiveMainloopFwdSm90ILi2EN4cute5tupleIJNS5_1CILi1EEES8_S8_EEENS6_IJNS7_ILi128EEENS7_ILi160EEENS7_ILi192EEEEEELi192ENS_12float_e4m3_tEfNS_4arch4Sm90ELb1ELb0ELb0ELb1ELb1ELb1ELb0ELb1ELb1ELb1ELb1ELb0EEENS1_21CollectiveEpilogueFwdINS6_IJSA_SC_SB_EEES9_NS_10bfloat16_tESG_Li256ELb1ELb1ELb1ELb1EEENS1_36VarlenDynamicPersistentTileSchedulerILi128ELi160ELi256ELi128ELb1ELb1ELb1ELb1ELb1ELb1EEEEEEEEEvNT_6ParamsE --------------------------
	.section	.nv.shared._ZN7cutlass13device_kernelIN5flash11enable_sm90INS1_16FlashAttnFwdSm90INS1_25CollectiveMainloopFwdSm90ILi2EN4cute5tupleIJNS5_1CILi1EEES8_S8_EEENS6_IJNS7_ILi128EEENS7_ILi160EEENS7_ILi192EEEEEELi192ENS_12float_e4m3_tEfNS_4arch4Sm90ELb1ELb0ELb0ELb1ELb1ELb1ELb0ELb1ELb1ELb1ELb1ELb0EEENS1_21CollectiveEpilogueFwdINS6_IJSA_SC_SB_EEES9_NS_10bfloat16_tESG_Li256ELb1ELb1ELb1ELb1EEENS1_36VarlenDynamicPersistentTileSchedulerILi128ELi160ELi256ELi128ELb1ELb1ELb1ELb1ELb1ELb1EEEEEEEEEvNT_6ParamsE,"aw",@nobits
	.sectionflags	@""
	.align	16
	.zero		1024


//--------------------- .nv.constant0._ZN7cutlass13device_kernelIN5flash11enable_sm90INS1_16FlashAttnFwdSm90INS1_25CollectiveMainloopFwdSm90ILi2EN4cute5tupleIJNS5_1CILi1EEES8_S8_EEENS6_IJNS7_ILi128EEENS7_ILi160EEENS7_ILi192EEEEEELi192ENS_12float_e4m3_tEfNS_4arch4Sm90ELb0ELb0ELb0ELb0ELb1ELb0ELb0ELb1ELb1ELb1ELb1ELb0EEENS1_21CollectiveEpilogueFwdINS6_IJSA_SC_SB_EEES9_NS_10bfloat16_tESG_Li256ELb0ELb1ELb1ELb1EEENS1_19SingleTileSchedulerILb0ELb1ELb1ELi128EEEEEEEEEvNT_6ParamsE --------------------------
	.section	.nv.constant0._ZN7cutlass13device_kernelIN5flash11enable_sm90INS1_16FlashAttnFwdSm90INS1_25CollectiveMainloopFwdSm90ILi2EN4cute5tupleIJNS5_1CILi1EEES8_S8_EEENS6_IJNS7_ILi128EEENS7_ILi160EEENS7_ILi192EEEEEELi192ENS_12float_e4m3_tEfNS_4arch4Sm90ELb0ELb0ELb0ELb0ELb1ELb0ELb0ELb1ELb1ELb1ELb1ELb0EEENS1_21CollectiveEpilogueFwdINS6_IJSA_SC_SB_EEES9_NS_10bfloat16_tESG_Li256ELb0ELb1ELb1ELb1EEENS1_19SingleTileSchedulerILb0ELb1ELb1ELi128EEEEEEEEEvNT_6ParamsE,"a",@progbits
	.sectionflags	@""
	.align	4
.nv.constant0._ZN7cutlass13device_kernelIN5flash11enable_sm90INS1_16FlashAttnFwdSm90INS1_25CollectiveMainloopFwdSm90ILi2EN4cute5tupleIJNS5_1CILi1EEES8_S8_EEENS6_IJNS7_ILi128EEENS7_ILi160EEENS7_ILi192EEEEEELi192ENS_12float_e4m3_tEfNS_4arch4Sm90ELb0ELb0ELb0ELb0ELb1ELb0ELb0ELb1ELb1ELb1ELb1ELb0EEENS1_21CollectiveEpilogueFwdINS6_IJSA_SC_SB_EEES9_NS_10bfloat16_tESG_Li256ELb0ELb1ELb1ELb1EEENS1_19SingleTileSchedulerILb0ELb1ELb1ELi128EEEEEEEEEvNT_6ParamsE:
	.zero		3200


//--------------------- .nv.constant0._ZN7cutlass13device_kernelIN5flash11enable_sm90INS1_16FlashAttnFwdSm90INS1_25CollectiveMainloopFwdSm90ILi2EN4cute5tupleIJNS5_1CILi1EEES8_S8_EEENS6_IJNS7_ILi128EEENS7_ILi160EEENS7_ILi192EEEEEELi192ENS_12float_e4m3_tEfNS_4arch4Sm90ELb0ELb0ELb0ELb1ELb1ELb0ELb0ELb1ELb1ELb1ELb1ELb0EEENS1_21CollectiveEpilogueFwdINS6_IJSA_SC_SB_EEES9_NS_10bfloat16_tESG_Li256ELb1ELb1ELb1ELb1EEENS1_36VarlenDynamicPersistentTileSchedulerILi128ELi160ELi256ELi128ELb1ELb1ELb1ELb0ELb1ELb1EEEEEEEEEvNT_6ParamsE --------------------------
	.section	.nv.constant0._ZN7cutlass13device_kernelIN5flash11enable_sm90INS1_16FlashAttnFwdSm90INS1_25CollectiveMainloopFwdSm90ILi2EN4cute5tupleIJNS5_1CILi1EEES8_S8_EEENS6_IJNS7_ILi128EEENS7_ILi160EEENS7_ILi192EEEEEELi192ENS_12float_e4m3_tEfNS_4arch4Sm90ELb0ELb0ELb0ELb1ELb1ELb0ELb0ELb1ELb1ELb1ELb1ELb0EEENS1_21CollectiveEpilogueFwdINS6_IJSA_SC_SB_EEES9_NS_10bfloat16_tESG_Li256ELb1ELb1ELb1ELb1EEENS1_36VarlenDynamicPersistentTileSchedulerILi128ELi160ELi256ELi128ELb1ELb1ELb1ELb0ELb1ELb1EEEEEEEEEvNT_6ParamsE,"a",@progbits
	.sectionflags	@""
	.align	4
.nv.constant0._ZN7cutlass13device_kernelIN5flash11enable_sm90INS1_16FlashAttnFwdSm90INS1_25CollectiveMainloopFwdSm90ILi2EN4cute5tupleIJNS5_1CILi1EEES8_S8_EEENS6_IJNS7_ILi128EEENS7_ILi160EEENS7_ILi192EEEEEELi192ENS_12float_e4m3_tEfNS_4arch4Sm90ELb0ELb0ELb0ELb1ELb1ELb0ELb0ELb1ELb1ELb1ELb1ELb0EEENS1_21CollectiveEpilogueFwdINS6_IJSA_SC_SB_EEES9_NS_10bfloat16_tESG_Li256ELb1ELb1ELb1ELb1EEENS1_36VarlenDynamicPersistentTileSchedulerILi128ELi160ELi256ELi128ELb1ELb1ELb1ELb0ELb1ELb1EEEEEEEEEvNT_6ParamsE:
	.zero		3328


//--------------------- .nv.constant0._ZN7cutlass13device_kernelIN5flash11enable_sm90INS1_16FlashAttnFwdSm90INS1_25CollectiveMainloopFwdSm90ILi2EN4cute5tupleIJNS5_1CILi1EEES8_S8_EEENS6_IJNS7_ILi128EEENS7_ILi160EEENS7_ILi192EEEEEELi192ENS_12float_e4m3_tEfNS_4arch4Sm90ELb0ELb0ELb0ELb1ELb1ELb1ELb0ELb1ELb1ELb1ELb1ELb0EEENS1_21CollectiveEpilogueFwdINS6_IJSA_SC_SB_EEES9_NS_10bfloat16_tESG_Li256ELb1ELb1ELb1ELb1EEENS1_36VarlenDynamicPersistentTileSchedulerILi128ELi160ELi256ELi128ELb1ELb1ELb1ELb0ELb1ELb1EEEEEEEEEvNT_6ParamsE --------------------------
	.section	.nv.constant0._ZN7cutlass13device_kernelIN5flash11enable_sm90INS1_16FlashAttnFwdSm90INS1_25CollectiveMainloopFwdSm90ILi2EN4cute5tupleIJNS5_1CILi1EEES8_S8_EEENS6_IJNS7_ILi128EEENS7_ILi160EEENS7_ILi192EEEEEELi192ENS_12float_e4m3_tEfNS_4arch4Sm90ELb0ELb0ELb0ELb1ELb1ELb1ELb0ELb1ELb1ELb1ELb1ELb0EEENS1_21CollectiveEpilogueFwdINS6_IJSA_SC_SB_EEES9_NS_10bfloat16_tESG_Li256ELb1ELb1ELb1ELb1EEENS1_36VarlenDynamicPersistentTileSchedulerILi128ELi160ELi256ELi128ELb1ELb1ELb1ELb0ELb1ELb1EEEEEEEEEvNT_6ParamsE,"a",@progbits
	.sectionflags	@""
	.align	4
.nv.constant0._ZN7cutlass13device_kernelIN5flash11enable_sm90INS1_16FlashAttnFwdSm90INS1_25CollectiveMainloopFwdSm90ILi2EN4cute5tupleIJNS5_1CILi1EEES8_S8_EEENS6_IJNS7_ILi128EEENS7_ILi160EEENS7_ILi192EEEEEELi192ENS_12float_e4m3_tEfNS_4arch4Sm90ELb0ELb0ELb0ELb1ELb1ELb1ELb0ELb1ELb1ELb1ELb1ELb0EEENS1_21CollectiveEpilogueFwdINS6_IJSA_SC_SB_EEES9_NS_10bfloat16_tESG_Li256ELb1ELb1ELb1ELb1EEENS1_36VarlenDynamicPersistentTileSchedulerILi128ELi160ELi256ELi128ELb1ELb1ELb1ELb0ELb1ELb1EEEEEEEEEvNT_6ParamsE:
	.zero		3328


//--------------------- .nv.constant0._ZN7cutlass13device_kernelIN5flash11enable_sm90INS1_16FlashAttnFwdSm90INS1_25CollectiveMainloopFwdSm90ILi2EN4cute5tupleIJNS5_1CILi1EEES8_S8_EEENS6_IJNS7_ILi128EEESA_NS7_ILi192EEEEEELi192ENS_12float_e4m3_tEfNS_4arch4Sm90ELb0ELb1ELb0ELb0ELb1ELb0ELb0ELb1ELb1ELb1ELb1ELb0EEENS1_21CollectiveEpilogueFwdINS6_IJSA_SB_SA_EEES9_NS_10bfloat16_tESF_Li256ELb0ELb1ELb1ELb1EEENS1_19SingleTileSchedulerILb0ELb1ELb1ELi128EEEEEEEEEvNT_6ParamsE --------------------------
	.section	.nv.constant0._ZN7cutlass13device_kernelIN5flash11enable_sm90INS1_16FlashAttnFwdSm90INS1_25CollectiveMainloopFwdSm90ILi2EN4cute5tupleIJNS5_1CILi1EEES8_S8_EEENS6_IJNS7_ILi128EEESA_NS7_ILi192EEEEEELi192ENS_12float_e4m3_tEfNS_4arch4Sm90ELb0ELb1ELb0ELb0ELb1ELb0ELb0ELb1ELb1ELb1ELb1ELb0EEENS1_21CollectiveEpilogueFwdINS6_IJSA_SB_SA_EEES9_NS_10bfloat16_tESF_Li256ELb0ELb1ELb1ELb1EEENS1_19SingleTileSchedulerILb0ELb1ELb1ELi128EEEEEEEEEvNT_6ParamsE,"a",@progbits
	.sectionflags	@""
	.align	4
.nv.constant0._ZN7cutlass13device_kernelIN5flash11enable_sm90INS1_16FlashAttnFwdSm90INS1_25CollectiveMainloopFwdSm90ILi2EN4cute5tupleIJNS5_1CILi1EEES8_S8_EEENS6_IJNS7_ILi128EEESA_NS7_ILi192EEEEEELi192ENS_12float_e4m3_tEfNS_4arch4Sm90ELb0ELb1ELb0ELb0ELb1ELb0ELb0ELb1ELb1ELb1ELb1ELb0EEENS1_21CollectiveEpilogueFwdINS6_IJSA_SB_SA_EEES9_NS_10bfloat16_tESF_Li256ELb0ELb1ELb1ELb1EEENS1_19SingleTileSchedulerILb0ELb1ELb1ELi128EEEEEEEEEvNT_6ParamsE:
	.zero		3200


//--------------------- .nv.constant0._ZN7cutlass13device_kernelIN5flash11enable_sm90INS1_16FlashAttnFwdSm90INS1_25CollectiveMainloopFwdSm90ILi2EN4cute5tupleIJNS5_1CILi1EEES8_S8_EEENS6_IJNS7_ILi128EEESA_NS7_ILi192EEEEEELi192ENS_12float_e4m3_tEfNS_4arch4Sm90ELb0ELb1ELb0ELb1ELb1ELb0ELb0ELb1ELb1ELb1ELb1ELb0EEENS1_21CollectiveEpilogueFwdINS6_IJSA_SB_SA_EEES9_NS_10bfloat16_tESF_Li256ELb1ELb1ELb1ELb1EEENS1_36VarlenDynamicPersistentTileSchedulerILi128ELi128ELi256ELi128ELb1ELb1ELb1ELb1ELb0ELb1EEEEEEEEEvNT_6ParamsE --------------------------
	.section	.nv.constant0._ZN7cutlass13device_kernelIN5flash11enable_sm90INS1_16FlashAttnFwdSm90INS1_25CollectiveMainloopFwdSm90ILi2EN4cute5tupleIJNS5_1CILi1EEES8_S8_EEENS6_IJNS7_ILi128EEESA_NS7_ILi192EEEEEELi192ENS_12float_e4m3_tEfNS_4arch4Sm90ELb0ELb1ELb0ELb1ELb1ELb0ELb0ELb1ELb1ELb1ELb1ELb0EEENS1_21CollectiveEpilogueFwdINS6_IJSA_SB_SA_EEES9_NS_10bfloat16_tESF_Li256ELb1ELb1ELb1ELb1EEENS1_36VarlenDynamicPersistentTileSchedulerILi128ELi128ELi256ELi128ELb1ELb1ELb1ELb1ELb0ELb1EEEEEEEEEvNT_6ParamsE,"a",@progbits
	.sectionflags	@""
	.align	4
.nv.constant0._ZN7cutlass13device_kernelIN5flash11enable_sm90INS1_16FlashAttnFwdSm90INS1_25CollectiveMainloopFwdSm90ILi2EN4cute5tupleIJNS5_1CILi1EEES8_S8_EEENS6_IJNS7_ILi128EEESA_NS7_ILi192EEEEEELi192ENS_12float_e4m3_tEfNS_4arch4Sm90ELb0ELb1ELb0ELb1ELb1ELb0ELb0ELb1ELb1ELb1ELb1ELb0EEENS1_21CollectiveEpilogueFwdINS6_IJSA_SB_SA_EEES9_NS_10bfloat16_tESF_Li256ELb1ELb1ELb1ELb1EEENS1_36VarlenDynamicPersistentTileSchedulerILi128ELi128ELi256ELi128ELb1ELb1ELb1ELb1ELb0ELb1EEEEEEEEEvNT_6ParamsE:
	.zero		3328


//--------------------- .nv.constant0._ZN7cutlass13device_kernelIN5flash11enable_sm90INS1_16FlashAttnFwdSm90INS1_25CollectiveMainloopFwdSm90ILi2EN4cute5tupleIJNS5_1CILi1EEES8_S8_EEENS6_IJNS7_ILi128EEESA_NS7_ILi192EEEEEELi192ENS_12float_e4m3_tEfNS_4arch4Sm90ELb0ELb1ELb0ELb1ELb1ELb1ELb0ELb1ELb1ELb1ELb1ELb0EEENS1_21CollectiveEpilogueFwdINS6_IJSA_SB_SA_EEES9_NS_10bfloat16_tESF_Li256ELb1ELb1ELb1ELb1EEENS1_36VarlenDynamicPersistentTileSchedulerILi128ELi128ELi256ELi128ELb1ELb1ELb1ELb1ELb0ELb1EEEEEEEEEvNT_6ParamsE --------------------------
	.section	.nv.constant0._ZN7cutlass13device_kernelIN5flash11enable_sm90INS1_16FlashAttnFwdSm90INS1_25CollectiveMainloopFwdSm90ILi2EN4cute5tupleIJNS5_1CILi1EEES8_S8_EEENS6_IJNS7_ILi128EEESA_NS7_ILi192EEEEEELi192ENS_12float_e4m3_tEfNS_4arch4Sm90ELb0ELb1ELb0ELb1ELb1ELb1ELb0ELb1ELb1ELb1ELb1ELb0EEENS1_21CollectiveEpilogueFwdINS6_IJSA_SB_SA_EEES9_NS_10bfloat16_tESF_Li256ELb1ELb1ELb1ELb1EEENS1_36VarlenDynamicPersistentTileSchedulerILi128ELi128ELi256ELi128ELb1ELb1ELb1ELb1ELb0ELb1EEEEEEEEEvNT_6ParamsE,"a",@progbits
	.sectionflags	@""
	.align	4
.nv.constant0._ZN7cutlass13device_kernelIN5flash11enable_sm90INS1_16FlashAttnFwdSm90INS1_25CollectiveMainloopFwdSm90ILi2EN4cute5tupleIJNS5_1CILi1EEES8_S8_EEENS6_IJNS7_ILi128EEESA_NS7_ILi192EEEEEELi192ENS_12float_e4m3_tEfNS_4arch4Sm90ELb0ELb1ELb0ELb1ELb1ELb1ELb0ELb1ELb1ELb1ELb1ELb0EEENS1_21CollectiveEpilogueFwdINS6_IJSA_SB_SA_EEES9_NS_10bfloat16_tESF_Li256ELb1ELb1ELb1ELb1EEENS1_36VarlenDynamicPersistentTileSchedulerILi128ELi128ELi256ELi128ELb1ELb1ELb1ELb1ELb0ELb1EEEEEEEEEvNT_6ParamsE:
	.zero		3328


//--------------------- .nv.constant0._ZN7cutlass13device_kernelIN5flash11enable_sm90INS1_16FlashAttnFwdSm90INS1_25CollectiveMainloopFwdSm90ILi2EN4cute5tupleIJNS5_1CILi1EEES8_S8_EEENS6_IJNS7_ILi128EEENS7_ILi160EEENS7_ILi192EEEEEELi192ENS_12float_e4m3_tEfNS_4arch4Sm90ELb1ELb0ELb0ELb0ELb1ELb0ELb0ELb1ELb1ELb1ELb1ELb0EEENS1_21CollectiveEpilogueFwdINS6_IJSA_SC_SB_EEES9_NS_10bfloat16_tESG_Li256ELb0ELb1ELb1ELb1EEENS1_19SingleTileSchedulerILb0ELb1ELb1ELi128EEEEEEEEEvNT_6ParamsE --------------------------
	.section	.nv.constant0._ZN7cutlass13device_kernelIN5flash11enable_sm90INS1_16FlashAttnFwdSm90INS1_25CollectiveMainloopFwdSm90ILi2EN4cute5tupleIJNS5_1CILi1EEES8_S8_EEENS6_IJNS7_ILi128EEENS7_ILi160EEENS7_ILi192EEEEEELi192ENS_12float_e4m3_tEfNS_4arch4Sm90ELb1ELb0ELb0ELb0ELb1ELb0ELb0ELb1ELb1ELb1ELb1ELb0EEENS1_21CollectiveEpilogueFwdINS6_IJSA_SC_SB_EEES9_NS_10bfloat16_tESG_Li256ELb0ELb1ELb1ELb1EEENS1_19SingleTileSchedulerILb0ELb1ELb1ELi128EEEEEEEEEvNT_6ParamsE,"a",@progbits
	.sectionflags	@""
	.align	4
.nv.constant0._ZN7cutlass13device_kernelIN5flash11enable_sm90INS1_16FlashAttnFwdSm90INS1_25CollectiveMainloopFwdSm90ILi2EN4cute5tupleIJNS5_1CILi1EEES8_S8_EEENS6_IJNS7_ILi128EEENS7_ILi160EEENS7_ILi192EEEEEELi192ENS_12float_e4m3_tEfNS_4arch4Sm90ELb1ELb0ELb0ELb0ELb1ELb0ELb0ELb1ELb1ELb1ELb1ELb0EEENS1_21CollectiveEpilogueFwdINS6_IJSA_SC_SB_EEES9_NS_10bfloat16_tESG_Li256ELb0ELb1ELb1ELb1EEENS1_19SingleTileSchedulerILb0ELb1ELb1ELi128EEEEEEEEEvNT_6ParamsE:
	.zero		3200


//--------------------- .nv.constant0._ZN7cutlass13device_kernelIN5flash11enable_sm90INS1_16FlashAttnFwdSm90INS1_25CollectiveMainloopFwdSm90ILi2EN4cute5tupleIJNS5_1CILi1EEES8_S8_EEENS6_IJNS7_ILi128EEENS7_ILi160EEENS7_ILi192EEEEEELi192ENS_12float_e4m3_tEfNS_4arch4Sm90ELb1ELb0ELb0ELb1ELb1ELb0ELb0ELb1ELb1ELb1ELb1ELb0EEENS1_21CollectiveEpilogueFwdINS6_IJSA_SC_SB_EEES9_NS_10bfloat16_tESG_Li256ELb1ELb1ELb1ELb1EEENS1_36VarlenDynamicPersistentTileSchedulerILi128ELi160ELi256ELi128ELb1ELb1ELb1ELb1ELb1ELb1EEEEEEEEEvNT_6ParamsE --------------------------
	.section	.nv.constant0._ZN7cutlass13device_kernelIN5flash11enable_sm90INS1_16FlashAttnFwdSm90INS1_25CollectiveMainloopFwdSm90ILi2EN4cute5tupleIJNS5_1CILi1EEES8_S8_EEENS6_IJNS7_ILi128EEENS7_ILi160EEENS7_ILi192EEEEEELi192ENS_12float_e4m3_tEfNS_4arch4Sm90ELb1ELb0ELb0ELb1ELb1ELb0ELb0ELb1ELb1ELb1ELb1ELb0EEENS1_21CollectiveEpilogueFwdINS6_IJSA_SC_SB_EEES9_NS_10bfloat16_tESG_Li256ELb1ELb1ELb1ELb1EEENS1_36VarlenDynamicPersistentTileSchedulerILi128ELi160ELi256ELi128ELb1ELb1ELb1ELb1ELb1ELb1EEEEEEEEEvNT_6ParamsE,"a",@progbits
	.sectionflags	@""
	.align	4
.nv.constant0._ZN7cutlass13device_kernelIN5flash11enable_sm90INS1_16FlashAttnFwdSm90INS1_25CollectiveMainloopFwdSm90ILi2EN4cute5tupleIJNS5_1CILi1EEES8_S8_EEENS6_IJNS7_ILi128EEENS7_ILi160EEENS7_ILi192EEEEEELi192ENS_12float_e4m3_tEfNS_4arch4Sm90ELb1ELb0ELb0ELb1ELb1ELb0ELb0ELb1ELb1ELb1ELb1ELb0EEENS1_21CollectiveEpilogueFwdINS6_IJSA_SC_SB_EEES9_NS_10bfloat16_tESG_Li256ELb1ELb1ELb1ELb1EEENS1_36VarlenDynamicPersistentTileSchedulerILi128ELi160ELi256ELi128ELb1ELb1ELb1ELb1ELb1ELb1EEEEEEEEEvNT_6ParamsE:
	.zero		3328


//--------------------- .nv.constant0._ZN7cutlass13device_kernelIN5flash11enable_sm90INS1_16FlashAttnFwdSm90INS1_25CollectiveMainloopFwdSm90ILi2EN4cute5tupleIJNS5_1CILi1EEES8_S8_EEENS6_IJNS7_ILi128EEENS7_ILi160EEENS7_ILi192EEEEEELi192ENS_12float_e4m3_tEfNS_4arch4Sm90ELb1ELb0ELb0ELb1ELb1ELb1ELb0ELb1ELb1ELb1ELb1ELb0EEENS1_21CollectiveEpilogueFwdINS6_IJSA_SC_SB_EEES9_NS_10bfloat16_tESG_Li256ELb1ELb1ELb1ELb1EEENS1_36VarlenDynamicPersistentTileSchedulerILi128ELi160ELi256ELi128ELb1ELb1ELb1ELb1ELb1ELb1EEEEEEEEEvNT_6ParamsE --------------------------
	.section	.nv.constant0._ZN7cutlass13device_kernelIN5flash11enable_sm90INS1_16FlashAttnFwdSm90INS1_25CollectiveMainloopFwdSm90ILi2EN4cute5tupleIJNS5_1CILi1EEES8_S8_EEENS6_IJNS7_ILi128EEENS7_ILi160EEENS7_ILi192EEEEEELi192ENS_12float_e4m3_tEfNS_4arch4Sm90ELb1ELb0ELb0ELb1ELb1ELb1ELb0ELb1ELb1ELb1ELb1ELb0EEENS1_21CollectiveEpilogueFwdINS6_IJSA_SC_SB_EEES9_NS_10bfloat16_tESG_Li256ELb1ELb1ELb1ELb1EEENS1_36VarlenDynamicPersistentTileSchedulerILi128ELi160ELi256ELi128ELb1ELb1ELb1ELb1ELb1ELb1EEEEEEEEEvNT_6ParamsE,"a",@progbits
	.sectionflags	@""
	.align	4
.nv.constant0._ZN7cutlass13device_kernelIN5flash11enable_sm90INS1_16FlashAttnFwdSm90INS1_25CollectiveMainloopFwdSm90ILi2EN4cute5tupleIJNS5_1CILi1EEES8_S8_EEENS6_IJNS7_ILi128EEENS7_ILi160EEENS7_ILi192EEEEEELi192ENS_12float_e4m3_tEfNS_4arch4Sm90ELb1ELb0ELb0ELb1ELb1ELb1ELb0ELb1ELb1ELb1ELb1ELb0EEENS1_21CollectiveEpilogueFwdINS6_IJSA_SC_SB_EEES9_NS_10bfloat16_tESG_Li256ELb1ELb1ELb1ELb1EEENS1_36VarlenDynamicPersistentTileSchedulerILi128ELi160ELi256ELi128ELb1ELb1ELb1ELb1ELb1ELb1EEEEEEEEEvNT_6ParamsE:
	.zero		3328


//--------------------- SYMBOLS --------------------------

	.type		.nv.reservedSmem.offset0,@object
	.size		.nv.reservedSmem.offset0,0x4
	.type		__assertfail,@function
